	.target	sm_80

	.elftype	@"ET_EXEC"


//--------------------- .note.nv.tkinfo           --------------------------
	.section	.note.nv.tkinfo,"",@"SHT_NOTE"
	.sectionflags	@"SHF_NOTE_NV_TKINFO"
	.tkinfo
        /*0018*/ 	.word	0x00000002
        /*0030*/ 	.string	""
        /*0030*/ 	.string	"ptxas"
        /*0030*/ 	.string	"Cuda compilation tools, release 13.0, V13.0.88"
        /*0030*/ 	.string	"Build cuda_13.0.r13.0/compiler.36424714_0"
        /*0030*/ 	.string	"-arch sm_80 -m 64 "



//--------------------- .note.nv.cuinfo           --------------------------
	.section	.note.nv.cuinfo,"",@"SHT_NOTE"
	.sectionflags	@"SHF_NOTE_NV_CUINFO"
        /*0018*/ 	.short	0x0002
        /*001a*/ 	.short	0x0050
        /*001c*/ 	.short	0x0082
	.zero		2


//--------------------- .nv.info                  --------------------------
	.section	.nv.info,"",@"SHT_CUDA_INFO"
	.align	4


	//----- nvinfo : EIATTR_REGCOUNT
	.align		4
        /*0000*/ 	.byte	0x04, 0x2f
        /*0002*/ 	.short	(.L_12 - .L_11)
	.align		4
.L_11:
        /*0004*/ 	.word	index@(_ZN7cutlass13device_kernelIN5flash19enable_sm80_to_sm89INS1_16FlashAttnFwdSm80INS1_25CollectiveMainloopFwdSm80ILi4ELi1ELb0EN4cute5tupleIJNS5_1CILi128EEENS7_ILi112EEENS7_ILi64EEEEEELi64ENS_6half_tEfNS_4arch4Sm80ELb1ELb0ELb1ELb1ELb0ELb1ELb1ELb0EEENS1_21CollectiveEpilogueFwdINS6_IJS8_SA_S9_EEENS6_IJNS7_ILi1EEESI_SI_EEESC_SE_Li128ELb1ELb1ELb0ELb0EEENS1_19SingleTileSchedulerILb1ELb0ELb1ELi128EEEEEEEEEvNT_6ParamsE)
        /*0008*/ 	.word	0x000000ff


	//----- nvinfo : EIATTR_FRAME_SIZE
	.align		4
.L_12:
        /*000c*/ 	.byte	0x04, 0x11
        /*000e*/ 	.short	(.L_14 - .L_13)
	.align		4
.L_13:
        /*0010*/ 	.word	index@(_ZN7cutlass13device_kernelIN5flash19enable_sm80_to_sm89INS1_16FlashAttnFwdSm80INS1_25CollectiveMainloopFwdSm80ILi4ELi1ELb0EN4cute5tupleIJNS5_1CILi128EEENS7_ILi112EEENS7_ILi64EEEEEELi64ENS_6half_tEfNS_4arch4Sm80ELb1ELb0ELb1ELb1ELb0ELb1ELb1ELb0EEENS1_21CollectiveEpilogueFwdINS6_IJS8_SA_S9_EEENS6_IJNS7_ILi1EEESI_SI_EEESC_SE_Li128ELb1ELb1ELb0ELb0EEENS1_19SingleTileSchedulerILb1ELb0ELb1ELi128EEEEEEEEEvNT_6ParamsE)
        /*0014*/ 	.word	0x000000c8


	//----- nvinfo : EIATTR_REGCOUNT
	.align		4
.L_14:
        /*0018*/ 	.byte	0x04, 0x2f
        /*001a*/ 	.short	(.L_16 - .L_15)
	.align		4
.L_15:
        /*001c*/ 	.word	index@(_ZN7cutlass13device_kernelIN5flash19enable_sm80_to_sm89INS1_16FlashAttnFwdSm80INS1_25CollectiveMainloopFwdSm80ILi4ELi1ELb0EN4cute5tupleIJNS5_1CILi128EEENS7_ILi112EEENS7_ILi64EEEEEELi64ENS_6half_tEfNS_4arch4Sm80ELb1ELb0ELb1ELb1ELb0ELb0ELb1ELb0EEENS1_21CollectiveEpilogueFwdINS6_IJS8_SA_S9_EEENS6_IJNS7_ILi1EEESI_SI_EEESC_SE_Li128ELb1ELb1ELb0ELb0EEENS1_19SingleTileSchedulerILb1ELb0ELb1ELi128EEEEEEEEEvNT_6ParamsE)
        /*0020*/ 	.word	0x000000ff


	//----- nvinfo : EIATTR_FRAME_SIZE
	.align		4
.L_16:
        /*0024*/ 	.byte	0x04, 0x11
        /*0026*/ 	.short	(.L_18 - .L_17)
	.align		4
.L_17:
        /*0028*/ 	.word	index@(_ZN7cutlass13device_kernelIN5flash19enable_sm80_to_sm89INS1_16FlashAttnFwdSm80INS1_25CollectiveMainloopFwdSm80ILi4ELi1ELb0EN4cute5tupleIJNS5_1CILi128EEENS7_ILi112EEENS7_ILi64EEEEEELi64ENS_6half_tEfNS_4arch4Sm80ELb1ELb0ELb1ELb1ELb0ELb0ELb1ELb0EEENS1_21CollectiveEpilogueFwdINS6_IJS8_SA_S9_EEENS6_IJNS7_ILi1EEESI_SI_EEESC_SE_Li128ELb1ELb1ELb0ELb0EEENS1_19SingleTileSchedulerILb1ELb0ELb1ELi128EEEEEEEEEvNT_6ParamsE)
        /*002c*/ 	.word	0x000000b0


	//----- nvinfo : EIATTR_REGCOUNT
	.align		4
.L_18:
        /*0030*/ 	.byte	0x04, 0x2f
        /*0032*/ 	.short	(.L_20 - .L_19)
	.align		4
.L_19:
        /*0034*/ 	.word	index@(_ZN7cutlass13device_kernelIN5flash19enable_sm80_to_sm89INS1_16FlashAttnFwdSm80INS1_25CollectiveMainloopFwdSm80ILi4ELi1ELb0EN4cute5tupleIJNS5_1CILi128EEENS7_ILi112EEENS7_ILi64EEEEEELi64ENS_6half_tEfNS_4arch4Sm80ELb1ELb0ELb1ELb0ELb0ELb0ELb1ELb0EEENS1_21CollectiveEpilogueFwdINS6_IJS8_SA_S9_EEENS6_IJNS7_ILi1EEESI_SI_EEESC_SE_Li128ELb0ELb1ELb0ELb0EEENS1_30DynamicPersistentTileSchedulerILi128ELi128ELb0ELb1ELb0EEEEEEEEEvNT_6ParamsE)
        /*0038*/ 	.word	0x000000ff


	//----- nvinfo : EIATTR_FRAME_SIZE
	.align		4
.L_20:
        /*003c*/ 	.byte	0x04, 0x11
        /*003e*/ 	.short	(.L_22 - .L_21)
	.align		4
.L_21:
        /*0040*/ 	.word	index@($__internal_1_$__cuda_sm70_shflsync_idx_p)
        /*0044*/ 	.word	0x00000000


	//----- nvinfo : EIATTR_FRAME_SIZE
	.align		4
.L_22:
        /*0048*/ 	.byte	0x04, 0x11
        /*004a*/ 	.short	(.L_24 - .L_23)
	.align		4
.L_23:
        /*004c*/ 	.word	index@($__internal_0_$__cuda_sm70_shflsync_bfly_p)
        /*0050*/ 	.word	0x00000000


	//----- nvinfo : EIATTR_FRAME_SIZE
	.align		4
.L_24:
        /*0054*/ 	.byte	0x04, 0x11
        /*0056*/ 	.short	(.L_26 - .L_25)
	.align		4
.L_25:
        /*0058*/ 	.word	index@(_ZN7cutlass13device_kernelIN5flash19enable_sm80_to_sm89INS1_16FlashAttnFwdSm80INS1_25CollectiveMainloopFwdSm80ILi4ELi1ELb0EN4cute5tupleIJNS5_1CILi128EEENS7_ILi112EEENS7_ILi64EEEEEELi64ENS_6half_tEfNS_4arch4Sm80ELb1ELb0ELb1ELb0ELb0ELb0ELb1ELb0EEENS1_21CollectiveEpilogueFwdINS6_IJS8_SA_S9_EEENS6_IJNS7_ILi1EEESI_SI_EEESC_SE_Li128ELb0ELb1ELb0ELb0EEENS1_30DynamicPersistentTileSchedulerILi128ELi128ELb0ELb1ELb0EEEEEEEEEvNT_6ParamsE)
        /*005c*/ 	.word	0x000000b0


	//----- nvinfo : EIATTR_REGCOUNT
	.align		4
.L_26:
        /*0060*/ 	.byte	0x04, 0x2f
        /*0062*/ 	.short	(.L_28 - .L_27)
	.align		4
.L_27:
        /*0064*/ 	.word	index@(_ZN7cutlass13device_kernelIN5flash19enable_sm80_to_sm89INS1_16FlashAttnFwdSm80INS1_25CollectiveMainloopFwdSm80ILi4ELi1ELb0EN4cute5tupleIJNS5_1CILi128EEENS7_ILi96EEENS7_ILi64EEEEEELi64ENS_6half_tEfNS_4arch4Sm80ELb0ELb1ELb1ELb1ELb0ELb1ELb1ELb0EEENS1_21CollectiveEpilogueFwdINS6_IJS8_SA_S9_EEENS6_IJNS7_ILi1EEESI_SI_EEESC_SE_Li128ELb1ELb1ELb0ELb0EEENS1_19SingleTileSchedulerILb1ELb0ELb1ELi128EEEEEEEEEvNT_6ParamsE)
        /*0068*/ 	.word	0x000000ff


	//----- nvinfo : EIATTR_FRAME_SIZE
	.align		4
.L_28:
        /*006c*/ 	.byte	0x04, 0x11
        /*006e*/ 	.short	(.L_30 - .L_29)
	.align		4
.L_29:
        /*0070*/ 	.word	index@(_ZN7cutlass13device_kernelIN5flash19enable_sm80_to_sm89INS1_16FlashAttnFwdSm80INS1_25CollectiveMainloopFwdSm80ILi4ELi1ELb0EN4cute5tupleIJNS5_1CILi128EEENS7_ILi96EEENS7_ILi64EEEEEELi64ENS_6half_tEfNS_4arch4Sm80ELb0ELb1ELb1ELb1ELb0ELb1ELb1ELb0EEENS1_21CollectiveEpilogueFwdINS6_IJS8_SA_S9_EEENS6_IJNS7_ILi1EEESI_SI_EEESC_SE_Li128ELb1ELb1ELb0ELb0EEENS1_19SingleTileSchedulerILb1ELb0ELb1ELi128EEEEEEEEEvNT_6ParamsE)
        /*0074*/ 	.word	0x00000090


	//----- nvinfo : EIATTR_REGCOUNT
	.align		4
.L_30:
        /*0078*/ 	.byte	0x04, 0x2f
        /*007a*/ 	.short	(.L_32 - .L_31)
	.align		4
.L_31:
        /*007c*/ 	.word	index@(_ZN7cutlass13device_kernelIN5flash19enable_sm80_to_sm89INS1_16FlashAttnFwdSm80INS1_25CollectiveMainloopFwdSm80ILi4ELi1ELb0EN4cute5tupleIJNS5_1CILi128EEENS7_ILi96EEENS7_ILi64EEEEEELi64ENS_6half_tEfNS_4arch4Sm80ELb0ELb1ELb1ELb1ELb0ELb0ELb1ELb0EEENS1_21CollectiveEpilogueFwdINS6_IJS8_SA_S9_EEENS6_IJNS7_ILi1EEESI_SI_EEESC_SE_Li128ELb1ELb1ELb0ELb0EEENS1_19SingleTileSchedulerILb1ELb0ELb1ELi128EEEEEEEEEvNT_6ParamsE)
        /*0080*/ 	.word	0x000000ff


	//----- nvinfo : EIATTR_FRAME_SIZE
	.align		4
.L_32:
        /*0084*/ 	.byte	0x04, 0x11
        /*0086*/ 	.short	(.L_34 - .L_33)
	.align		4
.L_33:
        /*0088*/ 	.word	index@(_ZN7cutlass13device_kernelIN5flash19enable_sm80_to_sm89INS1_16FlashAttnFwdSm80INS1_25CollectiveMainloopFwdSm80ILi4ELi1ELb0EN4cute5tupleIJNS5_1CILi128EEENS7_ILi96EEENS7_ILi64EEEEEELi64ENS_6half_tEfNS_4arch4Sm80ELb0ELb1ELb1ELb1ELb0ELb0ELb1ELb0EEENS1_21CollectiveEpilogueFwdINS6_IJS8_SA_S9_EEENS6_IJNS7_ILi1EEESI_SI_EEESC_SE_Li128ELb1ELb1ELb0ELb0EEENS1_19SingleTileSchedulerILb1ELb0ELb1ELi128EEEEEEEEEvNT_6ParamsE)
        /*008c*/ 	.word	0x00000070


	//----- nvinfo : EIATTR_REGCOUNT
	.align		4
.L_34:
        /*0090*/ 	.byte	0x04, 0x2f
        /*0092*/ 	.short	(.L_36 - .L_35)
	.align		4
.L_35:
        /*0094*/ 	.word	index@(_ZN7cutlass13device_kernelIN5flash19enable_sm80_to_sm89INS1_16FlashAttnFwdSm80INS1_25CollectiveMainloopFwdSm80ILi4ELi1ELb0EN4cute5tupleIJNS5_1CILi128EEENS7_ILi96EEENS7_ILi64EEEEEELi64ENS_6half_tEfNS_4arch4Sm80ELb0ELb1ELb1ELb0ELb0ELb0ELb1ELb0EEENS1_21CollectiveEpilogueFwdINS6_IJS8_SA_S9_EEENS6_IJNS7_ILi1EEESI_SI_EEESC_SE_Li128ELb0ELb1ELb0ELb0EEENS1_19SingleTileSchedulerILb0ELb0ELb1ELi128EEEEEEEEEvNT_6ParamsE)
        /*0098*/ 	.word	0x000000ff


	//----- nvinfo : EIATTR_FRAME_SIZE
	.align		4
.L_36:
        /*009c*/ 	.byte	0x04, 0x11
        /*009e*/ 	.short	(.L_38 - .L_37)
	.align		4
.L_37:
        /*00a0*/ 	.word	index@(_ZN7cutlass13device_kernelIN5flash19enable_sm80_to_sm89INS1_16FlashAttnFwdSm80INS1_25CollectiveMainloopFwdSm80ILi4ELi1ELb0EN4cute5tupleIJNS5_1CILi128EEENS7_ILi96EEENS7_ILi64EEEEEELi64ENS_6half_tEfNS_4arch4Sm80ELb0ELb1ELb1ELb0ELb0ELb0ELb1ELb0EEENS1_21CollectiveEpilogueFwdINS6_IJS8_SA_S9_EEENS6_IJNS7_ILi1EEESI_SI_EEESC_SE_Li128ELb0ELb1ELb0ELb0EEENS1_19SingleTileSchedulerILb0ELb0ELb1ELi128EEEEEEEEEvNT_6ParamsE)
        /*00a4*/ 	.word	0x00000068


	//----- nvinfo : EIATTR_REGCOUNT
	.align		4
.L_38:
        /*00a8*/ 	.byte	0x04, 0x2f
        /*00aa*/ 	.short	(.L_40 - .L_39)
	.align		4
.L_39:
        /*00ac*/ 	.word	index@(_ZN7cutlass13device_kernelIN5flash19enable_sm80_to_sm89INS1_16FlashAttnFwdSm80INS1_25CollectiveMainloopFwdSm80ILi4ELi1ELb0EN4cute5tupleIJNS5_1CILi128EEENS7_ILi112EEENS7_ILi64EEEEEELi64ENS_6half_tEfNS_4arch4Sm80ELb0ELb0ELb1ELb1ELb0ELb1ELb1ELb0EEENS1_21CollectiveEpilogueFwdINS6_IJS8_SA_S9_EEENS6_IJNS7_ILi1EEESI_SI_EEESC_SE_Li128ELb1ELb1ELb0ELb0EEENS1_19SingleTileSchedulerILb1ELb0ELb1ELi128EEEEEEEEEvNT_6ParamsE)
        /*00b0*/ 	.word	0x000000ff


	//----- nvinfo : EIATTR_FRAME_SIZE
	.align		4
.L_40:
        /*00b4*/ 	.byte	0x04, 0x11
        /*00b6*/ 	.short	(.L_42 - .L_41)
	.align		4
.L_41:
        /*00b8*/ 	.word	index@(_ZN7cutlass13device_kernelIN5flash19enable_sm80_to_sm89INS1_16FlashAttnFwdSm80INS1_25CollectiveMainloopFwdSm80ILi4ELi1ELb0EN4cute5tupleIJNS5_1CILi128EEENS7_ILi112EEENS7_ILi64EEEEEELi64ENS_6half_tEfNS_4arch4Sm80ELb0ELb0ELb1ELb1ELb0ELb1ELb1ELb0EEENS1_21CollectiveEpilogueFwdINS6_IJS8_SA_S9_EEENS6_IJNS7_ILi1EEESI_SI_EEESC_SE_Li128ELb1ELb1ELb0ELb0EEENS1_19SingleTileSchedulerILb1ELb0ELb1ELi128EEEEEEEEEvNT_6ParamsE)
        /*00bc*/ 	.word	0x00000088


	//----- nvinfo : EIATTR_REGCOUNT
	.align		4
.L_42:
        /*00c0*/ 	.byte	0x04, 0x2f
        /*00c2*/ 	.short	(.L_44 - .L_43)
	.align		4
.L_43:
        /*00c4*/ 	.word	index@(_ZN7cutlass13device_kernelIN5flash19enable_sm80_to_sm89INS1_16FlashAttnFwdSm80INS1_25CollectiveMainloopFwdSm80ILi4ELi1ELb0EN4cute5tupleIJNS5_1CILi128EEENS7_ILi112EEENS7_ILi64EEEEEELi64ENS_6half_tEfNS_4arch4Sm80ELb0ELb0ELb1ELb1ELb0ELb0ELb1ELb0EEENS1_21CollectiveEpilogueFwdINS6_IJS8_SA_S9_EEENS6_IJNS7_ILi1EEESI_SI_EEESC_SE_Li128ELb1ELb1ELb0ELb0EEENS1_19SingleTileSchedulerILb1ELb0ELb1ELi128EEEEEEEEEvNT_6ParamsE)
        /*00c8*/ 	.word	0x000000ff


	//----- nvinfo : EIATTR_FRAME_SIZE
	.align		4
.L_44:
        /*00cc*/ 	.byte	0x04, 0x11
        /*00ce*/ 	.short	(.L_46 - .L_45)
	.align		4
.L_45:
        /*00d0*/ 	.word	index@(_ZN7cutlass13device_kernelIN5flash19enable_sm80_to_sm89INS1_16FlashAttnFwdSm80INS1_25CollectiveMainloopFwdSm80ILi4ELi1ELb0EN4cute5tupleIJNS5_1CILi128EEENS7_ILi112EEENS7_ILi64EEEEEELi64ENS_6half_tEfNS_4arch4Sm80ELb0ELb0ELb1ELb1ELb0ELb0ELb1ELb0EEENS1_21CollectiveEpilogueFwdINS6_IJS8_SA_S9_EEENS6_IJNS7_ILi1EEESI_SI_EEESC_SE_Li128ELb1ELb1ELb0ELb0EEENS1_19SingleTileSchedulerILb1ELb0ELb1ELi128EEEEEEEEEvNT_6ParamsE)
        /*00d4*/ 	.word	0x00000078


	//----- nvinfo : EIATTR_REGCOUNT
	.align		4
.L_46:
        /*00d8*/ 	.byte	0x04, 0x2f
        /*00da*/ 	.short	(.L_48 - .L_47)
	.align		4
.L_47:
        /*00dc*/ 	.word	index@(_ZN7cutlass13device_kernelIN5flash19enable_sm80_to_sm89INS1_16FlashAttnFwdSm80INS1_25CollectiveMainloopFwdSm80ILi4ELi1ELb0EN4cute5tupleIJNS5_1CILi128EEENS7_ILi112EEENS7_ILi64EEEEEELi64ENS_6half_tEfNS_4arch4Sm80ELb0ELb0ELb1ELb0ELb0ELb0ELb1ELb0EEENS1_21CollectiveEpilogueFwdINS6_IJS8_SA_S9_EEENS6_IJNS7_ILi1EEESI_SI_EEESC_SE_Li128ELb0ELb1ELb0ELb0EEENS1_19SingleTileSchedulerILb0ELb0ELb1ELi128EEEEEEEEEvNT_6ParamsE)
        /*00e0*/ 	.word	0x000000ff


	//----- nvinfo : EIATTR_FRAME_SIZE
	.align		4
.L_48:
        /*00e4*/ 	.byte	0x04, 0x11
        /*00e6*/ 	.short	(.L_50 - .L_49)
	.align		4
.L_49:
        /*00e8*/ 	.word	index@(_ZN7cutlass13device_kernelIN5flash19enable_sm80_to_sm89INS1_16FlashAttnFwdSm80INS1_25CollectiveMainloopFwdSm80ILi4ELi1ELb0EN4cute5tupleIJNS5_1CILi128EEENS7_ILi112EEENS7_ILi64EEEEEELi64ENS_6half_tEfNS_4arch4Sm80ELb0ELb0ELb1ELb0ELb0ELb0ELb1ELb0EEENS1_21CollectiveEpilogueFwdINS6_IJS8_SA_S9_EEENS6_IJNS7_ILi1EEESI_SI_EEESC_SE_Li128ELb0ELb1ELb0ELb0EEENS1_19SingleTileSchedulerILb0ELb0ELb1ELi128EEEEEEEEEvNT_6ParamsE)
        /*00ec*/ 	.word	0x00000098


	//----- nvinfo : EIATTR_MIN_STACK_SIZE
	.align		4
.L_50:
        /*00f0*/ 	.byte	0x04, 0x12
        /*00f2*/ 	.short	(.L_52 - .L_51)
	.align		4
.L_51:
        /*00f4*/ 	.word	index@(_ZN7cutlass13device_kernelIN5flash19enable_sm80_to_sm89INS1_16FlashAttnFwdSm80INS1_25CollectiveMainloopFwdSm80ILi4ELi1ELb0EN4cute5tupleIJNS5_1CILi128EEENS7_ILi112EEENS7_ILi64EEEEEELi64ENS_6half_tEfNS_4arch4Sm80ELb0ELb0ELb1ELb0ELb0ELb0ELb1ELb0EEENS1_21CollectiveEpilogueFwdINS6_IJS8_SA_S9_EEENS6_IJNS7_ILi1EEESI_SI_EEESC_SE_Li128ELb0ELb1ELb0ELb0EEENS1_19SingleTileSchedulerILb0ELb0ELb1ELi128EEEEEEEEEvNT_6ParamsE)
        /*00f8*/ 	.word	0x00000098


	//----- nvinfo : EIATTR_MIN_STACK_SIZE
	.align		4
.L_52:
        /*00fc*/ 	.byte	0x04, 0x12
        /*00fe*/ 	.short	(.L_54 - .L_53)
	.align		4
.L_53:
        /*0100*/ 	.word	index@(_ZN7cutlass13device_kernelIN5flash19enable_sm80_to_sm89INS1_16FlashAttnFwdSm80INS1_25CollectiveMainloopFwdSm80ILi4ELi1ELb0EN4cute5tupleIJNS5_1CILi128EEENS7_ILi112EEENS7_ILi64EEEEEELi64ENS_6half_tEfNS_4arch4Sm80ELb0ELb0ELb1ELb1ELb0ELb0ELb1ELb0EEENS1_21CollectiveEpilogueFwdINS6_IJS8_SA_S9_EEENS6_IJNS7_ILi1EEESI_SI_EEESC_SE_Li128ELb1ELb1ELb0ELb0EEENS1_19SingleTileSchedulerILb1ELb0ELb1ELi128EEEEEEEEEvNT_6ParamsE)
        /*0104*/ 	.word	0x00000078


	//----- nvinfo : EIATTR_MIN_STACK_SIZE
	.align		4
.L_54:
        /*0108*/ 	.byte	0x04, 0x12
        /*010a*/ 	.short	(.L_56 - .L_55)
	.align		4
.L_55:
        /*010c*/ 	.word	index@(_ZN7cutlass13device_kernelIN5flash19enable_sm80_to_sm89INS1_16FlashAttnFwdSm80INS1_25CollectiveMainloopFwdSm80ILi4ELi1ELb0EN4cute5tupleIJNS5_1CILi128EEENS7_ILi112EEENS7_ILi64EEEEEELi64ENS_6half_tEfNS_4arch4Sm80ELb0ELb0ELb1ELb1ELb0ELb1ELb1ELb0EEENS1_21CollectiveEpilogueFwdINS6_IJS8_SA_S9_EEENS6_IJNS7_ILi1EEESI_SI_EEESC_SE_Li128ELb1ELb1ELb0ELb0EEENS1_19SingleTileSchedulerILb1ELb0ELb1ELi128EEEEEEEEEvNT_6ParamsE)
        /*0110*/ 	.word	0x00000088


	//----- nvinfo : EIATTR_MIN_STACK_SIZE
	.align		4
.L_56:
        /*0114*/ 	.byte	0x04, 0x12
        /*0116*/ 	.short	(.L_58 - .L_57)
	.align		4
.L_57:
        /*0118*/ 	.word	index@(_ZN7cutlass13device_kernelIN5flash19enable_sm80_to_sm89INS1_16FlashAttnFwdSm80INS1_25CollectiveMainloopFwdSm80ILi4ELi1ELb0EN4cute5tupleIJNS5_1CILi128EEENS7_ILi96EEENS7_ILi64EEEEEELi64ENS_6half_tEfNS_4arch4Sm80ELb0ELb1ELb1ELb0ELb0ELb0ELb1ELb0EEENS1_21CollectiveEpilogueFwdINS6_IJS8_SA_S9_EEENS6_IJNS7_ILi1EEESI_SI_EEESC_SE_Li128ELb0ELb1ELb0ELb0EEENS1_19SingleTileSchedulerILb0ELb0ELb1ELi128EEEEEEEEEvNT_6ParamsE)
        /*011c*/ 	.word	0x00000068


	//----- nvinfo : EIATTR_MIN_STACK_SIZE
	.align		4
.L_58:
        /*0120*/ 	.byte	0x04, 0x12
        /*0122*/ 	.short	(.L_60 - .L_59)
	.align		4
.L_59:
        /*0124*/ 	.word	index@(_ZN7cutlass13device_kernelIN5flash19enable_sm80_to_sm89INS1_16FlashAttnFwdSm80INS1_25CollectiveMainloopFwdSm80ILi4ELi1ELb0EN4cute5tupleIJNS5_1CILi128EEENS7_ILi96EEENS7_ILi64EEEEEELi64ENS_6half_tEfNS_4arch4Sm80ELb0ELb1ELb1ELb1ELb0ELb0ELb1ELb0EEENS1_21CollectiveEpilogueFwdINS6_IJS8_SA_S9_EEENS6_IJNS7_ILi1EEESI_SI_EEESC_SE_Li128ELb1ELb1ELb0ELb0EEENS1_19SingleTileSchedulerILb1ELb0ELb1ELi128EEEEEEEEEvNT_6ParamsE)
        /*0128*/ 	.word	0x00000070


	//----- nvinfo : EIATTR_MIN_STACK_SIZE
	.align		4
.L_60:
        /*012c*/ 	.byte	0x04, 0x12
        /*012e*/ 	.short	(.L_62 - .L_61)
	.align		4
.L_61:
        /*0130*/ 	.word	index@(_ZN7cutlass13device_kernelIN5flash19enable_sm80_to_sm89INS1_16FlashAttnFwdSm80INS1_25CollectiveMainloopFwdSm80ILi4ELi1ELb0EN4cute5tupleIJNS5_1CILi128EEENS7_ILi96EEENS7_ILi64EEEEEELi64ENS_6half_tEfNS_4arch4Sm80ELb0ELb1ELb1ELb1ELb0ELb1ELb1ELb0EEENS1_21CollectiveEpilogueFwdINS6_IJS8_SA_S9_EEENS6_IJNS7_ILi1EEESI_SI_EEESC_SE_Li128ELb1ELb1ELb0ELb0EEENS1_19SingleTileSchedulerILb1ELb0ELb1ELi128EEEEEEEEEvNT_6ParamsE)
        /*0134*/ 	.word	0x00000090


	//----- nvinfo : EIATTR_MIN_STACK_SIZE
	.align		4
.L_62:
        /*0138*/ 	.byte	0x04, 0x12
        /*013a*/ 	.short	(.L_64 - .L_63)
	.align		4
.L_63:
        /*013c*/ 	.word	index@(_ZN7cutlass13device_kernelIN5flash19enable_sm80_to_sm89INS1_16FlashAttnFwdSm80INS1_25CollectiveMainloopFwdSm80ILi4ELi1ELb0EN4cute5tupleIJNS5_1CILi128EEENS7_ILi112EEENS7_ILi64EEEEEELi64ENS_6half_tEfNS_4arch4Sm80ELb1ELb0ELb1ELb0ELb0ELb0ELb1ELb0EEENS1_21CollectiveEpilogueFwdINS6_IJS8_SA_S9_EEENS6_IJNS7_ILi1EEESI_SI_EEESC_SE_Li128ELb0ELb1ELb0ELb0EEENS1_30DynamicPersistentTileSchedulerILi128ELi128ELb0ELb1ELb0EEEEEEEEEvNT_6ParamsE)
        /*0140*/ 	.word	0x000000b0


	//----- nvinfo : EIATTR_MIN_STACK_SIZE
	.align		4
.L_64:
        /*0144*/ 	.byte	0x04, 0x12
        /*0146*/ 	.short	(.L_66 - .L_65)
	.align		4
.L_65:
        /*0148*/ 	.word	index@(_ZN7cutlass13device_kernelIN5flash19enable_sm80_to_sm89INS1_16FlashAttnFwdSm80INS1_25CollectiveMainloopFwdSm80ILi4ELi1ELb0EN4cute5tupleIJNS5_1CILi128EEENS7_ILi112EEENS7_ILi64EEEEEELi64ENS_6half_tEfNS_4arch4Sm80ELb1ELb0ELb1ELb1ELb0ELb0ELb1ELb0EEENS1_21CollectiveEpilogueFwdINS6_IJS8_SA_S9_EEENS6_IJNS7_ILi1EEESI_SI_EEESC_SE_Li128ELb1ELb1ELb0ELb0EEENS1_19SingleTileSchedulerILb1ELb0ELb1ELi128EEEEEEEEEvNT_6ParamsE)
        /*014c*/ 	.word	0x000000b0


	//----- nvinfo : EIATTR_MIN_STACK_SIZE
	.align		4
.L_66:
        /*0150*/ 	.byte	0x04, 0x12
        /*0152*/ 	.short	(.L_68 - .L_67)
	.align		4
.L_67:
        /*0154*/ 	.word	index@(_ZN7cutlass13device_kernelIN5flash19enable_sm80_to_sm89INS1_16FlashAttnFwdSm80INS1_25CollectiveMainloopFwdSm80ILi4ELi1ELb0EN4cute5tupleIJNS5_1CILi128EEENS7_ILi112EEENS7_ILi64EEEEEELi64ENS_6half_tEfNS_4arch4Sm80ELb1ELb0ELb1ELb1ELb0ELb1ELb1ELb0EEENS1_21CollectiveEpilogueFwdINS6_IJS8_SA_S9_EEENS6_IJNS7_ILi1EEESI_SI_EEESC_SE_Li128ELb1ELb1ELb0ELb0EEENS1_19SingleTileSchedulerILb1ELb0ELb1ELi128EEEEEEEEEvNT_6ParamsE)
        /*0158*/ 	.word	0x000000c8
.L_68:


//--------------------- .nv.info._ZN7cutlass13device_kernelIN5flash19enable_sm80_to_sm89INS1_16FlashAttnFwdSm80INS1_25CollectiveMainloopFwdSm80ILi4ELi1ELb0EN4cute5tupleIJNS5_1CILi128EEENS7_ILi112EEENS7_ILi64EEEEEELi64ENS_6half_tEfNS_4arch4Sm80ELb0ELb0ELb1ELb0ELb0ELb0ELb1ELb0EEENS1_21CollectiveEpilogueFwdINS6_IJS8_SA_S9_EEENS6_IJNS7_ILi1EEESI_SI_EEESC_SE_Li128ELb0ELb1ELb0ELb0EEENS1_19SingleTileSchedulerILb0ELb0ELb1ELi128EEEEEEEEEvNT_6ParamsE --------------------------
	.section	.nv.info._ZN7cutlass13device_kernelIN5flash19enable_sm80_to_sm89INS1_16FlashAttnFwdSm80INS1_25CollectiveMainloopFwdSm80ILi4ELi1ELb0EN4cute5tupleIJNS5_1CILi128EEENS7_ILi112EEENS7_ILi64EEEEEELi64ENS_6half_tEfNS_4arch4Sm80ELb0ELb0ELb1ELb0ELb0ELb0ELb1ELb0EEENS1_21CollectiveEpilogueFwdINS6_IJS8_SA_S9_EEENS6_IJNS7_ILi1EEESI_SI_EEESC_SE_Li128ELb0ELb1ELb0ELb0EEENS1_19SingleTileSchedulerILb0ELb0ELb1ELi128EEEEEEEEEvNT_6ParamsE,"",@"SHT_CUDA_INFO"
	.sectionflags	@""
	.align	4


	//----- nvinfo : EIATTR_CUDA_API_VERSION
	.align		4
        /*0000*/ 	.byte	0x04, 0x37
        /*0002*/ 	.short	(.L_70 - .L_69)
.L_69:
        /*0004*/ 	.word	0x00000082


	//----- nvinfo : EIATTR_SW2861232_WAR
	.align		4
.L_70:
        /*0008*/ 	.byte	0x01, 0x35
	.zero		2


	//----- nvinfo : EIATTR_PARAM_CBANK
	.align		4
        /*000c*/ 	.byte	0x04, 0x0a
        /*000e*/ 	.short	(.L_72 - .L_71)
	.align		4
.L_71:
        /*0010*/ 	.word	index@(.nv.constant0._ZN7cutlass13device_kernelIN5flash19enable_sm80_to_sm89INS1_16FlashAttnFwdSm80INS1_25CollectiveMainloopFwdSm80ILi4ELi1ELb0EN4cute5tupleIJNS5_1CILi128EEENS7_ILi112EEENS7_ILi64EEEEEELi64ENS_6half_tEfNS_4arch4Sm80ELb0ELb0ELb1ELb0ELb0ELb0ELb1ELb0EEENS1_21CollectiveEpilogueFwdINS6_IJS8_SA_S9_EEENS6_IJNS7_ILi1EEESI_SI_EEESC_SE_Li128ELb0ELb1ELb0ELb0EEENS1_19SingleTileSchedulerILb0ELb0ELb1ELi128EEEEEEEEEvNT_6ParamsE)
        /*0014*/ 	.short	0x0160
        /*0016*/ 	.short	0x0418


	//----- nvinfo : EIATTR_CBANK_PARAM_SIZE
	.align		4
.L_72:
        /*0018*/ 	.byte	0x03, 0x19
        /*001a*/ 	.short	0x0418


	//----- nvinfo : EIATTR_KPARAM_INFO
	.align		4
        /*001c*/ 	.byte	0x04, 0x17
        /*001e*/ 	.short	(.L_74 - .L_73)
.L_73:
        /*0020*/ 	.word	0x00000000
        /*0024*/ 	.short	0x0000
        /*0026*/ 	.short	0x0000
        /*0028*/ 	.byte	0x00, 0xf0, 0x61, 0x10


	//----- nvinfo : EIATTR_MAXREG_COUNT
	.align		4
.L_74:
        /*002c*/ 	.byte	0x03, 0x1b
        /*002e*/ 	.short	0x00ff


	//----- nvinfo : EIATTR_NUM_BARRIERS
	.align		4
        /*0030*/ 	.byte	0x02, 0x4c
        /*0032*/ 	.byte	0x02
	.zero		1


	//----- nvinfo : EIATTR_ANNOTATIONS
	.align		4
        /*0034*/ 	.byte	0x04, 0x55
        /*0036*/ 	.short	(.L_76 - .L_75)


	//   ....[0]....
.L_75:
        /*0038*/ 	.word	0x00000001
        /*003c*/ 	.byte	0x60, 0x02, 0x00, 0x00, 0x01, 0x00, 0x00, 0x00, 0x60, 0x06, 0x00, 0x00, 0x01, 0x00, 0x00, 0x00
        /* <DEDUP_REMOVED lines=37> */
        /*029c*/ 	.byte	0x90, 0xd8, 0x00, 0x00, 0x01, 0x00, 0x00, 0x00, 0xa0, 0xd8, 0x00, 0x00


	//----- nvinfo : EIATTR_MERCURY_ISA_VERSION
	.align		4
.L_76:
        /*02a8*/ 	.byte	0x03, 0x5f
        /*02aa*/ 	.short	0x0000


	//----- nvinfo : EIATTR_COOP_GROUP_MASK_REGIDS
	.align		4
        /*02ac*/ 	.byte	0x04, 0x29
        /*02ae*/ 	.short	(.L_78 - .L_77)


	//   ....[0]....
.L_77:
        /*02b0*/ 	.word	0xffffffff


	//   ....[1]....
        /*02b4*/ 	.word	0xffffffff


	//   ....[2]....
        /*02b8*/ 	.word	0xffffffff


	//   ....[3]....
        /*02bc*/ 	.word	0xffffffff


	//   ....[4]....
        /*02c0*/ 	.word	0xffffffff


	//   ....[5]....
        /*02c4*/ 	.word	0xffffffff


	//   ....[6]....
        /*02c8*/ 	.word	0xffffffff


	//   ....[7]....
        /*02cc*/ 	.word	0xffffffff


	//   ....[8]....
        /*02d0*/ 	.word	0xffffffff


	//   ....[9]....
        /*02d4*/ 	.word	0xffffffff


	//   ....[10]....
        /*02d8*/ 	.word	0xffffffff


	//   ....[11]....
        /*02dc*/ 	.word	0xffffffff


	//   ....[12]....
        /*02e0*/ 	.word	0xffffffff


	//   ....[13]....
        /*02e4*/ 	.word	0xffffffff


	//   ....[14]....
        /*02e8*/ 	.word	0xffffffff


	//   ....[15]....
        /*02ec*/ 	.word	0xffffffff


	//   ....[16]....
        /*02f0*/ 	.word	0xffffffff


	//   ....[17]....
        /*02f4*/ 	.word	0xffffffff


	//   ....[18]....
        /*02f8*/ 	.word	0xffffffff


	//   ....[19]....
        /*02fc*/ 	.word	0xffffffff


	//   ....[20]....
        /*0300*/ 	.word	0xffffffff


	//   ....[21]....
        /*0304*/ 	.word	0xffffffff


	//   ....[22]....
        /*0308*/ 	.word	0xffffffff


	//   ....[23]....
        /*030c*/ 	.word	0xffffffff


	//   ....[24]....
        /*0310*/ 	.word	0xffffffff


	//   ....[25]....
        /*0314*/ 	.word	0xffffffff


	//   ....[26]....
        /*0318*/ 	.word	0xffffffff


	//   ....[27]....
        /*031c*/ 	.word	0xffffffff


	//   ....[28]....
        /*0320*/ 	.word	0xffffffff


	//   ....[29]....
        /*0324*/ 	.word	0xffffffff


	//   ....[30]....
        /*0328*/ 	.word	0xffffffff


	//   ....[31]....
        /*032c*/ 	.word	0xffffffff


	//   ....[32]....
        /*0330*/ 	.word	0xffffffff


	//   ....[33]....
        /*0334*/ 	.word	0xffffffff


	//   ....[34]....
        /*0338*/ 	.word	0xffffffff


	//   ....[35]....
        /*033c*/ 	.word	0xffffffff


	//   ....[36]....
        /*0340*/ 	.word	0xffffffff


	//   ....[37]....
        /*0344*/ 	.word	0xffffffff


	//   ....[38]....
        /*0348*/ 	.word	0xffffffff


	//   ....[39]....
        /*034c*/ 	.word	0xffffffff


	//   ....[40]....
        /*0350*/ 	.word	0xffffffff


	//   ....[41]....
        /*0354*/ 	.word	0xffffffff


	//   ....[42]....
        /*0358*/ 	.word	0xffffffff


	//   ....[43]....
        /*035c*/ 	.word	0xffffffff


	//   ....[44]....
        /*0360*/ 	.word	0xffffffff


	//   ....[45]....
        /*0364*/ 	.word	0xffffffff


	//   ....[46]....
        /*0368*/ 	.word	0xffffffff


	//   ....[47]....
        /*036c*/ 	.word	0xffffffff


	//   ....[48]....
        /*0370*/ 	.word	0xffffffff


	//   ....[49]....
        /*0374*/ 	.word	0xffffffff


	//   ....[50]....
        /*0378*/ 	.word	0xffffffff


	//   ....[51]....
        /*037c*/ 	.word	0xffffffff


	//   ....[52]....
        /*0380*/ 	.word	0xffffffff


	//   ....[53]....
        /*0384*/ 	.word	0xffffffff


	//   ....[54]....
        /*0388*/ 	.word	0xffffffff


	//   ....[55]....
        /*038c*/ 	.word	0xffffffff


	//   ....[56]....
        /*0390*/ 	.word	0xffffffff


	//   ....[57]....
        /*0394*/ 	.word	0xffffffff


	//   ....[58]....
        /*0398*/ 	.word	0xffffffff


	//   ....[59]....
        /*039c*/ 	.word	0xffffffff


	//   ....[60]....
        /*03a0*/ 	.word	0xffffffff


	//   ....[61]....
        /*03a4*/ 	.word	0xffffffff


	//   ....[62]....
        /*03a8*/ 	.word	0xffffffff


	//   ....[63]....
        /*03ac*/ 	.word	0xffffffff


	//----- nvinfo : EIATTR_COOP_GROUP_INSTR_OFFSETS
	.align		4
.L_78:
        /*03b0*/ 	.byte	0x04, 0x28
        /*03b2*/ 	.short	(.L_80 - .L_79)


	//   ....[0]....
.L_79:
        /*03b4*/ 	.word	0x000003f0


	//   ....[1]....
        /*03b8*/ 	.word	0x00000420


	//   ....[2]....
        /*03bc*/ 	.word	0x00000450


	//   ....[3]....
        /*03c0*/ 	.word	0x00000480


	//   ....[4]....
        /*03c4*/ 	.word	0x000004d0


	//   ....[5]....
        /*03c8*/ 	.word	0x00000500


	//   ....[6]....
        /*03cc*/ 	.word	0x00000570


	//   ....[7]....
        /*03d0*/ 	.word	0x000005a0


	//   ....[8]....
        /*03d4*/ 	.word	0x000005f0


	//   ....[9]....
        /*03d8*/ 	.word	0x00000620


	//   ....[10]....
        /*03dc*/ 	.word	0x00000630


	//   ....[11]....
        /*03e0*/ 	.word	0x00000640


	//   ....[12]....
        /*03e4*/ 	.word	0x00000650


	//   ....[13]....
        /*03e8*/ 	.word	0x00000680


	//   ....[14]....
        /*03ec*/ 	.word	0x00000690


	//   ....[15]....
        /*03f0*/ 	.word	0x00000710


	//   ....[16]....
        /*03f4*/ 	.word	0x00004030


	//   ....[17]....
        /*03f8*/ 	.word	0x00004090


	//   ....[18]....
        /*03fc*/ 	.word	0x000041c0


	//   ....[19]....
        /*0400*/ 	.word	0x000041f0


	//   ....[20]....
        /*0404*/ 	.word	0x00004220


	//   ....[21]....
        /*0408*/ 	.word	0x00004320


	//   ....[22]....
        /*040c*/ 	.word	0x000043d0


	//   ....[23]....
        /*0410*/ 	.word	0x00004540


	//   ....[24]....
        /*0414*/ 	.word	0x000098c0


	//   ....[25]....
        /*0418*/ 	.word	0x00009940


	//   ....[26]....
        /*041c*/ 	.word	0x00009a00


	//   ....[27]....
        /*0420*/ 	.word	0x00009a30


	//   ....[28]....
        /*0424*/ 	.word	0x00009a60


	//   ....[29]....
        /*0428*/ 	.word	0x00009b80


	//   ....[30]....
        /*042c*/ 	.word	0x00009d20


	//   ....[31]....
        /*0430*/ 	.word	0x00009fc0


	//   ....[32]....
        /*0434*/ 	.word	0x0000cf10


	//   ....[33]....
        /*0438*/ 	.word	0x0000cf20


	//   ....[34]....
        /*043c*/ 	.word	0x0000cf30


	//   ....[35]....
        /*0440*/ 	.word	0x0000cf40


	//   ....[36]....
        /*0444*/ 	.word	0x0000cfa0


	//   ....[37]....
        /*0448*/ 	.word	0x0000cfc0


	//   ....[38]....
        /*044c*/ 	.word	0x0000cfd0


	//   ....[39]....
        /*0450*/ 	.word	0x0000cfe0


	//   ....[40]....
        /*0454*/ 	.word	0x0000dfa0


	//   ....[41]....
        /*0458*/ 	.word	0x0000dfe0


	//   ....[42]....
        /*045c*/ 	.word	0x0000e000


	//   ....[43]....
        /*0460*/ 	.word	0x0000e020


	//   ....[44]....
        /*0464*/ 	.word	0x0000e190


	//   ....[45]....
        /*0468*/ 	.word	0x0000e1b0


	//   ....[46]....
        /*046c*/ 	.word	0x0000e1c0


	//   ....[47]....
        /*0470*/ 	.word	0x0000e1d0


	//   ....[48]....
        /*0474*/ 	.word	0x0000e280


	//   ....[49]....
        /*0478*/ 	.word	0x0000e290


	//   ....[50]....
        /*047c*/ 	.word	0x0000e310


	//   ....[51]....
        /*0480*/ 	.word	0x0000e320


	//   ....[52]....
        /*0484*/ 	.word	0x0000e340


	//   ....[53]....
        /*0488*/ 	.word	0x0000e350


	//   ....[54]....
        /*048c*/ 	.word	0x0000e370


	//   ....[55]....
        /*0490*/ 	.word	0x0000e380


	//   ....[56]....
        /*0494*/ 	.word	0x0000e3a0


	//   ....[57]....
        /*0498*/ 	.word	0x0000e3b0


	//   ....[58]....
        /*049c*/ 	.word	0x0000e3d0


	//   ....[59]....
        /*04a0*/ 	.word	0x0000e3e0


	//   ....[60]....
        /*04a4*/ 	.word	0x0000e400


	//   ....[61]....
        /*04a8*/ 	.word	0x0000e410


	//   ....[62]....
        /*04ac*/ 	.word	0x0000e4c0


	//   ....[63]....
        /*04b0*/ 	.word	0x0000e500


	//----- nvinfo : EIATTR_EXIT_INSTR_OFFSETS
	.align		4
.L_80:
        /*04b4*/ 	.byte	0x04, 0x1c
        /*04b6*/ 	.short	(.L_82 - .L_81)


	//   ....[0]....
.L_81:
        /*04b8*/ 	.word	0x00000040


	//   ....[1]....
        /*04bc*/ 	.word	0x0000e5c0


	//   ....[2]....
        /*04c0*/ 	.word	0x0000e5f0


	//----- nvinfo : EIATTR_CTAIDZ_USED
	.align		4
.L_82:
        /*04c4*/ 	.byte	0x01, 0x04
	.zero		2


	//----- nvinfo : EIATTR_MAX_THREADS
	.align		4
        /*04c8*/ 	.byte	0x04, 0x05
        /*04ca*/ 	.short	(.L_84 - .L_83)
.L_83:
        /*04cc*/ 	.word	0x00000080
        /*04d0*/ 	.word	0x00000001
        /*04d4*/ 	.word	0x00000001
.L_84:


//--------------------- .nv.info._ZN7cutlass13device_kernelIN5flash19enable_sm80_to_sm89INS1_16FlashAttnFwdSm80INS1_25CollectiveMainloopFwdSm80ILi4ELi1ELb0EN4cute5tupleIJNS5_1CILi128EEENS7_ILi112EEENS7_ILi64EEEEEELi64ENS_6half_tEfNS_4arch4Sm80ELb0ELb0ELb1ELb1ELb0ELb0ELb1ELb0EEENS1_21CollectiveEpilogueFwdINS6_IJS8_SA_S9_EEENS6_IJNS7_ILi1EEESI_SI_EEESC_SE_Li128ELb1ELb1ELb0ELb0EEENS1_19SingleTileSchedulerILb1ELb0ELb1ELi128EEEEEEEEEvNT_6ParamsE --------------------------
	.section	.nv.info._ZN7cutlass13device_kernelIN5flash19enable_sm80_to_sm89INS1_16FlashAttnFwdSm80INS1_25CollectiveMainloopFwdSm80ILi4ELi1ELb0EN4cute5tupleIJNS5_1CILi128EEENS7_ILi112EEENS7_ILi64EEEEEELi64ENS_6half_tEfNS_4arch4Sm80ELb0ELb0ELb1ELb1ELb0ELb0ELb1ELb0EEENS1_21CollectiveEpilogueFwdINS6_IJS8_SA_S9_EEENS6_IJNS7_ILi1EEESI_SI_EEESC_SE_Li128ELb1ELb1ELb0ELb0EEENS1_19SingleTileSchedulerILb1ELb0ELb1ELi128EEEEEEEEEvNT_6ParamsE,"",@"SHT_CUDA_INFO"
	.sectionflags	@""
	.align	4


	//----- nvinfo : EIATTR_CUDA_API_VERSION
	.align		4
        /*0000*/ 	.byte	0x04, 0x37
        /*0002*/ 	.short	(.L_86 - .L_85)
.L_85:
        /*0004*/ 	.word	0x00000082


	//----- nvinfo : EIATTR_SW2861232_WAR
	.align		4
.L_86:
        /*0008*/ 	.byte	0x01, 0x35
	.zero		2


	//----- nvinfo : EIATTR_PARAM_CBANK
	.align		4
        /*000c*/ 	.byte	0x04, 0x0a
        /*000e*/ 	.short	(.L_88 - .L_87)
	.align		4
.L_87:
        /*0010*/ 	.word	index@(.nv.constant0._ZN7cutlass13device_kernelIN5flash19enable_sm80_to_sm89INS1_16FlashAttnFwdSm80INS1_25CollectiveMainloopFwdSm80ILi4ELi1ELb0EN4cute5tupleIJNS5_1CILi128EEENS7_ILi112EEENS7_ILi64EEEEEELi64ENS_6half_tEfNS_4arch4Sm80ELb0ELb0ELb1ELb1ELb0ELb0ELb1ELb0EEENS1_21CollectiveEpilogueFwdINS6_IJS8_SA_S9_EEENS6_IJNS7_ILi1EEESI_SI_EEESC_SE_Li128ELb1ELb1ELb0ELb0EEENS1_19SingleTileSchedulerILb1ELb0ELb1ELi128EEEEEEEEEvNT_6ParamsE)
        /*0014*/ 	.short	0x0160
        /*0016*/ 	.short	0x0418


	//----- nvinfo : EIATTR_CBANK_PARAM_SIZE
	.align		4
.L_88:
        /*0018*/ 	.byte	0x03, 0x19
        /*001a*/ 	.short	0x0418


	//----- nvinfo : EIATTR_KPARAM_INFO
	.align		4
        /*001c*/ 	.byte	0x04, 0x17
        /*001e*/ 	.short	(.L_90 - .L_89)
.L_89:
        /*0020*/ 	.word	0x00000000
        /*0024*/ 	.short	0x0000
        /*0026*/ 	.short	0x0000
        /*0028*/ 	.byte	0x00, 0xf0, 0x61, 0x10


	//----- nvinfo : EIATTR_MAXREG_COUNT
	.align		4
.L_90:
        /*002c*/ 	.byte	0x03, 0x1b
        /*002e*/ 	.short	0x00ff


	//----- nvinfo : EIATTR_NUM_BARRIERS
	.align		4
        /*0030*/ 	.byte	0x02, 0x4c
        /*0032*/ 	.byte	0x02
	.zero		1


	//----- nvinfo : EIATTR_ANNOTATIONS
	.align		4
        /*0034*/ 	.byte	0x04, 0x55
        /*0036*/ 	.short	(.L_92 - .L_91)


	//   ....[0]....
.L_91:
        /* <DEDUP_REMOVED lines=31> */
        /*021c*/ 	.byte	0x90, 0xe6, 0x00, 0x00


	//----- nvinfo : EIATTR_MERCURY_ISA_VERSION
	.align		4
.L_92:
        /*0220*/ 	.byte	0x03, 0x5f
        /*0222*/ 	.short	0x0000


	//----- nvinfo : EIATTR_COOP_GROUP_MASK_REGIDS
	.align		4
        /*0224*/ 	.byte	0x04, 0x29
        /*0226*/ 	.short	(.L_94 - .L_93)


	//   ....[0]....
.L_93:
        /*0228*/ 	.word	0xffffffff


	//   ....[1]....
        /*022c*/ 	.word	0xffffffff


	//   ....[2]....
        /*0230*/ 	.word	0xffffffff


	//   ....[3]....
        /*0234*/ 	.word	0xffffffff


	//   ....[4]....
        /*0238*/ 	.word	0xffffffff


	//   ....[5]....
        /*023c*/ 	.word	0xffffffff


	//   ....[6]....
        /*0240*/ 	.word	0xffffffff


	//   ....[7]....
        /*0244*/ 	.word	0xffffffff


	//   ....[8]....
        /*0248*/ 	.word	0xffffffff


	//   ....[9]....
        /*024c*/ 	.word	0xffffffff


	//   ....[10]....
        /*0250*/ 	.word	0xffffffff


	//   ....[11]....
        /*0254*/ 	.word	0xffffffff


	//   ....[12]....
        /*0258*/ 	.word	0xffffffff


	//   ....[13]....
        /*025c*/ 	.word	0xffffffff


	//   ....[14]....
        /*0260*/ 	.word	0xffffffff


	//   ....[15]....
        /*0264*/ 	.word	0xffffffff


	//   ....[16]....
        /*0268*/ 	.word	0xffffffff


	//   ....[17]....
        /*026c*/ 	.word	0xffffffff


	//   ....[18]....
        /*0270*/ 	.word	0xffffffff


	//   ....[19]....
        /*0274*/ 	.word	0xffffffff


	//   ....[20]....
        /*0278*/ 	.word	0xffffffff


	//   ....[21]....
        /*027c*/ 	.word	0xffffffff


	//   ....[22]....
        /*0280*/ 	.word	0xffffffff


	//   ....[23]....
        /*0284*/ 	.word	0xffffffff


	//   ....[24]....
        /*0288*/ 	.word	0xffffffff


	//   ....[25]....
        /*028c*/ 	.word	0xffffffff


	//   ....[26]....
        /*0290*/ 	.word	0xffffffff


	//   ....[27]....
        /*0294*/ 	.word	0xffffffff


	//   ....[28]....
        /*0298*/ 	.word	0xffffffff


	//   ....[29]....
        /*029c*/ 	.word	0xffffffff


	//   ....[30]....
        /*02a0*/ 	.word	0xffffffff


	//   ....[31]....
        /*02a4*/ 	.word	0xffffffff


	//   ....[32]....
        /*02a8*/ 	.word	0xffffffff


	//   ....[33]....
        /*02ac*/ 	.word	0xffffffff


	//   ....[34]....
        /*02b0*/ 	.word	0xffffffff


	//   ....[35]....
        /*02b4*/ 	.word	0xffffffff


	//   ....[36]....
        /*02b8*/ 	.word	0xffffffff


	//   ....[37]....
        /*02bc*/ 	.word	0xffffffff


	//   ....[38]....
        /*02c0*/ 	.word	0xffffffff


	//   ....[39]....
        /*02c4*/ 	.word	0xffffffff


	//   ....[40]....
        /*02c8*/ 	.word	0xffffffff


	//   ....[41]....
        /*02cc*/ 	.word	0xffffffff


	//   ....[42]....
        /*02d0*/ 	.word	0xffffffff


	//   ....[43]....
        /*02d4*/ 	.word	0xffffffff


	//   ....[44]....
        /*02d8*/ 	.word	0xffffffff


	//   ....[45]....
        /*02dc*/ 	.word	0xffffffff


	//   ....[46]....
        /*02e0*/ 	.word	0xffffffff


	//   ....[47]....
        /*02e4*/ 	.word	0xffffffff


	//   ....[48]....
        /*02e8*/ 	.word	0xffffffff


	//   ....[49]....
        /*02ec*/ 	.word	0xffffffff


	//   ....[50]....
        /*02f0*/ 	.word	0xffffffff


	//   ....[51]....
        /*02f4*/ 	.word	0xffffffff


	//   ....[52]....
        /*02f8*/ 	.word	0xffffffff


	//   ....[53]....
        /*02fc*/ 	.word	0xffffffff


	//   ....[54]....
        /*0300*/ 	.word	0xffffffff


	//   ....[55]....
        /*0304*/ 	.word	0xffffffff


	//   ....[56]....
        /*0308*/ 	.word	0xffffffff


	//   ....[57]....
        /*030c*/ 	.word	0xffffffff


	//   ....[58]....
        /*0310*/ 	.word	0xffffffff


	//   ....[59]....
        /*0314*/ 	.word	0xffffffff


	//   ....[60]....
        /*0318*/ 	.word	0xffffffff


	//   ....[61]....
        /*031c*/ 	.word	0xffffffff


	//   ....[62]....
        /*0320*/ 	.word	0xffffffff


	//   ....[63]....
        /*0324*/ 	.word	0xffffffff


	//   ....[64]....
        /*0328*/ 	.word	0xffffffff


	//   ....[65]....
        /*032c*/ 	.word	0xffffffff


	//   ....[66]....
        /*0330*/ 	.word	0xffffffff


	//   ....[67]....
        /*0334*/ 	.word	0xffffffff


	//   ....[68]....
        /*0338*/ 	.word	0xffffffff


	//   ....[69]....
        /*033c*/ 	.word	0xffffffff


	//   ....[70]....
        /*0340*/ 	.word	0xffffffff


	//   ....[71]....
        /*0344*/ 	.word	0xffffffff


	//   ....[72]....
        /*0348*/ 	.word	0xffffffff


	//   ....[73]....
        /*034c*/ 	.word	0xffffffff


	//   ....[74]....
        /*0350*/ 	.word	0xffffffff


	//   ....[75]....
        /*0354*/ 	.word	0xffffffff


	//   ....[76]....
        /*0358*/ 	.word	0xffffffff


	//   ....[77]....
        /*035c*/ 	.word	0xffffffff


	//   ....[78]....
        /*0360*/ 	.word	0xffffffff


	//   ....[79]....
        /*0364*/ 	.word	0xffffffff


	//   ....[80]....
        /*0368*/ 	.word	0xffffffff


	//----- nvinfo : EIATTR_COOP_GROUP_INSTR_OFFSETS
	.align		4
.L_94:
        /*036c*/ 	.byte	0x04, 0x28
        /*036e*/ 	.short	(.L_96 - .L_95)


	//   ....[0]....
.L_95:
        /*0370*/ 	.word	0x00000090


	//   ....[1]....
        /*0374*/ 	.word	0x00000e70


	//   ....[2]....
        /*0378*/ 	.word	0x00000e90


	//   ....[3]....
        /*037c*/ 	.word	0x000010d0


	//   ....[4]....
        /*0380*/ 	.word	0x00001100


	//   ....[5]....
        /*0384*/ 	.word	0x00001190


	//   ....[6]....
        /*0388*/ 	.word	0x000011c0


	//   ....[7]....
        /*038c*/ 	.word	0x00001250


	//   ....[8]....
        /*0390*/ 	.word	0x00001280


	//   ....[9]....
        /*0394*/ 	.word	0x00001310


	//   ....[10]....
        /*0398*/ 	.word	0x00001340


	//   ....[11]....
        /*039c*/ 	.word	0x000013d0


	//   ....[12]....
        /*03a0*/ 	.word	0x00001400


	//   ....[13]....
        /*03a4*/ 	.word	0x00001490


	//   ....[14]....
        /*03a8*/ 	.word	0x000014c0


	//   ....[15]....
        /*03ac*/ 	.word	0x00001540


	//   ....[16]....
        /*03b0*/ 	.word	0x00001580


	//   ....[17]....
        /*03b4*/ 	.word	0x00004560


	//   ....[18]....
        /*03b8*/ 	.word	0x00004670


	//   ....[19]....
        /*03bc*/ 	.word	0x00004a80


	//   ....[20]....
        /*03c0*/ 	.word	0x00004b50


	//   ....[21]....
        /*03c4*/ 	.word	0x00004bb0


	//   ....[22]....
        /*03c8*/ 	.word	0x00004c40


	//   ....[23]....
        /*03cc*/ 	.word	0x00004d70


	//   ....[24]....
        /*03d0*/ 	.word	0x00004ec0


	//   ....[25]....
        /*03d4*/ 	.word	0x00009230


	//   ....[26]....
        /*03d8*/ 	.word	0x000092a0


	//   ....[27]....
        /*03dc*/ 	.word	0x00009340


	//   ....[28]....
        /*03e0*/ 	.word	0x00009380


	//   ....[29]....
        /*03e4*/ 	.word	0x00009480


	//   ....[30]....
        /*03e8*/ 	.word	0x000095d0


	//   ....[31]....
        /*03ec*/ 	.word	0x00009730


	//   ....[32]....
        /*03f0*/ 	.word	0x000099c0


	//   ....[33]....
        /*03f4*/ 	.word	0x0000cc70


	//   ....[34]....
        /*03f8*/ 	.word	0x0000cc80


	//   ....[35]....
        /*03fc*/ 	.word	0x0000cc90


	//   ....[36]....
        /*0400*/ 	.word	0x0000cca0


	//   ....[37]....
        /*0404*/ 	.word	0x0000ccd0


	//   ....[38]....
        /*0408*/ 	.word	0x0000ccf0


	//   ....[39]....
        /*040c*/ 	.word	0x0000cd10


	//   ....[40]....
        /*0410*/ 	.word	0x0000cd20


	//   ....[41]....
        /*0414*/ 	.word	0x0000e000


	//   ....[42]....
        /*0418*/ 	.word	0x0000e050


	//   ....[43]....
        /*041c*/ 	.word	0x0000e080


	//   ....[44]....
        /*0420*/ 	.word	0x0000e0b0


	//   ....[45]....
        /*0424*/ 	.word	0x0000e0e0


	//   ....[46]....
        /*0428*/ 	.word	0x0000e120


	//   ....[47]....
        /*042c*/ 	.word	0x0000e150


	//   ....[48]....
        /*0430*/ 	.word	0x0000e180


	//   ....[49]....
        /*0434*/ 	.word	0x0000e260


	//   ....[50]....
        /*0438*/ 	.word	0x0000e290


	//   ....[51]....
        /*043c*/ 	.word	0x0000e2f0


	//   ....[52]....
        /*0440*/ 	.word	0x0000e350


	//   ....[53]....
        /*0444*/ 	.word	0x0000e360


	//   ....[54]....
        /*0448*/ 	.word	0x0000e370


	//   ....[55]....
        /*044c*/ 	.word	0x0000e380


	//   ....[56]....
        /*0450*/ 	.word	0x0000e3f0


	//   ....[57]....
        /*0454*/ 	.word	0x0000e4a0


	//   ....[58]....
        /*0458*/ 	.word	0x0000e4b0


	//   ....[59]....
        /*045c*/ 	.word	0x0000e4e0


	//   ....[60]....
        /*0460*/ 	.word	0x0000e4f0


	//   ....[61]....
        /*0464*/ 	.word	0x0000e500


	//   ....[62]....
        /*0468*/ 	.word	0x0000e510


	//   ....[63]....
        /*046c*/ 	.word	0x0000e590


	//   ....[64]....
        /*0470*/ 	.word	0x0000e5a0


	//   ....[65]....
        /*0474*/ 	.word	0x0000ed00


	//   ....[66]....
        /*0478*/ 	.word	0x0000ed40


	//   ....[67]....
        /*047c*/ 	.word	0x0000ed70


	//   ....[68]....
        /*0480*/ 	.word	0x0000eda0


	//   ....[69]....
        /*0484*/ 	.word	0x0000edd0


	//   ....[70]....
        /*0488*/ 	.word	0x0000ee00


	//   ....[71]....
        /*048c*/ 	.word	0x0000ee30


	//   ....[72]....
        /*0490*/ 	.word	0x0000ee50


	//   ....[73]....
        /*0494*/ 	.word	0x0000ee70


	//   ....[74]....
        /*0498*/ 	.word	0x0000eea0


	//   ....[75]....
        /*049c*/ 	.word	0x0000eeb0


	//   ....[76]....
        /*04a0*/ 	.word	0x0000eec0


	//   ....[77]....
        /*04a4*/ 	.word	0x0000eed0


	//   ....[78]....
        /*04a8*/ 	.word	0x0000eee0


	//   ....[79]....
        /*04ac*/ 	.word	0x0000ef10


	//   ....[80]....
        /*04b0*/ 	.word	0x0000ef30


	//----- nvinfo : EIATTR_EXIT_INSTR_OFFSETS
	.align		4
.L_96:
        /*04b4*/ 	.byte	0x04, 0x1c
        /*04b6*/ 	.short	(.L_98 - .L_97)


	//   ....[0]....
.L_97:
        /*04b8*/ 	.word	0x00000350


	//   ....[1]....
        /*04bc*/ 	.word	0x0000e640


	//   ....[2]....
        /*04c0*/ 	.word	0x0000e680


	//   ....[3]....
        /*04c4*/ 	.word	0x0000f090


	//   ....[4]....
        /*04c8*/ 	.word	0x0000f0d0


	//----- nvinfo : EIATTR_CTAIDZ_USED
	.align		4
.L_98:
        /*04cc*/ 	.byte	0x01, 0x04
	.zero		2


	//----- nvinfo : EIATTR_MAX_THREADS
	.align		4
        /*04d0*/ 	.byte	0x04, 0x05
        /*04d2*/ 	.short	(.L_100 - .L_99)
.L_99:
        /*04d4*/ 	.word	0x00000080
        /*04d8*/ 	.word	0x00000001
        /*04dc*/ 	.word	0x00000001


	//----- nvinfo : EIATTR_CRS_STACK_SIZE
	.align		4
.L_100:
        /*04e0*/ 	.byte	0x04, 0x1e
        /*04e2*/ 	.short	(.L_102 - .L_101)
.L_101:
        /*04e4*/ 	.word	0x00000000
.L_102:


//--------------------- .nv.info._ZN7cutlass13device_kernelIN5flash19enable_sm80_to_sm89INS1_16FlashAttnFwdSm80INS1_25CollectiveMainloopFwdSm80ILi4ELi1ELb0EN4cute5tupleIJNS5_1CILi128EEENS7_ILi112EEENS7_ILi64EEEEEELi64ENS_6half_tEfNS_4arch4Sm80ELb0ELb0ELb1ELb1ELb0ELb1ELb1ELb0EEENS1_21CollectiveEpilogueFwdINS6_IJS8_SA_S9_EEENS6_IJNS7_ILi1EEESI_SI_EEESC_SE_Li128ELb1ELb1ELb0ELb0EEENS1_19SingleTileSchedulerILb1ELb0ELb1ELi128EEEEEEEEEvNT_6ParamsE --------------------------
	.section	.nv.info._ZN7cutlass13device_kernelIN5flash19enable_sm80_to_sm89INS1_16FlashAttnFwdSm80INS1_25CollectiveMainloopFwdSm80ILi4ELi1ELb0EN4cute5tupleIJNS5_1CILi128EEENS7_ILi112EEENS7_ILi64EEEEEELi64ENS_6half_tEfNS_4arch4Sm80ELb0ELb0ELb1ELb1ELb0ELb1ELb1ELb0EEENS1_21CollectiveEpilogueFwdINS6_IJS8_SA_S9_EEENS6_IJNS7_ILi1EEESI_SI_EEESC_SE_Li128ELb1ELb1ELb0ELb0EEENS1_19SingleTileSchedulerILb1ELb0ELb1ELi128EEEEEEEEEvNT_6ParamsE,"",@"SHT_CUDA_INFO"
	.sectionflags	@""
	.align	4


	//----- nvinfo : EIATTR_CUDA_API_VERSION
	.align		4
        /*0000*/ 	.byte	0x04, 0x37
        /*0002*/ 	.short	(.L_104 - .L_103)
.L_103:
        /*0004*/ 	.word	0x00000082


	//----- nvinfo : EIATTR_SW2861232_WAR
	.align		4
.L_104:
        /*0008*/ 	.byte	0x01, 0x35
	.zero		2


	//----- nvinfo : EIATTR_PARAM_CBANK
	.align		4
        /*000c*/ 	.byte	0x04, 0x0a
        /*000e*/ 	.short	(.L_106 - .L_105)
	.align		4
.L_105:
        /*0010*/ 	.word	index@(.nv.constant0._ZN7cutlass13device_kernelIN5flash19enable_sm80_to_sm89INS1_16FlashAttnFwdSm80INS1_25CollectiveMainloopFwdSm80ILi4ELi1ELb0EN4cute5tupleIJNS5_1CILi128EEENS7_ILi112EEENS7_ILi64EEEEEELi64ENS_6half_tEfNS_4arch4Sm80ELb0ELb0ELb1ELb1ELb0ELb1ELb1ELb0EEENS1_21CollectiveEpilogueFwdINS6_IJS8_SA_S9_EEENS6_IJNS7_ILi1EEESI_SI_EEESC_SE_Li128ELb1ELb1ELb0ELb0EEENS1_19SingleTileSchedulerILb1ELb0ELb1ELi128EEEEEEEEEvNT_6ParamsE)
        /*0014*/ 	.short	0x0160
        /*0016*/ 	.short	0x0418


	//----- nvinfo : EIATTR_CBANK_PARAM_SIZE
	.align		4
.L_106:
        /*0018*/ 	.byte	0x03, 0x19
        /*001a*/ 	.short	0x0418


	//----- nvinfo : EIATTR_KPARAM_INFO
	.align		4
        /*001c*/ 	.byte	0x04, 0x17
        /*001e*/ 	.short	(.L_108 - .L_107)
.L_107:
        /*0020*/ 	.word	0x00000000
        /*0024*/ 	.short	0x0000
        /*0026*/ 	.short	0x0000
        /*0028*/ 	.byte	0x00, 0xf0, 0x61, 0x10


	//----- nvinfo : EIATTR_MAXREG_COUNT
	.align		4
.L_108:
        /*002c*/ 	.byte	0x03, 0x1b
        /*002e*/ 	.short	0x00ff


	//----- nvinfo : EIATTR_NUM_BARRIERS
	.align		4
        /*0030*/ 	.byte	0x02, 0x4c
        /*0032*/ 	.byte	0x02
	.zero		1


	//----- nvinfo : EIATTR_ANNOTATIONS
	.align		4
        /*0034*/ 	.byte	0x04, 0x55
        /*0036*/ 	.short	(.L_110 - .L_109)


	//   ....[0]....
.L_109:
        /* <DEDUP_REMOVED lines=39> */


	//----- nvinfo : EIATTR_MERCURY_ISA_VERSION
	.align		4
.L_110:
        /*0298*/ 	.byte	0x03, 0x5f
        /*029a*/ 	.short	0x0000


	//----- nvinfo : EIATTR_COOP_GROUP_MASK_REGIDS
	.align		4
        /*029c*/ 	.byte	0x04, 0x29
        /*029e*/ 	.short	(.L_112 - .L_111)


	//   ....[0]....
.L_111:
        /*02a0*/ 	.word	0xffffffff


	//   ....[1]....
        /*02a4*/ 	.word	0xffffffff


	//   ....[2]....
        /*02a8*/ 	.word	0xffffffff


	//   ....[3]....
        /*02ac*/ 	.word	0xffffffff


	//   ....[4]....
        /*02b0*/ 	.word	0xffffffff


	//   ....[5]....
        /*02b4*/ 	.word	0xffffffff


	//   ....[6]....
        /*02b8*/ 	.word	0xffffffff


	//   ....[7]....
        /*02bc*/ 	.word	0xffffffff


	//   ....[8]....
        /*02c0*/ 	.word	0xffffffff


	//   ....[9]....
        /*02c4*/ 	.word	0xffffffff


	//   ....[10]....
        /*02c8*/ 	.word	0xffffffff


	//   ....[11]....
        /*02cc*/ 	.word	0xffffffff


	//   ....[12]....
        /*02d0*/ 	.word	0xffffffff


	//   ....[13]....
        /*02d4*/ 	.word	0xffffffff


	//   ....[14]....
        /*02d8*/ 	.word	0xffffffff


	//   ....[15]....
        /*02dc*/ 	.word	0xffffffff


	//   ....[16]....
        /*02e0*/ 	.word	0xffffffff


	//   ....[17]....
        /*02e4*/ 	.word	0xffffffff


	//   ....[18]....
        /*02e8*/ 	.word	0xffffffff


	//   ....[19]....
        /*02ec*/ 	.word	0xffffffff


	//   ....[20]....
        /*02f0*/ 	.word	0xffffffff


	//   ....[21]....
        /*02f4*/ 	.word	0xffffffff


	//   ....[22]....
        /*02f8*/ 	.word	0xffffffff


	//   ....[23]....
        /*02fc*/ 	.word	0xffffffff


	//   ....[24]....
        /*0300*/ 	.word	0xffffffff


	//   ....[25]....
        /*0304*/ 	.word	0xffffffff


	//   ....[26]....
        /*0308*/ 	.word	0xffffffff


	//   ....[27]....
        /*030c*/ 	.word	0xffffffff


	//   ....[28]....
        /*0310*/ 	.word	0xffffffff


	//   ....[29]....
        /*0314*/ 	.word	0xffffffff


	//   ....[30]....
        /*0318*/ 	.word	0xffffffff


	//   ....[31]....
        /*031c*/ 	.word	0xffffffff


	//   ....[32]....
        /*0320*/ 	.word	0xffffffff


	//   ....[33]....
        /*0324*/ 	.word	0xffffffff


	//   ....[34]....
        /*0328*/ 	.word	0xffffffff


	//   ....[35]....
        /*032c*/ 	.word	0xffffffff


	//   ....[36]....
        /*0330*/ 	.word	0xffffffff


	//   ....[37]....
        /*0334*/ 	.word	0xffffffff


	//   ....[38]....
        /*0338*/ 	.word	0xffffffff


	//   ....[39]....
        /*033c*/ 	.word	0xffffffff


	//   ....[40]....
        /*0340*/ 	.word	0xffffffff


	//   ....[41]....
        /*0344*/ 	.word	0xffffffff


	//   ....[42]....
        /*0348*/ 	.word	0xffffffff


	//   ....[43]....
        /*034c*/ 	.word	0xffffffff


	//   ....[44]....
        /*0350*/ 	.word	0xffffffff


	//   ....[45]....
        /*0354*/ 	.word	0xffffffff


	//   ....[46]....
        /*0358*/ 	.word	0xffffffff


	//   ....[47]....
        /*035c*/ 	.word	0xffffffff


	//   ....[48]....
        /*0360*/ 	.word	0xffffffff


	//   ....[49]....
        /*0364*/ 	.word	0xffffffff


	//   ....[50]....
        /*0368*/ 	.word	0xffffffff


	//   ....[51]....
        /*036c*/ 	.word	0xffffffff


	//   ....[52]....
        /*0370*/ 	.word	0xffffffff


	//   ....[53]....
        /*0374*/ 	.word	0xffffffff


	//   ....[54]....
        /*0378*/ 	.word	0xffffffff


	//   ....[55]....
        /*037c*/ 	.word	0xffffffff


	//   ....[56]....
        /*0380*/ 	.word	0xffffffff


	//   ....[57]....
        /*0384*/ 	.word	0xffffffff


	//   ....[58]....
        /*0388*/ 	.word	0xffffffff


	//   ....[59]....
        /*038c*/ 	.word	0xffffffff


	//   ....[60]....
        /*0390*/ 	.word	0xffffffff


	//   ....[61]....
        /*0394*/ 	.word	0xffffffff


	//   ....[62]....
        /*0398*/ 	.word	0xffffffff


	//   ....[63]....
        /*039c*/ 	.word	0xffffffff


	//   ....[64]....
        /*03a0*/ 	.word	0xffffffff


	//   ....[65]....
        /*03a4*/ 	.word	0xffffffff


	//   ....[66]....
        /*03a8*/ 	.word	0xffffffff


	//   ....[67]....
        /*03ac*/ 	.word	0xffffffff


	//   ....[68]....
        /*03b0*/ 	.word	0xffffffff


	//   ....[69]....
        /*03b4*/ 	.word	0xffffffff


	//   ....[70]....
        /*03b8*/ 	.word	0xffffffff


	//   ....[71]....
        /*03bc*/ 	.word	0xffffffff


	//   ....[72]....
        /*03c0*/ 	.word	0xffffffff


	//   ....[73]....
        /*03c4*/ 	.word	0xffffffff


	//   ....[74]....
        /*03c8*/ 	.word	0xffffffff


	//   ....[75]....
        /*03cc*/ 	.word	0xffffffff


	//   ....[76]....
        /*03d0*/ 	.word	0xffffffff


	//   ....[77]....
        /*03d4*/ 	.word	0xffffffff


	//   ....[78]....
        /*03d8*/ 	.word	0xffffffff


	//   ....[79]....
        /*03dc*/ 	.word	0xffffffff


	//   ....[80]....
        /*03e0*/ 	.word	0xffffffff


	//----- nvinfo : EIATTR_COOP_GROUP_INSTR_OFFSETS
	.align		4
.L_112:
        /*03e4*/ 	.byte	0x04, 0x28
        /*03e6*/ 	.short	(.L_114 - .L_113)


	//   ....[0]....
.L_113:
        /*03e8*/ 	.word	0x00000090


	//   ....[1]....
        /*03ec*/ 	.word	0x000086e0


	//   ....[2]....
        /*03f0*/ 	.word	0x00008710


	//   ....[3]....
        /*03f4*/ 	.word	0x00008740


	//   ....[4]....
        /*03f8*/ 	.word	0x00008770


	//   ....[5]....
        /*03fc*/ 	.word	0x00008790


	//   ....[6]....
        /*0400*/ 	.word	0x000087d0


	//   ....[7]....
        /*0404*/ 	.word	0x000087f0


	//   ....[8]....
        /*0408*/ 	.word	0x00008830


	//   ....[9]....
        /*040c*/ 	.word	0x00008860


	//   ....[10]....
        /*0410*/ 	.word	0x000088b0


	//   ....[11]....
        /*0414*/ 	.word	0x000088d0


	//   ....[12]....
        /*0418*/ 	.word	0x000088e0


	//   ....[13]....
        /*041c*/ 	.word	0x000088f0


	//   ....[14]....
        /*0420*/ 	.word	0x00008940


	//   ....[15]....
        /*0424*/ 	.word	0x00008970


	//   ....[16]....
        /*0428*/ 	.word	0x000089b0


	//   ....[17]....
        /*042c*/ 	.word	0x0000f890


	//   ....[18]....
        /*0430*/ 	.word	0x0000f950


	//   ....[19]....
        /*0434*/ 	.word	0x0000fa70


	//   ....[20]....
        /*0438*/ 	.word	0x0000faa0


	//   ....[21]....
        /*043c*/ 	.word	0x0000fad0


	//   ....[22]....
        /*0440*/ 	.word	0x0000fbc0


	//   ....[23]....
        /*0444*/ 	.word	0x0000fca0


	//   ....[24]....
        /*0448*/ 	.word	0x0000fe10


	//   ....[25]....
        /*044c*/ 	.word	0x00015060


	//   ....[26]....
        /*0450*/ 	.word	0x000150e0


	//   ....[27]....
        /*0454*/ 	.word	0x000151a0


	//   ....[28]....
        /*0458*/ 	.word	0x000151d0


	//   ....[29]....
        /*045c*/ 	.word	0x00015200


	//   ....[30]....
        /*0460*/ 	.word	0x00015320


	//   ....[31]....
        /*0464*/ 	.word	0x000154c0


	//   ....[32]....
        /*0468*/ 	.word	0x00015760


	//   ....[33]....
        /*046c*/ 	.word	0x00018640


	//   ....[34]....
        /*0470*/ 	.word	0x00018650


	//   ....[35]....
        /*0474*/ 	.word	0x00018660


	//   ....[36]....
        /*0478*/ 	.word	0x00018670


	//   ....[37]....
        /*047c*/ 	.word	0x000186a0


	//   ....[38]....
        /*0480*/ 	.word	0x000186c0


	//   ....[39]....
        /*0484*/ 	.word	0x000186e0


	//   ....[40]....
        /*0488*/ 	.word	0x000186f0


	//   ....[41]....
        /*048c*/ 	.word	0x000199e0


	//   ....[42]....
        /*0490*/ 	.word	0x00019a10


	//   ....[43]....
        /*0494*/ 	.word	0x00019a70


	//   ....[44]....
        /*0498*/ 	.word	0x00019aa0


	//   ....[45]....
        /*049c*/ 	.word	0x00019ae0


	//   ....[46]....
        /*04a0*/ 	.word	0x00019b20


	//   ....[47]....
        /*04a4*/ 	.word	0x00019b50


	//   ....[48]....
        /*04a8*/ 	.word	0x00019b70


	//   ....[49]....
        /*04ac*/ 	.word	0x00019b90


	//   ....[50]....
        /*04b0*/ 	.word	0x00019bd0


	//   ....[51]....
        /*04b4*/ 	.word	0x00019bf0


	//   ....[52]....
        /*04b8*/ 	.word	0x00019c20


	//   ....[53]....
        /*04bc*/ 	.word	0x00019c70


	//   ....[54]....
        /*04c0*/ 	.word	0x00019ca0


	//   ....[55]....
        /*04c4*/ 	.word	0x00019cf0


	//   ....[56]....
        /*04c8*/ 	.word	0x00019d40


	//   ....[57]....
        /*04cc*/ 	.word	0x00019d70


	//   ....[58]....
        /*04d0*/ 	.word	0x00019dc0


	//   ....[59]....
        /*04d4*/ 	.word	0x00019e70


	//   ....[60]....
        /*04d8*/ 	.word	0x00019e90


	//   ....[61]....
        /*04dc*/ 	.word	0x00019ec0


	//   ....[62]....
        /*04e0*/ 	.word	0x00019ef0


	//   ....[63]....
        /*04e4*/ 	.word	0x00019f90


	//   ....[64]....
        /*04e8*/ 	.word	0x00019fa0


	//   ....[65]....
        /*04ec*/ 	.word	0x0001a6c0


	//   ....[66]....
        /*04f0*/ 	.word	0x0001a700


	//   ....[67]....
        /*04f4*/ 	.word	0x0001a730


	//   ....[68]....
        /*04f8*/ 	.word	0x0001a760


	//   ....[69]....
        /*04fc*/ 	.word	0x0001a790


	//   ....[70]....
        /*0500*/ 	.word	0x0001a7c0


	//   ....[71]....
        /*0504*/ 	.word	0x0001a7f0


	//   ....[72]....
        /*0508*/ 	.word	0x0001a820


	//   ....[73]....
        /*050c*/ 	.word	0x0001a840


	//   ....[74]....
        /*0510*/ 	.word	0x0001a860


	//   ....[75]....
        /*0514*/ 	.word	0x0001a870


	//   ....[76]....
        /*0518*/ 	.word	0x0001a880


	//   ....[77]....
        /*051c*/ 	.word	0x0001a890


	//   ....[78]....
        /*0520*/ 	.word	0x0001a8a0


	//   ....[79]....
        /*0524*/ 	.word	0x0001a8b0


	//   ....[80]....
        /*0528*/ 	.word	0x0001a8e0


	//----- nvinfo : EIATTR_EXIT_INSTR_OFFSETS
	.align		4
.L_114:
        /*052c*/ 	.byte	0x04, 0x1c
        /*052e*/ 	.short	(.L_116 - .L_115)


	//   ....[0]....
.L_115:
        /*0530*/ 	.word	0x00000350


	//   ....[1]....
        /*0534*/ 	.word	0x0001a040


	//   ....[2]....
        /*0538*/ 	.word	0x0001a080


	//   ....[3]....
        /*053c*/ 	.word	0x0001aa70


	//   ....[4]....
        /*0540*/ 	.word	0x0001aab0


	//----- nvinfo : EIATTR_CTAIDZ_USED
	.align		4
.L_116:
        /*0544*/ 	.byte	0x01, 0x04
	.zero		2


	//----- nvinfo : EIATTR_MAX_THREADS
	.align		4
        /*0548*/ 	.byte	0x04, 0x05
        /*054a*/ 	.short	(.L_118 - .L_117)
.L_117:
        /*054c*/ 	.word	0x00000080
        /*0550*/ 	.word	0x00000001
        /*0554*/ 	.word	0x00000001


	//----- nvinfo : EIATTR_CRS_STACK_SIZE
	.align		4
.L_118:
        /*0558*/ 	.byte	0x04, 0x1e
        /*055a*/ 	.short	(.L_120 - .L_119)
.L_119:
        /*055c*/ 	.word	0x00000000
.L_120:


//--------------------- .nv.info._ZN7cutlass13device_kernelIN5flash19enable_sm80_to_sm89INS1_16FlashAttnFwdSm80INS1_25CollectiveMainloopFwdSm80ILi4ELi1ELb0EN4cute5tupleIJNS5_1CILi128EEENS7_ILi96EEENS7_ILi64EEEEEELi64ENS_6half_tEfNS_4arch4Sm80ELb0ELb1ELb1ELb0ELb0ELb0ELb1ELb0EEENS1_21CollectiveEpilogueFwdINS6_IJS8_SA_S9_EEENS6_IJNS7_ILi1EEESI_SI_EEESC_SE_Li128ELb0ELb1ELb0ELb0EEENS1_19SingleTileSchedulerILb0ELb0ELb1ELi128EEEEEEEEEvNT_6ParamsE --------------------------
	.section	.nv.info._ZN7cutlass13device_kernelIN5flash19enable_sm80_to_sm89INS1_16FlashAttnFwdSm80INS1_25CollectiveMainloopFwdSm80ILi4ELi1ELb0EN4cute5tupleIJNS5_1CILi128EEENS7_ILi96EEENS7_ILi64EEEEEELi64ENS_6half_tEfNS_4arch4Sm80ELb0ELb1ELb1ELb0ELb0ELb0ELb1ELb0EEENS1_21CollectiveEpilogueFwdINS6_IJS8_SA_S9_EEENS6_IJNS7_ILi1EEESI_SI_EEESC_SE_Li128ELb0ELb1ELb0ELb0EEENS1_19SingleTileSchedulerILb0ELb0ELb1ELi128EEEEEEEEEvNT_6ParamsE,"",@"SHT_CUDA_INFO"
	.sectionflags	@""
	.align	4


	//----- nvinfo : EIATTR_CUDA_API_VERSION
	.align		4
        /*0000*/ 	.byte	0x04, 0x37
        /*0002*/ 	.short	(.L_122 - .L_121)
.L_121:
        /*0004*/ 	.word	0x00000082


	//----- nvinfo : EIATTR_SW2861232_WAR
	.align		4
.L_122:
        /*0008*/ 	.byte	0x01, 0x35
	.zero		2


	//----- nvinfo : EIATTR_PARAM_CBANK
	.align		4
        /*000c*/ 	.byte	0x04, 0x0a
        /*000e*/ 	.short	(.L_124 - .L_123)
	.align		4
.L_123:
        /*0010*/ 	.word	index@(.nv.constant0._ZN7cutlass13device_kernelIN5flash19enable_sm80_to_sm89INS1_16FlashAttnFwdSm80INS1_25CollectiveMainloopFwdSm80ILi4ELi1ELb0EN4cute5tupleIJNS5_1CILi128EEENS7_ILi96EEENS7_ILi64EEEEEELi64ENS_6half_tEfNS_4arch4Sm80ELb0ELb1ELb1ELb0ELb0ELb0ELb1ELb0EEENS1_21CollectiveEpilogueFwdINS6_IJS8_SA_S9_EEENS6_IJNS7_ILi1EEESI_SI_EEESC_SE_Li128ELb0ELb1ELb0ELb0EEENS1_19SingleTileSchedulerILb0ELb0ELb1ELi128EEEEEEEEEvNT_6ParamsE)
        /*0014*/ 	.short	0x0160
        /*0016*/ 	.short	0x0418


	//----- nvinfo : EIATTR_CBANK_PARAM_SIZE
	.align		4
.L_124:
        /*0018*/ 	.byte	0x03, 0x19
        /*001a*/ 	.short	0x0418


	//----- nvinfo : EIATTR_KPARAM_INFO
	.align		4
        /*001c*/ 	.byte	0x04, 0x17
        /*001e*/ 	.short	(.L_126 - .L_125)
.L_125:
        /*0020*/ 	.word	0x00000000
        /*0024*/ 	.short	0x0000
        /*0026*/ 	.short	0x0000
        /*0028*/ 	.byte	0x00, 0xf0, 0x61, 0x10


	//----- nvinfo : EIATTR_MAXREG_COUNT
	.align		4
.L_126:
        /*002c*/ 	.byte	0x03, 0x1b
        /*002e*/ 	.short	0x00ff


	//----- nvinfo : EIATTR_NUM_BARRIERS
	.align		4
        /*0030*/ 	.byte	0x02, 0x4c
        /*0032*/ 	.byte	0x02
	.zero		1


	//----- nvinfo : EIATTR_ANNOTATIONS
	.align		4
        /*0034*/ 	.byte	0x04, 0x55
        /*0036*/ 	.short	(.L_128 - .L_127)


	//   ....[0]....
.L_127:
        /* <DEDUP_REMOVED lines=45> */


	//----- nvinfo : EIATTR_MERCURY_ISA_VERSION
	.align		4
.L_128:
        /*02f0*/ 	.byte	0x03, 0x5f
        /*02f2*/ 	.short	0x0000


	//----- nvinfo : EIATTR_COOP_GROUP_MASK_REGIDS
	.align		4
        /*02f4*/ 	.byte	0x04, 0x29
        /*02f6*/ 	.short	(.L_130 - .L_129)


	//   ....[0]....
.L_129:
        /*02f8*/ 	.word	0xffffffff


	//   ....[1]....
        /*02fc*/ 	.word	0xffffffff


	//   ....[2]....
        /*0300*/ 	.word	0xffffffff


	//   ....[3]....
        /*0304*/ 	.word	0xffffffff


	//   ....[4]....
        /*0308*/ 	.word	0xffffffff


	//   ....[5]....
        /*030c*/ 	.word	0xffffffff


	//   ....[6]....
        /*0310*/ 	.word	0xffffffff


	//   ....[7]....
        /*0314*/ 	.word	0xffffffff


	//   ....[8]....
        /*0318*/ 	.word	0xffffffff


	//   ....[9]....
        /*031c*/ 	.word	0xffffffff


	//   ....[10]....
        /*0320*/ 	.word	0xffffffff


	//   ....[11]....
        /*0324*/ 	.word	0xffffffff


	//   ....[12]....
        /*0328*/ 	.word	0xffffffff


	//   ....[13]....
        /*032c*/ 	.word	0xffffffff


	//   ....[14]....
        /*0330*/ 	.word	0xffffffff


	//   ....[15]....
        /*0334*/ 	.word	0xffffffff


	//   ....[16]....
        /*0338*/ 	.word	0xffffffff


	//   ....[17]....
        /*033c*/ 	.word	0xffffffff


	//   ....[18]....
        /*0340*/ 	.word	0xffffffff


	//   ....[19]....
        /*0344*/ 	.word	0xffffffff


	//   ....[20]....
        /*0348*/ 	.word	0xffffffff


	//   ....[21]....
        /*034c*/ 	.word	0xffffffff


	//   ....[22]....
        /*0350*/ 	.word	0xffffffff


	//   ....[23]....
        /*0354*/ 	.word	0xffffffff


	//   ....[24]....
        /*0358*/ 	.word	0xffffffff


	//   ....[25]....
        /*035c*/ 	.word	0xffffffff


	//   ....[26]....
        /*0360*/ 	.word	0xffffffff


	//   ....[27]....
        /*0364*/ 	.word	0xffffffff


	//   ....[28]....
        /*0368*/ 	.word	0xffffffff


	//   ....[29]....
        /*036c*/ 	.word	0xffffffff


	//   ....[30]....
        /*0370*/ 	.word	0xffffffff


	//   ....[31]....
        /*0374*/ 	.word	0xffffffff


	//   ....[32]....
        /*0378*/ 	.word	0xffffffff


	//   ....[33]....
        /*037c*/ 	.word	0xffffffff


	//   ....[34]....
        /*0380*/ 	.word	0xffffffff


	//   ....[35]....
        /*0384*/ 	.word	0xffffffff


	//   ....[36]....
        /*0388*/ 	.word	0xffffffff


	//   ....[37]....
        /*038c*/ 	.word	0xffffffff


	//   ....[38]....
        /*0390*/ 	.word	0xffffffff


	//   ....[39]....
        /*0394*/ 	.word	0xffffffff


	//   ....[40]....
        /*0398*/ 	.word	0xffffffff


	//   ....[41]....
        /*039c*/ 	.word	0xffffffff


	//   ....[42]....
        /*03a0*/ 	.word	0xffffffff


	//   ....[43]....
        /*03a4*/ 	.word	0xffffffff


	//   ....[44]....
        /*03a8*/ 	.word	0xffffffff


	//   ....[45]....
        /*03ac*/ 	.word	0xffffffff


	//   ....[46]....
        /*03b0*/ 	.word	0xffffffff


	//   ....[47]....
        /*03b4*/ 	.word	0xffffffff


	//   ....[48]....
        /*03b8*/ 	.word	0xffffffff


	//   ....[49]....
        /*03bc*/ 	.word	0xffffffff


	//   ....[50]....
        /*03c0*/ 	.word	0xffffffff


	//   ....[51]....
        /*03c4*/ 	.word	0xffffffff


	//   ....[52]....
        /*03c8*/ 	.word	0xffffffff


	//   ....[53]....
        /*03cc*/ 	.word	0xffffffff


	//   ....[54]....
        /*03d0*/ 	.word	0xffffffff


	//   ....[55]....
        /*03d4*/ 	.word	0xffffffff


	//   ....[56]....
        /*03d8*/ 	.word	0xffffffff


	//   ....[57]....
        /*03dc*/ 	.word	0xffffffff


	//   ....[58]....
        /*03e0*/ 	.word	0xffffffff


	//   ....[59]....
        /*03e4*/ 	.word	0xffffffff


	//   ....[60]....
        /*03e8*/ 	.word	0xffffffff


	//   ....[61]....
        /*03ec*/ 	.word	0xffffffff


	//   ....[62]....
        /*03f0*/ 	.word	0xffffffff


	//   ....[63]....
        /*03f4*/ 	.word	0xffffffff


	//   ....[64]....
        /*03f8*/ 	.word	0xffffffff


	//   ....[65]....
        /*03fc*/ 	.word	0xffffffff


	//   ....[66]....
        /*0400*/ 	.word	0xffffffff


	//   ....[67]....
        /*0404*/ 	.word	0xffffffff


	//   ....[68]....
        /*0408*/ 	.word	0xffffffff


	//   ....[69]....
        /*040c*/ 	.word	0xffffffff


	//   ....[70]....
        /*0410*/ 	.word	0xffffffff


	//   ....[71]....
        /*0414*/ 	.word	0xffffffff


	//   ....[72]....
        /*0418*/ 	.word	0xffffffff


	//   ....[73]....
        /*041c*/ 	.word	0xffffffff


	//   ....[74]....
        /*0420*/ 	.word	0xffffffff


	//   ....[75]....
        /*0424*/ 	.word	0xffffffff


	//   ....[76]....
        /*0428*/ 	.word	0xffffffff


	//   ....[77]....
        /*042c*/ 	.word	0xffffffff


	//   ....[78]....
        /*0430*/ 	.word	0xffffffff


	//   ....[79]....
        /*0434*/ 	.word	0xffffffff


	//   ....[80]....
        /*0438*/ 	.word	0xffffffff


	//   ....[81]....
        /*043c*/ 	.word	0xffffffff


	//   ....[82]....
        /*0440*/ 	.word	0xffffffff


	//   ....[83]....
        /*0444*/ 	.word	0xffffffff


	//   ....[84]....
        /*0448*/ 	.word	0xffffffff


	//   ....[85]....
        /*044c*/ 	.word	0xffffffff


	//   ....[86]....
        /*0450*/ 	.word	0xffffffff


	//   ....[87]....
        /*0454*/ 	.word	0xffffffff


	//   ....[88]....
        /*0458*/ 	.word	0xffffffff


	//   ....[89]....
        /*045c*/ 	.word	0xffffffff


	//   ....[90]....
        /*0460*/ 	.word	0xffffffff


	//   ....[91]....
        /*0464*/ 	.word	0xffffffff


	//   ....[92]....
        /*0468*/ 	.word	0xffffffff


	//   ....[93]....
        /*046c*/ 	.word	0xffffffff


	//   ....[94]....
        /*0470*/ 	.word	0xffffffff


	//   ....[95]....
        /*0474*/ 	.word	0xffffffff


	//   ....[96]....
        /*0478*/ 	.word	0xffffffff


	//   ....[97]....
        /*047c*/ 	.word	0xffffffff


	//   ....[98]....
        /*0480*/ 	.word	0xffffffff


	//   ....[99]....
        /*0484*/ 	.word	0xffffffff


	//   ....[100]....
        /*0488*/ 	.word	0xffffffff


	//   ....[101]....
        /*048c*/ 	.word	0xffffffff


	//   ....[102]....
        /*0490*/ 	.word	0xffffffff


	//   ....[103]....
        /*0494*/ 	.word	0xffffffff


	//   ....[104]....
        /*0498*/ 	.word	0xffffffff


	//   ....[105]....
        /*049c*/ 	.word	0xffffffff


	//   ....[106]....
        /*04a0*/ 	.word	0xffffffff


	//   ....[107]....
        /*04a4*/ 	.word	0xffffffff


	//----- nvinfo : EIATTR_COOP_GROUP_INSTR_OFFSETS
	.align		4
.L_130:
        /*04a8*/ 	.byte	0x04, 0x28
        /*04aa*/ 	.short	(.L_132 - .L_131)


	//   ....[0]....
.L_131:
        /*04ac*/ 	.word	0x00000c30


	//   ....[1]....
        /*04b0*/ 	.word	0x00000c60


	//   ....[2]....
        /*04b4*/ 	.word	0x00000c90


	//   ....[3]....
        /*04b8*/ 	.word	0x00000cb0


	//   ....[4]....
        /*04bc*/ 	.word	0x00000ce0


	//   ....[5]....
        /*04c0*/ 	.word	0x00000d00


	//   ....[6]....
        /*04c4*/ 	.word	0x00000d40


	//   ....[7]....
        /*04c8*/ 	.word	0x00000d70


	//   ....[8]....
        /*04cc*/ 	.word	0x00000da0


	//   ....[9]....
        /*04d0*/ 	.word	0x00000e20


	//   ....[10]....
        /*04d4*/ 	.word	0x00000e30


	//   ....[11]....
        /*04d8*/ 	.word	0x00000e70


	//   ....[12]....
        /*04dc*/ 	.word	0x00000e90


	//   ....[13]....
        /*04e0*/ 	.word	0x00000ec0


	//   ....[14]....
        /*04e4*/ 	.word	0x00000ee0


	//   ....[15]....
        /*04e8*/ 	.word	0x00000f00


	//   ....[16]....
        /*04ec*/ 	.word	0x00002a30


	//   ....[17]....
        /*04f0*/ 	.word	0x00002cc0


	//   ....[18]....
        /*04f4*/ 	.word	0x000038a0


	//   ....[19]....
        /*04f8*/ 	.word	0x00004300


	//   ....[20]....
        /*04fc*/ 	.word	0x00005260


	//   ....[21]....
        /*0500*/ 	.word	0x00005390


	//   ....[22]....
        /*0504*/ 	.word	0x00005490


	//   ....[23]....
        /*0508*/ 	.word	0x000055b0


	//   ....[24]....
        /*050c*/ 	.word	0x00005ec0


	//   ....[25]....
        /*0510*/ 	.word	0x00005f40


	//   ....[26]....
        /*0514*/ 	.word	0x00006030


	//   ....[27]....
        /*0518*/ 	.word	0x000060d0


	//   ....[28]....
        /*051c*/ 	.word	0x00009990


	//   ....[29]....
        /*0520*/ 	.word	0x0000a4d0


	//   ....[30]....
        /*0524*/ 	.word	0x0000a6f0


	//   ....[31]....
        /*0528*/ 	.word	0x0000ae90


	//   ....[32]....
        /*052c*/ 	.word	0x0000bc00


	//   ....[33]....
        /*0530*/ 	.word	0x0000bca0


	//   ....[34]....
        /*0534*/ 	.word	0x0000bd60


	//   ....[35]....
        /*0538*/ 	.word	0x0000bdb0


	//   ....[36]....
        /*053c*/ 	.word	0x0000c2a0


	//   ....[37]....
        /*0540*/ 	.word	0x0000c3f0


	//   ....[38]....
        /*0544*/ 	.word	0x0000c490


	//   ....[39]....
        /*0548*/ 	.word	0x0000c5f0


	//   ....[40]....
        /*054c*/ 	.word	0x000106e0


	//   ....[41]....
        /*0550*/ 	.word	0x00010720


	//   ....[42]....
        /*0554*/ 	.word	0x000107b0


	//   ....[43]....
        /*0558*/ 	.word	0x00010800


	//   ....[44]....
        /*055c*/ 	.word	0x00010a20


	//   ....[45]....
        /*0560*/ 	.word	0x00010ac0


	//   ....[46]....
        /*0564*/ 	.word	0x00010b50


	//   ....[47]....
        /*0568*/ 	.word	0x00010dc0


	//   ....[48]....
        /*056c*/ 	.word	0x00014fd0


	//   ....[49]....
        /*0570*/ 	.word	0x00015cc0


	//   ....[50]....
        /*0574*/ 	.word	0x00015eb0


	//   ....[51]....
        /*0578*/ 	.word	0x00016640


	//   ....[52]....
        /*057c*/ 	.word	0x00017370


	//   ....[53]....
        /*0580*/ 	.word	0x00017410


	//   ....[54]....
        /*0584*/ 	.word	0x000174d0


	//   ....[55]....
        /*0588*/ 	.word	0x00017520


	//   ....[56]....
        /*058c*/ 	.word	0x000179f0


	//   ....[57]....
        /*0590*/ 	.word	0x00017b40


	//   ....[58]....
        /*0594*/ 	.word	0x00017c20


	//   ....[59]....
        /*0598*/ 	.word	0x00017d80


	//   ....[60]....
        /*059c*/ 	.word	0x0001a1a0


	//   ....[61]....
        /*05a0*/ 	.word	0x0001a1b0


	//   ....[62]....
        /*05a4*/ 	.word	0x0001a1c0


	//   ....[63]....
        /*05a8*/ 	.word	0x0001a1d0


	//   ....[64]....
        /*05ac*/ 	.word	0x0001a200


	//   ....[65]....
        /*05b0*/ 	.word	0x0001a220


	//   ....[66]....
        /*05b4*/ 	.word	0x0001a240


	//   ....[67]....
        /*05b8*/ 	.word	0x0001a250


	//   ....[68]....
        /*05bc*/ 	.word	0x0001b300


	//   ....[69]....
        /*05c0*/ 	.word	0x0001b330


	//   ....[70]....
        /*05c4*/ 	.word	0x0001b360


	//   ....[71]....
        /*05c8*/ 	.word	0x0001b390


	//   ....[72]....
        /*05cc*/ 	.word	0x0001b3d0


	//   ....[73]....
        /*05d0*/ 	.word	0x0001b4b0


	//   ....[74]....
        /*05d4*/ 	.word	0x0001b4c0


	//   ....[75]....
        /*05d8*/ 	.word	0x0001b4f0


	//   ....[76]....
        /*05dc*/ 	.word	0x0001b520


	//   ....[77]....
        /*05e0*/ 	.word	0x0001b560


	//   ....[78]....
        /*05e4*/ 	.word	0x0001b580


	//   ....[79]....
        /*05e8*/ 	.word	0x0001b590


	//   ....[80]....
        /*05ec*/ 	.word	0x0001b5a0


	//   ....[81]....
        /*05f0*/ 	.word	0x0001b6c0


	//   ....[82]....
        /*05f4*/ 	.word	0x0001b6d0


	//   ....[83]....
        /*05f8*/ 	.word	0x0001b750


	//   ....[84]....
        /*05fc*/ 	.word	0x0001b770


	//   ....[85]....
        /*0600*/ 	.word	0x0001b7b0


	//   ....[86]....
        /*0604*/ 	.word	0x0001b7c0


	//   ....[87]....
        /*0608*/ 	.word	0x0001b7d0


	//   ....[88]....
        /*060c*/ 	.word	0x0001b8c0


	//   ....[89]....
        /*0610*/ 	.word	0x0001b8f0


	//   ....[90]....
        /*0614*/ 	.word	0x0001ba20


	//   ....[91]....
        /*0618*/ 	.word	0x0001ba30


	//   ....[92]....
        /*061c*/ 	.word	0x0001bf90


	//   ....[93]....
        /*0620*/ 	.word	0x0001bfd0


	//   ....[94]....
        /*0624*/ 	.word	0x0001c000


	//   ....[95]....
        /*0628*/ 	.word	0x0001c030


	//   ....[96]....
        /*062c*/ 	.word	0x0001c060


	//   ....[97]....
        /*0630*/ 	.word	0x0001c090


	//   ....[98]....
        /*0634*/ 	.word	0x0001c0c0


	//   ....[99]....
        /*0638*/ 	.word	0x0001c0f0


	//   ....[100]....
        /*063c*/ 	.word	0x0001c110


	//   ....[101]....
        /*0640*/ 	.word	0x0001c130


	//   ....[102]....
        /*0644*/ 	.word	0x0001c140


	//   ....[103]....
        /*0648*/ 	.word	0x0001c150


	//   ....[104]....
        /*064c*/ 	.word	0x0001c160


	//   ....[105]....
        /*0650*/ 	.word	0x0001c170


	//   ....[106]....
        /*0654*/ 	.word	0x0001c180


	//   ....[107]....
        /*0658*/ 	.word	0x0001c1b0


	//----- nvinfo : EIATTR_EXIT_INSTR_OFFSETS
	.align		4
.L_132:
        /*065c*/ 	.byte	0x04, 0x1c
        /*065e*/ 	.short	(.L_134 - .L_133)


	//   ....[0]....
.L_133:
        /*0660*/ 	.word	0x00000040


	//   ....[1]....
        /*0664*/ 	.word	0x0001ba50


	//   ....[2]....
        /*0668*/ 	.word	0x0001ba90


	//   ....[3]....
        /*066c*/ 	.word	0x0001c340


	//   ....[4]....
        /*0670*/ 	.word	0x0001c380


	//----- nvinfo : EIATTR_CTAIDZ_USED
	.align		4
.L_134:
        /*0674*/ 	.byte	0x01, 0x04
	.zero		2


	//----- nvinfo : EIATTR_MAX_THREADS
	.align		4
        /*0678*/ 	.byte	0x04, 0x05
        /*067a*/ 	.short	(.L_136 - .L_135)
.L_135:
        /*067c*/ 	.word	0x00000080
        /*0680*/ 	.word	0x00000001
        /*0684*/ 	.word	0x00000001


	//----- nvinfo : EIATTR_CRS_STACK_SIZE
	.align		4
.L_136:
        /*0688*/ 	.byte	0x04, 0x1e
        /*068a*/ 	.short	(.L_138 - .L_137)
.L_137:
        /*068c*/ 	.word	0x00000000
.L_138:


//--------------------- .nv.info._ZN7cutlass13device_kernelIN5flash19enable_sm80_to_sm89INS1_16FlashAttnFwdSm80INS1_25CollectiveMainloopFwdSm80ILi4ELi1ELb0EN4cute5tupleIJNS5_1CILi128EEENS7_ILi96EEENS7_ILi64EEEEEELi64ENS_6half_tEfNS_4arch4Sm80ELb0ELb1ELb1ELb1ELb0ELb0ELb1ELb0EEENS1_21CollectiveEpilogueFwdINS6_IJS8_SA_S9_EEENS6_IJNS7_ILi1EEESI_SI_EEESC_SE_Li128ELb1ELb1ELb0ELb0EEENS1_19SingleTileSchedulerILb1ELb0ELb1ELi128EEEEEEEEEvNT_6ParamsE --------------------------
	.section	.nv.info._ZN7cutlass13device_kernelIN5flash19enable_sm80_to_sm89INS1_16FlashAttnFwdSm80INS1_25CollectiveMainloopFwdSm80ILi4ELi1ELb0EN4cute5tupleIJNS5_1CILi128EEENS7_ILi96EEENS7_ILi64EEEEEELi64ENS_6half_tEfNS_4arch4Sm80ELb0ELb1ELb1ELb1ELb0ELb0ELb1ELb0EEENS1_21CollectiveEpilogueFwdINS6_IJS8_SA_S9_EEENS6_IJNS7_ILi1EEESI_SI_EEESC_SE_Li128ELb1ELb1ELb0ELb0EEENS1_19SingleTileSchedulerILb1ELb0ELb1ELi128EEEEEEEEEvNT_6ParamsE,"",@"SHT_CUDA_INFO"
	.sectionflags	@""
	.align	4


	//----- nvinfo : EIATTR_CUDA_API_VERSION
	.align		4
        /*0000*/ 	.byte	0x04, 0x37
        /*0002*/ 	.short	(.L_140 - .L_139)
.L_139:
        /*0004*/ 	.word	0x00000082


	//----- nvinfo : EIATTR_SW2861232_WAR
	.align		4
.L_140:
        /*0008*/ 	.byte	0x01, 0x35
	.zero		2


	//----- nvinfo : EIATTR_PARAM_CBANK
	.align		4
        /*000c*/ 	.byte	0x04, 0x0a
        /*000e*/ 	.short	(.L_142 - .L_141)
	.align		4
.L_141:
        /*0010*/ 	.word	index@(.nv.constant0._ZN7cutlass13device_kernelIN5flash19enable_sm80_to_sm89INS1_16FlashAttnFwdSm80INS1_25CollectiveMainloopFwdSm80ILi4ELi1ELb0EN4cute5tupleIJNS5_1CILi128EEENS7_ILi96EEENS7_ILi64EEEEEELi64ENS_6half_tEfNS_4arch4Sm80ELb0ELb1ELb1ELb1ELb0ELb0ELb1ELb0EEENS1_21CollectiveEpilogueFwdINS6_IJS8_SA_S9_EEENS6_IJNS7_ILi1EEESI_SI_EEESC_SE_Li128ELb1ELb1ELb0ELb0EEENS1_19SingleTileSchedulerILb1ELb0ELb1ELi128EEEEEEEEEvNT_6ParamsE)
        /*0014*/ 	.short	0x0160
        /*0016*/ 	.short	0x0418


	//----- nvinfo : EIATTR_CBANK_PARAM_SIZE
	.align		4
.L_142:
        /*0018*/ 	.byte	0x03, 0x19
        /*001a*/ 	.short	0x0418


	//----- nvinfo : EIATTR_KPARAM_INFO
	.align		4
        /*001c*/ 	.byte	0x04, 0x17
        /*001e*/ 	.short	(.L_144 - .L_143)
.L_143:
        /*0020*/ 	.word	0x00000000
        /*0024*/ 	.short	0x0000
        /*0026*/ 	.short	0x0000
        /*0028*/ 	.byte	0x00, 0xf0, 0x61, 0x10


	//----- nvinfo : EIATTR_MAXREG_COUNT
	.align		4
.L_144:
        /*002c*/ 	.byte	0x03, 0x1b
        /*002e*/ 	.short	0x00ff


	//----- nvinfo : EIATTR_NUM_BARRIERS
	.align		4
        /*0030*/ 	.byte	0x02, 0x4c
        /*0032*/ 	.byte	0x02
	.zero		1


	//----- nvinfo : EIATTR_ANNOTATIONS
	.align		4
        /*0034*/ 	.byte	0x04, 0x55
        /*0036*/ 	.short	(.L_146 - .L_145)


	//   ....[0]....
.L_145:
        /* <DEDUP_REMOVED lines=43> */


	//----- nvinfo : EIATTR_MERCURY_ISA_VERSION
	.align		4
.L_146:
        /*02d8*/ 	.byte	0x03, 0x5f
        /*02da*/ 	.short	0x0000


	//----- nvinfo : EIATTR_COOP_GROUP_MASK_REGIDS
	.align		4
        /*02dc*/ 	.byte	0x04, 0x29
        /*02de*/ 	.short	(.L_148 - .L_147)


	//   ....[0]....
.L_147:
        /*02e0*/ 	.word	0xffffffff


	//   ....[1]....
        /*02e4*/ 	.word	0xffffffff


	//   ....[2]....
        /*02e8*/ 	.word	0xffffffff


	//   ....[3]....
        /*02ec*/ 	.word	0xffffffff


	//   ....[4]....
        /*02f0*/ 	.word	0xffffffff


	//   ....[5]....
        /*02f4*/ 	.word	0xffffffff


	//   ....[6]....
        /*02f8*/ 	.word	0xffffffff


	//   ....[7]....
        /*02fc*/ 	.word	0xffffffff


	//   ....[8]....
        /*0300*/ 	.word	0xffffffff


	//   ....[9]....
        /*0304*/ 	.word	0xffffffff


	//   ....[10]....
        /*0308*/ 	.word	0xffffffff


	//   ....[11]....
        /*030c*/ 	.word	0xffffffff


	//   ....[12]....
        /*0310*/ 	.word	0xffffffff


	//   ....[13]....
        /*0314*/ 	.word	0xffffffff


	//   ....[14]....
        /*0318*/ 	.word	0xffffffff


	//   ....[15]....
        /*031c*/ 	.word	0xffffffff


	//   ....[16]....
        /*0320*/ 	.word	0xffffffff


	//   ....[17]....
        /*0324*/ 	.word	0xffffffff


	//   ....[18]....
        /*0328*/ 	.word	0xffffffff


	//   ....[19]....
        /*032c*/ 	.word	0xffffffff


	//   ....[20]....
        /*0330*/ 	.word	0xffffffff


	//   ....[21]....
        /*0334*/ 	.word	0xffffffff


	//   ....[22]....
        /*0338*/ 	.word	0xffffffff


	//   ....[23]....
        /*033c*/ 	.word	0xffffffff


	//   ....[24]....
        /*0340*/ 	.word	0xffffffff


	//   ....[25]....
        /*0344*/ 	.word	0xffffffff


	//   ....[26]....
        /*0348*/ 	.word	0xffffffff


	//   ....[27]....
        /*034c*/ 	.word	0xffffffff


	//   ....[28]....
        /*0350*/ 	.word	0xffffffff


	//   ....[29]....
        /*0354*/ 	.word	0xffffffff


	//   ....[30]....
        /*0358*/ 	.word	0xffffffff


	//   ....[31]....
        /*035c*/ 	.word	0xffffffff


	//   ....[32]....
        /*0360*/ 	.word	0xffffffff


	//   ....[33]....
        /*0364*/ 	.word	0xffffffff


	//   ....[34]....
        /*0368*/ 	.word	0xffffffff


	//   ....[35]....
        /*036c*/ 	.word	0xffffffff


	//   ....[36]....
        /*0370*/ 	.word	0xffffffff


	//   ....[37]....
        /*0374*/ 	.word	0xffffffff


	//   ....[38]....
        /*0378*/ 	.word	0xffffffff


	//   ....[39]....
        /*037c*/ 	.word	0xffffffff


	//   ....[40]....
        /*0380*/ 	.word	0xffffffff


	//   ....[41]....
        /*0384*/ 	.word	0xffffffff


	//   ....[42]....
        /*0388*/ 	.word	0xffffffff


	//   ....[43]....
        /*038c*/ 	.word	0xffffffff


	//   ....[44]....
        /*0390*/ 	.word	0xffffffff


	//   ....[45]....
        /*0394*/ 	.word	0xffffffff


	//   ....[46]....
        /*0398*/ 	.word	0xffffffff


	//   ....[47]....
        /*039c*/ 	.word	0xffffffff


	//   ....[48]....
        /*03a0*/ 	.word	0xffffffff


	//   ....[49]....
        /*03a4*/ 	.word	0xffffffff


	//   ....[50]....
        /*03a8*/ 	.word	0xffffffff


	//   ....[51]....
        /*03ac*/ 	.word	0xffffffff


	//   ....[52]....
        /*03b0*/ 	.word	0xffffffff


	//   ....[53]....
        /*03b4*/ 	.word	0xffffffff


	//   ....[54]....
        /*03b8*/ 	.word	0xffffffff


	//   ....[55]....
        /*03bc*/ 	.word	0xffffffff


	//   ....[56]....
        /*03c0*/ 	.word	0xffffffff


	//   ....[57]....
        /*03c4*/ 	.word	0xffffffff


	//   ....[58]....
        /*03c8*/ 	.word	0xffffffff


	//   ....[59]....
        /*03cc*/ 	.word	0xffffffff


	//   ....[60]....
        /*03d0*/ 	.word	0xffffffff


	//   ....[61]....
        /*03d4*/ 	.word	0xffffffff


	//   ....[62]....
        /*03d8*/ 	.word	0xffffffff


	//   ....[63]....
        /*03dc*/ 	.word	0xffffffff


	//   ....[64]....
        /*03e0*/ 	.word	0xffffffff


	//   ....[65]....
        /*03e4*/ 	.word	0xffffffff


	//   ....[66]....
        /*03e8*/ 	.word	0xffffffff


	//   ....[67]....
        /*03ec*/ 	.word	0xffffffff


	//   ....[68]....
        /*03f0*/ 	.word	0xffffffff


	//   ....[69]....
        /*03f4*/ 	.word	0xffffffff


	//   ....[70]....
        /*03f8*/ 	.word	0xffffffff


	//   ....[71]....
        /*03fc*/ 	.word	0xffffffff


	//   ....[72]....
        /*0400*/ 	.word	0xffffffff


	//   ....[73]....
        /*0404*/ 	.word	0xffffffff


	//   ....[74]....
        /*0408*/ 	.word	0xffffffff


	//   ....[75]....
        /*040c*/ 	.word	0xffffffff


	//   ....[76]....
        /*0410*/ 	.word	0xffffffff


	//   ....[77]....
        /*0414*/ 	.word	0xffffffff


	//   ....[78]....
        /*0418*/ 	.word	0xffffffff


	//   ....[79]....
        /*041c*/ 	.word	0xffffffff


	//   ....[80]....
        /*0420*/ 	.word	0xffffffff


	//   ....[81]....
        /*0424*/ 	.word	0xffffffff


	//   ....[82]....
        /*0428*/ 	.word	0xffffffff


	//   ....[83]....
        /*042c*/ 	.word	0xffffffff


	//   ....[84]....
        /*0430*/ 	.word	0xffffffff


	//   ....[85]....
        /*0434*/ 	.word	0xffffffff


	//   ....[86]....
        /*0438*/ 	.word	0xffffffff


	//   ....[87]....
        /*043c*/ 	.word	0xffffffff


	//   ....[88]....
        /*0440*/ 	.word	0xffffffff


	//   ....[89]....
        /*0444*/ 	.word	0xffffffff


	//   ....[90]....
        /*0448*/ 	.word	0xffffffff


	//   ....[91]....
        /*044c*/ 	.word	0xffffffff


	//   ....[92]....
        /*0450*/ 	.word	0xffffffff


	//   ....[93]....
        /*0454*/ 	.word	0xffffffff


	//   ....[94]....
        /*0458*/ 	.word	0xffffffff


	//   ....[95]....
        /*045c*/ 	.word	0xffffffff


	//   ....[96]....
        /*0460*/ 	.word	0xffffffff


	//   ....[97]....
        /*0464*/ 	.word	0xffffffff


	//   ....[98]....
        /*0468*/ 	.word	0xffffffff


	//   ....[99]....
        /*046c*/ 	.word	0xffffffff


	//   ....[100]....
        /*0470*/ 	.word	0xffffffff


	//   ....[101]....
        /*0474*/ 	.word	0xffffffff


	//   ....[102]....
        /*0478*/ 	.word	0xffffffff


	//   ....[103]....
        /*047c*/ 	.word	0xffffffff


	//   ....[104]....
        /*0480*/ 	.word	0xffffffff


	//   ....[105]....
        /*0484*/ 	.word	0xffffffff


	//   ....[106]....
        /*0488*/ 	.word	0xffffffff


	//   ....[107]....
        /*048c*/ 	.word	0xffffffff


	//   ....[108]....
        /*0490*/ 	.word	0xffffffff


	//----- nvinfo : EIATTR_COOP_GROUP_INSTR_OFFSETS
	.align		4
.L_148:
        /*0494*/ 	.byte	0x04, 0x28
        /*0496*/ 	.short	(.L_150 - .L_149)


	//   ....[0]....
.L_149:
        /*0498*/ 	.word	0x00000090


	//   ....[1]....
        /*049c*/ 	.word	0x00001400


	//   ....[2]....
        /*04a0*/ 	.word	0x000014e0


	//   ....[3]....
        /*04a4*/ 	.word	0x00001680


	//   ....[4]....
        /*04a8*/ 	.word	0x000016b0


	//   ....[5]....
        /*04ac*/ 	.word	0x00001740


	//   ....[6]....
        /*04b0*/ 	.word	0x00001770


	//   ....[7]....
        /*04b4*/ 	.word	0x00001800


	//   ....[8]....
        /*04b8*/ 	.word	0x00001830


	//   ....[9]....
        /*04bc*/ 	.word	0x000018c0


	//   ....[10]....
        /*04c0*/ 	.word	0x000018f0


	//   ....[11]....
        /*04c4*/ 	.word	0x00001980


	//   ....[12]....
        /*04c8*/ 	.word	0x000019b0


	//   ....[13]....
        /*04cc*/ 	.word	0x00001a40


	//   ....[14]....
        /*04d0*/ 	.word	0x00001a70


	//   ....[15]....
        /*04d4*/ 	.word	0x00001af0


	//   ....[16]....
        /*04d8*/ 	.word	0x00001b30


	//   ....[17]....
        /*04dc*/ 	.word	0x00003430


	//   ....[18]....
        /*04e0*/ 	.word	0x00003ed0


	//   ....[19]....
        /*04e4*/ 	.word	0x00004f70


	//   ....[20]....
        /*04e8*/ 	.word	0x00005c30


	//   ....[21]....
        /*04ec*/ 	.word	0x00006240


	//   ....[22]....
        /*04f0*/ 	.word	0x00006280


	//   ....[23]....
        /*04f4*/ 	.word	0x000063a0


	//   ....[24]....
        /*04f8*/ 	.word	0x000063e0


	//   ....[25]....
        /*04fc*/ 	.word	0x00007180


	//   ....[26]....
        /*0500*/ 	.word	0x00007230


	//   ....[27]....
        /*0504*/ 	.word	0x00007460


	//   ....[28]....
        /*0508*/ 	.word	0x00007510


	//   ....[29]....
        /*050c*/ 	.word	0x0000ac70


	//   ....[30]....
        /*0510*/ 	.word	0x0000b860


	//   ....[31]....
        /*0514*/ 	.word	0x0000ba80


	//   ....[32]....
        /*0518*/ 	.word	0x0000c240


	//   ....[33]....
        /*051c*/ 	.word	0x0000d1f0


	//   ....[34]....
        /*0520*/ 	.word	0x0000d240


	//   ....[35]....
        /*0524*/ 	.word	0x0000d340


	//   ....[36]....
        /*0528*/ 	.word	0x0000d390


	//   ....[37]....
        /*052c*/ 	.word	0x0000d5e0


	//   ....[38]....
        /*0530*/ 	.word	0x0000d700


	//   ....[39]....
        /*0534*/ 	.word	0x0000d820


	//   ....[40]....
        /*0538*/ 	.word	0x0000d960


	//   ....[41]....
        /*053c*/ 	.word	0x00011ac0


	//   ....[42]....
        /*0540*/ 	.word	0x00011b00


	//   ....[43]....
        /*0544*/ 	.word	0x00011b90


	//   ....[44]....
        /*0548*/ 	.word	0x00011bd0


	//   ....[45]....
        /*054c*/ 	.word	0x00011de0


	//   ....[46]....
        /*0550*/ 	.word	0x00011e90


	//   ....[47]....
        /*0554*/ 	.word	0x00011f40


	//   ....[48]....
        /*0558*/ 	.word	0x000121b0


	//   ....[49]....
        /*055c*/ 	.word	0x00016180


	//   ....[50]....
        /*0560*/ 	.word	0x000170c0


	//   ....[51]....
        /*0564*/ 	.word	0x000172b0


	//   ....[52]....
        /*0568*/ 	.word	0x00017a40


	//   ....[53]....
        /*056c*/ 	.word	0x000187c0


	//   ....[54]....
        /*0570*/ 	.word	0x000188f0


	//   ....[55]....
        /*0574*/ 	.word	0x00018940


	//   ....[56]....
        /*0578*/ 	.word	0x00018aa0


	//   ....[57]....
        /*057c*/ 	.word	0x00018dd0


	//   ....[58]....
        /*0580*/ 	.word	0x00018f20


	//   ....[59]....
        /*0584*/ 	.word	0x00019070


	//   ....[60]....
        /*0588*/ 	.word	0x00019180


	//   ....[61]....
        /*058c*/ 	.word	0x0001b5e0


	//   ....[62]....
        /*0590*/ 	.word	0x0001b5f0


	//   ....[63]....
        /*0594*/ 	.word	0x0001b600


	//   ....[64]....
        /*0598*/ 	.word	0x0001b610


	//   ....[65]....
        /*059c*/ 	.word	0x0001b640


	//   ....[66]....
        /*05a0*/ 	.word	0x0001b660


	//   ....[67]....
        /*05a4*/ 	.word	0x0001b680


	//   ....[68]....
        /*05a8*/ 	.word	0x0001b690


	//   ....[69]....
        /*05ac*/ 	.word	0x0001c970


	//   ....[70]....
        /*05b0*/ 	.word	0x0001c9e0


	//   ....[71]....
        /*05b4*/ 	.word	0x0001ca10


	//   ....[72]....
        /*05b8*/ 	.word	0x0001ca40


	//   ....[73]....
        /*05bc*/ 	.word	0x0001ca80


	//   ....[74]....
        /*05c0*/ 	.word	0x0001cab0


	//   ....[75]....
        /*05c4*/ 	.word	0x0001cae0


	//   ....[76]....
        /*05c8*/ 	.word	0x0001caf0


	//   ....[77]....
        /*05cc*/ 	.word	0x0001cbd0


	//   ....[78]....
        /*05d0*/ 	.word	0x0001cc30


	//   ....[79]....
        /*05d4*/ 	.word	0x0001cc60


	//   ....[80]....
        /*05d8*/ 	.word	0x0001ccc0


	//   ....[81]....
        /*05dc*/ 	.word	0x0001ccd0


	//   ....[82]....
        /*05e0*/ 	.word	0x0001cce0


	//   ....[83]....
        /*05e4*/ 	.word	0x0001cd00


	//   ....[84]....
        /*05e8*/ 	.word	0x0001cd60


	//   ....[85]....
        /*05ec*/ 	.word	0x0001ce10


	//   ....[86]....
        /*05f0*/ 	.word	0x0001ce20


	//   ....[87]....
        /*05f4*/ 	.word	0x0001ce50


	//   ....[88]....
        /*05f8*/ 	.word	0x0001ce60


	//   ....[89]....
        /*05fc*/ 	.word	0x0001ce70


	//   ....[90]....
        /*0600*/ 	.word	0x0001ce80


	//   ....[91]....
        /*0604*/ 	.word	0x0001cf00


	//   ....[92]....
        /*0608*/ 	.word	0x0001cf10


	//   ....[93]....
        /*060c*/ 	.word	0x0001d670


	//   ....[94]....
        /*0610*/ 	.word	0x0001d6b0


	//   ....[95]....
        /*0614*/ 	.word	0x0001d6e0


	//   ....[96]....
        /*0618*/ 	.word	0x0001d710


	//   ....[97]....
        /*061c*/ 	.word	0x0001d740


	//   ....[98]....
        /*0620*/ 	.word	0x0001d770


	//   ....[99]....
        /*0624*/ 	.word	0x0001d7a0


	//   ....[100]....
        /*0628*/ 	.word	0x0001d7c0


	//   ....[101]....
        /*062c*/ 	.word	0x0001d7e0


	//   ....[102]....
        /*0630*/ 	.word	0x0001d810


	//   ....[103]....
        /*0634*/ 	.word	0x0001d820


	//   ....[104]....
        /*0638*/ 	.word	0x0001d830


	//   ....[105]....
        /*063c*/ 	.word	0x0001d840


	//   ....[106]....
        /*0640*/ 	.word	0x0001d850


	//   ....[107]....
        /*0644*/ 	.word	0x0001d880


	//   ....[108]....
        /*0648*/ 	.word	0x0001d8a0


	//----- nvinfo : EIATTR_EXIT_INSTR_OFFSETS
	.align		4
.L_150:
        /*064c*/ 	.byte	0x04, 0x1c
        /*064e*/ 	.short	(.L_152 - .L_151)


	//   ....[0]....
.L_151:
        /*0650*/ 	.word	0x00000370


	//   ....[1]....
        /*0654*/ 	.word	0x0001cfb0


	//   ....[2]....
        /*0658*/ 	.word	0x0001cff0


	//   ....[3]....
        /*065c*/ 	.word	0x0001da00


	//   ....[4]....
        /*0660*/ 	.word	0x0001da40


	//----- nvinfo : EIATTR_CTAIDZ_USED
	.align		4
.L_152:
        /*0664*/ 	.byte	0x01, 0x04
	.zero		2


	//----- nvinfo : EIATTR_MAX_THREADS
	.align		4
        /*0668*/ 	.byte	0x04, 0x05
        /*066a*/ 	.short	(.L_154 - .L_153)
.L_153:
        /*066c*/ 	.word	0x00000080
        /*0670*/ 	.word	0x00000001
        /*0674*/ 	.word	0x00000001


	//----- nvinfo : EIATTR_CRS_STACK_SIZE
	.align		4
.L_154:
        /*0678*/ 	.byte	0x04, 0x1e
        /*067a*/ 	.short	(.L_156 - .L_155)
.L_155:
        /*067c*/ 	.word	0x00000000
.L_156:


//--------------------- .nv.info._ZN7cutlass13device_kernelIN5flash19enable_sm80_to_sm89INS1_16FlashAttnFwdSm80INS1_25CollectiveMainloopFwdSm80ILi4ELi1ELb0EN4cute5tupleIJNS5_1CILi128EEENS7_ILi96EEENS7_ILi64EEEEEELi64ENS_6half_tEfNS_4arch4Sm80ELb0ELb1ELb1ELb1ELb0ELb1ELb1ELb0EEENS1_21CollectiveEpilogueFwdINS6_IJS8_SA_S9_EEENS6_IJNS7_ILi1EEESI_SI_EEESC_SE_Li128ELb1ELb1ELb0ELb0EEENS1_19SingleTileSchedulerILb1ELb0ELb1ELi128EEEEEEEEEvNT_6ParamsE --------------------------
	.section	.nv.info._ZN7cutlass13device_kernelIN5flash19enable_sm80_to_sm89INS1_16FlashAttnFwdSm80INS1_25CollectiveMainloopFwdSm80ILi4ELi1ELb0EN4cute5tupleIJNS5_1CILi128EEENS7_ILi96EEENS7_ILi64EEEEEELi64ENS_6half_tEfNS_4arch4Sm80ELb0ELb1ELb1ELb1ELb0ELb1ELb1ELb0EEENS1_21CollectiveEpilogueFwdINS6_IJS8_SA_S9_EEENS6_IJNS7_ILi1EEESI_SI_EEESC_SE_Li128ELb1ELb1ELb0ELb0EEENS1_19SingleTileSchedulerILb1ELb0ELb1ELi128EEEEEEEEEvNT_6ParamsE,"",@"SHT_CUDA_INFO"
	.sectionflags	@""
	.align	4


	//----- nvinfo : EIATTR_CUDA_API_VERSION
	.align		4
        /*0000*/ 	.byte	0x04, 0x37
        /*0002*/ 	.short	(.L_158 - .L_157)
.L_157:
        /*0004*/ 	.word	0x00000082


	//----- nvinfo : EIATTR_SW2861232_WAR
	.align		4
.L_158:
        /*0008*/ 	.byte	0x01, 0x35
	.zero		2


	//----- nvinfo : EIATTR_PARAM_CBANK
	.align		4
        /*000c*/ 	.byte	0x04, 0x0a
        /*000e*/ 	.short	(.L_160 - .L_159)
	.align		4
.L_159:
        /*0010*/ 	.word	index@(.nv.constant0._ZN7cutlass13device_kernelIN5flash19enable_sm80_to_sm89INS1_16FlashAttnFwdSm80INS1_25CollectiveMainloopFwdSm80ILi4ELi1ELb0EN4cute5tupleIJNS5_1CILi128EEENS7_ILi96EEENS7_ILi64EEEEEELi64ENS_6half_tEfNS_4arch4Sm80ELb0ELb1ELb1ELb1ELb0ELb1ELb1ELb0EEENS1_21CollectiveEpilogueFwdINS6_IJS8_SA_S9_EEENS6_IJNS7_ILi1EEESI_SI_EEESC_SE_Li128ELb1ELb1ELb0ELb0EEENS1_19SingleTileSchedulerILb1ELb0ELb1ELi128EEEEEEEEEvNT_6ParamsE)
        /*0014*/ 	.short	0x0160
        /*0016*/ 	.short	0x0418


	//----- nvinfo : EIATTR_CBANK_PARAM_SIZE
	.align		4
.L_160:
        /*0018*/ 	.byte	0x03, 0x19
        /*001a*/ 	.short	0x0418


	//----- nvinfo : EIATTR_KPARAM_INFO
	.align		4
        /*001c*/ 	.byte	0x04, 0x17
        /*001e*/ 	.short	(.L_162 - .L_161)
.L_161:
        /*0020*/ 	.word	0x00000000
        /*0024*/ 	.short	0x0000
        /*0026*/ 	.short	0x0000
        /*0028*/ 	.byte	0x00, 0xf0, 0x61, 0x10


	//----- nvinfo : EIATTR_MAXREG_COUNT
	.align		4
.L_162:
        /*002c*/ 	.byte	0x03, 0x1b
        /*002e*/ 	.short	0x00ff


	//----- nvinfo : EIATTR_NUM_BARRIERS
	.align		4
        /*0030*/ 	.byte	0x02, 0x4c
        /*0032*/ 	.byte	0x02
	.zero		1


	//----- nvinfo : EIATTR_ANNOTATIONS
	.align		4
        /*0034*/ 	.byte	0x04, 0x55
        /*0036*/ 	.short	(.L_164 - .L_163)


	//   ....[0]....
.L_163:
        /* <DEDUP_REMOVED lines=62> */


	//----- nvinfo : EIATTR_MERCURY_ISA_VERSION
	.align		4
.L_164:
        /*0400*/ 	.byte	0x03, 0x5f
        /*0402*/ 	.short	0x0000


	//----- nvinfo : EIATTR_COOP_GROUP_MASK_REGIDS
	.align		4
        /*0404*/ 	.byte	0x04, 0x29
        /*0406*/ 	.short	(.L_166 - .L_165)


	//   ....[0]....
.L_165:
        /*0408*/ 	.word	0xffffffff


	//   ....[1]....
        /*040c*/ 	.word	0xffffffff


	//   ....[2]....
        /*0410*/ 	.word	0xffffffff


	//   ....[3]....
        /*0414*/ 	.word	0xffffffff


	//   ....[4]....
        /*0418*/ 	.word	0xffffffff


	//   ....[5]....
        /*041c*/ 	.word	0xffffffff


	//   ....[6]....
        /*0420*/ 	.word	0xffffffff


	//   ....[7]....
        /*0424*/ 	.word	0xffffffff


	//   ....[8]....
        /*0428*/ 	.word	0xffffffff


	//   ....[9]....
        /*042c*/ 	.word	0xffffffff


	//   ....[10]....
        /*0430*/ 	.word	0xffffffff


	//   ....[11]....
        /*0434*/ 	.word	0xffffffff


	//   ....[12]....
        /*0438*/ 	.word	0xffffffff


	//   ....[13]....
        /*043c*/ 	.word	0xffffffff


	//   ....[14]....
        /*0440*/ 	.word	0xffffffff


	//   ....[15]....
        /*0444*/ 	.word	0xffffffff


	//   ....[16]....
        /*0448*/ 	.word	0xffffffff


	//   ....[17]....
        /*044c*/ 	.word	0xffffffff


	//   ....[18]....
        /*0450*/ 	.word	0xffffffff


	//   ....[19]....
        /*0454*/ 	.word	0xffffffff


	//   ....[20]....
        /*0458*/ 	.word	0xffffffff


	//   ....[21]....
        /*045c*/ 	.word	0xffffffff


	//   ....[22]....
        /*0460*/ 	.word	0xffffffff


	//   ....[23]....
        /*0464*/ 	.word	0xffffffff


	//   ....[24]....
        /*0468*/ 	.word	0xffffffff


	//   ....[25]....
        /*046c*/ 	.word	0xffffffff


	//   ....[26]....
        /*0470*/ 	.word	0xffffffff


	//   ....[27]....
        /*0474*/ 	.word	0xffffffff


	//   ....[28]....
        /*0478*/ 	.word	0xffffffff


	//   ....[29]....
        /*047c*/ 	.word	0xffffffff


	//   ....[30]....
        /*0480*/ 	.word	0xffffffff


	//   ....[31]....
        /*0484*/ 	.word	0xffffffff


	//   ....[32]....
        /*0488*/ 	.word	0xffffffff


	//   ....[33]....
        /*048c*/ 	.word	0xffffffff


	//   ....[34]....
        /*0490*/ 	.word	0xffffffff


	//   ....[35]....
        /*0494*/ 	.word	0xffffffff


	//   ....[36]....
        /*0498*/ 	.word	0xffffffff


	//   ....[37]....
        /*049c*/ 	.word	0xffffffff


	//   ....[38]....
        /*04a0*/ 	.word	0xffffffff


	//   ....[39]....
        /*04a4*/ 	.word	0xffffffff


	//   ....[40]....
        /*04a8*/ 	.word	0xffffffff


	//   ....[41]....
        /*04ac*/ 	.word	0xffffffff


	//   ....[42]....
        /*04b0*/ 	.word	0xffffffff


	//   ....[43]....
        /*04b4*/ 	.word	0xffffffff


	//   ....[44]....
        /*04b8*/ 	.word	0xffffffff


	//   ....[45]....
        /*04bc*/ 	.word	0xffffffff


	//   ....[46]....
        /*04c0*/ 	.word	0xffffffff


	//   ....[47]....
        /*04c4*/ 	.word	0xffffffff


	//   ....[48]....
        /*04c8*/ 	.word	0xffffffff


	//   ....[49]....
        /*04cc*/ 	.word	0xffffffff


	//   ....[50]....
        /*04d0*/ 	.word	0xffffffff


	//   ....[51]....
        /*04d4*/ 	.word	0xffffffff


	//   ....[52]....
        /*04d8*/ 	.word	0xffffffff


	//   ....[53]....
        /*04dc*/ 	.word	0xffffffff


	//   ....[54]....
        /*04e0*/ 	.word	0xffffffff


	//   ....[55]....
        /*04e4*/ 	.word	0xffffffff


	//   ....[56]....
        /*04e8*/ 	.word	0xffffffff


	//   ....[57]....
        /*04ec*/ 	.word	0xffffffff


	//   ....[58]....
        /*04f0*/ 	.word	0xffffffff


	//   ....[59]....
        /*04f4*/ 	.word	0xffffffff


	//   ....[60]....
        /*04f8*/ 	.word	0xffffffff


	//   ....[61]....
        /*04fc*/ 	.word	0xffffffff


	//   ....[62]....
        /*0500*/ 	.word	0xffffffff


	//   ....[63]....
        /*0504*/ 	.word	0xffffffff


	//   ....[64]....
        /*0508*/ 	.word	0xffffffff


	//   ....[65]....
        /*050c*/ 	.word	0xffffffff


	//   ....[66]....
        /*0510*/ 	.word	0xffffffff


	//   ....[67]....
        /*0514*/ 	.word	0xffffffff


	//   ....[68]....
        /*0518*/ 	.word	0xffffffff


	//   ....[69]....
        /*051c*/ 	.word	0xffffffff


	//   ....[70]....
        /*0520*/ 	.word	0xffffffff


	//   ....[71]....
        /*0524*/ 	.word	0xffffffff


	//   ....[72]....
        /*0528*/ 	.word	0xffffffff


	//   ....[73]....
        /*052c*/ 	.word	0xffffffff


	//   ....[74]....
        /*0530*/ 	.word	0xffffffff


	//   ....[75]....
        /*0534*/ 	.word	0xffffffff


	//   ....[76]....
        /*0538*/ 	.word	0xffffffff


	//   ....[77]....
        /*053c*/ 	.word	0xffffffff


	//   ....[78]....
        /*0540*/ 	.word	0xffffffff


	//   ....[79]....
        /*0544*/ 	.word	0xffffffff


	//   ....[80]....
        /*0548*/ 	.word	0xffffffff


	//   ....[81]....
        /*054c*/ 	.word	0xffffffff


	//   ....[82]....
        /*0550*/ 	.word	0xffffffff


	//   ....[83]....
        /*0554*/ 	.word	0xffffffff


	//   ....[84]....
        /*0558*/ 	.word	0xffffffff


	//   ....[85]....
        /*055c*/ 	.word	0xffffffff


	//   ....[86]....
        /*0560*/ 	.word	0xffffffff


	//   ....[87]....
        /*0564*/ 	.word	0xffffffff


	//   ....[88]....
        /*0568*/ 	.word	0xffffffff


	//   ....[89]....
        /*056c*/ 	.word	0xffffffff


	//   ....[90]....
        /*0570*/ 	.word	0xffffffff


	//   ....[91]....
        /*0574*/ 	.word	0xffffffff


	//   ....[92]....
        /*0578*/ 	.word	0xffffffff


	//   ....[93]....
        /*057c*/ 	.word	0xffffffff


	//   ....[94]....
        /*0580*/ 	.word	0xffffffff


	//   ....[95]....
        /*0584*/ 	.word	0xffffffff


	//   ....[96]....
        /*0588*/ 	.word	0xffffffff


	//   ....[97]....
        /*058c*/ 	.word	0xffffffff


	//   ....[98]....
        /*0590*/ 	.word	0xffffffff


	//   ....[99]....
        /*0594*/ 	.word	0xffffffff


	//   ....[100]....
        /*0598*/ 	.word	0xffffffff


	//   ....[101]....
        /*059c*/ 	.word	0xffffffff


	//   ....[102]....
        /*05a0*/ 	.word	0xffffffff


	//   ....[103]....
        /*05a4*/ 	.word	0xffffffff


	//   ....[104]....
        /*05a8*/ 	.word	0xffffffff


	//   ....[105]....
        /*05ac*/ 	.word	0xffffffff


	//   ....[106]....
        /*05b0*/ 	.word	0xffffffff


	//   ....[107]....
        /*05b4*/ 	.word	0xffffffff


	//   ....[108]....
        /*05b8*/ 	.word	0xffffffff


	//   ....[109]....
        /*05bc*/ 	.word	0xffffffff


	//   ....[110]....
        /*05c0*/ 	.word	0xffffffff


	//   ....[111]....
        /*05c4*/ 	.word	0xffffffff


	//   ....[112]....
        /*05c8*/ 	.word	0xffffffff


	//   ....[113]....
        /*05cc*/ 	.word	0xffffffff


	//   ....[114]....
        /*05d0*/ 	.word	0xffffffff


	//   ....[115]....
        /*05d4*/ 	.word	0xffffffff


	//   ....[116]....
        /*05d8*/ 	.word	0xffffffff


	//   ....[117]....
        /*05dc*/ 	.word	0xffffffff


	//   ....[118]....
        /*05e0*/ 	.word	0xffffffff


	//   ....[119]....
        /*05e4*/ 	.word	0xffffffff


	//   ....[120]....
        /*05e8*/ 	.word	0xffffffff


	//   ....[121]....
        /*05ec*/ 	.word	0xffffffff


	//   ....[122]....
        /*05f0*/ 	.word	0xffffffff


	//   ....[123]....
        /*05f4*/ 	.word	0xffffffff


	//   ....[124]....
        /*05f8*/ 	.word	0xffffffff


	//   ....[125]....
        /*05fc*/ 	.word	0xffffffff


	//   ....[126]....
        /*0600*/ 	.word	0xffffffff


	//   ....[127]....
        /*0604*/ 	.word	0xffffffff


	//   ....[128]....
        /*0608*/ 	.word	0xffffffff


	//   ....[129]....
        /*060c*/ 	.word	0xffffffff


	//   ....[130]....
        /*0610*/ 	.word	0xffffffff


	//   ....[131]....
        /*0614*/ 	.word	0xffffffff


	//   ....[132]....
        /*0618*/ 	.word	0xffffffff


	//   ....[133]....
        /*061c*/ 	.word	0xffffffff


	//   ....[134]....
        /*0620*/ 	.word	0xffffffff


	//   ....[135]....
        /*0624*/ 	.word	0xffffffff


	//   ....[136]....
        /*0628*/ 	.word	0xffffffff


	//   ....[137]....
        /*062c*/ 	.word	0xffffffff


	//   ....[138]....
        /*0630*/ 	.word	0xffffffff


	//   ....[139]....
        /*0634*/ 	.word	0xffffffff


	//   ....[140]....
        /*0638*/ 	.word	0xffffffff


	//----- nvinfo : EIATTR_COOP_GROUP_INSTR_OFFSETS
	.align		4
.L_166:
        /*063c*/ 	.byte	0x04, 0x28
        /*063e*/ 	.short	(.L_168 - .L_167)


	//   ....[0]....
.L_167:
        /*0640*/ 	.word	0x00000090


	//   ....[1]....
        /*0644*/ 	.word	0x000076e0


	//   ....[2]....
        /*0648*/ 	.word	0x00007700


	//   ....[3]....
        /*064c*/ 	.word	0x00007910


	//   ....[4]....
        /*0650*/ 	.word	0x00007940


	//   ....[5]....
        /*0654*/ 	.word	0x000079d0


	//   ....[6]....
        /*0658*/ 	.word	0x00007a00


	//   ....[7]....
        /*065c*/ 	.word	0x00007a90


	//   ....[8]....
        /*0660*/ 	.word	0x00007ac0


	//   ....[9]....
        /*0664*/ 	.word	0x00007b50


	//   ....[10]....
        /*0668*/ 	.word	0x00007b80


	//   ....[11]....
        /*066c*/ 	.word	0x00007c10


	//   ....[12]....
        /*0670*/ 	.word	0x00007c40


	//   ....[13]....
        /*0674*/ 	.word	0x00007cd0


	//   ....[14]....
        /*0678*/ 	.word	0x00007d00


	//   ....[15]....
        /*067c*/ 	.word	0x00007db0


	//   ....[16]....
        /*0680*/ 	.word	0x00007dd0


	//   ....[17]....
        /*0684*/ 	.word	0x000085a0


	//   ....[18]....
        /*0688*/ 	.word	0x000085c0


	//   ....[19]....
        /*068c*/ 	.word	0x000085d0


	//   ....[20]....
        /*0690*/ 	.word	0x000085e0


	//   ....[21]....
        /*0694*/ 	.word	0x00008750


	//   ....[22]....
        /*0698*/ 	.word	0x00008810


	//   ....[23]....
        /*069c*/ 	.word	0x00008850


	//   ....[24]....
        /*06a0*/ 	.word	0x00008890


	//   ....[25]....
        /*06a4*/ 	.word	0x00008a30


	//   ....[26]....
        /*06a8*/ 	.word	0x00008af0


	//   ....[27]....
        /*06ac*/ 	.word	0x00008b30


	//   ....[28]....
        /*06b0*/ 	.word	0x00008b70


	//   ....[29]....
        /*06b4*/ 	.word	0x00008d30


	//   ....[30]....
        /*06b8*/ 	.word	0x00008df0


	//   ....[31]....
        /*06bc*/ 	.word	0x00008e30


	//   ....[32]....
        /*06c0*/ 	.word	0x00008e70


	//   ....[33]....
        /*06c4*/ 	.word	0x0000ab10


	//   ....[34]....
        /*06c8*/ 	.word	0x0000ab30


	//   ....[35]....
        /*06cc*/ 	.word	0x0000ab60


	//   ....[36]....
        /*06d0*/ 	.word	0x0000ab70


	//   ....[37]....
        /*06d4*/ 	.word	0x0000ac50


	//   ....[38]....
        /*06d8*/ 	.word	0x0000ac90


	//   ....[39]....
        /*06dc*/ 	.word	0x0000acb0


	//   ....[40]....
        /*06e0*/ 	.word	0x0000acc0


	//   ....[41]....
        /*06e4*/ 	.word	0x0000ae90


	//   ....[42]....
        /*06e8*/ 	.word	0x0000aed0


	//   ....[43]....
        /*06ec*/ 	.word	0x0000aef0


	//   ....[44]....
        /*06f0*/ 	.word	0x0000af00


	//   ....[45]....
        /*06f4*/ 	.word	0x0000b030


	//   ....[46]....
        /*06f8*/ 	.word	0x0000b080


	//   ....[47]....
        /*06fc*/ 	.word	0x0000b0c0


	//   ....[48]....
        /*0700*/ 	.word	0x0000b0f0


	//   ....[49]....
        /*0704*/ 	.word	0x0000e1e0


	//   ....[50]....
        /*0708*/ 	.word	0x0000e420


	//   ....[51]....
        /*070c*/ 	.word	0x0000eff0


	//   ....[52]....
        /*0710*/ 	.word	0x0000fa40


	//   ....[53]....
        /*0714*/ 	.word	0x00010a30


	//   ....[54]....
        /*0718*/ 	.word	0x00010b70


	//   ....[55]....
        /*071c*/ 	.word	0x00010ca0


	//   ....[56]....
        /*0720*/ 	.word	0x00010dd0


	//   ....[57]....
        /*0724*/ 	.word	0x000114b0


	//   ....[58]....
        /*0728*/ 	.word	0x00011540


	//   ....[59]....
        /*072c*/ 	.word	0x000115c0


	//   ....[60]....
        /*0730*/ 	.word	0x000116b0


	//   ....[61]....
        /*0734*/ 	.word	0x000151f0


	//   ....[62]....
        /*0738*/ 	.word	0x00015e70


	//   ....[63]....
        /*073c*/ 	.word	0x00016080


	//   ....[64]....
        /*0740*/ 	.word	0x00016830


	//   ....[65]....
        /*0744*/ 	.word	0x00017600


	//   ....[66]....
        /*0748*/ 	.word	0x000177b0


	//   ....[67]....
        /*074c*/ 	.word	0x00017a20


	//   ....[68]....
        /*0750*/ 	.word	0x00017ad0


	//   ....[69]....
        /*0754*/ 	.word	0x00017b50


	//   ....[70]....
        /*0758*/ 	.word	0x00017c00


	//   ....[71]....
        /*075c*/ 	.word	0x00017ec0


	//   ....[72]....
        /*0760*/ 	.word	0x00017fc0


	//   ....[73]....
        /*0764*/ 	.word	0x0001bf60


	//   ....[74]....
        /*0768*/ 	.word	0x0001bff0


	//   ....[75]....
        /*076c*/ 	.word	0x0001c0e0


	//   ....[76]....
        /*0770*/ 	.word	0x0001c110


	//   ....[77]....
        /*0774*/ 	.word	0x0001c2c0


	//   ....[78]....
        /*0778*/ 	.word	0x0001c360


	//   ....[79]....
        /*077c*/ 	.word	0x0001c470


	//   ....[80]....
        /*0780*/ 	.word	0x0001c710


	//   ....[81]....
        /*0784*/ 	.word	0x00020880


	//   ....[82]....
        /*0788*/ 	.word	0x00021180


	//   ....[83]....
        /*078c*/ 	.word	0x00021360


	//   ....[84]....
        /*0790*/ 	.word	0x00021ae0


	//   ....[85]....
        /*0794*/ 	.word	0x000228e0


	//   ....[86]....
        /*0798*/ 	.word	0x00022970


	//   ....[87]....
        /*079c*/ 	.word	0x00022a60


	//   ....[88]....
        /*07a0*/ 	.word	0x00022ab0


	//   ....[89]....
        /*07a4*/ 	.word	0x00022e70


	//   ....[90]....
        /*07a8*/ 	.word	0x00022fb0


	//   ....[91]....
        /*07ac*/ 	.word	0x000230b0


	//   ....[92]....
        /*07b0*/ 	.word	0x00023210


	//   ....[93]....
        /*07b4*/ 	.word	0x000255a0


	//   ....[94]....
        /*07b8*/ 	.word	0x000255b0


	//   ....[95]....
        /*07bc*/ 	.word	0x000255c0


	//   ....[96]....
        /*07c0*/ 	.word	0x000255d0


	//   ....[97]....
        /*07c4*/ 	.word	0x00025600


	//   ....[98]....
        /*07c8*/ 	.word	0x00025620


	//   ....[99]....
        /*07cc*/ 	.word	0x00025640


	//   ....[100]....
        /*07d0*/ 	.word	0x00025650


	//   ....[101]....
        /*07d4*/ 	.word	0x00026930


	//   ....[102]....
        /*07d8*/ 	.word	0x00026990


	//   ....[103]....
        /*07dc*/ 	.word	0x000269b0


	//   ....[104]....
        /*07e0*/ 	.word	0x000269e0


	//   ....[105]....
        /*07e4*/ 	.word	0x00026a20


	//   ....[106]....
        /*07e8*/ 	.word	0x00026a50


	//   ....[107]....
        /*07ec*/ 	.word	0x00026a80


	//   ....[108]....
        /*07f0*/ 	.word	0x00026ab0


	//   ....[109]....
        /*07f4*/ 	.word	0x00026ba0


	//   ....[110]....
        /*07f8*/ 	.word	0x00026bb0


	//   ....[111]....
        /*07fc*/ 	.word	0x00026bf0


	//   ....[112]....
        /*0800*/ 	.word	0x00026c20


	//   ....[113]....
        /*0804*/ 	.word	0x00026c70


	//   ....[114]....
        /*0808*/ 	.word	0x00026c90


	//   ....[115]....
        /*080c*/ 	.word	0x00026ca0


	//   ....[116]....
        /*0810*/ 	.word	0x00026d00


	//   ....[117]....
        /*0814*/ 	.word	0x00026db0


	//   ....[118]....
        /*0818*/ 	.word	0x00026de0


	//   ....[119]....
        /*081c*/ 	.word	0x00026e10


	//   ....[120]....
        /*0820*/ 	.word	0x00026e30


	//   ....[121]....
        /*0824*/ 	.word	0x00026e40


	//   ....[122]....
        /*0828*/ 	.word	0x00026e50


	//   ....[123]....
        /*082c*/ 	.word	0x00026ed0


	//   ....[124]....
        /*0830*/ 	.word	0x00026ee0


	//   ....[125]....
        /*0834*/ 	.word	0x00027600


	//   ....[126]....
        /*0838*/ 	.word	0x00027640


	//   ....[127]....
        /*083c*/ 	.word	0x00027670


	//   ....[128]....
        /*0840*/ 	.word	0x000276a0


	//   ....[129]....
        /*0844*/ 	.word	0x000276d0


	//   ....[130]....
        /*0848*/ 	.word	0x00027700


	//   ....[131]....
        /*084c*/ 	.word	0x00027730


	//   ....[132]....
        /*0850*/ 	.word	0x00027760


	//   ....[133]....
        /*0854*/ 	.word	0x00027780


	//   ....[134]....
        /*0858*/ 	.word	0x000277a0


	//   ....[135]....
        /*085c*/ 	.word	0x000277b0


	//   ....[136]....
        /*0860*/ 	.word	0x000277c0


	//   ....[137]....
        /*0864*/ 	.word	0x000277d0


	//   ....[138]....
        /*0868*/ 	.word	0x000277e0


	//   ....[139]....
        /*086c*/ 	.word	0x000277f0


	//   ....[140]....
        /*0870*/ 	.word	0x00027820


	//----- nvinfo : EIATTR_EXIT_INSTR_OFFSETS
	.align		4
.L_168:
        /*0874*/ 	.byte	0x04, 0x1c
        /*0876*/ 	.short	(.L_170 - .L_169)


	//   ....[0]....
.L_169:
        /*0878*/ 	.word	0x00000370


	//   ....[1]....
        /*087c*/ 	.word	0x00026f80


	//   ....[2]....
        /*0880*/ 	.word	0x00026fc0


	//   ....[3]....
        /*0884*/ 	.word	0x000279b0


	//   ....[4]....
        /*0888*/ 	.word	0x000279f0


	//----- nvinfo : EIATTR_CTAIDZ_USED
	.align		4
.L_170:
        /*088c*/ 	.byte	0x01, 0x04
	.zero		2


	//----- nvinfo : EIATTR_MAX_THREADS
	.align		4
        /*0890*/ 	.byte	0x04, 0x05
        /*0892*/ 	.short	(.L_172 - .L_171)
.L_171:
        /*0894*/ 	.word	0x00000080
        /*0898*/ 	.word	0x00000001
        /*089c*/ 	.word	0x00000001


	//----- nvinfo : EIATTR_CRS_STACK_SIZE
	.align		4
.L_172:
        /*08a0*/ 	.byte	0x04, 0x1e
        /*08a2*/ 	.short	(.L_174 - .L_173)
.L_173:
        /*08a4*/ 	.word	0x00000000
.L_174:


//--------------------- .nv.info._ZN7cutlass13device_kernelIN5flash19enable_sm80_to_sm89INS1_16FlashAttnFwdSm80INS1_25CollectiveMainloopFwdSm80ILi4ELi1ELb0EN4cute5tupleIJNS5_1CILi128EEENS7_ILi112EEENS7_ILi64EEEEEELi64ENS_6half_tEfNS_4arch4Sm80ELb1ELb0ELb1ELb0ELb0ELb0ELb1ELb0EEENS1_21CollectiveEpilogueFwdINS6_IJS8_SA_S9_EEENS6_IJNS7_ILi1EEESI_SI_EEESC_SE_Li128ELb0ELb1ELb0ELb0EEENS1_30DynamicPersistentTileSchedulerILi128ELi128ELb0ELb1ELb0EEEEEEEEEvNT_6ParamsE --------------------------
	.section	.nv.info._ZN7cutlass13device_kernelIN5flash19enable_sm80_to_sm89INS1_16FlashAttnFwdSm80INS1_25CollectiveMainloopFwdSm80ILi4ELi1ELb0EN4cute5tupleIJNS5_1CILi128EEENS7_ILi112EEENS7_ILi64EEEEEELi64ENS_6half_tEfNS_4arch4Sm80ELb1ELb0ELb1ELb0ELb0ELb0ELb1ELb0EEENS1_21CollectiveEpilogueFwdINS6_IJS8_SA_S9_EEENS6_IJNS7_ILi1EEESI_SI_EEESC_SE_Li128ELb0ELb1ELb0ELb0EEENS1_30DynamicPersistentTileSchedulerILi128ELi128ELb0ELb1ELb0EEEEEEEEEvNT_6ParamsE,"",@"SHT_CUDA_INFO"
	.sectionflags	@""
	.align	4


	//----- nvinfo : EIATTR_CUDA_API_VERSION
	.align		4
        /*0000*/ 	.byte	0x04, 0x37
        /*0002*/ 	.short	(.L_176 - .L_175)
.L_175:
        /*0004*/ 	.word	0x00000082


	//----- nvinfo : EIATTR_SW2861232_WAR
	.align		4
.L_176:
        /*0008*/ 	.byte	0x01, 0x35
	.zero		2


	//----- nvinfo : EIATTR_PARAM_CBANK
	.align		4
        /*000c*/ 	.byte	0x04, 0x0a
        /*000e*/ 	.short	(.L_178 - .L_177)
	.align		4
.L_177:
        /*0010*/ 	.word	index@(.nv.constant0._ZN7cutlass13device_kernelIN5flash19enable_sm80_to_sm89INS1_16FlashAttnFwdSm80INS1_25CollectiveMainloopFwdSm80ILi4ELi1ELb0EN4cute5tupleIJNS5_1CILi128EEENS7_ILi112EEENS7_ILi64EEEEEELi64ENS_6half_tEfNS_4arch4Sm80ELb1ELb0ELb1ELb0ELb0ELb0ELb1ELb0EEENS1_21CollectiveEpilogueFwdINS6_IJS8_SA_S9_EEENS6_IJNS7_ILi1EEESI_SI_EEESC_SE_Li128ELb0ELb1ELb0ELb0EEENS1_30DynamicPersistentTileSchedulerILi128ELi128ELb0ELb1ELb0EEEEEEEEEvNT_6ParamsE)
        /*0014*/ 	.short	0x0160
        /*0016*/ 	.short	0x0428


	//----- nvinfo : EIATTR_CBANK_PARAM_SIZE
	.align		4
.L_178:
        /*0018*/ 	.byte	0x03, 0x19
        /*001a*/ 	.short	0x0428


	//----- nvinfo : EIATTR_KPARAM_INFO
	.align		4
        /*001c*/ 	.byte	0x04, 0x17
        /*001e*/ 	.short	(.L_180 - .L_179)
.L_179:
        /*0020*/ 	.word	0x00000000
        /*0024*/ 	.short	0x0000
        /*0026*/ 	.short	0x0000
        /*0028*/ 	.byte	0x00, 0xf0, 0xa1, 0x10


	//----- nvinfo : EIATTR_MAXREG_COUNT
	.align		4
.L_180:
        /*002c*/ 	.byte	0x03, 0x1b
        /*002e*/ 	.short	0x00ff


	//----- nvinfo : EIATTR_NUM_BARRIERS
	.align		4
        /*0030*/ 	.byte	0x02, 0x4c
        /*0032*/ 	.byte	0x06
	.zero		1


	//----- nvinfo : EIATTR_ANNOTATIONS
	.align		4
        /*0034*/ 	.byte	0x04, 0x55
        /*0036*/ 	.short	(.L_182 - .L_181)


	//   ....[0]....
.L_181:
        /* <DEDUP_REMOVED lines=86> */


	//----- nvinfo : EIATTR_MERCURY_ISA_VERSION
	.align		4
.L_182:
        /*0580*/ 	.byte	0x03, 0x5f
        /*0582*/ 	.short	0x0000


	//----- nvinfo : EIATTR_INT_WARP_WIDE_INSTR_OFFSETS
	.align		4
        /*0584*/ 	.byte	0x04, 0x31
        /*0586*/ 	.short	(.L_184 - .L_183)


	//   ....[0]....
.L_183:
        /*0588*/ 	.word	0x000142f0


	//   ....[1]....
        /*058c*/ 	.word	0x00014370


	//----- nvinfo : EIATTR_COOP_GROUP_MASK_REGIDS
	.align		4
.L_184:
        /*0590*/ 	.byte	0x04, 0x29
        /*0592*/ 	.short	(.L_186 - .L_185)


	//   ....[0]....
.L_185:
        /*0594*/ 	.word	0xffffffff


	//   ....[1]....
        /*0598*/ 	.word	0xffffffff


	//   ....[2]....
        /*059c*/ 	.word	0xffffffff


	//   ....[3]....
        /*05a0*/ 	.word	0xffffffff


	//   ....[4]....
        /*05a4*/ 	.word	0xffffffff


	//   ....[5]....
        /*05a8*/ 	.word	0xffffffff


	//   ....[6]....
        /*05ac*/ 	.word	0xffffffff


	//   ....[7]....
        /*05b0*/ 	.word	0xffffffff


	//   ....[8]....
        /*05b4*/ 	.word	0xffffffff


	//   ....[9]....
        /*05b8*/ 	.word	0xffffffff


	//   ....[10]....
        /*05bc*/ 	.word	0xffffffff


	//   ....[11]....
        /*05c0*/ 	.word	0xffffffff


	//   ....[12]....
        /*05c4*/ 	.word	0xffffffff


	//   ....[13]....
        /*05c8*/ 	.word	0xffffffff


	//   ....[14]....
        /*05cc*/ 	.word	0xffffffff


	//   ....[15]....
        /*05d0*/ 	.word	0xffffffff


	//   ....[16]....
        /*05d4*/ 	.word	0xffffffff


	//   ....[17]....
        /*05d8*/ 	.word	0xffffffff


	//   ....[18]....
        /*05dc*/ 	.word	0xffffffff


	//   ....[19]....
        /*05e0*/ 	.word	0xffffffff


	//   ....[20]....
        /*05e4*/ 	.word	0xffffffff


	//   ....[21]....
        /*05e8*/ 	.word	0xffffffff


	//   ....[22]....
        /*05ec*/ 	.word	0xffffffff


	//   ....[23]....
        /*05f0*/ 	.word	0xffffffff


	//   ....[24]....
        /*05f4*/ 	.word	0xffffffff


	//   ....[25]....
        /*05f8*/ 	.word	0xffffffff


	//   ....[26]....
        /*05fc*/ 	.word	0xffffffff


	//   ....[27]....
        /*0600*/ 	.word	0xffffffff


	//   ....[28]....
        /*0604*/ 	.word	0xffffffff


	//   ....[29]....
        /*0608*/ 	.word	0xffffffff


	//   ....[30]....
        /*060c*/ 	.word	0xffffffff


	//   ....[31]....
        /*0610*/ 	.word	0xffffffff


	//   ....[32]....
        /*0614*/ 	.word	0xffffffff


	//   ....[33]....
        /*0618*/ 	.word	0xffffffff


	//   ....[34]....
        /*061c*/ 	.word	0xffffffff


	//   ....[35]....
        /*0620*/ 	.word	0xffffffff


	//   ....[36]....
        /*0624*/ 	.word	0xffffffff


	//   ....[37]....
        /*0628*/ 	.word	0xffffffff


	//   ....[38]....
        /*062c*/ 	.word	0xffffffff


	//   ....[39]....
        /*0630*/ 	.word	0xffffffff


	//   ....[40]....
        /*0634*/ 	.word	0xffffffff


	//   ....[41]....
        /*0638*/ 	.word	0xffffffff


	//   ....[42]....
        /*063c*/ 	.word	0xffffffff


	//   ....[43]....
        /*0640*/ 	.word	0xffffffff


	//   ....[44]....
        /*0644*/ 	.word	0xffffffff


	//   ....[45]....
        /*0648*/ 	.word	0xffffffff


	//   ....[46]....
        /*064c*/ 	.word	0xffffffff


	//   ....[47]....
        /*0650*/ 	.word	0xffffffff


	//   ....[48]....
        /*0654*/ 	.word	0xffffffff


	//   ....[49]....
        /*0658*/ 	.word	0xffffffff


	//   ....[50]....
        /*065c*/ 	.word	0xffffffff


	//   ....[51]....
        /*0660*/ 	.word	0xffffffff


	//   ....[52]....
        /*0664*/ 	.word	0xffffffff


	//   ....[53]....
        /*0668*/ 	.word	0xffffffff


	//   ....[54]....
        /*066c*/ 	.word	0xffffffff


	//   ....[55]....
        /*0670*/ 	.word	0xffffffff


	//   ....[56]....
        /*0674*/ 	.word	0xffffffff


	//   ....[57]....
        /*0678*/ 	.word	0xffffffff


	//   ....[58]....
        /*067c*/ 	.word	0xffffffff


	//   ....[59]....
        /*0680*/ 	.word	0xffffffff


	//   ....[60]....
        /*0684*/ 	.word	0xffffffff


	//   ....[61]....
        /*0688*/ 	.word	0xffffffff


	//   ....[62]....
        /*068c*/ 	.word	0xffffffff


	//   ....[63]....
        /*0690*/ 	.word	0xffffffff


	//   ....[64]....
        /*0694*/ 	.word	0xffffffff


	//   ....[65]....
        /*0698*/ 	.word	0xffffffff


	//   ....[66]....
        /*069c*/ 	.word	0xffffffff


	//   ....[67]....
        /*06a0*/ 	.word	0xffffffff


	//   ....[68]....
        /*06a4*/ 	.word	0xffffffff


	//   ....[69]....
        /*06a8*/ 	.word	0xffffffff


	//   ....[70]....
        /*06ac*/ 	.word	0xffffffff


	//   ....[71]....
        /*06b0*/ 	.word	0xffffffff


	//   ....[72]....
        /*06b4*/ 	.word	0xffffffff


	//   ....[73]....
        /*06b8*/ 	.word	0xffffffff


	//   ....[74]....
        /*06bc*/ 	.word	0xffffffff


	//   ....[75]....
        /*06c0*/ 	.word	0xffffffff


	//   ....[76]....
        /*06c4*/ 	.word	0xffffffff


	//   ....[77]....
        /*06c8*/ 	.word	0xffffffff


	//   ....[78]....
        /*06cc*/ 	.word	0xffffffff


	//   ....[79]....
        /*06d0*/ 	.word	0xffffffff


	//   ....[80]....
        /*06d4*/ 	.word	0xffffffff


	//   ....[81]....
        /*06d8*/ 	.word	0xffffffff


	//   ....[82]....
        /*06dc*/ 	.word	0xffffffff


	//   ....[83]....
        /*06e0*/ 	.word	0xffffffff


	//   ....[84]....
        /*06e4*/ 	.word	0xffffffff


	//   ....[85]....
        /*06e8*/ 	.word	0xffffffff


	//   ....[86]....
        /*06ec*/ 	.word	0xffffffff


	//   ....[87]....
        /*06f0*/ 	.word	0xffffffff


	//   ....[88]....
        /*06f4*/ 	.word	0xffffffff


	//   ....[89]....
        /*06f8*/ 	.word	0xffffffff


	//   ....[90]....
        /*06fc*/ 	.word	0xffffffff


	//   ....[91]....
        /*0700*/ 	.word	0xffffffff


	//   ....[92]....
        /*0704*/ 	.word	0xffffffff


	//   ....[93]....
        /*0708*/ 	.word	0xffffffff


	//   ....[94]....
        /*070c*/ 	.word	0xffffffff


	//   ....[95]....
        /*0710*/ 	.word	0xffffffff


	//   ....[96]....
        /*0714*/ 	.word	0xffffffff


	//   ....[97]....
        /*0718*/ 	.word	0xffffffff


	//   ....[98]....
        /*071c*/ 	.word	0xffffffff


	//   ....[99]....
        /*0720*/ 	.word	0xffffffff


	//   ....[100]....
        /*0724*/ 	.word	0xffffffff


	//   ....[101]....
        /*0728*/ 	.word	0xffffffff


	//   ....[102]....
        /*072c*/ 	.word	0xffffffff


	//   ....[103]....
        /*0730*/ 	.word	0xffffffff


	//   ....[104]....
        /*0734*/ 	.word	0xffffffff


	//   ....[105]....
        /*0738*/ 	.word	0xffffffff


	//   ....[106]....
        /*073c*/ 	.word	0xffffffff


	//   ....[107]....
        /*0740*/ 	.word	0xffffffff


	//   ....[108]....
        /*0744*/ 	.word	0xffffffff


	//   ....[109]....
        /*0748*/ 	.word	0xffffffff


	//   ....[110]....
        /*074c*/ 	.word	0xffffffff


	//   ....[111]....
        /*0750*/ 	.word	0xffffffff


	//   ....[112]....
        /*0754*/ 	.word	0xffffffff


	//   ....[113]....
        /*0758*/ 	.word	0xffffffff


	//   ....[114]....
        /*075c*/ 	.word	0xffffffff


	//   ....[115]....
        /*0760*/ 	.word	0xffffffff


	//   ....[116]....
        /*0764*/ 	.word	0xffffffff


	//   ....[117]....
        /*0768*/ 	.word	0xffffffff


	//   ....[118]....
        /*076c*/ 	.word	0xffffffff


	//   ....[119]....
        /*0770*/ 	.word	0xffffffff


	//   ....[120]....
        /*0774*/ 	.word	0xffffffff


	//   ....[121]....
        /*0778*/ 	.word	0xffffffff


	//   ....[122]....
        /*077c*/ 	.word	0xffffffff


	//   ....[123]....
        /*0780*/ 	.word	0xffffffff


	//   ....[124]....
        /*0784*/ 	.word	0xffffffff


	//   ....[125]....
        /*0788*/ 	.word	0xffffffff


	//   ....[126]....
        /*078c*/ 	.word	0xffffffff


	//   ....[127]....
        /*0790*/ 	.word	0xffffffff


	//   ....[128]....
        /*0794*/ 	.word	0xffffffff


	//   ....[129]....
        /*0798*/ 	.word	0xffffffff


	//   ....[130]....
        /*079c*/ 	.word	0xffffffff


	//   ....[131]....
        /*07a0*/ 	.word	0xffffffff


	//   ....[132]....
        /*07a4*/ 	.word	0xffffffff


	//   ....[133]....
        /*07a8*/ 	.word	0xffffffff


	//   ....[134]....
        /*07ac*/ 	.word	0xffffffff


	//   ....[135]....
        /*07b0*/ 	.word	0xffffffff


	//   ....[136]....
        /*07b4*/ 	.word	0xffffffff


	//   ....[137]....
        /*07b8*/ 	.word	0xffffffff


	//   ....[138]....
        /*07bc*/ 	.word	0xffffffff


	//   ....[139]....
        /*07c0*/ 	.word	0xffffffff


	//----- nvinfo : EIATTR_COOP_GROUP_INSTR_OFFSETS
	.align		4
.L_186:
        /*07c4*/ 	.byte	0x04, 0x28
        /*07c6*/ 	.short	(.L_188 - .L_187)


	//   ....[0]....
.L_187:
        /*07c8*/ 	.word	0x00000050


	//   ....[1]....
        /*07cc*/ 	.word	0x00001560


	//   ....[2]....
        /*07d0*/ 	.word	0x00001580


	//   ....[3]....
        /*07d4*/ 	.word	0x00001670


	//   ....[4]....
        /*07d8*/ 	.word	0x00001680


	//   ....[5]....
        /*07dc*/ 	.word	0x00001760


	//   ....[6]....
        /*07e0*/ 	.word	0x00001780


	//   ....[7]....
        /*07e4*/ 	.word	0x00001860


	//   ....[8]....
        /*07e8*/ 	.word	0x00001870


	//   ....[9]....
        /*07ec*/ 	.word	0x00001950


	//   ....[10]....
        /*07f0*/ 	.word	0x00001970


	//   ....[11]....
        /*07f4*/ 	.word	0x00001a50


	//   ....[12]....
        /*07f8*/ 	.word	0x00001a60


	//   ....[13]....
        /*07fc*/ 	.word	0x00001b40


	//   ....[14]....
        /*0800*/ 	.word	0x00001b60


	//   ....[15]....
        /*0804*/ 	.word	0x00001c40


	//   ....[16]....
        /*0808*/ 	.word	0x00001c50


	//   ....[17]....
        /*080c*/ 	.word	0x00004020


	//   ....[18]....
        /*0810*/ 	.word	0x00004050


	//   ....[19]....
        /*0814*/ 	.word	0x00004af0


	//   ....[20]....
        /*0818*/ 	.word	0x00004b70


	//   ....[21]....
        /*081c*/ 	.word	0x00004b90


	//   ....[22]....
        /*0820*/ 	.word	0x00004bb0


	//   ....[23]....
        /*0824*/ 	.word	0x00004c80


	//   ....[24]....
        /*0828*/ 	.word	0x00004fb0


	//   ....[25]....
        /*082c*/ 	.word	0x00005a40


	//   ....[26]....
        /*0830*/ 	.word	0x00005be0


	//   ....[27]....
        /*0834*/ 	.word	0x00005c30


	//   ....[28]....
        /*0838*/ 	.word	0x00005cb0


	//   ....[29]....
        /*083c*/ 	.word	0x00008c90


	//   ....[30]....
        /*0840*/ 	.word	0x00008f80


	//   ....[31]....
        /*0844*/ 	.word	0x00009860


	//   ....[32]....
        /*0848*/ 	.word	0x00009890


	//   ....[33]....
        /*084c*/ 	.word	0x0000adb0


	//   ....[34]....
        /*0850*/ 	.word	0x0000b140


	//   ....[35]....
        /*0854*/ 	.word	0x0000b210


	//   ....[36]....
        /*0858*/ 	.word	0x0000b4a0


	//   ....[37]....
        /*085c*/ 	.word	0x0000b520


	//   ....[38]....
        /*0860*/ 	.word	0x0000b6f0


	//   ....[39]....
        /*0864*/ 	.word	0x0000b7b0


	//   ....[40]....
        /*0868*/ 	.word	0x0000b960


	//   ....[41]....
        /*086c*/ 	.word	0x00010410


	//   ....[42]....
        /*0870*/ 	.word	0x00010450


	//   ....[43]....
        /*0874*/ 	.word	0x00010490


	//   ....[44]....
        /*0878*/ 	.word	0x00010500


	//   ....[45]....
        /*087c*/ 	.word	0x00010860


	//   ....[46]....
        /*0880*/ 	.word	0x00010af0


	//   ....[47]....
        /*0884*/ 	.word	0x00010b50


	//   ....[48]....
        /*0888*/ 	.word	0x00010d80


	//   ....[49]....
        /*088c*/ 	.word	0x00013af0


	//   ....[50]....
        /*0890*/ 	.word	0x00013b60


	//   ....[51]....
        /*0894*/ 	.word	0x00013b70


	//   ....[52]....
        /*0898*/ 	.word	0x00013b80


	//   ....[53]....
        /*089c*/ 	.word	0x00013bb0


	//   ....[54]....
        /*08a0*/ 	.word	0x00013bd0


	//   ....[55]....
        /*08a4*/ 	.word	0x00013be0


	//   ....[56]....
        /*08a8*/ 	.word	0x00013bf0


	//   ....[57]....
        /*08ac*/ 	.word	0x00014950


	//   ....[58]....
        /*08b0*/ 	.word	0x00014d70


	//   ....[59]....
        /*08b4*/ 	.word	0x00014d90


	//   ....[60]....
        /*08b8*/ 	.word	0x00014da0


	//   ....[61]....
        /*08bc*/ 	.word	0x00014db0


	//   ....[62]....
        /*08c0*/ 	.word	0x00014dc0


	//   ....[63]....
        /*08c4*/ 	.word	0x00014dd0


	//   ....[64]....
        /*08c8*/ 	.word	0x00014de0


	//   ....[65]....
        /*08cc*/ 	.word	0x00014df0


	//   ....[66]....
        /*08d0*/ 	.word	0x00014f60


	//   ....[67]....
        /*08d4*/ 	.word	0x00014f90


	//   ....[68]....
        /*08d8*/ 	.word	0x00014fb0


	//   ....[69]....
        /*08dc*/ 	.word	0x00014fc0


	//   ....[70]....
        /*08e0*/ 	.word	0x00014fe0


	//   ....[71]....
        /*08e4*/ 	.word	0x00015000


	//   ....[72]....
        /*08e8*/ 	.word	0x00015090


	//   ....[73]....
        /*08ec*/ 	.word	0x000150c0


	//   ....[74]....
        /*08f0*/ 	.word	0x00015150


	//   ....[75]....
        /*08f4*/ 	.word	0x00015180


	//   ....[76]....
        /*08f8*/ 	.word	0x00015190


	//   ....[77]....
        /*08fc*/ 	.word	0x000151a0


	//   ....[78]....
        /*0900*/ 	.word	0x000151b0


	//   ....[79]....
        /*0904*/ 	.word	0x000151c0


	//   ....[80]....
        /*0908*/ 	.word	0x00015310


	//   ....[81]....
        /*090c*/ 	.word	0x00015320


	//   ....[82]....
        /*0910*/ 	.word	0x00015850


	//   ....[83]....
        /*0914*/ 	.word	0x00015870


	//   ....[84]....
        /*0918*/ 	.word	0x00015900


	//   ....[85]....
        /*091c*/ 	.word	0x00015910


	//   ....[86]....
        /*0920*/ 	.word	0x00015990


	//   ....[87]....
        /*0924*/ 	.word	0x000159b0


	//   ....[88]....
        /*0928*/ 	.word	0x00015a30


	//   ....[89]....
        /*092c*/ 	.word	0x00015a40


	//   ....[90]....
        /*0930*/ 	.word	0x00015ac0


	//   ....[91]....
        /*0934*/ 	.word	0x00015ae0


	//   ....[92]....
        /*0938*/ 	.word	0x00015b60


	//   ....[93]....
        /*093c*/ 	.word	0x00015b70


	//   ....[94]....
        /*0940*/ 	.word	0x00015bf0


	//   ....[95]....
        /*0944*/ 	.word	0x00015c10


	//   ....[96]....
        /*0948*/ 	.word	0x00015c90


	//   ....[97]....
        /*094c*/ 	.word	0x00015ca0


	//   ....[98]....
        /*0950*/ 	.word	0x00015db0


	//   ....[99]....
        /*0954*/ 	.word	0x00015ea0


	//   ....[100]....
        /*0958*/ 	.word	0x00015f10


	//   ....[101]....
        /*095c*/ 	.word	0x00015f80


	//   ....[102]....
        /*0960*/ 	.word	0x00015fe0


	//   ....[103]....
        /*0964*/ 	.word	0x00016050


	//   ....[104]....
        /*0968*/ 	.word	0x000160c0


	//   ....[105]....
        /*096c*/ 	.word	0x00016130


	//   ....[106]....
        /*0970*/ 	.word	0x00016190


	//   ....[107]....
        /*0974*/ 	.word	0x00016200


	//   ....[108]....
        /*0978*/ 	.word	0x00016270


	//   ....[109]....
        /*097c*/ 	.word	0x000162e0


	//   ....[110]....
        /*0980*/ 	.word	0x00016340


	//   ....[111]....
        /*0984*/ 	.word	0x000163b0


	//   ....[112]....
        /*0988*/ 	.word	0x00016420


	//   ....[113]....
        /*098c*/ 	.word	0x00016490


	//   ....[114]....
        /*0990*/ 	.word	0x000164f0


	//   ....[115]....
        /*0994*/ 	.word	0x00016550


	//   ....[116]....
        /*0998*/ 	.word	0x000165b0


	//   ....[117]....
        /*099c*/ 	.word	0x00016600


	//   ....[118]....
        /*09a0*/ 	.word	0x00016660


	//   ....[119]....
        /*09a4*/ 	.word	0x000166b0


	//   ....[120]....
        /*09a8*/ 	.word	0x00016710


	//   ....[121]....
        /*09ac*/ 	.word	0x00016760


	//   ....[122]....
        /*09b0*/ 	.word	0x000167c0


	//   ....[123]....
        /*09b4*/ 	.word	0x00016830


	//   ....[124]....
        /*09b8*/ 	.word	0x000168a0


	//   ....[125]....
        /*09bc*/ 	.word	0x00016910


	//   ....[126]....
        /*09c0*/ 	.word	0x00016970


	//   ....[127]....
        /*09c4*/ 	.word	0x000169e0


	//   ....[128]....
        /*09c8*/ 	.word	0x00016a50


	//   ....[129]....
        /*09cc*/ 	.word	0x00016ac0


	//   ....[130]....
        /*09d0*/ 	.word	0x00016b20


	//   ....[131]....
        /*09d4*/ 	.word	0x00016b90


	//   ....[132]....
        /*09d8*/ 	.word	0x00016c00


	//   ....[133]....
        /*09dc*/ 	.word	0x00016c70


	//   ....[134]....
        /*09e0*/ 	.word	0x00016cd0


	//   ....[135]....
        /*09e4*/ 	.word	0x00016d40


	//   ....[136]....
        /*09e8*/ 	.word	0x00016db0


	//   ....[137]....
        /*09ec*/ 	.word	0x00016e20


	//   ....[138]....
        /*09f0*/ 	.word	0x00016e80


	//   ....[139]....
        /*09f4*/ 	.word	0x00016ef0


	//----- nvinfo : EIATTR_EXIT_INSTR_OFFSETS
	.align		4
.L_188:
        /*09f8*/ 	.byte	0x04, 0x1c
        /*09fa*/ 	.short	(.L_190 - .L_189)


	//   ....[0]....
.L_189:
        /*09fc*/ 	.word	0x000000a0


	//   ....[1]....
        /*0a00*/ 	.word	0x00015e50


	//----- nvinfo : EIATTR_MAX_THREADS
	.align		4
.L_190:
        /*0a04*/ 	.byte	0x04, 0x05
        /*0a06*/ 	.short	(.L_192 - .L_191)
.L_191:
        /*0a08*/ 	.word	0x00000080
        /*0a0c*/ 	.word	0x00000001
        /*0a10*/ 	.word	0x00000001


	//----- nvinfo : EIATTR_CRS_STACK_SIZE
	.align		4
.L_192:
        /*0a14*/ 	.byte	0x04, 0x1e
        /*0a16*/ 	.short	(.L_194 - .L_193)
.L_193:
        /*0a18*/ 	.word	0x00000000
.L_194:


//--------------------- .nv.info._ZN7cutlass13device_kernelIN5flash19enable_sm80_to_sm89INS1_16FlashAttnFwdSm80INS1_25CollectiveMainloopFwdSm80ILi4ELi1ELb0EN4cute5tupleIJNS5_1CILi128EEENS7_ILi112EEENS7_ILi64EEEEEELi64ENS_6half_tEfNS_4arch4Sm80ELb1ELb0ELb1ELb1ELb0ELb0ELb1ELb0EEENS1_21CollectiveEpilogueFwdINS6_IJS8_SA_S9_EEENS6_IJNS7_ILi1EEESI_SI_EEESC_SE_Li128ELb1ELb1ELb0ELb0EEENS1_19SingleTileSchedulerILb1ELb0ELb1ELi128EEEEEEEEEvNT_6ParamsE --------------------------
	.section	.nv.info._ZN7cutlass13device_kernelIN5flash19enable_sm80_to_sm89INS1_16FlashAttnFwdSm80INS1_25CollectiveMainloopFwdSm80ILi4ELi1ELb0EN4cute5tupleIJNS5_1CILi128EEENS7_ILi112EEENS7_ILi64EEEEEELi64ENS_6half_tEfNS_4arch4Sm80ELb1ELb0ELb1ELb1ELb0ELb0ELb1ELb0EEENS1_21CollectiveEpilogueFwdINS6_IJS8_SA_S9_EEENS6_IJNS7_ILi1EEESI_SI_EEESC_SE_Li128ELb1ELb1ELb0ELb0EEENS1_19SingleTileSchedulerILb1ELb0ELb1ELi128EEEEEEEEEvNT_6ParamsE,"",@"SHT_CUDA_INFO"
	.sectionflags	@""
	.align	4


	//----- nvinfo : EIATTR_CUDA_API_VERSION
	.align		4
        /*0000*/ 	.byte	0x04, 0x37
        /*0002*/ 	.short	(.L_196 - .L_195)
.L_195:
        /*0004*/ 	.word	0x00000082


	//----- nvinfo : EIATTR_SW2861232_WAR
	.align		4
.L_196:
        /*0008*/ 	.byte	0x01, 0x35
	.zero		2


	//----- nvinfo : EIATTR_PARAM_CBANK
	.align		4
        /*000c*/ 	.byte	0x04, 0x0a
        /*000e*/ 	.short	(.L_198 - .L_197)
	.align		4
.L_197:
        /*0010*/ 	.word	index@(.nv.constant0._ZN7cutlass13device_kernelIN5flash19enable_sm80_to_sm89INS1_16FlashAttnFwdSm80INS1_25CollectiveMainloopFwdSm80ILi4ELi1ELb0EN4cute5tupleIJNS5_1CILi128EEENS7_ILi112EEENS7_ILi64EEEEEELi64ENS_6half_tEfNS_4arch4Sm80ELb1ELb0ELb1ELb1ELb0ELb0ELb1ELb0EEENS1_21CollectiveEpilogueFwdINS6_IJS8_SA_S9_EEENS6_IJNS7_ILi1EEESI_SI_EEESC_SE_Li128ELb1ELb1ELb0ELb0EEENS1_19SingleTileSchedulerILb1ELb0ELb1ELi128EEEEEEEEEvNT_6ParamsE)
        /*0014*/ 	.short	0x0160
        /*0016*/ 	.short	0x0418


	//----- nvinfo : EIATTR_CBANK_PARAM_SIZE
	.align		4
.L_198:
        /*0018*/ 	.byte	0x03, 0x19
        /*001a*/ 	.short	0x0418


	//----- nvinfo : EIATTR_KPARAM_INFO
	.align		4
        /*001c*/ 	.byte	0x04, 0x17
        /*001e*/ 	.short	(.L_200 - .L_199)
.L_199:
        /*0020*/ 	.word	0x00000000
        /*0024*/ 	.short	0x0000
        /*0026*/ 	.short	0x0000
        /*0028*/ 	.byte	0x00, 0xf0, 0x61, 0x10


	//----- nvinfo : EIATTR_MAXREG_COUNT
	.align		4
.L_200:
        /*002c*/ 	.byte	0x03, 0x1b
        /*002e*/ 	.short	0x00ff


	//----- nvinfo : EIATTR_NUM_BARRIERS
	.align		4
        /*0030*/ 	.byte	0x02, 0x4c
        /*0032*/ 	.byte	0x02
	.zero		1


	//----- nvinfo : EIATTR_ANNOTATIONS
	.align		4
        /*0034*/ 	.byte	0x04, 0x55
        /*0036*/ 	.short	(.L_202 - .L_201)


	//   ....[0]....
.L_201:
        /* <DEDUP_REMOVED lines=86> */


	//----- nvinfo : EIATTR_MERCURY_ISA_VERSION
	.align		4
.L_202:
        /*0588*/ 	.byte	0x03, 0x5f
        /*058a*/ 	.short	0x0000


	//----- nvinfo : EIATTR_COOP_GROUP_MASK_REGIDS
	.align		4
        /*058c*/ 	.byte	0x04, 0x29
        /*058e*/ 	.short	(.L_204 - .L_203)


	//   ....[0]....
.L_203:
        /*0590*/ 	.word	0xffffffff


	//   ....[1]....
        /*0594*/ 	.word	0xffffffff


	//   ....[2]....
        /*0598*/ 	.word	0xffffffff


	//   ....[3]....
        /*059c*/ 	.word	0xffffffff


	//   ....[4]....
        /*05a0*/ 	.word	0xffffffff


	//   ....[5]....
        /*05a4*/ 	.word	0xffffffff


	//   ....[6]....
        /*05a8*/ 	.word	0xffffffff


	//   ....[7]....
        /*05ac*/ 	.word	0xffffffff


	//   ....[8]....
        /*05b0*/ 	.word	0xffffffff


	//   ....[9]....
        /*05b4*/ 	.word	0xffffffff


	//   ....[10]....
        /*05b8*/ 	.word	0xffffffff


	//   ....[11]....
        /*05bc*/ 	.word	0xffffffff


	//   ....[12]....
        /*05c0*/ 	.word	0xffffffff


	//   ....[13]....
        /*05c4*/ 	.word	0xffffffff


	//   ....[14]....
        /*05c8*/ 	.word	0xffffffff


	//   ....[15]....
        /*05cc*/ 	.word	0xffffffff


	//   ....[16]....
        /*05d0*/ 	.word	0xffffffff


	//   ....[17]....
        /*05d4*/ 	.word	0xffffffff


	//   ....[18]....
        /*05d8*/ 	.word	0xffffffff


	//   ....[19]....
        /*05dc*/ 	.word	0xffffffff


	//   ....[20]....
        /*05e0*/ 	.word	0xffffffff


	//   ....[21]....
        /*05e4*/ 	.word	0xffffffff


	//   ....[22]....
        /*05e8*/ 	.word	0xffffffff


	//   ....[23]....
        /*05ec*/ 	.word	0xffffffff


	//   ....[24]....
        /*05f0*/ 	.word	0xffffffff


	//   ....[25]....
        /*05f4*/ 	.word	0xffffffff


	//   ....[26]....
        /*05f8*/ 	.word	0xffffffff


	//   ....[27]....
        /*05fc*/ 	.word	0xffffffff


	//   ....[28]....
        /*0600*/ 	.word	0xffffffff


	//   ....[29]....
        /*0604*/ 	.word	0xffffffff


	//   ....[30]....
        /*0608*/ 	.word	0xffffffff


	//   ....[31]....
        /*060c*/ 	.word	0xffffffff


	//   ....[32]....
        /*0610*/ 	.word	0xffffffff


	//   ....[33]....
        /*0614*/ 	.word	0xffffffff


	//   ....[34]....
        /*0618*/ 	.word	0xffffffff


	//   ....[35]....
        /*061c*/ 	.word	0xffffffff


	//   ....[36]....
        /*0620*/ 	.word	0xffffffff


	//   ....[37]....
        /*0624*/ 	.word	0xffffffff


	//   ....[38]....
        /*0628*/ 	.word	0xffffffff


	//   ....[39]....
        /*062c*/ 	.word	0xffffffff


	//   ....[40]....
        /*0630*/ 	.word	0xffffffff


	//   ....[41]....
        /*0634*/ 	.word	0xffffffff


	//   ....[42]....
        /*0638*/ 	.word	0xffffffff


	//   ....[43]....
        /*063c*/ 	.word	0xffffffff


	//   ....[44]....
        /*0640*/ 	.word	0xffffffff


	//   ....[45]....
        /*0644*/ 	.word	0xffffffff


	//   ....[46]....
        /*0648*/ 	.word	0xffffffff


	//   ....[47]....
        /*064c*/ 	.word	0xffffffff


	//   ....[48]....
        /*0650*/ 	.word	0xffffffff


	//   ....[49]....
        /*0654*/ 	.word	0xffffffff


	//   ....[50]....
        /*0658*/ 	.word	0xffffffff


	//   ....[51]....
        /*065c*/ 	.word	0xffffffff


	//   ....[52]....
        /*0660*/ 	.word	0xffffffff


	//   ....[53]....
        /*0664*/ 	.word	0xffffffff


	//   ....[54]....
        /*0668*/ 	.word	0xffffffff


	//   ....[55]....
        /*066c*/ 	.word	0xffffffff


	//   ....[56]....
        /*0670*/ 	.word	0xffffffff


	//   ....[57]....
        /*0674*/ 	.word	0xffffffff


	//   ....[58]....
        /*0678*/ 	.word	0xffffffff


	//   ....[59]....
        /*067c*/ 	.word	0xffffffff


	//   ....[60]....
        /*0680*/ 	.word	0xffffffff


	//   ....[61]....
        /*0684*/ 	.word	0xffffffff


	//   ....[62]....
        /*0688*/ 	.word	0xffffffff


	//   ....[63]....
        /*068c*/ 	.word	0xffffffff


	//   ....[64]....
        /*0690*/ 	.word	0xffffffff


	//   ....[65]....
        /*0694*/ 	.word	0xffffffff


	//   ....[66]....
        /*0698*/ 	.word	0xffffffff


	//   ....[67]....
        /*069c*/ 	.word	0xffffffff


	//   ....[68]....
        /*06a0*/ 	.word	0xffffffff


	//   ....[69]....
        /*06a4*/ 	.word	0xffffffff


	//   ....[70]....
        /*06a8*/ 	.word	0xffffffff


	//   ....[71]....
        /*06ac*/ 	.word	0xffffffff


	//   ....[72]....
        /*06b0*/ 	.word	0xffffffff


	//   ....[73]....
        /*06b4*/ 	.word	0xffffffff


	//   ....[74]....
        /*06b8*/ 	.word	0xffffffff


	//   ....[75]....
        /*06bc*/ 	.word	0xffffffff


	//   ....[76]....
        /*06c0*/ 	.word	0xffffffff


	//   ....[77]....
        /*06c4*/ 	.word	0xffffffff


	//   ....[78]....
        /*06c8*/ 	.word	0xffffffff


	//   ....[79]....
        /*06cc*/ 	.word	0xffffffff


	//   ....[80]....
        /*06d0*/ 	.word	0xffffffff


	//   ....[81]....
        /*06d4*/ 	.word	0xffffffff


	//   ....[82]....
        /*06d8*/ 	.word	0xffffffff


	//   ....[83]....
        /*06dc*/ 	.word	0xffffffff


	//   ....[84]....
        /*06e0*/ 	.word	0xffffffff


	//   ....[85]....
        /*06e4*/ 	.word	0xffffffff


	//   ....[86]....
        /*06e8*/ 	.word	0xffffffff


	//   ....[87]....
        /*06ec*/ 	.word	0xffffffff


	//   ....[88]....
        /*06f0*/ 	.word	0xffffffff


	//   ....[89]....
        /*06f4*/ 	.word	0xffffffff


	//   ....[90]....
        /*06f8*/ 	.word	0xffffffff


	//   ....[91]....
        /*06fc*/ 	.word	0xffffffff


	//   ....[92]....
        /*0700*/ 	.word	0xffffffff


	//   ....[93]....
        /*0704*/ 	.word	0xffffffff


	//   ....[94]....
        /*0708*/ 	.word	0xffffffff


	//   ....[95]....
        /*070c*/ 	.word	0xffffffff


	//   ....[96]....
        /*0710*/ 	.word	0xffffffff


	//----- nvinfo : EIATTR_COOP_GROUP_INSTR_OFFSETS
	.align		4
.L_204:
        /*0714*/ 	.byte	0x04, 0x28
        /*0716*/ 	.short	(.L_206 - .L_205)


	//   ....[0]....
.L_205:
        /*0718*/ 	.word	0x00000090


	//   ....[1]....
        /*071c*/ 	.word	0x00001020


	//   ....[2]....
        /*0720*/ 	.word	0x00001050


	//   ....[3]....
        /*0724*/ 	.word	0x000011f0


	//   ....[4]....
        /*0728*/ 	.word	0x00001220


	//   ....[5]....
        /*072c*/ 	.word	0x000012b0


	//   ....[6]....
        /*0730*/ 	.word	0x000012e0


	//   ....[7]....
        /*0734*/ 	.word	0x00001370


	//   ....[8]....
        /*0738*/ 	.word	0x000013a0


	//   ....[9]....
        /*073c*/ 	.word	0x00001430


	//   ....[10]....
        /*0740*/ 	.word	0x00001460


	//   ....[11]....
        /*0744*/ 	.word	0x000014f0


	//   ....[12]....
        /*0748*/ 	.word	0x00001520


	//   ....[13]....
        /*074c*/ 	.word	0x000015b0


	//   ....[14]....
        /*0750*/ 	.word	0x000015e0


	//   ....[15]....
        /*0754*/ 	.word	0x00001660


	//   ....[16]....
        /*0758*/ 	.word	0x000016a0


	//   ....[17]....
        /*075c*/ 	.word	0x00003be0


	//   ....[18]....
        /*0760*/ 	.word	0x00003bf0


	//   ....[19]....
        /*0764*/ 	.word	0x00003c10


	//   ....[20]....
        /*0768*/ 	.word	0x00004d70


	//   ....[21]....
        /*076c*/ 	.word	0x00004da0


	//   ....[22]....
        /*0770*/ 	.word	0x00004db0


	//   ....[23]....
        /*0774*/ 	.word	0x00004df0


	//   ....[24]....
        /*0778*/ 	.word	0x00004e20


	//   ....[25]....
        /*077c*/ 	.word	0x00004e60


	//   ....[26]....
        /*0780*/ 	.word	0x00004e70


	//   ....[27]....
        /*0784*/ 	.word	0x000057a0


	//   ....[28]....
        /*0788*/ 	.word	0x00005820


	//   ....[29]....
        /*078c*/ 	.word	0x00009370


	//   ....[30]....
        /*0790*/ 	.word	0x000094f0


	//   ....[31]....
        /*0794*/ 	.word	0x00009530


	//   ....[32]....
        /*0798*/ 	.word	0x00009600


	//   ....[33]....
        /*079c*/ 	.word	0x0000acf0


	//   ....[34]....
        /*07a0*/ 	.word	0x0000ae00


	//   ....[35]....
        /*07a4*/ 	.word	0x0000b4d0


	//   ....[36]....
        /*07a8*/ 	.word	0x0000b530


	//   ....[37]....
        /*07ac*/ 	.word	0x0000b670


	//   ....[38]....
        /*07b0*/ 	.word	0x0000b7c0


	//   ....[39]....
        /*07b4*/ 	.word	0x0000b800


	//   ....[40]....
        /*07b8*/ 	.word	0x0000b8f0


	//   ....[41]....
        /*07bc*/ 	.word	0x000105c0


	//   ....[42]....
        /*07c0*/ 	.word	0x00010670


	//   ....[43]....
        /*07c4*/ 	.word	0x000106c0


	//   ....[44]....
        /*07c8*/ 	.word	0x00010750


	//   ....[45]....
        /*07cc*/ 	.word	0x000109c0


	//   ....[46]....
        /*07d0*/ 	.word	0x00010a60


	//   ....[47]....
        /*07d4*/ 	.word	0x00010b90


	//   ....[48]....
        /*07d8*/ 	.word	0x00010d80


	//   ....[49]....
        /*07dc*/ 	.word	0x00014550


	//   ....[50]....
        /*07e0*/ 	.word	0x00014560


	//   ....[51]....
        /*07e4*/ 	.word	0x00014570


	//   ....[52]....
        /*07e8*/ 	.word	0x00014580


	//   ....[53]....
        /*07ec*/ 	.word	0x000145b0


	//   ....[54]....
        /*07f0*/ 	.word	0x000145d0


	//   ....[55]....
        /*07f4*/ 	.word	0x000145f0


	//   ....[56]....
        /*07f8*/ 	.word	0x00014600


	//   ....[57]....
        /*07fc*/ 	.word	0x000158d0


	//   ....[58]....
        /*0800*/ 	.word	0x00015940


	//   ....[59]....
        /*0804*/ 	.word	0x00015970


	//   ....[60]....
        /*0808*/ 	.word	0x000159a0


	//   ....[61]....
        /*080c*/ 	.word	0x000159e0


	//   ....[62]....
        /*0810*/ 	.word	0x00015a10


	//   ....[63]....
        /*0814*/ 	.word	0x00015a40


	//   ....[64]....
        /*0818*/ 	.word	0x00015a50


	//   ....[65]....
        /*081c*/ 	.word	0x00015b30


	//   ....[66]....
        /*0820*/ 	.word	0x00015b90


	//   ....[67]....
        /*0824*/ 	.word	0x00015bc0


	//   ....[68]....
        /*0828*/ 	.word	0x00015c20


	//   ....[69]....
        /*082c*/ 	.word	0x00015c30


	//   ....[70]....
        /*0830*/ 	.word	0x00015c40


	//   ....[71]....
        /*0834*/ 	.word	0x00015c60


	//   ....[72]....
        /*0838*/ 	.word	0x00015cc0


	//   ....[73]....
        /*083c*/ 	.word	0x00015d70


	//   ....[74]....
        /*0840*/ 	.word	0x00015d80


	//   ....[75]....
        /*0844*/ 	.word	0x00015db0


	//   ....[76]....
        /*0848*/ 	.word	0x00015dc0


	//   ....[77]....
        /*084c*/ 	.word	0x00015dd0


	//   ....[78]....
        /*0850*/ 	.word	0x00015de0


	//   ....[79]....
        /*0854*/ 	.word	0x00015e60


	//   ....[80]....
        /*0858*/ 	.word	0x00015e70


	//   ....[81]....
        /*085c*/ 	.word	0x000165d0


	//   ....[82]....
        /*0860*/ 	.word	0x00016610


	//   ....[83]....
        /*0864*/ 	.word	0x00016640


	//   ....[84]....
        /*0868*/ 	.word	0x00016670


	//   ....[85]....
        /*086c*/ 	.word	0x000166a0


	//   ....[86]....
        /*0870*/ 	.word	0x000166d0


	//   ....[87]....
        /*0874*/ 	.word	0x00016700


	//   ....[88]....
        /*0878*/ 	.word	0x00016720


	//   ....[89]....
        /*087c*/ 	.word	0x00016740


	//   ....[90]....
        /*0880*/ 	.word	0x00016770


	//   ....[91]....
        /*0884*/ 	.word	0x00016780


	//   ....[92]....
        /*0888*/ 	.word	0x00016790


	//   ....[93]....
        /*088c*/ 	.word	0x000167a0


	//   ....[94]....
        /*0890*/ 	.word	0x000167b0


	//   ....[95]....
        /*0894*/ 	.word	0x000167e0


	//   ....[96]....
        /*0898*/ 	.word	0x00016800


	//----- nvinfo : EIATTR_EXIT_INSTR_OFFSETS
	.align		4
.L_206:
        /*089c*/ 	.byte	0x04, 0x1c
        /*089e*/ 	.short	(.L_208 - .L_207)


	//   ....[0]....
.L_207:
        /*08a0*/ 	.word	0x00000370


	//   ....[1]....
        /*08a4*/ 	.word	0x00015f10


	//   ....[2]....
        /*08a8*/ 	.word	0x00015f50


	//   ....[3]....
        /*08ac*/ 	.word	0x00016960


	//   ....[4]....
        /*08b0*/ 	.word	0x000169a0


	//----- nvinfo : EIATTR_CTAIDZ_USED
	.align		4
.L_208:
        /*08b4*/ 	.byte	0x01, 0x04
	.zero		2


	//----- nvinfo : EIATTR_MAX_THREADS
	.align		4
        /*08b8*/ 	.byte	0x04, 0x05
        /*08ba*/ 	.short	(.L_210 - .L_209)
.L_209:
        /*08bc*/ 	.word	0x00000080
        /*08c0*/ 	.word	0x00000001
        /*08c4*/ 	.word	0x00000001


	//----- nvinfo : EIATTR_CRS_STACK_SIZE
	.align		4
.L_210:
        /*08c8*/ 	.byte	0x04, 0x1e
        /*08ca*/ 	.short	(.L_212 - .L_211)
.L_211:
        /*08cc*/ 	.word	0x00000000
.L_212:


//--------------------- .nv.info._ZN7cutlass13device_kernelIN5flash19enable_sm80_to_sm89INS1_16FlashAttnFwdSm80INS1_25CollectiveMainloopFwdSm80ILi4ELi1ELb0EN4cute5tupleIJNS5_1CILi128EEENS7_ILi112EEENS7_ILi64EEEEEELi64ENS_6half_tEfNS_4arch4Sm80ELb1ELb0ELb1ELb1ELb0ELb1ELb1ELb0EEENS1_21CollectiveEpilogueFwdINS6_IJS8_SA_S9_EEENS6_IJNS7_ILi1EEESI_SI_EEESC_SE_Li128ELb1ELb1ELb0ELb0EEENS1_19SingleTileSchedulerILb1ELb0ELb1ELi128EEEEEEEEEvNT_6ParamsE --------------------------
	.section	.nv.info._ZN7cutlass13device_kernelIN5flash19enable_sm80_to_sm89INS1_16FlashAttnFwdSm80INS1_25CollectiveMainloopFwdSm80ILi4ELi1ELb0EN4cute5tupleIJNS5_1CILi128EEENS7_ILi112EEENS7_ILi64EEEEEELi64ENS_6half_tEfNS_4arch4Sm80ELb1ELb0ELb1ELb1ELb0ELb1ELb1ELb0EEENS1_21CollectiveEpilogueFwdINS6_IJS8_SA_S9_EEENS6_IJNS7_ILi1EEESI_SI_EEESC_SE_Li128ELb1ELb1ELb0ELb0EEENS1_19SingleTileSchedulerILb1ELb0ELb1ELi128EEEEEEEEEvNT_6ParamsE,"",@"SHT_CUDA_INFO"
	.sectionflags	@""
	.align	4


	//----- nvinfo : EIATTR_CUDA_API_VERSION
	.align		4
        /*0000*/ 	.byte	0x04, 0x37
        /*0002*/ 	.short	(.L_214 - .L_213)
.L_213:
        /*0004*/ 	.word	0x00000082


	//----- nvinfo : EIATTR_SW2861232_WAR
	.align		4
.L_214:
        /*0008*/ 	.byte	0x01, 0x35
	.zero		2


	//----- nvinfo : EIATTR_PARAM_CBANK
	.align		4
        /*000c*/ 	.byte	0x04, 0x0a
        /*000e*/ 	.short	(.L_216 - .L_215)
	.align		4
.L_215:
        /*0010*/ 	.word	index@(.nv.constant0._ZN7cutlass13device_kernelIN5flash19enable_sm80_to_sm89INS1_16FlashAttnFwdSm80INS1_25CollectiveMainloopFwdSm80ILi4ELi1ELb0EN4cute5tupleIJNS5_1CILi128EEENS7_ILi112EEENS7_ILi64EEEEEELi64ENS_6half_tEfNS_4arch4Sm80ELb1ELb0ELb1ELb1ELb0ELb1ELb1ELb0EEENS1_21CollectiveEpilogueFwdINS6_IJS8_SA_S9_EEENS6_IJNS7_ILi1EEESI_SI_EEESC_SE_Li128ELb1ELb1ELb0ELb0EEENS1_19SingleTileSchedulerILb1ELb0ELb1ELi128EEEEEEEEEvNT_6ParamsE)
        /*0014*/ 	.short	0x0160
        /*0016*/ 	.short	0x0418


	//----- nvinfo : EIATTR_CBANK_PARAM_SIZE
	.align		4
.L_216:
        /*0018*/ 	.byte	0x03, 0x19
        /*001a*/ 	.short	0x0418


	//----- nvinfo : EIATTR_KPARAM_INFO
	.align		4
        /*001c*/ 	.byte	0x04, 0x17
        /*001e*/ 	.short	(.L_218 - .L_217)
.L_217:
        /*0020*/ 	.word	0x00000000
        /*0024*/ 	.short	0x0000
        /*0026*/ 	.short	0x0000
        /*0028*/ 	.byte	0x00, 0xf0, 0x61, 0x10


	//----- nvinfo : EIATTR_MAXREG_COUNT
	.align		4
.L_218:
        /*002c*/ 	.byte	0x03, 0x1b
        /*002e*/ 	.short	0x00ff


	//----- nvinfo : EIATTR_NUM_BARRIERS
	.align		4
        /*0030*/ 	.byte	0x02, 0x4c
        /*0032*/ 	.byte	0x02
	.zero		1


	//----- nvinfo : EIATTR_ANNOTATIONS
	.align		4
        /*0034*/ 	.byte	0x04, 0x55
        /*0036*/ 	.short	(.L_220 - .L_219)


	//   ....[0]....
.L_219:
        /* <DEDUP_REMOVED lines=91> */


	//----- nvinfo : EIATTR_MERCURY_ISA_VERSION
	.align		4
.L_220:
        /*05d0*/ 	.byte	0x03, 0x5f
        /*05d2*/ 	.short	0x0000


	//----- nvinfo : EIATTR_COOP_GROUP_MASK_REGIDS
	.align		4
        /*05d4*/ 	.byte	0x04, 0x29
        /*05d6*/ 	.short	(.L_222 - .L_221)


	//   ....[0]....
.L_221:
        /*05d8*/ 	.word	0xffffffff


	//   ....[1]....
        /*05dc*/ 	.word	0xffffffff


	//   ....[2]....
        /*05e0*/ 	.word	0xffffffff


	//   ....[3]....
        /*05e4*/ 	.word	0xffffffff


	//   ....[4]....
        /*05e8*/ 	.word	0xffffffff


	//   ....[5]....
        /*05ec*/ 	.word	0xffffffff


	//   ....[6]....
        /*05f0*/ 	.word	0xffffffff


	//   ....[7]....
        /*05f4*/ 	.word	0xffffffff


	//   ....[8]....
        /*05f8*/ 	.word	0xffffffff


	//   ....[9]....
        /*05fc*/ 	.word	0xffffffff


	//   ....[10]....
        /*0600*/ 	.word	0xffffffff


	//   ....[11]....
        /*0604*/ 	.word	0xffffffff


	//   ....[12]....
        /*0608*/ 	.word	0xffffffff


	//   ....[13]....
        /*060c*/ 	.word	0xffffffff


	//   ....[14]....
        /*0610*/ 	.word	0xffffffff


	//   ....[15]....
        /*0614*/ 	.word	0xffffffff


	//   ....[16]....
        /*0618*/ 	.word	0xffffffff


	//   ....[17]....
        /*061c*/ 	.word	0xffffffff


	//   ....[18]....
        /*0620*/ 	.word	0xffffffff


	//   ....[19]....
        /*0624*/ 	.word	0xffffffff


	//   ....[20]....
        /*0628*/ 	.word	0xffffffff


	//   ....[21]....
        /*062c*/ 	.word	0xffffffff


	//   ....[22]....
        /*0630*/ 	.word	0xffffffff


	//   ....[23]....
        /*0634*/ 	.word	0xffffffff


	//   ....[24]....
        /*0638*/ 	.word	0xffffffff


	//   ....[25]....
        /*063c*/ 	.word	0xffffffff


	//   ....[26]....
        /*0640*/ 	.word	0xffffffff


	//   ....[27]....
        /*0644*/ 	.word	0xffffffff


	//   ....[28]....
        /*0648*/ 	.word	0xffffffff


	//   ....[29]....
        /*064c*/ 	.word	0xffffffff


	//   ....[30]....
        /*0650*/ 	.word	0xffffffff


	//   ....[31]....
        /*0654*/ 	.word	0xffffffff


	//   ....[32]....
        /*0658*/ 	.word	0xffffffff


	//   ....[33]....
        /*065c*/ 	.word	0xffffffff


	//   ....[34]....
        /*0660*/ 	.word	0xffffffff


	//   ....[35]....
        /*0664*/ 	.word	0xffffffff


	//   ....[36]....
        /*0668*/ 	.word	0xffffffff


	//   ....[37]....
        /*066c*/ 	.word	0xffffffff


	//   ....[38]....
        /*0670*/ 	.word	0xffffffff


	//   ....[39]....
        /*0674*/ 	.word	0xffffffff


	//   ....[40]....
        /*0678*/ 	.word	0xffffffff


	//   ....[41]....
        /*067c*/ 	.word	0xffffffff


	//   ....[42]....
        /*0680*/ 	.word	0xffffffff


	//   ....[43]....
        /*0684*/ 	.word	0xffffffff


	//   ....[44]....
        /*0688*/ 	.word	0xffffffff


	//   ....[45]....
        /*068c*/ 	.word	0xffffffff


	//   ....[46]....
        /*0690*/ 	.word	0xffffffff


	//   ....[47]....
        /*0694*/ 	.word	0xffffffff


	//   ....[48]....
        /*0698*/ 	.word	0xffffffff


	//   ....[49]....
        /*069c*/ 	.word	0xffffffff


	//   ....[50]....
        /*06a0*/ 	.word	0xffffffff


	//   ....[51]....
        /*06a4*/ 	.word	0xffffffff


	//   ....[52]....
        /*06a8*/ 	.word	0xffffffff


	//   ....[53]....
        /*06ac*/ 	.word	0xffffffff


	//   ....[54]....
        /*06b0*/ 	.word	0xffffffff


	//   ....[55]....
        /*06b4*/ 	.word	0xffffffff


	//   ....[56]....
        /*06b8*/ 	.word	0xffffffff


	//   ....[57]....
        /*06bc*/ 	.word	0xffffffff


	//   ....[58]....
        /*06c0*/ 	.word	0xffffffff


	//   ....[59]....
        /*06c4*/ 	.word	0xffffffff


	//   ....[60]....
        /*06c8*/ 	.word	0xffffffff


	//   ....[61]....
        /*06cc*/ 	.word	0xffffffff


	//   ....[62]....
        /*06d0*/ 	.word	0xffffffff


	//   ....[63]....
        /*06d4*/ 	.word	0xffffffff


	//   ....[64]....
        /*06d8*/ 	.word	0xffffffff


	//   ....[65]....
        /*06dc*/ 	.word	0xffffffff


	//   ....[66]....
        /*06e0*/ 	.word	0xffffffff


	//   ....[67]....
        /*06e4*/ 	.word	0xffffffff


	//   ....[68]....
        /*06e8*/ 	.word	0xffffffff


	//   ....[69]....
        /*06ec*/ 	.word	0xffffffff


	//   ....[70]....
        /*06f0*/ 	.word	0xffffffff


	//   ....[71]....
        /*06f4*/ 	.word	0xffffffff


	//   ....[72]....
        /*06f8*/ 	.word	0xffffffff


	//   ....[73]....
        /*06fc*/ 	.word	0xffffffff


	//   ....[74]....
        /*0700*/ 	.word	0xffffffff


	//   ....[75]....
        /*0704*/ 	.word	0xffffffff


	//   ....[76]....
        /*0708*/ 	.word	0xffffffff


	//   ....[77]....
        /*070c*/ 	.word	0xffffffff


	//   ....[78]....
        /*0710*/ 	.word	0xffffffff


	//   ....[79]....
        /*0714*/ 	.word	0xffffffff


	//   ....[80]....
        /*0718*/ 	.word	0xffffffff


	//   ....[81]....
        /*071c*/ 	.word	0xffffffff


	//   ....[82]....
        /*0720*/ 	.word	0xffffffff


	//   ....[83]....
        /*0724*/ 	.word	0xffffffff


	//   ....[84]....
        /*0728*/ 	.word	0xffffffff


	//   ....[85]....
        /*072c*/ 	.word	0xffffffff


	//   ....[86]....
        /*0730*/ 	.word	0xffffffff


	//   ....[87]....
        /*0734*/ 	.word	0xffffffff


	//   ....[88]....
        /*0738*/ 	.word	0xffffffff


	//   ....[89]....
        /*073c*/ 	.word	0xffffffff


	//   ....[90]....
        /*0740*/ 	.word	0xffffffff


	//   ....[91]....
        /*0744*/ 	.word	0xffffffff


	//   ....[92]....
        /*0748*/ 	.word	0xffffffff


	//   ....[93]....
        /*074c*/ 	.word	0xffffffff


	//   ....[94]....
        /*0750*/ 	.word	0xffffffff


	//   ....[95]....
        /*0754*/ 	.word	0xffffffff


	//   ....[96]....
        /*0758*/ 	.word	0xffffffff


	//   ....[97]....
        /*075c*/ 	.word	0xffffffff


	//   ....[98]....
        /*0760*/ 	.word	0xffffffff


	//   ....[99]....
        /*0764*/ 	.word	0xffffffff


	//   ....[100]....
        /*0768*/ 	.word	0xffffffff


	//   ....[101]....
        /*076c*/ 	.word	0xffffffff


	//   ....[102]....
        /*0770*/ 	.word	0xffffffff


	//   ....[103]....
        /*0774*/ 	.word	0xffffffff


	//   ....[104]....
        /*0778*/ 	.word	0xffffffff


	//   ....[105]....
        /*077c*/ 	.word	0xffffffff


	//   ....[106]....
        /*0780*/ 	.word	0xffffffff


	//   ....[107]....
        /*0784*/ 	.word	0xffffffff


	//   ....[108]....
        /*0788*/ 	.word	0xffffffff


	//   ....[109]....
        /*078c*/ 	.word	0xffffffff


	//   ....[110]....
        /*0790*/ 	.word	0xffffffff


	//   ....[111]....
        /*0794*/ 	.word	0xffffffff


	//   ....[112]....
        /*0798*/ 	.word	0xffffffff


	//   ....[113]....
        /*079c*/ 	.word	0xffffffff


	//   ....[114]....
        /*07a0*/ 	.word	0xffffffff


	//   ....[115]....
        /*07a4*/ 	.word	0xffffffff


	//   ....[116]....
        /*07a8*/ 	.word	0xffffffff


	//   ....[117]....
        /*07ac*/ 	.word	0xffffffff


	//   ....[118]....
        /*07b0*/ 	.word	0xffffffff


	//   ....[119]....
        /*07b4*/ 	.word	0xffffffff


	//   ....[120]....
        /*07b8*/ 	.word	0xffffffff


	//   ....[121]....
        /*07bc*/ 	.word	0xffffffff


	//   ....[122]....
        /*07c0*/ 	.word	0xffffffff


	//   ....[123]....
        /*07c4*/ 	.word	0xffffffff


	//   ....[124]....
        /*07c8*/ 	.word	0xffffffff


	//   ....[125]....
        /*07cc*/ 	.word	0xffffffff


	//   ....[126]....
        /*07d0*/ 	.word	0xffffffff


	//   ....[127]....
        /*07d4*/ 	.word	0xffffffff


	//   ....[128]....
        /*07d8*/ 	.word	0xffffffff


	//----- nvinfo : EIATTR_COOP_GROUP_INSTR_OFFSETS
	.align		4
.L_222:
        /*07dc*/ 	.byte	0x04, 0x28
        /*07de*/ 	.short	(.L_224 - .L_223)


	//   ....[0]....
.L_223:
        /*07e0*/ 	.word	0x00000090


	//   ....[1]....
        /*07e4*/ 	.word	0x00008a90


	//   ....[2]....
        /*07e8*/ 	.word	0x00008ac0


	//   ....[3]....
        /*07ec*/ 	.word	0x00008ce0


	//   ....[4]....
        /*07f0*/ 	.word	0x00008d10


	//   ....[5]....
        /*07f4*/ 	.word	0x00008da0


	//   ....[6]....
        /*07f8*/ 	.word	0x00008dd0


	//   ....[7]....
        /*07fc*/ 	.word	0x00008e60


	//   ....[8]....
        /*0800*/ 	.word	0x00008e90


	//   ....[9]....
        /*0804*/ 	.word	0x00008f20


	//   ....[10]....
        /*0808*/ 	.word	0x00008f50


	//   ....[11]....
        /*080c*/ 	.word	0x00008fe0


	//   ....[12]....
        /*0810*/ 	.word	0x00009010


	//   ....[13]....
        /*0814*/ 	.word	0x000090a0


	//   ....[14]....
        /*0818*/ 	.word	0x000090d0


	//   ....[15]....
        /*081c*/ 	.word	0x00009190


	//   ....[16]....
        /*0820*/ 	.word	0x000091d0


	//   ....[17]....
        /*0824*/ 	.word	0x00009aa0


	//   ....[18]....
        /*0828*/ 	.word	0x00009ac0


	//   ....[19]....
        /*082c*/ 	.word	0x00009ad0


	//   ....[20]....
        /*0830*/ 	.word	0x00009ae0


	//   ....[21]....
        /*0834*/ 	.word	0x00009c50


	//   ....[22]....
        /*0838*/ 	.word	0x00009d10


	//   ....[23]....
        /*083c*/ 	.word	0x00009d50


	//   ....[24]....
        /*0840*/ 	.word	0x00009d90


	//   ....[25]....
        /*0844*/ 	.word	0x00009f30


	//   ....[26]....
        /*0848*/ 	.word	0x00009ff0


	//   ....[27]....
        /*084c*/ 	.word	0x0000a030


	//   ....[28]....
        /*0850*/ 	.word	0x0000a070


	//   ....[29]....
        /*0854*/ 	.word	0x0000a230


	//   ....[30]....
        /*0858*/ 	.word	0x0000a2f0


	//   ....[31]....
        /*085c*/ 	.word	0x0000a330


	//   ....[32]....
        /*0860*/ 	.word	0x0000a370


	//   ....[33]....
        /*0864*/ 	.word	0x0000c000


	//   ....[34]....
        /*0868*/ 	.word	0x0000c020


	//   ....[35]....
        /*086c*/ 	.word	0x0000c050


	//   ....[36]....
        /*0870*/ 	.word	0x0000c060


	//   ....[37]....
        /*0874*/ 	.word	0x0000c140


	//   ....[38]....
        /*0878*/ 	.word	0x0000c180


	//   ....[39]....
        /*087c*/ 	.word	0x0000c1a0


	//   ....[40]....
        /*0880*/ 	.word	0x0000c1b0


	//   ....[41]....
        /*0884*/ 	.word	0x0000c3a0


	//   ....[42]....
        /*0888*/ 	.word	0x0000c3e0


	//   ....[43]....
        /*088c*/ 	.word	0x0000c400


	//   ....[44]....
        /*0890*/ 	.word	0x0000c410


	//   ....[45]....
        /*0894*/ 	.word	0x0000c590


	//   ....[46]....
        /*0898*/ 	.word	0x0000c5d0


	//   ....[47]....
        /*089c*/ 	.word	0x0000c610


	//   ....[48]....
        /*08a0*/ 	.word	0x0000c630


	//   ....[49]....
        /*08a4*/ 	.word	0x00010260


	//   ....[50]....
        /*08a8*/ 	.word	0x000103c0


	//   ....[51]....
        /*08ac*/ 	.word	0x000106e0


	//   ....[52]....
        /*08b0*/ 	.word	0x00011440


	//   ....[53]....
        /*08b4*/ 	.word	0x000114a0


	//   ....[54]....
        /*08b8*/ 	.word	0x000114c0


	//   ....[55]....
        /*08bc*/ 	.word	0x00011560


	//   ....[56]....
        /*08c0*/ 	.word	0x000116e0


	//   ....[57]....
        /*08c4*/ 	.word	0x00011720


	//   ....[58]....
        /*08c8*/ 	.word	0x00011790


	//   ....[59]....
        /*08cc*/ 	.word	0x00011ea0


	//   ....[60]....
        /*08d0*/ 	.word	0x00011f20


	//   ....[61]....
        /*08d4*/ 	.word	0x00015cb0


	//   ....[62]....
        /*08d8*/ 	.word	0x00015d00


	//   ....[63]....
        /*08dc*/ 	.word	0x00015d50


	//   ....[64]....
        /*08e0*/ 	.word	0x00015da0


	//   ....[65]....
        /*08e4*/ 	.word	0x000174c0


	//   ....[66]....
        /*08e8*/ 	.word	0x00017610


	//   ....[67]....
        /*08ec*/ 	.word	0x00017a30


	//   ....[68]....
        /*08f0*/ 	.word	0x00017b70


	//   ....[69]....
        /*08f4*/ 	.word	0x00017e50


	//   ....[70]....
        /*08f8*/ 	.word	0x00017fe0


	//   ....[71]....
        /*08fc*/ 	.word	0x00018070


	//   ....[72]....
        /*0900*/ 	.word	0x000181b0


	//   ....[73]....
        /*0904*/ 	.word	0x0001cd30


	//   ....[74]....
        /*0908*/ 	.word	0x0001cdc0


	//   ....[75]....
        /*090c*/ 	.word	0x0001cdf0


	//   ....[76]....
        /*0910*/ 	.word	0x0001ce90


	//   ....[77]....
        /*0914*/ 	.word	0x0001d190


	//   ....[78]....
        /*0918*/ 	.word	0x0001d230


	//   ....[79]....
        /*091c*/ 	.word	0x0001d380


	//   ....[80]....
        /*0920*/ 	.word	0x0001d4e0


	//   ....[81]....
        /*0924*/ 	.word	0x00020a00


	//   ....[82]....
        /*0928*/ 	.word	0x00020a10


	//   ....[83]....
        /*092c*/ 	.word	0x00020a20


	//   ....[84]....
        /*0930*/ 	.word	0x00020a30


	//   ....[85]....
        /*0934*/ 	.word	0x00020a60


	//   ....[86]....
        /*0938*/ 	.word	0x00020a80


	//   ....[87]....
        /*093c*/ 	.word	0x00020aa0


	//   ....[88]....
        /*0940*/ 	.word	0x00020ab0


	//   ....[89]....
        /*0944*/ 	.word	0x00021d80


	//   ....[90]....
        /*0948*/ 	.word	0x00021de0


	//   ....[91]....
        /*094c*/ 	.word	0x00021e00


	//   ....[92]....
        /*0950*/ 	.word	0x00021e30


	//   ....[93]....
        /*0954*/ 	.word	0x00021e70


	//   ....[94]....
        /*0958*/ 	.word	0x00021ea0


	//   ....[95]....
        /*095c*/ 	.word	0x00021ed0


	//   ....[96]....
        /*0960*/ 	.word	0x00021f00


	//   ....[97]....
        /*0964*/ 	.word	0x00021ff0


	//   ....[98]....
        /*0968*/ 	.word	0x00022000


	//   ....[99]....
        /*096c*/ 	.word	0x00022040


	//   ....[100]....
        /*0970*/ 	.word	0x00022070


	//   ....[101]....
        /*0974*/ 	.word	0x000220c0


	//   ....[102]....
        /*0978*/ 	.word	0x000220e0


	//   ....[103]....
        /*097c*/ 	.word	0x000220f0


	//   ....[104]....
        /*0980*/ 	.word	0x00022150


	//   ....[105]....
        /*0984*/ 	.word	0x00022200


	//   ....[106]....
        /*0988*/ 	.word	0x00022230


	//   ....[107]....
        /*098c*/ 	.word	0x00022260


	//   ....[108]....
        /*0990*/ 	.word	0x00022280


	//   ....[109]....
        /*0994*/ 	.word	0x00022290


	//   ....[110]....
        /*0998*/ 	.word	0x000222a0


	//   ....[111]....
        /*099c*/ 	.word	0x00022320


	//   ....[112]....
        /*09a0*/ 	.word	0x00022330


	//   ....[113]....
        /*09a4*/ 	.word	0x00022a50


	//   ....[114]....
        /*09a8*/ 	.word	0x00022a90


	//   ....[115]....
        /*09ac*/ 	.word	0x00022ac0


	//   ....[116]....
        /*09b0*/ 	.word	0x00022af0


	//   ....[117]....
        /*09b4*/ 	.word	0x00022b20


	//   ....[118]....
        /*09b8*/ 	.word	0x00022b50


	//   ....[119]....
        /*09bc*/ 	.word	0x00022b80


	//   ....[120]....
        /*09c0*/ 	.word	0x00022bb0


	//   ....[121]....
        /*09c4*/ 	.word	0x00022bd0


	//   ....[122]....
        /*09c8*/ 	.word	0x00022bf0


	//   ....[123]....
        /*09cc*/ 	.word	0x00022c00


	//   ....[124]....
        /*09d0*/ 	.word	0x00022c10


	//   ....[125]....
        /*09d4*/ 	.word	0x00022c20


	//   ....[126]....
        /*09d8*/ 	.word	0x00022c30


	//   ....[127]....
        /*09dc*/ 	.word	0x00022c40


	//   ....[128]....
        /*09e0*/ 	.word	0x00022c70


	//----- nvinfo : EIATTR_EXIT_INSTR_OFFSETS
	.align		4
.L_224:
        /*09e4*/ 	.byte	0x04, 0x1c
        /*09e6*/ 	.short	(.L_226 - .L_225)


	//   ....[0]....
.L_225:
        /*09e8*/ 	.word	0x00000370


	//   ....[1]....
        /*09ec*/ 	.word	0x000223d0


	//   ....[2]....
        /*09f0*/ 	.word	0x00022410


	//   ....[3]....
        /*09f4*/ 	.word	0x00022e00


	//   ....[4]....
        /*09f8*/ 	.word	0x00022e40


	//----- nvinfo : EIATTR_CTAIDZ_USED
	.align		4
.L_226:
        /*09fc*/ 	.byte	0x01, 0x04
	.zero		2


	//----- nvinfo : EIATTR_MAX_THREADS
	.align		4
        /*0a00*/ 	.byte	0x04, 0x05
        /*0a02*/ 	.short	(.L_228 - .L_227)
.L_227:
        /*0a04*/ 	.word	0x00000080
        /*0a08*/ 	.word	0x00000001
        /*0a0c*/ 	.word	0x00000001


	//----- nvinfo : EIATTR_CRS_STACK_SIZE
	.align		4
.L_228:
        /*0a10*/ 	.byte	0x04, 0x1e
        /*0a12*/ 	.short	(.L_230 - .L_229)
.L_229:
        /*0a14*/ 	.word	0x00000000
.L_230:


//--------------------- .nv.callgraph             --------------------------
	.section	.nv.callgraph,"",@"SHT_CUDA_CALLGRAPH"
	.align	4
	.sectionentsize	8
	.align		4
        /*0000*/ 	.word	0x00000000
	.align		4
        /*0004*/ 	.word	0xffffffff
	.align		4
        /*0008*/ 	.word	0x00000000
	.align		4
        /*000c*/ 	.word	0xfffffffe
	.align		4
        /*0010*/ 	.word	0x00000000
	.align		4
        /*0014*/ 	.word	0xfffffffd
	.align		4
        /*0018*/ 	.word	0x00000000
	.align		4
        /*001c*/ 	.word	0xfffffffc


//--------------------- .nv.rel.action            --------------------------
	.section	.nv.rel.action,"",@"SHT_CUDA_RELOCINFO"
	.align	8
	.sectionentsize	8
        /*0000*/ 	.byte	0x73, 0x00, 0x00, 0x00, 0x00, 0x00, 0x00, 0x00, 0x00, 0x00, 0x00, 0x11, 0x25, 0x00, 0x05, 0x36


//--------------------- .nv.constant4             --------------------------
	.section	.nv.constant4,"a",@progbits
	.align	8
	.align		8
.nv.constant4:
        /*0000*/ 	.dword	_ZN73_INTERNAL_df11ec02_37_flash_fwd_hdim64_fp16_softcap_sm80_cu_18e39b8a_35004cuda3std3__45__cpo5beginE
	.align		8
        /*0008*/ 	.dword	_ZN73_INTERNAL_df11ec02_37_flash_fwd_hdim64_fp16_softcap_sm80_cu_18e39b8a_35004cuda3std3__45__cpo3endE
	.align		8
        /*0010*/ 	.dword	_ZN73_INTERNAL_df11ec02_37_flash_fwd_hdim64_fp16_softcap_sm80_cu_18e39b8a_35004cuda3std3__45__cpo6cbeginE
	.align		8
        /*0018*/ 	.dword	_ZN73_INTERNAL_df11ec02_37_flash_fwd_hdim64_fp16_softcap_sm80_cu_18e39b8a_35004cuda3std3__45__cpo4cendE
	.align		8
        /*0020*/ 	.dword	_ZN73_INTERNAL_df11ec02_37_flash_fwd_hdim64_fp16_softcap_sm80_cu_18e39b8a_35004cuda3std3__475_GLOBAL__N__df11ec02_37_flash_fwd_hdim64_fp16_softcap_sm80_cu_18e39b8a_35006ignoreE
	.align		8
        /*0028*/ 	.dword	_ZN73_INTERNAL_df11ec02_37_flash_fwd_hdim64_fp16_softcap_sm80_cu_18e39b8a_35004cuda3std3__419piecewise_constructE
	.align		8
        /*0030*/ 	.dword	_ZN73_INTERNAL_df11ec02_37_flash_fwd_hdim64_fp16_softcap_sm80_cu_18e39b8a_35004cuda3std3__48in_placeE
	.align		8
        /*0038*/ 	.dword	_ZN73_INTERNAL_df11ec02_37_flash_fwd_hdim64_fp16_softcap_sm80_cu_18e39b8a_35004cuda3std6ranges3__45__cpo4swapE
	.align		8
        /*0040*/ 	.dword	_ZN73_INTERNAL_df11ec02_37_flash_fwd_hdim64_fp16_softcap_sm80_cu_18e39b8a_35004cuda3std6ranges3__45__cpo9iter_moveE
	.align		8
        /*0048*/ 	.dword	_ZN73_INTERNAL_df11ec02_37_flash_fwd_hdim64_fp16_softcap_sm80_cu_18e39b8a_35004cute7productE
	.align		8
        /*0050*/ 	.dword	_ZN73_INTERNAL_df11ec02_37_flash_fwd_hdim64_fp16_softcap_sm80_cu_18e39b8a_35004cute1_E


//--------------------- .nv.constant0._ZN7cutlass13device_kernelIN5flash19enable_sm80_to_sm89INS1_16FlashAttnFwdSm80INS1_25CollectiveMainloopFwdSm80ILi4ELi1ELb0EN4cute5tupleIJNS5_1CILi128EEENS7_ILi112EEENS7_ILi64EEEEEELi64ENS_6half_tEfNS_4arch4Sm80ELb0ELb0ELb1ELb0ELb0ELb0ELb1ELb0EEENS1_21CollectiveEpilogueFwdINS6_IJS8_SA_S9_EEENS6_IJNS7_ILi1EEESI_SI_EEESC_SE_Li128ELb0ELb1ELb0ELb0EEENS1_19SingleTileSchedulerILb0ELb0ELb1ELi128EEEEEEEEEvNT_6ParamsE --------------------------
	.section	.nv.constant0._ZN7cutlass13device_kernelIN5flash19enable_sm80_to_sm89INS1_16FlashAttnFwdSm80INS1_25CollectiveMainloopFwdSm80ILi4ELi1ELb0EN4cute5tupleIJNS5_1CILi128EEENS7_ILi112EEENS7_ILi64EEEEEELi64ENS_6half_tEfNS_4arch4Sm80ELb0ELb0ELb1ELb0ELb0ELb0ELb1ELb0EEENS1_21CollectiveEpilogueFwdINS6_IJS8_SA_S9_EEENS6_IJNS7_ILi1EEESI_SI_EEESC_SE_Li128ELb0ELb1ELb0ELb0EEENS1_19SingleTileSchedulerILb0ELb0ELb1ELi128EEEEEEEEEvNT_6ParamsE,"a",@progbits
	.sectionflags	@""
	.align	4
.nv.constant0._ZN7cutlass13device_kernelIN5flash19enable_sm80_to_sm89INS1_16FlashAttnFwdSm80INS1_25CollectiveMainloopFwdSm80ILi4ELi1ELb0EN4cute5tupleIJNS5_1CILi128EEENS7_ILi112EEENS7_ILi64EEEEEELi64ENS_6half_tEfNS_4arch4Sm80ELb0ELb0ELb1ELb0ELb0ELb0ELb1ELb0EEENS1_21CollectiveEpilogueFwdINS6_IJS8_SA_S9_EEENS6_IJNS7_ILi1EEESI_SI_EEESC_SE_Li128ELb0ELb1ELb0ELb0EEENS1_19SingleTileSchedulerILb0ELb0ELb1ELi128EEEEEEEEEvNT_6ParamsE:
	.zero		1400


//--------------------- .nv.constant0._ZN7cutlass13device_kernelIN5flash19enable_sm80_to_sm89INS1_16FlashAttnFwdSm80INS1_25CollectiveMainloopFwdSm80ILi4ELi1ELb0EN4cute5tupleIJNS5_1CILi128EEENS7_ILi112EEENS7_ILi64EEEEEELi64ENS_6half_tEfNS_4arch4Sm80ELb0ELb0ELb1ELb1ELb0ELb0ELb1ELb0EEENS1_21CollectiveEpilogueFwdINS6_IJS8_SA_S9_EEENS6_IJNS7_ILi1EEESI_SI_EEESC_SE_Li128ELb1ELb1ELb0ELb0EEENS1_19SingleTileSchedulerILb1ELb0ELb1ELi128EEEEEEEEEvNT_6ParamsE --------------------------
	.section	.nv.constant0._ZN7cutlass13device_kernelIN5flash19enable_sm80_to_sm89INS1_16FlashAttnFwdSm80INS1_25CollectiveMainloopFwdSm80ILi4ELi1ELb0EN4cute5tupleIJNS5_1CILi128EEENS7_ILi112EEENS7_ILi64EEEEEELi64ENS_6half_tEfNS_4arch4Sm80ELb0ELb0ELb1ELb1ELb0ELb0ELb1ELb0EEENS1_21CollectiveEpilogueFwdINS6_IJS8_SA_S9_EEENS6_IJNS7_ILi1EEESI_SI_EEESC_SE_Li128ELb1ELb1ELb0ELb0EEENS1_19SingleTileSchedulerILb1ELb0ELb1ELi128EEEEEEEEEvNT_6ParamsE,"a",@progbits
	.sectionflags	@""
	.align	4
.nv.constant0._ZN7cutlass13device_kernelIN5flash19enable_sm80_to_sm89INS1_16FlashAttnFwdSm80INS1_25CollectiveMainloopFwdSm80ILi4ELi1ELb0EN4cute5tupleIJNS5_1CILi128EEENS7_ILi112EEENS7_ILi64EEEEEELi64ENS_6half_tEfNS_4arch4Sm80ELb0ELb0ELb1ELb1ELb0ELb0ELb1ELb0EEENS1_21CollectiveEpilogueFwdINS6_IJS8_SA_S9_EEENS6_IJNS7_ILi1EEESI_SI_EEESC_SE_Li128ELb1ELb1ELb0ELb0EEENS1_19SingleTileSchedulerILb1ELb0ELb1ELi128EEEEEEEEEvNT_6ParamsE:
	.zero		1400


//--------------------- .nv.constant0._ZN7cutlass13device_kernelIN5flash19enable_sm80_to_sm89INS1_16FlashAttnFwdSm80INS1_25CollectiveMainloopFwdSm80ILi4ELi1ELb0EN4cute5tupleIJNS5_1CILi128EEENS7_ILi112EEENS7_ILi64EEEEEELi64ENS_6half_tEfNS_4arch4Sm80ELb0ELb0ELb1ELb1ELb0ELb1ELb1ELb0EEENS1_21CollectiveEpilogueFwdINS6_IJS8_SA_S9_EEENS6_IJNS7_ILi1EEESI_SI_EEESC_SE_Li128ELb1ELb1ELb0ELb0EEENS1_19SingleTileSchedulerILb1ELb0ELb1ELi128EEEEEEEEEvNT_6ParamsE --------------------------
	.section	.nv.constant0._ZN7cutlass13device_kernelIN5flash19enable_sm80_to_sm89INS1_16FlashAttnFwdSm80INS1_25CollectiveMainloopFwdSm80ILi4ELi1ELb0EN4cute5tupleIJNS5_1CILi128EEENS7_ILi112EEENS7_ILi64EEEEEELi64ENS_6half_tEfNS_4arch4Sm80ELb0ELb0ELb1ELb1ELb0ELb1ELb1ELb0EEENS1_21CollectiveEpilogueFwdINS6_IJS8_SA_S9_EEENS6_IJNS7_ILi1EEESI_SI_EEESC_SE_Li128ELb1ELb1ELb0ELb0EEENS1_19SingleTileSchedulerILb1ELb0ELb1ELi128EEEEEEEEEvNT_6ParamsE,"a",@progbits
	.sectionflags	@""
	.align	4
.nv.constant0._ZN7cutlass13device_kernelIN5flash19enable_sm80_to_sm89INS1_16FlashAttnFwdSm80INS1_25CollectiveMainloopFwdSm80ILi4ELi1ELb0EN4cute5tupleIJNS5_1CILi128EEENS7_ILi112EEENS7_ILi64EEEEEELi64ENS_6half_tEfNS_4arch4Sm80ELb0ELb0ELb1ELb1ELb0ELb1ELb1ELb0EEENS1_21CollectiveEpilogueFwdINS6_IJS8_SA_S9_EEENS6_IJNS7_ILi1EEESI_SI_EEESC_SE_Li128ELb1ELb1ELb0ELb0EEENS1_19SingleTileSchedulerILb1ELb0ELb1ELi128EEEEEEEEEvNT_6ParamsE:
	.zero		1400


//--------------------- .nv.constant0._ZN7cutlass13device_kernelIN5flash19enable_sm80_to_sm89INS1_16FlashAttnFwdSm80INS1_25CollectiveMainloopFwdSm80ILi4ELi1ELb0EN4cute5tupleIJNS5_1CILi128EEENS7_ILi96EEENS7_ILi64EEEEEELi64ENS_6half_tEfNS_4arch4Sm80ELb0ELb1ELb1ELb0ELb0ELb0ELb1ELb0EEENS1_21CollectiveEpilogueFwdINS6_IJS8_SA_S9_EEENS6_IJNS7_ILi1EEESI_SI_EEESC_SE_Li128ELb0ELb1ELb0ELb0EEENS1_19SingleTileSchedulerILb0ELb0ELb1ELi128EEEEEEEEEvNT_6ParamsE --------------------------
	.section	.nv.constant0._ZN7cutlass13device_kernelIN5flash19enable_sm80_to_sm89INS1_16FlashAttnFwdSm80INS1_25CollectiveMainloopFwdSm80ILi4ELi1ELb0EN4cute5tupleIJNS5_1CILi128EEENS7_ILi96EEENS7_ILi64EEEEEELi64ENS_6half_tEfNS_4arch4Sm80ELb0ELb1ELb1ELb0ELb0ELb0ELb1ELb0EEENS1_21CollectiveEpilogueFwdINS6_IJS8_SA_S9_EEENS6_IJNS7_ILi1EEESI_SI_EEESC_SE_Li128ELb0ELb1ELb0ELb0EEENS1_19SingleTileSchedulerILb0ELb0ELb1ELi128EEEEEEEEEvNT_6ParamsE,"a",@progbits
	.sectionflags	@""
	.align	4
.nv.constant0._ZN7cutlass13device_kernelIN5flash19enable_sm80_to_sm89INS1_16FlashAttnFwdSm80INS1_25CollectiveMainloopFwdSm80ILi4ELi1ELb0EN4cute5tupleIJNS5_1CILi128EEENS7_ILi96EEENS7_ILi64EEEEEELi64ENS_6half_tEfNS_4arch4Sm80ELb0ELb1ELb1ELb0ELb0ELb0ELb1ELb0EEENS1_21CollectiveEpilogueFwdINS6_IJS8_SA_S9_EEENS6_IJNS7_ILi1EEESI_SI_EEESC_SE_Li128ELb0ELb1ELb0ELb0EEENS1_19SingleTileSchedulerILb0ELb0ELb1ELi128EEEEEEEEEvNT_6ParamsE:
	.zero		1400


//--------------------- .nv.constant0._ZN7cutlass13device_kernelIN5flash19enable_sm80_to_sm89INS1_16FlashAttnFwdSm80INS1_25CollectiveMainloopFwdSm80ILi4ELi1ELb0EN4cute5tupleIJNS5_1CILi128EEENS7_ILi96EEENS7_ILi64EEEEEELi64ENS_6half_tEfNS_4arch4Sm80ELb0ELb1ELb1ELb1ELb0ELb0ELb1ELb0EEENS1_21CollectiveEpilogueFwdINS6_IJS8_SA_S9_EEENS6_IJNS7_ILi1EEESI_SI_EEESC_SE_Li128ELb1ELb1ELb0ELb0EEENS1_19SingleTileSchedulerILb1ELb0ELb1ELi128EEEEEEEEEvNT_6ParamsE --------------------------
	.section	.nv.constant0._ZN7cutlass13device_kernelIN5flash19enable_sm80_to_sm89INS1_16FlashAttnFwdSm80INS1_25CollectiveMainloopFwdSm80ILi4ELi1ELb0EN4cute5tupleIJNS5_1CILi128EEENS7_ILi96EEENS7_ILi64EEEEEELi64ENS_6half_tEfNS_4arch4Sm80ELb0ELb1ELb1ELb1ELb0ELb0ELb1ELb0EEENS1_21CollectiveEpilogueFwdINS6_IJS8_SA_S9_EEENS6_IJNS7_ILi1EEESI_SI_EEESC_SE_Li128ELb1ELb1ELb0ELb0EEENS1_19SingleTileSchedulerILb1ELb0ELb1ELi128EEEEEEEEEvNT_6ParamsE,"a",@progbits
	.sectionflags	@""
	.align	4
.nv.constant0._ZN7cutlass13device_kernelIN5flash19enable_sm80_to_sm89INS1_16FlashAttnFwdSm80INS1_25CollectiveMainloopFwdSm80ILi4ELi1ELb0EN4cute5tupleIJNS5_1CILi128EEENS7_ILi96EEENS7_ILi64EEEEEELi64ENS_6half_tEfNS_4arch4Sm80ELb0ELb1ELb1ELb1ELb0ELb0ELb1ELb0EEENS1_21CollectiveEpilogueFwdINS6_IJS8_SA_S9_EEENS6_IJNS7_ILi1EEESI_SI_EEESC_SE_Li128ELb1ELb1ELb0ELb0EEENS1_19SingleTileSchedulerILb1ELb0ELb1ELi128EEEEEEEEEvNT_6ParamsE:
	.zero		1400


//--------------------- .nv.constant0._ZN7cutlass13device_kernelIN5flash19enable_sm80_to_sm89INS1_16FlashAttnFwdSm80INS1_25CollectiveMainloopFwdSm80ILi4ELi1ELb0EN4cute5tupleIJNS5_1CILi128EEENS7_ILi96EEENS7_ILi64EEEEEELi64ENS_6half_tEfNS_4arch4Sm80ELb0ELb1ELb1ELb1ELb0ELb1ELb1ELb0EEENS1_21CollectiveEpilogueFwdINS6_IJS8_SA_S9_EEENS6_IJNS7_ILi1EEESI_SI_EEESC_SE_Li128ELb1ELb1ELb0ELb0EEENS1_19SingleTileSchedulerILb1ELb0ELb1ELi128EEEEEEEEEvNT_6ParamsE --------------------------
	.section	.nv.constant0._ZN7cutlass13device_kernelIN5flash19enable_sm80_to_sm89INS1_16FlashAttnFwdSm80INS1_25CollectiveMainloopFwdSm80ILi4ELi1ELb0EN4cute5tupleIJNS5_1CILi128EEENS7_ILi96EEENS7_ILi64EEEEEELi64ENS_6half_tEfNS_4arch4Sm80ELb0ELb1ELb1ELb1ELb0ELb1ELb1ELb0EEENS1_21CollectiveEpilogueFwdINS6_IJS8_SA_S9_EEENS6_IJNS7_ILi1EEESI_SI_EEESC_SE_Li128ELb1ELb1ELb0ELb0EEENS1_19SingleTileSchedulerILb1ELb0ELb1ELi128EEEEEEEEEvNT_6ParamsE,"a",@progbits
	.sectionflags	@""
	.align	4
.nv.constant0._ZN7cutlass13device_kernelIN5flash19enable_sm80_to_sm89INS1_16FlashAttnFwdSm80INS1_25CollectiveMainloopFwdSm80ILi4ELi1ELb0EN4cute5tupleIJNS5_1CILi128EEENS7_ILi96EEENS7_ILi64EEEEEELi64ENS_6half_tEfNS_4arch4Sm80ELb0ELb1ELb1ELb1ELb0ELb1ELb1ELb0EEENS1_21CollectiveEpilogueFwdINS6_IJS8_SA_S9_EEENS6_IJNS7_ILi1EEESI_SI_EEESC_SE_Li128ELb1ELb1ELb0ELb0EEENS1_19SingleTileSchedulerILb1ELb0ELb1ELi128EEEEEEEEEvNT_6ParamsE:
	.zero		1400


//--------------------- .nv.constant0._ZN7cutlass13device_kernelIN5flash19enable_sm80_to_sm89INS1_16FlashAttnFwdSm80INS1_25CollectiveMainloopFwdSm80ILi4ELi1ELb0EN4cute5tupleIJNS5_1CILi128EEENS7_ILi112EEENS7_ILi64EEEEEELi64ENS_6half_tEfNS_4arch4Sm80ELb1ELb0ELb1ELb0ELb0ELb0ELb1ELb0EEENS1_21CollectiveEpilogueFwdINS6_IJS8_SA_S9_EEENS6_IJNS7_ILi1EEESI_SI_EEESC_SE_Li128ELb0ELb1ELb0ELb0EEENS1_30DynamicPersistentTileSchedulerILi128ELi128ELb0ELb1ELb0EEEEEEEEEvNT_6ParamsE --------------------------
	.section	.nv.constant0._ZN7cutlass13device_kernelIN5flash19enable_sm80_to_sm89INS1_16FlashAttnFwdSm80INS1_25CollectiveMainloopFwdSm80ILi4ELi1ELb0EN4cute5tupleIJNS5_1CILi128EEENS7_ILi112EEENS7_ILi64EEEEEELi64ENS_6half_tEfNS_4arch4Sm80ELb1ELb0ELb1ELb0ELb0ELb0ELb1ELb0EEENS1_21CollectiveEpilogueFwdINS6_IJS8_SA_S9_EEENS6_IJNS7_ILi1EEESI_SI_EEESC_SE_Li128ELb0ELb1ELb0ELb0EEENS1_30DynamicPersistentTileSchedulerILi128ELi128ELb0ELb1ELb0EEEEEEEEEvNT_6ParamsE,"a",@progbits
	.sectionflags	@""
	.align	4
.nv.constant0._ZN7cutlass13device_kernelIN5flash19enable_sm80_to_sm89INS1_16FlashAttnFwdSm80INS1_25CollectiveMainloopFwdSm80ILi4ELi1ELb0EN4cute5tupleIJNS5_1CILi128EEENS7_ILi112EEENS7_ILi64EEEEEELi64ENS_6half_tEfNS_4arch4Sm80ELb1ELb0ELb1ELb0ELb0ELb0ELb1ELb0EEENS1_21CollectiveEpilogueFwdINS6_IJS8_SA_S9_EEENS6_IJNS7_ILi1EEESI_SI_EEESC_SE_Li128ELb0ELb1ELb0ELb0EEENS1_30DynamicPersistentTileSchedulerILi128ELi128ELb0ELb1ELb0EEEEEEEEEvNT_6ParamsE:
	.zero		1416


//--------------------- .nv.constant0._ZN7cutlass13device_kernelIN5flash19enable_sm80_to_sm89INS1_16FlashAttnFwdSm80INS1_25CollectiveMainloopFwdSm80ILi4ELi1ELb0EN4cute5tupleIJNS5_1CILi128EEENS7_ILi112EEENS7_ILi64EEEEEELi64ENS_6half_tEfNS_4arch4Sm80ELb1ELb0ELb1ELb1ELb0ELb0ELb1ELb0EEENS1_21CollectiveEpilogueFwdINS6_IJS8_SA_S9_EEENS6_IJNS7_ILi1EEESI_SI_EEESC_SE_Li128ELb1ELb1ELb0ELb0EEENS1_19SingleTileSchedulerILb1ELb0ELb1ELi128EEEEEEEEEvNT_6ParamsE --------------------------
	.section	.nv.constant0._ZN7cutlass13device_kernelIN5flash19enable_sm80_to_sm89INS1_16FlashAttnFwdSm80INS1_25CollectiveMainloopFwdSm80ILi4ELi1ELb0EN4cute5tupleIJNS5_1CILi128EEENS7_ILi112EEENS7_ILi64EEEEEELi64ENS_6half_tEfNS_4arch4Sm80ELb1ELb0ELb1ELb1ELb0ELb0ELb1ELb0EEENS1_21CollectiveEpilogueFwdINS6_IJS8_SA_S9_EEENS6_IJNS7_ILi1EEESI_SI_EEESC_SE_Li128ELb1ELb1ELb0ELb0EEENS1_19SingleTileSchedulerILb1ELb0ELb1ELi128EEEEEEEEEvNT_6ParamsE,"a",@progbits
	.sectionflags	@""
	.align	4
.nv.constant0._ZN7cutlass13device_kernelIN5flash19enable_sm80_to_sm89INS1_16FlashAttnFwdSm80INS1_25CollectiveMainloopFwdSm80ILi4ELi1ELb0EN4cute5tupleIJNS5_1CILi128EEENS7_ILi112EEENS7_ILi64EEEEEELi64ENS_6half_tEfNS_4arch4Sm80ELb1ELb0ELb1ELb1ELb0ELb0ELb1ELb0EEENS1_21CollectiveEpilogueFwdINS6_IJS8_SA_S9_EEENS6_IJNS7_ILi1EEESI_SI_EEESC_SE_Li128ELb1ELb1ELb0ELb0EEENS1_19SingleTileSchedulerILb1ELb0ELb1ELi128EEEEEEEEEvNT_6ParamsE:
	.zero		1400


//--------------------- .nv.constant0._ZN7cutlass13device_kernelIN5flash19enable_sm80_to_sm89INS1_16FlashAttnFwdSm80INS1_25CollectiveMainloopFwdSm80ILi4ELi1ELb0EN4cute5tupleIJNS5_1CILi128EEENS7_ILi112EEENS7_ILi64EEEEEELi64ENS_6half_tEfNS_4arch4Sm80ELb1ELb0ELb1ELb1ELb0ELb1ELb1ELb0EEENS1_21CollectiveEpilogueFwdINS6_IJS8_SA_S9_EEENS6_IJNS7_ILi1EEESI_SI_EEESC_SE_Li128ELb1ELb1ELb0ELb0EEENS1_19SingleTileSchedulerILb1ELb0ELb1ELi128EEEEEEEEEvNT_6ParamsE --------------------------
	.section	.nv.constant0._ZN7cutlass13device_kernelIN5flash19enable_sm80_to_sm89INS1_16FlashAttnFwdSm80INS1_25CollectiveMainloopFwdSm80ILi4ELi1ELb0EN4cute5tupleIJNS5_1CILi128EEENS7_ILi112EEENS7_ILi64EEEEEELi64ENS_6half_tEfNS_4arch4Sm80ELb1ELb0ELb1ELb1ELb0ELb1ELb1ELb0EEENS1_21CollectiveEpilogueFwdINS6_IJS8_SA_S9_EEENS6_IJNS7_ILi1EEESI_SI_EEESC_SE_Li128ELb1ELb1ELb0ELb0EEENS1_19SingleTileSchedulerILb1ELb0ELb1ELi128EEEEEEEEEvNT_6ParamsE,"a",@progbits
	.sectionflags	@""
	.align	4
.nv.constant0._ZN7cutlass13device_kernelIN5flash19enable_sm80_to_sm89INS1_16FlashAttnFwdSm80INS1_25CollectiveMainloopFwdSm80ILi4ELi1ELb0EN4cute5tupleIJNS5_1CILi128EEENS7_ILi112EEENS7_ILi64EEEEEELi64ENS_6half_tEfNS_4arch4Sm80ELb1ELb0ELb1ELb1ELb0ELb1ELb1ELb0EEENS1_21CollectiveEpilogueFwdINS6_IJS8_SA_S9_EEENS6_IJNS7_ILi1EEESI_SI_EEESC_SE_Li128ELb1ELb1ELb0ELb0EEENS1_19SingleTileSchedulerILb1ELb0ELb1ELi128EEEEEEEEEvNT_6ParamsE:
	.zero		1400


//--------------------- .text._ZN7cutlass13device_kernelIN5flash19enable_sm80_to_sm89INS1_16FlashAttnFwdSm80INS1_25CollectiveMainloopFwdSm80ILi4ELi1ELb0EN4cute5tupleIJNS5_1CILi128EEENS7_ILi112EEENS7_ILi64EEEEEELi64ENS_6half_tEfNS_4arch4Sm80ELb0ELb0ELb1ELb0ELb0ELb0ELb1ELb0EEENS1_21CollectiveEpilogueFwdINS6_IJS8_SA_S9_EEENS6_IJNS7_ILi1EEESI_SI_EEESC_SE_Li128ELb0ELb1ELb0ELb0EEENS1_19SingleTileSchedulerILb0ELb0ELb1ELi128EEEEEEEEEvNT_6ParamsE --------------------------
	.section	.text._ZN7cutlass13device_kernelIN5flash19enable_sm80_to_sm89INS1_16FlashAttnFwdSm80INS1_25CollectiveMainloopFwdSm80ILi4ELi1ELb0EN4cute5tupleIJNS5_1CILi128EEENS7_ILi112EEENS7_ILi64EEEEEELi64ENS_6half_tEfNS_4arch4Sm80ELb0ELb0ELb1ELb0ELb0ELb0ELb1ELb0EEENS1_21CollectiveEpilogueFwdINS6_IJS8_SA_S9_EEENS6_IJNS7_ILi1EEESI_SI_EEESC_SE_Li128ELb0ELb1ELb0ELb0EEENS1_19SingleTileSchedulerILb0ELb0ELb1ELi128EEEEEEEEEvNT_6ParamsE,"ax",@progbits
	.sectioninfo	@"SHI_REGISTERS=255"
	.align	128
.text._ZN7cutlass13device_kernelIN5flash19enable_sm80_to_sm89INS1_16FlashAttnFwdSm80INS1_25CollectiveMainloopFwdSm80ILi4ELi1ELb0EN4cute5tupleIJNS5_1CILi128EEENS7_ILi112EEENS7_ILi64EEEEEELi64ENS_6half_tEfNS_4arch4Sm80ELb0ELb0ELb1ELb0ELb0ELb0ELb1ELb0EEENS1_21CollectiveEpilogueFwdINS6_IJS8_SA_S9_EEENS6_IJNS7_ILi1EEESI_SI_EEESC_SE_Li128ELb0ELb1ELb0ELb0EEENS1_19SingleTileSchedulerILb0ELb0ELb1ELi128EEEEEEEEEvNT_6ParamsE:
        .type           _ZN7cutlass13device_kernelIN5flash19enable_sm80_to_sm89INS1_16FlashAttnFwdSm80INS1_25CollectiveMainloopFwdSm80ILi4ELi1ELb0EN4cute5tupleIJNS5_1CILi128EEENS7_ILi112EEENS7_ILi64EEEEEELi64ENS_6half_tEfNS_4arch4Sm80ELb0ELb0ELb1ELb0ELb0ELb0ELb1ELb0EEENS1_21CollectiveEpilogueFwdINS6_IJS8_SA_S9_EEENS6_IJNS7_ILi1EEESI_SI_EEESC_SE_Li128ELb0ELb1ELb0ELb0EEENS1_19SingleTileSchedulerILb0ELb0ELb1ELi128EEEEEEEEEvNT_6ParamsE,@function
        .size           _ZN7cutlass13device_kernelIN5flash19enable_sm80_to_sm89INS1_16FlashAttnFwdSm80INS1_25CollectiveMainloopFwdSm80ILi4ELi1ELb0EN4cute5tupleIJNS5_1CILi128EEENS7_ILi112EEENS7_ILi64EEEEEELi64ENS_6half_tEfNS_4arch4Sm80ELb0ELb0ELb1ELb0ELb0ELb0ELb1ELb0EEENS1_21CollectiveEpilogueFwdINS6_IJS8_SA_S9_EEENS6_IJNS7_ILi1EEESI_SI_EEESC_SE_Li128ELb0ELb1ELb0ELb0EEENS1_19SingleTileSchedulerILb0ELb0ELb1ELi128EEEEEEEEEvNT_6ParamsE,(.L_x_735 - _ZN7cutlass13device_kernelIN5flash19enable_sm80_to_sm89INS1_16FlashAttnFwdSm80INS1_25CollectiveMainloopFwdSm80ILi4ELi1ELb0EN4cute5tupleIJNS5_1CILi128EEENS7_ILi112EEENS7_ILi64EEEEEELi64ENS_6half_tEfNS_4arch4Sm80ELb0ELb0ELb1ELb0ELb0ELb0ELb1ELb0EEENS1_21CollectiveEpilogueFwdINS6_IJS8_SA_S9_EEENS6_IJNS7_ILi1EEESI_SI_EEESC_SE_Li128ELb0ELb1ELb0ELb0EEENS1_19SingleTileSchedulerILb0ELb0ELb1ELi128EEEEEEEEEvNT_6ParamsE)
        .other          _ZN7cutlass13device_kernelIN5flash19enable_sm80_to_sm89INS1_16FlashAttnFwdSm80INS1_25CollectiveMainloopFwdSm80ILi4ELi1ELb0EN4cute5tupleIJNS5_1CILi128EEENS7_ILi112EEENS7_ILi64EEEEEELi64ENS_6half_tEfNS_4arch4Sm80ELb0ELb0ELb1ELb0ELb0ELb0ELb1ELb0EEENS1_21CollectiveEpilogueFwdINS6_IJS8_SA_S9_EEENS6_IJNS7_ILi1EEESI_SI_EEESC_SE_Li128ELb0ELb1ELb0ELb0EEENS1_19SingleTileSchedulerILb0ELb0ELb1ELi128EEEEEEEEEvNT_6ParamsE,@"STO_CUDA_ENTRY STV_DEFAULT"
_ZN7cutlass13device_kernelIN5flash19enable_sm80_to_sm89INS1_16FlashAttnFwdSm80INS1_25CollectiveMainloopFwdSm80ILi4ELi1ELb0EN4cute5tupleIJNS5_1CILi128EEENS7_ILi112EEENS7_ILi64EEEEEELi64ENS_6half_tEfNS_4arch4Sm80ELb0ELb0ELb1ELb0ELb0ELb0ELb1ELb0EEENS1_21CollectiveEpilogueFwdINS6_IJS8_SA_S9_EEENS6_IJNS7_ILi1EEESI_SI_EEESC_SE_Li128ELb0ELb1ELb0ELb0EEENS1_19SingleTileSchedulerILb0ELb0ELb1ELi128EEEEEEEEEvNT_6ParamsE:
[----:B------:R-:W-:-:S03]  /*0000*/  MOV R1, c[0x0][0x28] ;  /* 0x00000a0000017a02 */ /* 0x000fc60000000f00 */
[----:B------:R-:W1:Y:S01]  /*0010*/  S2R R22, SR_CTAID.Z ;  /* 0x0000000000167919 */ /* 0x000e620000002700 */
[----:B------:R-:W-:Y:S02]  /*0020*/  IADD3 R1, R1, -0x98, RZ ;  /* 0xffffff6801017810 */ /* 0x000fe40007ffe0ff */
[----:B-1----:R-:W-:-:S13]  /*0030*/  ISETP.GE.AND P0, PT, R22, RZ, PT ;  /* 0x000000ff1600720c */ /* 0x002fda0003f06270 */
[----:B------:R-:W-:Y:S05]  /*0040*/  @!P0 EXIT ;  /* 0x000000000000894d */ /* 0x000fea0003800000 */
[----:B------:R-:W-:Y:S01]  /*0050*/  ISETP.NE.U32.AND P6, PT, RZ, c[0x0][0x340], PT ;  /* 0x0000d000ff007a0c */ /* 0x000fe20003fc5070 */
[----:B------:R-:W-:-:S03]  /*0060*/  ULDC.64 UR8, c[0x0][0x118] ;  /* 0x0000460000087ab9 */ /* 0x000fc60000000a00 */
[----:B------:R-:W-:-:S13]  /*0070*/  ISETP.NE.AND.EX P6, PT, RZ, c[0x0][0x344], PT, P6 ;  /* 0x0000d100ff007a0c */ /* 0x000fda0003fc5360 */
[----:B------:R-:W-:-:S04]  /*0080*/  @P6 IMAD.MOV.U32 R2, RZ, RZ, 0x4 ;  /* 0x00000004ff026424 */ /* 0x000fc800078e00ff */
[----:B------:R-:W-:-:S05]  /*0090*/  @P6 IMAD.WIDE R2, R22, R2, c[0x0][0x340] ;  /* 0x0000d00016026625 */ /* 0x000fca00078e0202 */
[----:B------:R1:W2:Y:S01]  /*00a0*/  @P6 LDG.E R21, [R2.64] ;  /* 0x0000000802156981 */ /* 0x0002a2000c1e1900 */
[----:B------:R-:W-:Y:S01]  /*00b0*/  IMAD.MOV.U32 R20, RZ, RZ, c[0x0][0x2c4] ;  /* 0x0000b100ff147624 */ /* 0x000fe200078e00ff */
[----:B------:R-:W-:Y:S01]  /*00c0*/  SHF.R.S32.HI R23, RZ, 0x1f, R22 ;  /* 0x0000001fff177819 */ /* 0x000fe20000011416 */
[----:B------:R-:W-:Y:S01]  /*00d0*/  IMAD.MOV.U32 R194, RZ, RZ, c[0x0][0x1d0] ;  /* 0x00007400ffc27624 */ /* 0x000fe200078e00ff */
[----:B------:R-:W3:Y:S01]  /*00e0*/  S2R R43, SR_TID.X ;  /* 0x00000000002b7919 */ /* 0x000ee20000002100 */
[----:B------:R-:W-:Y:S01]  /*00f0*/  IMAD.MOV.U32 R190, RZ, RZ, c[0x0][0x1e0] ;  /* 0x00007800ffbe7624 */ /* 0x000fe200078e00ff */
[C---:B------:R-:W-:Y:S01]  /*0100*/  ISETP.NE.AND P0, PT, R20.reuse, 0x1, PT ;  /* 0x000000011400780c */ /* 0x040fe20003f05270 */
[----:B------:R-:W-:Y:S01]  /*0110*/  IMAD R5, R23, c[0x0][0x1c0], RZ ;  /* 0x0000700017057a24 */ /* 0x000fe200078e02ff */
[----:B------:R-:W4:Y:S01]  /*0120*/  S2R R44, SR_CTAID.Y ;  /* 0x00000000002c7919 */ /* 0x000f220000002600 */
[----:B------:R-:W-:Y:S02]  /*0130*/  IMAD R20, R20, c[0x0][0x168], RZ ;  /* 0x00005a0014147a24 */ /* 0x000fe400078e02ff */
[----:B------:R-:W-:Y:S01]  /*0140*/  IMAD R5, R22, c[0x0][0x1c4], R5 ;  /* 0x0000710016057a24 */ /* 0x000fe200078e0205 */
[----:B------:R-:W5:Y:S01]  /*0150*/  S2R R9, SR_CTAID.X ;  /* 0x0000000000097919 */ /* 0x000f620000002500 */
[----:B------:R-:W-:Y:S01]  /*0160*/  IMAD.MOV.U32 R191, RZ, RZ, c[0x0][0x1e4] ;  /* 0x00007900ffbf7624 */ /* 0x000fe200078e00ff */
[----:B---3--:R-:W-:-:S04]  /*0170*/  SHF.R.S32.HI R25, RZ, 0x1f, R43 ;  /* 0x0000001fff197819 */ /* 0x008fc8000001142b */
[----:B-1----:R-:W-:Y:S01]  /*0180*/  LEA.HI R2, R25, R43, RZ, 0x3 ;  /* 0x0000002b19027211 */ /* 0x002fe200078f18ff */
[----:B----4-:R-:W-:Y:S01]  /*0190*/  IMAD.WIDE.U32 R6, R44, c[0x0][0x1b8], RZ ;  /* 0x00006e002c067a25 */ /* 0x010fe200078e00ff */
[----:B------:R-:W-:Y:S02]  /*01a0*/  SHF.R.S32.HI R45, RZ, 0x1f, R44 ;  /* 0x0000001fff2d7819 */ /* 0x000fe4000001142c */
[----:B------:R-:W-:Y:S02]  /*01b0*/  LOP3.LUT R0, R2, 0xfffffff8, RZ, 0xc0, !PT ;  /* 0xfffffff802007812 */ /* 0x000fe400078ec0ff */
[----:B------:R-:W-:Y:S01]  /*01c0*/  SHF.R.S32.HI R19, RZ, 0x3, R2 ;  /* 0x00000003ff137819 */ /* 0x000fe20000011402 */
[----:B------:R-:W-:Y:S02]  /*01d0*/  IMAD R2, R45, c[0x0][0x1b8], RZ ;  /* 0x00006e002d027a24 */ /* 0x000fe400078e02ff */
[----:B------:R-:W-:Y:S01]  /*01e0*/  IMAD.IADD R40, R43, 0x1, -R0 ;  /* 0x000000012b287824 */ /* 0x000fe200078e0a00 */
[----:B------:R-:W-:Y:S01]  /*01f0*/  SHF.R.S32.HI R24, RZ, 0x1f, R19 ;  /* 0x0000001fff187819 */ /* 0x000fe20000011413 */
[----:B------:R-:W-:-:S02]  /*0200*/  IMAD R2, R44, c[0x0][0x1bc], R2 ;  /* 0x00006f002c027a24 */ /* 0x000fc400078e0202 */
[----:B------:R-:W-:Y:S02]  /*0210*/  IMAD R0, R40, 0x10, R19 ;  /* 0x0000001028007824 */ /* 0x000fe400078e0213 */
[----:B------:R-:W-:Y:S02]  /*0220*/  IMAD.IADD R3, R7, 0x1, R2 ;  /* 0x0000000107037824 */ /* 0x000fe400078e0202 */
[----:B-----5:R-:W-:Y:S02]  /*0230*/  IMAD R8, R9, 0x80, R0 ;  /* 0x0000008009087824 */ /* 0x020fe400078e0200 */
[----:B------:R-:W-:Y:S02]  /*0240*/  IMAD.MOV.U32 R2, RZ, RZ, R6 ;  /* 0x000000ffff027224 */ /* 0x000fe400078e0006 */
[----:B------:R-:W-:Y:S01]  /*0250*/  @P0 IMAD.HI.U32 R4, R8, c[0x0][0x2c8], RZ ;  /* 0x0000b20008040a27 */ /* 0x000fe200078e00ff */
[----:B------:R-:W-:Y:S03]  /*0260*/  STL [R1+0x50], R8 ;  /* 0x0000500801007387 */ /* 0x000fe60000100800 */
[----:B------:R-:W-:Y:S01]  /*0270*/  IMAD.MOV.U32 R0, RZ, RZ, R8 ;  /* 0x000000ffff007224 */ /* 0x000fe200078e0008 */
[----:B------:R-:W-:Y:S01]  /*0280*/  @P0 SHF.R.U32.HI R0, RZ, c[0x0][0x2cc], R4 ;  /* 0x0000b300ff000a19 */ /* 0x000fe20000011604 */
[----:B------:R-:W-:-:S03]  /*0290*/  IMAD.WIDE.U32 R2, R22, c[0x0][0x1c0], R2 ;  /* 0x0000700016027a25 */ /* 0x000fc600078e0002 */
[--C-:B------:R-:W-:Y:S01]  /*02a0*/  SHF.R.S32.HI R6, RZ, 0x1f, R0.reuse ;  /* 0x0000001fff067819 */ /* 0x100fe20000011400 */
[----:B------:R-:W-:Y:S02]  /*02b0*/  IMAD.MOV R4, RZ, RZ, -R0 ;  /* 0x000000ffff047224 */ /* 0x000fe400078e0a00 */
[----:B------:R-:W-:Y:S02]  /*02c0*/  IMAD.IADD R3, R3, 0x1, R5 ;  /* 0x0000000103037824 */ /* 0x000fe400078e0205 */
[----:B------:R-:W-:Y:S02]  /*02d0*/  IMAD R5, R4, c[0x0][0x2c4], R8 ;  /* 0x0000b10004057a24 */ /* 0x000fe400078e0208 */
[----:B------:R-:W-:Y:S02]  /*02e0*/  IMAD R6, R6, c[0x0][0x1b0], RZ ;  /* 0x00006c0006067a24 */ /* 0x000fe400078e02ff */
[----:B------:R-:W-:Y:S01]  /*02f0*/  IMAD.WIDE.U32 R2, R0, c[0x0][0x1b0], R2 ;  /* 0x00006c0000027a25 */ /* 0x000fe200078e0002 */
[----:B------:R-:W-:-:S03]  /*0300*/  SHF.R.S32.HI R4, RZ, 0x1f, R5 ;  /* 0x0000001fff047819 */ /* 0x000fc60000011405 */
[----:B------:R-:W-:Y:S02]  /*0310*/  IMAD R0, R0, c[0x0][0x1b4], R6 ;  /* 0x00006d0000007a24 */ /* 0x000fe400078e0206 */
[----:B------:R-:W-:Y:S02]  /*0320*/  IMAD.SHL.U32 R46, R40, 0x8, RZ ;  /* 0x00000008282e7824 */ /* 0x000fe400078e00ff */
[----:B------:R-:W-:Y:S02]  /*0330*/  IMAD.IADD R3, R3, 0x1, R0 ;  /* 0x0000000103037824 */ /* 0x000fe400078e0200 */
[----:B------:R-:W-:Y:S01]  /*0340*/  IMAD R0, R4, c[0x0][0x1a8], RZ ;  /* 0x00006a0004007a24 */ /* 0x000fe200078e02ff */
[----:B------:R-:W-:Y:S01]  /*0350*/  ISETP.GE.AND P3, PT, R46, c[0x0][0x198], PT ;  /* 0x000066002e007a0c */ /* 0x000fe20003f66270 */
[----:B------:R-:W-:Y:S01]  /*0360*/  IMAD.WIDE.U32 R2, R5, c[0x0][0x1a8], R2 ;  /* 0x00006a0005027a25 */ /* 0x000fe200078e0002 */
[----:B------:R-:W-:-:S03]  /*0370*/  SHF.R.S32.HI R47, RZ, 0x1f, R46 ;  /* 0x0000001fff2f7819 */ /* 0x000fc6000001142e */
[----:B------:R-:W-:Y:S01]  /*0380*/  IMAD R0, R5, c[0x0][0x1ac], R0 ;  /* 0x00006b0005007a24 */ /* 0x000fe200078e0200 */
[----:B------:R-:W-:Y:S01]  /*0390*/  LEA R7, P0, R2, c[0x0][0x160], 0x1 ;  /* 0x0000580002077a11 */ /* 0x000fe200078008ff */
[----:B------:R-:W-:Y:S02]  /*03a0*/  IMAD.SHL.U32 R4, R19, 0x40, RZ ;  /* 0x0000004013047824 */ /* 0x000fe400078e00ff */
[----:B------:R-:W-:Y:S01]  /*03b0*/  IMAD.IADD R6, R3, 0x1, R0 ;  /* 0x0000000103067824 */ /* 0x000fe200078e0200 */
[----:B------:R-:W-:Y:S01]  /*03c0*/  IADD3 R3, R194, 0x6f, RZ ;  /* 0x0000006fc2037810 */ /* 0x000fe20007ffe0ff */
[----:B------:R-:W-:Y:S01]  /*03d0*/  IMAD R9, R9, 0x80, R19 ;  /* 0x0000008009097824 */ /* 0x000fe200078e0213 */
[----:B------:R-:W-:Y:S01]  /*03e0*/  LOP3.LUT R0, R4, 0x1c0, RZ, 0xc0, !PT ;  /* 0x000001c004007812 */ /* 0x000fe200078ec0ff */
[----:B------:R-:W-:Y:S01]  /*03f0*/  SHFL.IDX PT, R8, R7, 0x1, 0x181f ;  /* 0x00381f0007087f89 */ /* 0x000fe200000e0000 */
[----:B------:R-:W-:Y:S02]  /*0400*/  LEA.HI.X R6, R2, c[0x0][0x164], R6, 0x1, P0 ;  /* 0x0000590002067a11 */ /* 0x000fe400000f0c06 */
[----:B------:R-:W-:Y:S01]  /*0410*/  SHF.R.U32.HI R2, RZ, 0x3, R0 ;  /* 0x00000003ff027819 */ /* 0x000fe20000011600 */
[----:B------:R-:W1:Y:S01]  /*0420*/  SHFL.IDX PT, R4, R7, RZ, 0x181f ;  /* 0x00181fff07047589 */ /* 0x000e6200000e0000 */
[----:B------:R-:W-:-:S02]  /*0430*/  LOP3.LUT R0, R0, 0x38, R46, 0xf8, !PT ;  /* 0x0000003800007812 */ /* 0x000fc400078ef82e */
[----:B------:R-:W-:Y:S01]  /*0440*/  ISETP.GE.AND P4, PT, R9, R20, PT ;  /* 0x000000140900720c */ /* 0x000fe20003f86270 */
[----:B------:R-:W3:Y:S01]  /*0450*/  SHFL.IDX PT, R5, R6, RZ, 0x181f ;  /* 0x00181fff06057589 */ /* 0x000ee200000e0000 */
[----:B------:R-:W-:Y:S02]  /*0460*/  LOP3.LUT R0, R0, R2, RZ, 0x3c, !PT ;  /* 0x0000000200007212 */ /* 0x000fe400078e3cff */
[----:B------:R-:W-:Y:S01]  /*0470*/  LEA.HI R2, R25, R43, RZ, 0x6 ;  /* 0x0000002b19027211 */ /* 0x000fe200078f30ff */
[----:B------:R-:W4:Y:S01]  /*0480*/  SHFL.IDX PT, R11, R6, 0x1, 0x181f ;  /* 0x00381f00060b7f89 */ /* 0x000f2200000e0000 */
[C---:B------:R-:W-:Y:S02]  /*0490*/  IADD3 R10, R9.reuse, 0x10, RZ ;  /* 0x00000010090a7810 */ /* 0x040fe40007ffe0ff */
[C---:B------:R-:W-:Y:S01]  /*04a0*/  IADD3 R14, R9.reuse, 0x20, RZ ;  /* 0x00000020090e7810 */ /* 0x040fe20007ffe0ff */
[----:B------:R-:W-:Y:S01]  /*04b0*/  IMAD.SHL.U32 R2, R2, 0x8, RZ ;  /* 0x0000000802027824 */ /* 0x000fe200078e00ff */
[----:B------:R-:W-:Y:S01]  /*04c0*/  ISETP.GE.AND P2, PT, R10, R20, PT ;  /* 0x000000140a00720c */ /* 0x000fe20003f46270 */
[----:B------:R-:W-:Y:S01]  /*04d0*/  SHFL.IDX PT, R12, R6, 0x2, 0x181f ;  /* 0x00581f00060c7f89 */ /* 0x000fe200000e0000 */
[----:B------:R-:W-:-:S02]  /*04e0*/  IADD3 R13, R9, 0x30, RZ ;  /* 0x00000030090d7810 */ /* 0x000fc40007ffe0ff */
[----:B------:R-:W-:Y:S01]  /*04f0*/  LOP3.LUT R195, R0, 0xfffffe00, R2, 0xf8, !PT ;  /* 0xfffffe0000c37812 */ /* 0x000fe200078ef802 */
[----:B------:R-:W5:Y:S01]  /*0500*/  SHFL.IDX PT, R10, R7, 0x2, 0x181f ;  /* 0x00581f00070a7f89 */ /* 0x000f6200000e0000 */
[----:B------:R-:W-:Y:S01]  /*0510*/  IMAD.MOV.U32 R2, RZ, RZ, RZ ;  /* 0x000000ffff027224 */ /* 0x000fe200078e00ff */
[----:B------:R-:W-:Y:S02]  /*0520*/  ISETP.GE.AND P1, PT, R13, R20, PT ;  /* 0x000000140d00720c */ /* 0x000fe40003f26270 */
[----:B------:R-:W-:Y:S01]  /*0530*/  @!P4 IMAD.SHL.U32 R0, R195, 0x2, RZ ;  /* 0x00000002c300c824 */ /* 0x000fe200078e00ff */
[----:B------:R-:W-:Y:S01]  /*0540*/  IADD3 R13, R9, 0x40, RZ ;  /* 0x00000040090d7810 */ /* 0x000fe20007ffe0ff */
[----:B------:R-:W-:Y:S01]  /*0550*/  IMAD.HI R18, R3, -0x6db6db6d, R2 ;  /* 0x9249249303127827 */ /* 0x000fe200078e0202 */
[----:B-1----:R-:W-:Y:S01]  /*0560*/  @!P4 LEA R4, P0, R46, R4, 0x1 ;  /* 0x000000042e04c211 */ /* 0x002fe200078008ff */
[----:B------:R-:W-:Y:S01]  /*0570*/  SHFL.IDX PT, R17, R6, 0x5, 0x181f ;  /* 0x00b81f0006117f89 */ /* 0x000fe200000e0000 */
[----:B------:R-:W-:-:S02]  /*0580*/  ISETP.GE.AND P5, PT, R13, R20, PT ;  /* 0x000000140d00720c */ /* 0x000fc40003fa6270 */
[----:B---3--:R-:W-:Y:S01]  /*0590*/  @!P4 LEA.HI.X R5, R46, R5, R47, 0x1, P0 ;  /* 0x000000052e05c211 */ /* 0x008fe200000f0c2f */
[----:B------:R-:W-:Y:S01]  /*05a0*/  SHFL.IDX PT, R15, R7, 0x6, 0x181f ;  /* 0x00d81f00070f7f89 */ /* 0x000fe200000e0000 */
[----:B------:R-:W-:-:S03]  /*05b0*/  ISETP.GE.AND P0, PT, R14, R20, PT ;  /* 0x000000140e00720c */ /* 0x000fc60003f06270 */
[----:B------:R1:W-:Y:S01]  /*05c0*/  @!P4 LDGSTS.E.BYPASS.LTC128B.128 [R0+0x7100], [R4.64], !P3 ;  /* 0x071000000400cfae */ /* 0x0003e2000d901d48 */
[C---:B------:R-:W-:Y:S02]  /*05d0*/  @!P2 LEA R2, P4, R46.reuse, R8, 0x1 ;  /* 0x000000082e02a211 */ /* 0x040fe400078808ff */
[----:B------:R-:W-:Y:S01]  /*05e0*/  IADD3 R8, R9, 0x50, RZ ;  /* 0x0000005009087810 */ /* 0x000fe20007ffe0ff */
[----:B------:R-:W-:Y:S01]  /*05f0*/  SHFL.IDX PT, R16, R6, 0x6, 0x181f ;  /* 0x00d81f0006107f89 */ /* 0x000fe200000e0000 */
[----:B----4-:R-:W-:Y:S02]  /*0600*/  @!P2 LEA.HI.X R3, R46, R11, R47, 0x1, P4 ;  /* 0x0000000b2e03a211 */ /* 0x010fe400020f0c2f */
[----:B------:R-:W-:Y:S01]  /*0610*/  ISETP.GE.AND P4, PT, R8, R20, PT ;  /* 0x000000140800720c */ /* 0x000fe20003f86270 */
[----:B------:R-:W-:Y:S04]  /*0620*/  SHFL.IDX PT, R11, R7, 0x5, 0x181f ;  /* 0x00b81f00070b7f89 */ /* 0x000fe800000e0000 */
[----:B------:R-:W-:Y:S04]  /*0630*/  SHFL.IDX PT, R8, R7, 0x4, 0x181f ;  /* 0x00981f0007087f89 */ /* 0x000fe800000e0000 */
[----:B------:R-:W-:Y:S04]  /*0640*/  SHFL.IDX PT, R14, R6, 0x7, 0x181f ;  /* 0x00f81f00060e7f89 */ /* 0x000fe800000e0000 */
[----:B------:R-:W-:Y:S04]  /*0650*/  SHFL.IDX PT, R13, R7, 0x7, 0x181f ;  /* 0x00f81f00070d7f89 */ /* 0x000fe800000e0000 */
[----:B------:R-:W-:Y:S01]  /*0660*/  STL [R1+0x28], R195 ;  /* 0x000028c301007387 */ /* 0x000fe20000100800 */
[----:B-1----:R-:W-:-:S03]  /*0670*/  @!P2 IMAD.SHL.U32 R0, R195, 0x2, RZ ;  /* 0x00000002c300a824 */ /* 0x002fc600078e00ff */
[----:B------:R-:W1:Y:S04]  /*0680*/  SHFL.IDX PT, R4, R7, 0x3, 0x181f ;  /* 0x00781f0007047f89 */ /* 0x000e6800000e0000 */
[----:B------:R-:W3:Y:S04]  /*0690*/  SHFL.IDX PT, R5, R6, 0x3, 0x181f ;  /* 0x00781f0006057f89 */ /* 0x000ee800000e0000 */
[----:B------:R5:W-:Y:S04]  /*06a0*/  @!P2 LDGSTS.E.BYPASS.LTC128B.128 [R0+0x7900], [R2.64], !P3 ;  /* 0x079000000200afae */ /* 0x000be8000d901d48 */
[----:B------:R-:W-:Y:S01]  /*06b0*/  STL.64 [R1+0x30], R46 ;  /* 0x0000302e01007387 */ /* 0x000fe20000100a00 */
[----:B-----5:R-:W-:Y:S01]  /*06c0*/  @!P0 LEA R2, P2, R46, R10, 0x1 ;  /* 0x0000000a2e028211 */ /* 0x020fe200078408ff */
[----:B------:R-:W-:Y:S01]  /*06d0*/  IMAD R10, R24, c[0x0][0x1e0], RZ ;  /* 0x00007800180a7a24 */ /* 0x000fe200078e02ff */
[----:B------:R-:W-:-:S02]  /*06e0*/  IADD3 R0, R9, 0x60, RZ ;  /* 0x0000006009007810 */ /* 0x000fc40007ffe0ff */
[----:B------:R-:W-:Y:S01]  /*06f0*/  @!P0 LEA.HI.X R3, R46, R12, R47, 0x1, P2 ;  /* 0x0000000c2e038211 */ /* 0x000fe200010f0c2f */
[----:B------:R-:W-:Y:S01]  /*0700*/  IMAD R10, R19, c[0x0][0x1e4], R10 ;  /* 0x00007900130a7a24 */ /* 0x000fe200078e020a */
[----:B------:R4:W5:Y:S01]  /*0710*/  SHFL.IDX PT, R12, R6, 0x4, 0x181f ;  /* 0x00981f00060c7f89 */ /* 0x00096200000e0000 */
[----:B------:R-:W-:Y:S01]  /*0720*/  ISETP.GE.AND P2, PT, R0, R20, PT ;  /* 0x000000140000720c */ /* 0x000fe20003f46270 */
[----:B------:R-:W-:-:S05]  /*0730*/  @!P0 IMAD.SHL.U32 R0, R195, 0x2, RZ ;  /* 0x00000002c3008824 */ /* 0x000fca00078e00ff */
[----:B------:R1:W-:Y:S01]  /*0740*/  @!P0 LDGSTS.E.BYPASS.LTC128B.128 [R0+0x8100], [R2.64], !P3 ;  /* 0x0810000002008fae */ /* 0x0003e2000d901d48 */
[----:B----4-:R-:W-:Y:S02]  /*0750*/  IADD3 R6, R9, 0x70, RZ ;  /* 0x0000007009067810 */ /* 0x010fe40007ffe0ff */
[----:B-1----:R-:W-:Y:S01]  /*0760*/  @!P1 LEA R2, P0, R46, R4, 0x1 ;  /* 0x000000042e029211 */ /* 0x002fe200078008ff */
[----:B------:R-:W-:-:S03]  /*0770*/  @!P1 IMAD.SHL.U32 R0, R195, 0x2, RZ ;  /* 0x00000002c3009824 */ /* 0x000fc600078e00ff */
[--C-:B---3--:R-:W-:Y:S01]  /*0780*/  @!P1 LEA.HI.X R3, R46, R5, R47.reuse, 0x1, P0 ;  /* 0x000000052e039211 */ /* 0x108fe200000f0c2f */
[----:B------:R-:W-:Y:S01]  /*0790*/  IMAD.WIDE.U32 R4, R19, c[0x0][0x1e0], R46 ;  /* 0x0000780013047a25 */ /* 0x000fe200078e002e */
[----:B------:R-:W-:-:S03]  /*07a0*/  ISETP.GE.AND P0, PT, R6, R20, PT ;  /* 0x000000140600720c */ /* 0x000fc60003f06270 */
[----:B------:R1:W-:Y:S01]  /*07b0*/  @!P1 LDGSTS.E.BYPASS.LTC128B.128 [R0+0x8900], [R2.64], !P3 ;  /* 0x0890000002009fae */ /* 0x0003e2000d901d48 */
[----:B------:R-:W-:-:S04]  /*07c0*/  @!P5 LEA R8, P1, R46, R8, 0x1 ;  /* 0x000000082e08d211 */ /* 0x000fc800078208ff */
[C-C-:B-----5:R-:W-:Y:S01]  /*07d0*/  @!P5 LEA.HI.X R9, R46.reuse, R12, R47.reuse, 0x1, P1 ;  /* 0x0000000c2e09d211 */ /* 0x160fe200008f0c2f */
[----:B------:R-:W-:Y:S01]  /*07e0*/  @!P4 IMAD.SHL.U32 R12, R195, 0x2, RZ ;  /* 0x00000002c30cc824 */ /* 0x000fe200078e00ff */
[C---:B------:R-:W-:Y:S02]  /*07f0*/  @!P4 LEA R6, P1, R46.reuse, R11, 0x1 ;  /* 0x0000000b2e06c211 */ /* 0x040fe400078208ff */
[----:B------:R-:W-:Y:S02]  /*0800*/  SHF.R.U32.HI R11, RZ, 0x1f, R18 ;  /* 0x0000001fff0b7819 */ /* 0x000fe40000011612 */
[----:B------:R-:W-:Y:S02]  /*0810*/  @!P4 LEA.HI.X R7, R46, R17, R47, 0x1, P1 ;  /* 0x000000112e07c211 */ /* 0x000fe400008f0c2f */
[----:B------:R-:W-:Y:S01]  /*0820*/  LEA.HI.SX32 R198, R18, R11, 0x1a ;  /* 0x0000000b12c67211 */ /* 0x000fe200078fd2ff */
[----:B------:R-:W-:-:S03]  /*0830*/  IMAD.SHL.U32 R18, R19, 0x8, RZ ;  /* 0x0000000813127824 */ /* 0x000fc600078e00ff */
[----:B------:R-:W-:Y:S01]  /*0840*/  IADD3 R41, R198, -0x1, RZ ;  /* 0xffffffffc6297810 */ /* 0x000fe20007ffe0ff */
[----:B------:R3:W-:Y:S03]  /*0850*/  STL [R1], R198 ;  /* 0x000000c601007387 */ /* 0x0007e60000100800 */
[----:B------:R-:W-:Y:S01]  /*0860*/  SHF.R.S32.HI R42, RZ, 0x1f, R41 ;  /* 0x0000001fff2a7819 */ /* 0x000fe20000011429 */
[----:B-1----:R-:W-:Y:S02]  /*0870*/  IMAD.IADD R3, R5, 0x1, R10 ;  /* 0x0000000105037824 */ /* 0x002fe400078e020a */
[----:B------:R-:W-:Y:S02]  /*0880*/  IMAD R0, R45, c[0x0][0x1e8], RZ ;  /* 0x00007a002d007a24 */ /* 0x000fe400078e02ff */
[----:B------:R-:W-:Y:S01]  /*0890*/  IMAD.MOV.U32 R2, RZ, RZ, R4 ;  /* 0x000000ffff027224 */ /* 0x000fe200078e0004 */
[----:B------:R-:W-:Y:S01]  /*08a0*/  @!P2 LEA R4, P1, R46, R15, 0x1 ;  /* 0x0000000f2e04a211 */ /* 0x000fe200078208ff */
[----:B------:R-:W-:-:S02]  /*08b0*/  IMAD R0, R44, c[0x0][0x1ec], R0 ;  /* 0x00007b002c007a24 */ /* 0x000fc400078e0200 */
[----:B------:R-:W-:Y:S01]  /*08c0*/  IMAD.WIDE.U32 R2, R44, c[0x0][0x1e8], R2 ;  /* 0x00007a002c027a25 */ /* 0x000fe200078e0002 */
[C-C-:B------:R-:W-:Y:S02]  /*08d0*/  @!P2 LEA.HI.X R5, R46.reuse, R16, R47.reuse, 0x1, P1 ;  /* 0x000000102e05a211 */ /* 0x140fe400008f0c2f */
[C---:B------:R-:W-:Y:S01]  /*08e0*/  @!P0 LEA R10, P1, R46.reuse, R13, 0x1 ;  /* 0x0000000d2e0a8211 */ /* 0x040fe200078208ff */
[----:B------:R-:W-:Y:S01]  /*08f0*/  IMAD.IADD R3, R3, 0x1, R0 ;  /* 0x0000000103037824 */ /* 0x000fe200078e0200 */
[----:B------:R-:W-:Y:S01]  /*0900*/  LEA.HI R13, R25, R43, RZ, 0x4 ;  /* 0x0000002b190d7211 */ /* 0x000fe200078f20ff */
[----:B------:R-:W-:Y:S01]  /*0910*/  @!P5 IMAD.SHL.U32 R0, R195, 0x2, RZ ;  /* 0x00000002c300d824 */ /* 0x000fe200078e00ff */
[----:B------:R-:W-:-:S04]  /*0920*/  @!P0 LEA.HI.X R11, R46, R14, R47, 0x1, P1 ;  /* 0x0000000e2e0b8211 */ /* 0x000fc800008f0c2f */
[----:B------:R1:W-:Y:S04]  /*0930*/  @!P5 LDGSTS.E.BYPASS.LTC128B.128 [R0+0x9100], [R8.64], !P3 ;  /* 0x091000000800dfae */ /* 0x0003e8000d901d48 */
[----:B------:R4:W-:Y:S01]  /*0940*/  @!P4 LDGSTS.E.BYPASS.LTC128B.128 [R12+0x9900], [R6.64], !P3 ;  /* 0x09900000060ccfae */ /* 0x0009e2000d901d48 */
[----:B--2---:R-:W-:Y:S01]  /*0950*/  @P6 SHF.R.S32.HI R17, RZ, 0x1f, R21 ;  /* 0x0000001fff116819 */ /* 0x004fe20000011415 */
[----:B------:R-:W-:Y:S02]  /*0960*/  @!P6 IMAD.MOV.U32 R17, RZ, RZ, R23 ;  /* 0x000000ffff11e224 */ /* 0x000fe400078e0017 */
[----:B------:R-:W-:Y:S02]  /*0970*/  @P6 IMAD.MOV.U32 R16, RZ, RZ, R21 ;  /* 0x000000ffff106224 */ /* 0x000fe400078e0015 */
[----:B------:R-:W-:-:S04]  /*0980*/  @!P6 IMAD.MOV.U32 R16, RZ, RZ, R22 ;  /* 0x000000ffff10e224 */ /* 0x000fc800078e0016 */
[----:B------:R-:W-:-:S04]  /*0990*/  IMAD.WIDE.U32 R26, R16, c[0x0][0x1f0], R2 ;  /* 0x00007c00101a7a25 */ /* 0x000fc800078e0002 */
[----:B------:R-:W-:Y:S01]  /*09a0*/  IMAD.MOV.U32 R196, RZ, RZ, R26 ;  /* 0x000000ffffc47224 */ /* 0x000fe200078e001a */
[----:B------:R3:W-:Y:S01]  /*09b0*/  STL.64 [R1+0x48], R26 ;  /* 0x0000481a01007387 */ /* 0x0007e20000100a00 */
[----:B-1----:R-:W-:Y:S02]  /*09c0*/  @!P2 IMAD.SHL.U32 R0, R195, 0x2, RZ ;  /* 0x00000002c300a824 */ /* 0x002fe400078e00ff */
[----:B------:R-:W-:Y:S02]  /*09d0*/  IMAD.MOV.U32 R8, RZ, RZ, 0x70 ;  /* 0x00000070ff087424 */ /* 0x000fe400078e00ff */
[----:B----4-:R-:W-:Y:S01]  /*09e0*/  IMAD.SHL.U32 R7, R191, 0x20, RZ ;  /* 0x00000020bf077824 */ /* 0x010fe200078e00ff */
[----:B------:R1:W-:Y:S01]  /*09f0*/  @!P2 LDGSTS.E.BYPASS.LTC128B.128 [R0+0xa100], [R4.64], !P3 ;  /* 0x0a1000000400afae */ /* 0x0003e2000d901d48 */
[----:B------:R-:W-:-:S04]  /*0a00*/  IMAD.WIDE.U32 R192, R8, c[0x0][0x1e0], RZ ;  /* 0x0000780008c07a25 */ /* 0x000fc800078e00ff */
[----:B------:R-:W-:-:S05]  /*0a10*/  IMAD R160, R198, -0x70, R8 ;  /* 0xffffff90c6a07824 */ /* 0x000fca00078e0208 */
[----:B------:R-:W-:-:S04]  /*0a20*/  IADD3 R23, R160, c[0x0][0x1d0], -R19 ;  /* 0x00007400a0177a10 */ /* 0x000fc80007ffe813 */
[C---:B------:R-:W-:Y:S02]  /*0a30*/  ISETP.GE.AND P6, PT, R23.reuse, 0x21, PT ;  /* 0x000000211700780c */ /* 0x040fe40003fc6270 */
[C---:B------:R-:W-:Y:S02]  /*0a40*/  ISETP.GE.AND P2, PT, R23.reuse, 0x1, PT ;  /* 0x000000011700780c */ /* 0x040fe40003f46270 */
[----:B------:R-:W-:Y:S01]  /*0a50*/  ISETP.GE.AND P1, PT, R23, 0x11, PT ;  /* 0x000000111700780c */ /* 0x000fe20003f26270 */
[----:B-1----:R-:W-:Y:S02]  /*0a60*/  IMAD R4, R8, c[0x0][0x1e4], RZ ;  /* 0x0000790008047a24 */ /* 0x002fe400078e02ff */
[----:B------:R-:W-:Y:S02]  /*0a70*/  IMAD R0, R17, c[0x0][0x1f0], RZ ;  /* 0x00007c0011007a24 */ /* 0x000fe400078e02ff */
[----:B------:R-:W-:Y:S02]  /*0a80*/  IMAD.IADD R189, R193, 0x1, R4 ;  /* 0x00000001c1bd7824 */ /* 0x000fe400078e0204 */
[----:B------:R-:W-:-:S02]  /*0a90*/  IMAD R4, R16, c[0x0][0x1f4], R0 ;  /* 0x00007d0010047a24 */ /* 0x000fc400078e0200 */
[----:B------:R-:W-:Y:S02]  /*0aa0*/  IMAD R0, R189, R41, RZ ;  /* 0x00000029bd007224 */ /* 0x000fe400078e02ff */
[----:B------:R-:W-:Y:S02]  /*0ab0*/  IMAD.IADD R197, R27, 0x1, R4 ;  /* 0x000000011bc57824 */ /* 0x000fe400078e0204 */
[-C--:B------:R-:W-:Y:S02]  /*0ac0*/  IMAD R4, R42, R192.reuse, R0 ;  /* 0x000000c02a047224 */ /* 0x080fe400078e0200 */
[----:B------:R-:W-:Y:S01]  /*0ad0*/  @!P0 IMAD.SHL.U32 R0, R195, 0x2, RZ ;  /* 0x00000002c3008824 */ /* 0x000fe200078e00ff */
[----:B------:R3:W-:Y:S01]  /*0ae0*/  STL.64 [R1+0x40], R196 ;  /* 0x000040c401007387 */ /* 0x0007e20000100a00 */
[----:B------:R-:W-:-:S03]  /*0af0*/  IMAD.WIDE.U32 R2, R41, R192, R196 ;  /* 0x000000c029027225 */ /* 0x000fc600078e00c4 */
[----:B------:R1:W-:Y:S01]  /*0b00*/  @!P0 LDGSTS.E.BYPASS.LTC128B.128 [R0+0xa900], [R10.64], !P3 ;  /* 0x0a9000000a008fae */ /* 0x0003e2000d901d48 */
[----:B------:R-:W-:Y:S01]  /*0b10*/  IMAD.IADD R3, R3, 0x1, R4 ;  /* 0x0000000103037824 */ /* 0x000fe200078e0204 */
[----:B------:R-:W-:Y:S01]  /*0b20*/  @P2 LEA R6, P5, R2, c[0x0][0x1c8], 0x1 ;  /* 0x0000720002062a11 */ /* 0x000fe200078a08ff */
[----:B------:R-:W-:Y:S01]  /*0b30*/  @P2 IMAD.SHL.U32 R9, R195, 0x2, RZ ;  /* 0x00000002c3092824 */ /* 0x000fe200078e00ff */
[----:B------:R-:W0:Y:S04]  /*0b40*/  LDGDEPBAR ;  /* 0x00000000000079af */ /* 0x000e280000000000 */
[----:B------:R-:W-:Y:S01]  /*0b50*/  BAR.SYNC.DEFER_BLOCKING 0x0 ;  /* 0x0000000000007b1d */ /* 0x000fe20000010000 */
[----:B------:R-:W-:Y:S01]  /*0b60*/  ISETP.GE.AND P0, PT, R46, c[0x0][0x1d4], PT ;  /* 0x000075002e007a0c */ /* 0x000fe20003f06270 */
[C---:B-1----:R-:W-:Y:S01]  /*0b70*/  IMAD.WIDE.U32 R10, R190.reuse, 0x20, RZ ;  /* 0x00000020be0a7825 */ /* 0x042fe200078e00ff */
[----:B------:R-:W-:-:S04]  /*0b80*/  @P1 LEA R0, P4, R190, R2, 0x4 ;  /* 0x00000002be001211 */ /* 0x000fc800078820ff */
[----:B------:R-:W-:Y:S02]  /*0b90*/  @P6 IADD3 R8, P3, R2, R10, RZ ;  /* 0x0000000a02086210 */ /* 0x000fe40007f7e0ff */
[----:B------:R-:W-:Y:S02]  /*0ba0*/  @P1 LEA.HI.X R5, R190, R3, R191, 0x4, P4 ;  /* 0x00000003be051211 */ /* 0x000fe400020f24bf */
[----:B------:R-:W-:Y:S02]  /*0bb0*/  @P6 IADD3.X R10, R3, R11, R7, P3, !PT ;  /* 0x0000000b030a6210 */ /* 0x000fe40001ffe407 */
[----:B------:R-:W-:Y:S02]  /*0bc0*/  @P2 LEA.HI.X R7, R2, c[0x0][0x1cc], R3, 0x1, P5 ;  /* 0x0000730002072a11 */ /* 0x000fe400028f0c03 */
[----:B------:R-:W-:Y:S02]  /*0bd0*/  ISETP.GE.AND P5, PT, R23, 0x31, PT ;  /* 0x000000311700780c */ /* 0x000fe40003fa6270 */
[----:B------:R-:W-:Y:S01]  /*0be0*/  @P1 LEA R4, P4, R0, c[0x0][0x1c8], 0x1 ;  /* 0x0000720000041a11 */ /* 0x000fe200078808ff */
[----:B------:R-:W-:Y:S01]  /*0bf0*/  @!PT LDS RZ, [RZ] ;  /* 0x00000000fffff984 */ /* 0x000fe20000000800 */
[----:B------:R-:W-:Y:S01]  /*0c00*/  @!PT LDS RZ, [RZ] ;  /* 0x00000000fffff984 */ /* 0x000fe20000000800 */
[----:B------:R-:W-:Y:S01]  /*0c10*/  @!PT LDS RZ, [RZ] ;  /* 0x00000000fffff984 */ /* 0x000fe20000000800 */
[----:B------:R1:W-:Y:S01]  /*0c20*/  @P2 LDGSTS.E.BYPASS.LTC128B.128 [R9+0x3900], [R6.64], !P0 ;  /* 0x0390000006092fae */ /* 0x0003e2000c101d48 */
[----:B------:R-:W-:-:S02]  /*0c30*/  SHF.R.S32.HI R11, RZ, 0x4, R13 ;  /* 0x00000004ff0b7819 */ /* 0x000fc4000001140d */
[----:B------:R-:W-:Y:S01]  /*0c40*/  @P1 LEA.HI.X R5, R0, c[0x0][0x1cc], R5, 0x1, P4 ;  /* 0x0000730000051a11 */ /* 0x000fe200020f0c05 */
[----:B------:R-:W-:Y:S01]  /*0c50*/  @P1 IMAD.SHL.U32 R0, R195, 0x2, RZ ;  /* 0x00000002c3001824 */ /* 0x000fe200078e00ff */
[C---:B------:R-:W-:Y:S02]  /*0c60*/  ISETP.GE.AND P4, PT, R23.reuse, 0x41, PT ;  /* 0x000000411700780c */ /* 0x040fe40003f86270 */
[C---:B------:R-:W-:Y:S02]  /*0c70*/  ISETP.GE.AND P2, PT, R23.reuse, 0x61, PT ;  /* 0x000000611700780c */ /* 0x040fe40003f46270 */
[----:B------:R2:W-:Y:S01]  /*0c80*/  @P1 LDGSTS.E.BYPASS.LTC128B.128 [R0+0x4100], [R4.64], !P0 ;  /* 0x0410000004001fae */ /* 0x0005e2000c101d48 */
[C---:B------:R-:W-:Y:S02]  /*0c90*/  @P6 LEA R14, P1, R8.reuse, c[0x0][0x1c8], 0x1 ;  /* 0x00007200080e6a11 */ /* 0x040fe400078208ff */
[----:B------:R-:W-:Y:S02]  /*0ca0*/  ISETP.GE.AND P3, PT, R23, 0x51, PT ;  /* 0x000000511700780c */ /* 0x000fe40003f66270 */
[----:B------:R-:W-:-:S02]  /*0cb0*/  @P6 LEA.HI.X R15, R8, c[0x0][0x1cc], R10, 0x1, P1 ;  /* 0x00007300080f6a11 */ /* 0x000fc400008f0c0a */
[----:B------:R-:W-:-:S04]  /*0cc0*/  LOP3.LUT R10, R13, 0xfffffff0, RZ, 0xc0, !PT ;  /* 0xfffffff00d0a7812 */ /* 0x000fc800078ec0ff */
[----:B------:R-:W-:Y:S02]  /*0cd0*/  @P2 IMAD R21, R191, 0x60, RZ ;  /* 0x00000060bf152824 */ /* 0x000fe400078e02ff */
[----:B------:R-:W-:Y:S01]  /*0ce0*/  IMAD.IADD R10, R43, 0x1, -R10 ;  /* 0x000000012b0a7824 */ /* 0x000fe200078e0a0a */
[----:B-1----:R-:W-:Y:S02]  /*0cf0*/  LEA.HI R6, R13, R11, RZ, 0x1 ;  /* 0x0000000b0d067211 */ /* 0x002fe400078f08ff */
[C---:B------:R-:W-:Y:S02]  /*0d00*/  @P3 IMAD R7, R191.reuse, 0x50, RZ ;  /* 0x00000050bf073824 */ /* 0x040fe400078e02ff */
[----:B------:R-:W-:Y:S02]  /*0d10*/  SHF.R.S32.HI R20, RZ, 0x1f, R10 ;  /* 0x0000001fff147819 */ /* 0x000fe4000001140a */
[----:B------:R-:W-:Y:S02]  /*0d20*/  LOP3.LUT R6, R6, 0xfffffffe, RZ, 0xc0, !PT ;  /* 0xfffffffe06067812 */ /* 0x000fe400078ec0ff */
[----:B------:R-:W-:Y:S01]  /*0d30*/  LEA.HI R20, R20, R10, RZ, 0x3 ;  /* 0x0000000a14147211 */ /* 0x000fe200078f18ff */
[----:B--2---:R-:W-:-:S02]  /*0d40*/  @P5 IMAD R0, R191, 0x30, RZ ;  /* 0x00000030bf005824 */ /* 0x004fc400078e02ff */
[----:B------:R-:W-:-:S04]  /*0d50*/  @P5 IMAD.WIDE.U32 R4, R190, 0x30, R2 ;  /* 0x00000030be045825 */ /* 0x000fc800078e0002 */
[----:B------:R-:W-:Y:S01]  /*0d60*/  @P5 IMAD.IADD R0, R5, 0x1, R0 ;  /* 0x0000000105005824 */ /* 0x000fe200078e0200 */
[----:B------:R-:W-:Y:S01]  /*0d70*/  @P5 LEA R12, P1, R4, c[0x0][0x1c8], 0x1 ;  /* 0x00007200040c5a11 */ /* 0x000fe200078208ff */
[----:B------:R-:W-:Y:S01]  /*0d80*/  IMAD.IADD R22, R11, 0x1, -R6 ;  /* 0x000000010b167824 */ /* 0x000fe200078e0a06 */
[----:B------:R-:W-:Y:S01]  /*0d90*/  LOP3.LUT R11, R20, 0xfffffff8, RZ, 0xc0, !PT ;  /* 0xfffffff8140b7812 */ /* 0x000fe200078ec0ff */
[----:B------:R-:W-:Y:S01]  /*0da0*/  @P2 IMAD.MOV.U32 R5, RZ, RZ, R3 ;  /* 0x000000ffff052224 */ /* 0x000fe200078e0003 */
[----:B------:R-:W-:Y:S01]  /*0db0*/  @P5 LEA.HI.X R13, R4, c[0x0][0x1cc], R0, 0x1, P1 ;  /* 0x00007300040d5a11 */ /* 0x000fe200008f0c00 */
[----:B------:R-:W-:Y:S01]  /*0dc0*/  @P2 IMAD.MOV.U32 R4, RZ, RZ, R2 ;  /* 0x000000ffff042224 */ /* 0x000fe200078e0002 */
[----:B------:R-:W-:Y:S01]  /*0dd0*/  @P4 LEA R0, P1, R190, R2, 0x6 ;  /* 0x00000002be004211 */ /* 0x000fe200078230ff */
[----:B------:R-:W-:Y:S02]  /*0de0*/  IMAD.IADD R11, R10, 0x1, -R11 ;  /* 0x000000010a0b7824 */ /* 0x000fe400078e0a0b */
[C---:B------:R-:W-:Y:S01]  /*0df0*/  @P2 IMAD.WIDE.U32 R4, R190.reuse, 0x60, R4 ;  /* 0x00000060be042825 */ /* 0x040fe200078e0004 */
[----:B------:R-:W-:-:S02]  /*0e00*/  @P4 LEA.HI.X R6, R190, R3, R191, 0x6, P1 ;  /* 0x00000003be064211 */ /* 0x000fc400008f34bf */
[----:B------:R-:W-:Y:S01]  /*0e10*/  @P4 LEA R8, P1, R0, c[0x0][0x1c8], 0x1 ;  /* 0x0000720000084a11 */ /* 0x000fe200078208ff */
[----:B------:R-:W-:-:S03]  /*0e20*/  @P3 IMAD.WIDE.U32 R2, R190, 0x50, R2 ;  /* 0x00000050be023825 */ /* 0x000fc600078e0002 */
[----:B------:R-:W-:Y:S01]  /*0e30*/  @P4 LEA.HI.X R9, R0, c[0x0][0x1cc], R6, 0x1, P1 ;  /* 0x0000730000094a11 */ /* 0x000fe200008f0c06 */
[----:B------:R-:W-:Y:S01]  /*0e40*/  IMAD.SHL.U32 R0, R40, 0x40, RZ ;  /* 0x0000004028007824 */ /* 0x000fe200078e00ff */
[----:B------:R-:W-:Y:S01]  /*0e50*/  @P3 LEA R6, P1, R2, c[0x0][0x1c8], 0x1 ;  /* 0x0000720002063a11 */ /* 0x000fe200078208ff */
[----:B------:R-:W-:-:S03]  /*0e60*/  @P3 IMAD.IADD R3, R3, 0x1, R7 ;  /* 0x0000000103033824 */ /* 0x000fc600078e0207 */
[----:B------:R-:W-:Y:S02]  /*0e70*/  LOP3.LUT R0, R0, 0x1c0, RZ, 0xc0, !PT ;  /* 0x000001c000007812 */ /* 0x000fe400078ec0ff */
[----:B------:R-:W-:Y:S02]  /*0e80*/  @P3 LEA.HI.X R7, R2, c[0x0][0x1cc], R3, 0x1, P1 ;  /* 0x0000730002073a11 */ /* 0x000fe400008f0c03 */
[----:B------:R-:W-:Y:S02]  /*0e90*/  LOP3.LUT R18, R0, 0x8, R18, 0xf8, !PT ;  /* 0x0000000800127812 */ /* 0x000fe400078ef812 */
[----:B------:R-:W-:Y:S01]  /*0ea0*/  SHF.R.U32.HI R3, RZ, 0x3, R0 ;  /* 0x00000003ff037819 */ /* 0x000fe20000011600 */
[----:B------:R-:W-:Y:S01]  /*0eb0*/  @P2 IMAD.IADD R0, R5, 0x1, R21 ;  /* 0x0000000105002824 */ /* 0x000fe200078e0215 */
[----:B------:R-:W-:Y:S01]  /*0ec0*/  @P2 LEA R2, P1, R4, c[0x0][0x1c8], 0x1 ;  /* 0x0000720004022a11 */ /* 0x000fe200078208ff */
[----:B------:R-:W-:Y:S01]  /*0ed0*/  @P6 IMAD.SHL.U32 R5, R195, 0x2, RZ ;  /* 0x00000002c3056824 */ /* 0x000fe200078e00ff */
[----:B------:R-:W-:-:S02]  /*0ee0*/  LOP3.LUT R18, R18, R3, RZ, 0x3c, !PT ;  /* 0x0000000312127212 */ /* 0x000fc400078e3cff */
[----:B------:R-:W-:Y:S01]  /*0ef0*/  @P2 LEA.HI.X R3, R4, c[0x0][0x1cc], R0, 0x1, P1 ;  /* 0x0000730004032a11 */ /* 0x000fe200008f0c00 */
[C---:B------:R-:W-:Y:S01]  /*0f00*/  @P5 IMAD.SHL.U32 R0, R195.reuse, 0x2, RZ ;  /* 0x00000002c3005824 */ /* 0x040fe200078e00ff */
[----:B------:R1:W-:Y:S01]  /*0f10*/  @P6 LDGSTS.E.BYPASS.LTC128B.128 [R5+0x4900], [R14.64], !P0 ;  /* 0x049000000e056fae */ /* 0x0003e2000c101d48 */
[----:B------:R-:W-:-:S03]  /*0f20*/  @P3 IMAD.SHL.U32 R4, R195, 0x2, RZ ;  /* 0x00000002c3043824 */ /* 0x000fc600078e00ff */
[----:B------:R2:W-:Y:S01]  /*0f30*/  @P5 LDGSTS.E.BYPASS.LTC128B.128 [R0+0x5100], [R12.64], !P0 ;  /* 0x051000000c005fae */ /* 0x0005e2000c101d48 */
[C---:B-1----:R-:W-:Y:S02]  /*0f40*/  @P4 IMAD.SHL.U32 R5, R195.reuse, 0x2, RZ ;  /* 0x00000002c3054824 */ /* 0x042fe400078e00ff */
[----:B--2---:R-:W-:-:S03]  /*0f50*/  @P2 IMAD.SHL.U32 R0, R195, 0x2, RZ ;  /* 0x00000002c3002824 */ /* 0x004fc600078e00ff */
[----:B------:R1:W-:Y:S04]  /*0f60*/  @P4 LDGSTS.E.BYPASS.LTC128B.128 [R5+0x5900], [R8.64], !P0 ;  /* 0x0590000008054fae */ /* 0x0003e8000c101d48 */
[----:B------:R2:W-:Y:S04]  /*0f70*/  @P3 LDGSTS.E.BYPASS.LTC128B.128 [R4+0x6100], [R6.64], !P0 ;  /* 0x0610000006043fae */ /* 0x0005e8000c101d48 */
[----:B------:R4:W-:Y:S01]  /*0f80*/  @P2 LDGSTS.E.BYPASS.LTC128B.128 [R0+0x6900], [R2.64], !P0 ;  /* 0x0690000002002fae */ /* 0x0009e2000c101d48 */
[----:B------:R-:W-:Y:S02]  /*0f90*/  R2P PR, R11, 0x6 ;  /* 0x000000060b007804 */ /* 0x000fe40000000000 */
[----:B------:R-:W-:Y:S01]  /*0fa0*/  LOP3.LUT P3, RZ, R40, 0x2, RZ, 0xc0, !PT ;  /* 0x0000000228ff7812 */ /* 0x000fe2000786c0ff */
[----:B------:R-:W0:Y:S01]  /*0fb0*/  LDGDEPBAR ;  /* 0x00000000000079af */ /* 0x000e220000000000 */
[----:B--2---:R-:W-:Y:S01]  /*0fc0*/  IMAD.SHL.U32 R4, R20, 0x40, RZ ;  /* 0x0000004014047824 */ /* 0x004fe200078e00ff */
[----:B------:R-:W-:Y:S01]  /*0fd0*/  LEA.HI R6, R25, R43, RZ, 0x5 ;  /* 0x0000002b19067211 */ /* 0x000fe200078f28ff */
[----:B----4-:R-:W-:-:S03]  /*0fe0*/  IMAD.SHL.U32 R2, R11, 0x40, RZ ;  /* 0x000000400b027824 */ /* 0x010fc600078e00ff */
[----:B-1----:R-:W-:Y:S01]  /*0ff0*/  SHF.R.S32.HI R5, RZ, 0x5, R6 ;  /* 0x00000005ff057819 */ /* 0x002fe20000011406 */
[----:B------:R-:W-:Y:S01]  /*1000*/  IMAD.SHL.U32 R3, R22, 0x8, RZ ;  /* 0x0000000816037824 */ /* 0x000fe200078e00ff */
[----:B------:R-:W-:Y:S01]  /*1010*/  LOP3.LUT R117, R4, 0xfffffe00, RZ, 0xc0, !PT ;  /* 0xfffffe0004757812 */ /* 0x000fe200078ec0ff */
[----:B------:R-:W-:Y:S01]  /*1020*/  IMAD R0, R22, 0x200, R18 ;  /* 0x0000020016007824 */ /* 0x000fe200078e0212 */
[----:B------:R-:W-:Y:S01]  /*1030*/  LOP3.LUT R2, R2, 0x1c0, RZ, 0xc0, !PT ;  /* 0x000001c002027812 */ /* 0x000fe200078ec0ff */
[----:B------:R-:W-:Y:S01]  /*1040*/  IMAD R4, R24, c[0x0][0x208], RZ ;  /* 0x0000820018047a24 */ /* 0x000fe200078e02ff */
[----:B------:R-:W-:-:S04]  /*1050*/  DEPBAR.LE SB0, 0x1 ;  /* 0x000080400000791a */ /* 0x000fc80000000000 */
[----:B------:R-:W-:Y:S01]  /*1060*/  LOP3.LUT R3, R2, 0x8, R3, 0xf8, !PT ;  /* 0x0000000802037812 */ /* 0x000fe200078ef803 */
[----:B------:R-:W-:Y:S01]  /*1070*/  IMAD.SHL.U32 R119, R0, 0x2, RZ ;  /* 0x0000000200777824 */ /* 0x000fe200078e00ff */
[----:B------:R-:W-:Y:S01]  /*1080*/  SHF.R.U32.HI R2, RZ, 0x3, R2 ;  /* 0x00000003ff027819 */ /* 0x000fe20000011602 */
[----:B------:R-:W-:-:S04]  /*1090*/  DEPBAR.LE SB0, 0x0 ;  /* 0x000080000000791a */ /* 0x000fc80000000000 */
[----:B------:R-:W-:Y:S01]  /*10a0*/  LOP3.LUT R116, R3, R2, RZ, 0x3c, !PT ;  /* 0x0000000203747212 */ /* 0x000fe200078e3cff */
[----:B------:R-:W-:Y:S01]  /*10b0*/  IMAD R2, R5, 0x400, R117 ;  /* 0x0000040005027824 */ /* 0x000fe200078e0275 */
[----:B------:R-:W-:Y:S01]  /*10c0*/  BAR.SYNC.DEFER_BLOCKING 0x0 ;  /* 0x0000000000007b1d */ /* 0x000fe20000010000 */
[----:B------:R-:W-:Y:S01]  /*10d0*/  IMAD.MOV.U32 R3, RZ, RZ, 0x10 ;  /* 0x00000010ff037424 */ /* 0x000fe200078e00ff */
[C---:B------:R-:W-:Y:S01]  /*10e0*/  IADD3 R234, R119.reuse, 0x3920, RZ ;  /* 0x0000392077ea7810 */ /* 0x040fe20007ffe0ff */
[----:B------:R-:W-:Y:S01]  /*10f0*/  IMAD.IADD R0, R116, 0x1, R2 ;  /* 0x0000000174007824 */ /* 0x000fe200078e0202 */
[----:B------:R-:W-:Y:S02]  /*1100*/  IADD3 R2, R119, 0x3900, RZ ;  /* 0x0000390077027810 */ /* 0x000fe40007ffe0ff */
[----:B------:R-:W-:Y:S01]  /*1110*/  SEL R3, R3, 0xfffffff0, !P1 ;  /* 0xfffffff003037807 */ /* 0x000fe20004800000 */
[----:B------:R-:W-:Y:S01]  /*1120*/  IMAD.SHL.U32 R230, R0, 0x2, RZ ;  /* 0x0000000200e67824 */ /* 0x000fe200078e00ff */
[----:B------:R-:W-:Y:S01]  /*1130*/  ISETP.GE.AND P1, PT, R194, 0x1, PT ;  /* 0x00000001c200780c */ /* 0x000fe20003f26270 */
[C---:B------:R-:W-:Y:S01]  /*1140*/  IMAD R0, R19.reuse, c[0x0][0x20c], R4 ;  /* 0x0000830013007a24 */ /* 0x040fe200078e0204 */
[----:B------:R-:W-:Y:S01]  /*1150*/  @P3 IADD3 R234, R2, -0x20, RZ ;  /* 0xffffffe002ea3810 */ /* 0x000fe20007ffe0ff */
[----:B------:R-:W-:Y:S01]  /*1160*/  IMAD.WIDE.U32 R4, R19, c[0x0][0x208], R46 ;  /* 0x0000820013047a25 */ /* 0x000fe200078e002e */
[----:B------:R-:W-:-:S02]  /*1170*/  LOP3.LUT R2, R6, 0xffffffe0, RZ, 0xc0, !PT ;  /* 0xffffffe006027812 */ /* 0x000fc400078ec0ff */
[C---:B------:R-:W-:Y:S01]  /*1180*/  IADD3 R240, R234.reuse, 0x800, RZ ;  /* 0x00000800eaf07810 */ /* 0x040fe20007ffe0ff */
[----:B------:R-:W-:Y:S01]  /*1190*/  IMAD.IADD R5, R5, 0x1, R0 ;  /* 0x0000000105057824 */ /* 0x000fe200078e0200 */
[C---:B------:R-:W-:Y:S01]  /*11a0*/  IADD3 R239, R234.reuse, 0x1000, RZ ;  /* 0x00001000eaef7810 */ /* 0x040fe20007ffe0ff */
[----:B------:R-:W-:Y:S01]  /*11b0*/  IMAD R0, R45, c[0x0][0x210], RZ ;  /* 0x000084002d007a24 */ /* 0x000fe200078e02ff */
[----:B------:R-:W-:Y:S01]  /*11c0*/  IADD3 R238, R234, 0x1800, RZ ;  /* 0x00001800eaee7810 */ /* 0x000fe20007ffe0ff */
[----:B------:R-:W-:Y:S01]  /*11d0*/  IMAD.WIDE.U32 R4, R44, c[0x0][0x210], R4 ;  /* 0x000084002c047a25 */ /* 0x000fe200078e0004 */
[C---:B------:R-:W-:Y:S02]  /*11e0*/  IADD3 R237, R234.reuse, 0x2000, RZ ;  /* 0x00002000eaed7810 */ /* 0x040fe40007ffe0ff */
[----:B------:R-:W-:Y:S01]  /*11f0*/  IADD3 R236, R234, 0x2800, RZ ;  /* 0x00002800eaec7810 */ /* 0x000fe20007ffe0ff */
[----:B------:R-:W-:Y:S01]  /*1200*/  IMAD R0, R44, c[0x0][0x214], R0 ;  /* 0x000085002c007a24 */ /* 0x000fe200078e0200 */
[----:B------:R3:W1:Y:S01]  /*1210*/  LDSM.16.M88.4 R36, [R230+0x7100] ;  /* 0x00710000e624783b */ /* 0x0006620000000200 */
[----:B------:R-:W-:Y:S01]  /*1220*/  IMAD R233, R3, 0x2, R230 ;  /* 0x0000000203e97824 */ /* 0x000fe200078e02e6 */
[----:B------:R-:W-:Y:S01]  /*1230*/  IADD3 R235, R234, 0x3000, RZ ;  /* 0x00003000eaeb7810 */ /* 0x000fe20007ffe0ff */
[----:B------:R-:W-:Y:S01]  /*1240*/  IMAD.IADD R5, R5, 0x1, R0 ;  /* 0x0000000105057824 */ /* 0x000fe200078e0200 */
[----:B------:R3:W2:Y:S01]  /*1250*/  LDSM.16.M88.4 R32, [R230+0x9100] ;  /* 0x00910000e620783b */ /* 0x0006a20000000200 */
[----:B------:R-:W-:-:S02]  /*1260*/  IMAD R0, R17, c[0x0][0x218], RZ ;  /* 0x0000860011007a24 */ /* 0x000fc400078e02ff */
[C---:B------:R-:W-:Y:S01]  /*1270*/  IMAD.WIDE.U32 R48, R16.reuse, c[0x0][0x218], R4 ;  /* 0x0000860010307a25 */ /* 0x040fe200078e0004 */
[----:B------:R3:W4:Y:S03]  /*1280*/  LDSM.16.M88.4 R52, [R119+0x3900] ;  /* 0x003900007734783b */ /* 0x0007260000000200 */
[----:B------:R-:W-:Y:S01]  /*1290*/  IMAD R0, R16, c[0x0][0x21c], R0 ;  /* 0x0000870010007a24 */ /* 0x000fe200078e0200 */
[----:B------:R3:W-:Y:S01]  /*12a0*/  STL.64 [R1+0x10], R48 ;  /* 0x0000103001007387 */ /* 0x0007e20000100a00 */
[----:B------:R-:W-:Y:S02]  /*12b0*/  IMAD.IADD R112, R43, 0x1, -R2 ;  /* 0x000000012b707824 */ /* 0x000fe400078e0a02 */
[----:B------:R-:W-:Y:S01]  /*12c0*/  IMAD.IADD R51, R49, 0x1, R0 ;  /* 0x0000000131337824 */ /* 0x000fe200078e0200 */
[----:B------:R3:W1:Y:S01]  /*12d0*/  LDSM.16.M88.4 R80, [R119+0x4100] ;  /* 0x004100007750783b */ /* 0x0006620000000200 */
[----:B------:R-:W-:-:S03]  /*12e0*/  IMAD.MOV.U32 R2, RZ, RZ, 0x20 ;  /* 0x00000020ff027424 */ /* 0x000fc600078e00ff */
[----:B------:R3:W-:Y:S02]  /*12f0*/  STL [R1+0xc], R51 ;  /* 0x00000c3301007387 */ /* 0x0007e40000100800 */
[----:B------:R-:W-:Y:S02]  /*1300*/  SEL R4, R2, 0xffffffe0, !P2 ;  /* 0xffffffe002047807 */ /* 0x000fe40005000000 */
[----:B------:R3:W1:Y:S04]  /*1310*/  LDSM.16.M88.4 R88, [R119+0x4900] ;  /* 0x004900007758783b */ /* 0x0006680000000200 */
[----:B------:R3:W1:Y:S04]  /*1320*/  LDSM.16.M88.4 R96, [R119+0x5100] ;  /* 0x005100007760783b */ /* 0x0006680000000200 */
[----:B------:R3:W1:Y:S04]  /*1330*/  LDSM.16.M88.4 R104, [R119+0x5900] ;  /* 0x005900007768783b */ /* 0x0006680000000200 */
[----:B------:R3:W1:Y:S04]  /*1340*/  LDSM.16.M88.4 R120, [R119+0x6100] ;  /* 0x006100007778783b */ /* 0x0006680000000200 */
[----:B------:R3:W1:Y:S04]  /*1350*/  LDSM.16.M88.4 R128, [R119+0x6900] ;  /* 0x006900007780783b */ /* 0x0006680000000200 */
[----:B------:R3:W1:Y:S04]  /*1360*/  LDSM.16.M88.4 R28, [R233+0x7100] ;  /* 0x00710000e91c783b */ /* 0x0006680000000200 */
[----:B------:R3:W1:Y:S04]  /*1370*/  LDSM.16.M88.4 R24, [R233+0x9100] ;  /* 0x00910000e918783b */ /* 0x0006680000000200 */
[----:B------:R3:W1:Y:S04]  /*1380*/  LDSM.16.M88.4 R68, [R234] ;  /* 0x00000000ea44783b */ /* 0x0006680000000200 */
[----:B------:R3:W1:Y:S04]  /*1390*/  LDSM.16.M88.4 R84, [R234+0x800] ;  /* 0x00080000ea54783b */ /* 0x0006680000000200 */
[----:B------:R3:W1:Y:S04]  /*13a0*/  LDSM.16.M88.4 R92, [R234+0x1000] ;  /* 0x00100000ea5c783b */ /* 0x0006680000000200 */
[----:B------:R3:W1:Y:S04]  /*13b0*/  LDSM.16.M88.4 R100, [R234+0x1800] ;  /* 0x00180000ea64783b */ /* 0x0006680000000200 */
[----:B------:R3:W1:Y:S04]  /*13c0*/  LDSM.16.M88.4 R108, [R234+0x2000] ;  /* 0x00200000ea6c783b */ /* 0x0006680000000200 */
[----:B------:R3:W1:Y:S04]  /*13d0*/  LDSM.16.M88.4 R124, [R234+0x2800] ;  /* 0x00280000ea7c783b */ /* 0x0006680000000200 */
[----:B------:R3:W1:Y:S01]  /*13e0*/  LDSM.16.M88.4 R132, [R234+0x3000] ;  /* 0x00300000ea84783b */ /* 0x0006620000000200 */
[----:B------:R-:W-:Y:S05]  /*13f0*/  @!P1 BRA `(.L_x_0) ;  /* 0x000002f000009947 */ /* 0x000fea0003800000 */
[----:B--2-4-:R-:W-:Y:S01]  /*1400*/  IMAD R0, R42, c[0x0][0x208], RZ ;  /* 0x000082002a007a24 */ /* 0x014fe200078e02ff */
[----:B------:R-:W-:Y:S01]  /*1410*/  ISETP.GE.AND P3, PT, R46, c[0x0][0x1d4], PT ;  /* 0x000075002e007a0c */ /* 0x000fe20003f66270 */
[----:B------:R-:W-:-:S03]  /*1420*/  IMAD.WIDE.U32 R6, R41, c[0x0][0x208], RZ ;  /* 0x0000820029067a25 */ /* 0x000fc600078e00ff */
[----:B------:R-:W-:Y:S01]  /*1430*/  ISETP.LT.OR P6, PT, R23, 0x1, P3 ;  /* 0x000000011700780c */ /* 0x000fe20001fc1670 */
[----:B------:R-:W-:Y:S01]  /*1440*/  IMAD R0, R41, c[0x0][0x20c], R0 ;  /* 0x0000830029007a24 */ /* 0x000fe200078e0200 */
[C---:B------:R-:W-:Y:S01]  /*1450*/  ISETP.LT.OR P5, PT, R23.reuse, 0x11, P3 ;  /* 0x000000111700780c */ /* 0x040fe20001fa1670 */
[----:B------:R-:W-:Y:S01]  /*1460*/  IMAD.MOV.U32 R8, RZ, RZ, R50 ;  /* 0x000000ffff087224 */ /* 0x000fe200078e0032 */
[----:B------:R-:W-:Y:S01]  /*1470*/  ISETP.LT.OR P4, PT, R23, 0x21, P3 ;  /* 0x000000211700780c */ /* 0x000fe20001f81670 */
[----:B------:R-:W-:Y:S02]  /*1480*/  IMAD.MOV.U32 R9, RZ, RZ, R51 ;  /* 0x000000ffff097224 */ /* 0x000fe400078e0033 */
[----:B------:R-:W-:Y:S02]  /*1490*/  IMAD.IADD R0, R7, 0x1, R0 ;  /* 0x0000000107007824 */ /* 0x000fe400078e0200 */
[----:B------:R-:W-:Y:S02]  /*14a0*/  IMAD.MOV.U32 R8, RZ, RZ, R48 ;  /* 0x000000ffff087224 */ /* 0x000fe400078e0030 */
[----:B------:R-:W-:-:S02]  /*14b0*/  IMAD R0, R0, 0x70, RZ ;  /* 0x0000007000007824 */ /* 0x000fc400078e02ff */
[----:B------:R-:W-:Y:S01]  /*14c0*/  IMAD.WIDE.U32 R6, R6, 0x70, R8 ;  /* 0x0000007006067825 */ /* 0x000fe200078e0008 */
[----:B------:R2:W-:Y:S03]  /*14d0*/  STL.64 [R1+0x8], R8 ;  /* 0x0000080801007387 */ /* 0x0005e60000100a00 */
[----:B------:R-:W-:Y:S01]  /*14e0*/  IMAD.WIDE.U32 R14, R2, c[0x0][0x208], RZ ;  /* 0x00008200020e7a25 */ /* 0x000fe200078e00ff */
[----:B------:R-:W-:-:S03]  /*14f0*/  IADD3 R0, R7, R0, RZ ;  /* 0x0000000007007210 */ /* 0x000fc60007ffe0ff */
[----:B------:R-:W-:Y:S02]  /*1500*/  IMAD R5, R2, c[0x0][0x20c], RZ ;  /* 0x0000830002057a24 */ /* 0x000fe400078e02ff */
[----:B------:R-:W-:Y:S01]  /*1510*/  IMAD.SHL.U32 R2, R195, 0x2, RZ ;  /* 0x00000002c3027824 */ /* 0x000fe200078e00ff */
[----:B--2---:R-:W-:-:S04]  /*1520*/  LEA R8, P1, R6, c[0x0][0x1f8], 0x1 ;  /* 0x00007e0006087a11 */ /* 0x004fc800078208ff */
[----:B------:R-:W-:Y:S01]  /*1530*/  LEA.HI.X R9, R6, c[0x0][0x1fc], R0, 0x1, P1 ;  /* 0x00007f0006097a11 */ /* 0x000fe200008f0c00 */
[----:B------:R-:W-:Y:S01]  /*1540*/  IMAD.IADD R0, R15, 0x1, R5 ;  /* 0x000000010f007824 */ /* 0x000fe200078e0205 */
[----:B------:R-:W-:-:S03]  /*1550*/  IADD3 R6, P2, R8, R14, RZ ;  /* 0x0000000e08067210 */ /* 0x000fc60007f5e0ff */
[----:B------:R-:W-:Y:S01]  /*1560*/  @!PT LDS RZ, [RZ] ;  /* 0x00000000fffff984 */ /* 0x000fe20000000800 */
[----:B------:R-:W-:Y:S01]  /*1570*/  @!PT LDS RZ, [RZ] ;  /* 0x00000000fffff984 */ /* 0x000fe20000000800 */
[----:B------:R-:W-:Y:S01]  /*1580*/  @!PT LDS RZ, [RZ] ;  /* 0x00000000fffff984 */ /* 0x000fe20000000800 */
[----:B------:R2:W-:Y:S01]  /*1590*/  LDGSTS.E.BYPASS.LTC128B.128 [R2+0x100], [R8.64], !P6 ;  /* 0x0010000008027fae */ /* 0x0005e2000f101d48 */
[-C--:B------:R-:W-:Y:S01]  /*15a0*/  IADD3 R12, P1, R6, R14.reuse, RZ ;  /* 0x0000000e060c7210 */ /* 0x080fe20007f3e0ff */
[----:B------:R-:W-:Y:S01]  /*15b0*/  IMAD.X R7, R0, 0x1, R9, P2 ;  /* 0x0000000100077824 */ /* 0x000fe200010e0609 */
[----:B------:R-:W-:Y:S02]  /*15c0*/  ISETP.LT.OR P6, PT, R23, 0x31, P3 ;  /* 0x000000311700780c */ /* 0x000fe40001fc1670 */
[----:B------:R-:W-:Y:S02]  /*15d0*/  IADD3 R10, P2, R12, R14, RZ ;  /* 0x0000000e0c0a7210 */ /* 0x000fe40007f5e0ff */
[----:B------:R-:W-:Y:S01]  /*15e0*/  IADD3.X R13, R7, R0, RZ, P1, !PT ;  /* 0x00000000070d7210 */ /* 0x000fe20000ffe4ff */
[----:B------:R4:W-:Y:S01]  /*15f0*/  LDGSTS.E.BYPASS.LTC128B.128 [R2+0x900], [R6.64], !P5 ;  /* 0x0090000006027fae */ /* 0x0009e2000e901d48 */
[----:B------:R-:W-:-:S03]  /*1600*/  ISETP.LT.OR P5, PT, R23, 0x41, P3 ;  /* 0x000000411700780c */ /* 0x000fc60001fa1670 */
[----:B------:R-:W-:Y:S01]  /*1610*/  IMAD.X R11, R13, 0x1, R0, P2 ;  /* 0x000000010d0b7824 */ /* 0x000fe200010e0600 */
[----:B------:R5:W-:Y:S01]  /*1620*/  LDGSTS.E.BYPASS.LTC128B.128 [R2+0x1100], [R12.64], !P4 ;  /* 0x011000000c027fae */ /* 0x000be2000e101d48 */
[C---:B------:R-:W-:Y:S02]  /*1630*/  ISETP.LT.OR P4, PT, R23.reuse, 0x51, P3 ;  /* 0x000000511700780c */ /* 0x040fe40001f81670 */
[----:B------:R-:W-:Y:S01]  /*1640*/  ISETP.LT.OR P3, PT, R23, 0x61, P3 ;  /* 0x000000611700780c */ /* 0x000fe20001f61670 */
[----:B------:R3:W-:Y:S01]  /*1650*/  LDGSTS.E.BYPASS.LTC128B.128 [R2+0x1900], [R10.64], !P6 ;  /* 0x019000000a027fae */ /* 0x0007e2000f101d48 */
[----:B--2---:R-:W-:-:S05]  /*1660*/  IADD3 R8, P1, R10, R14, RZ ;  /* 0x0000000e0a087210 */ /* 0x004fca0007f3e0ff */
[----:B------:R-:W-:Y:S01]  /*1670*/  IMAD.X R9, R11, 0x1, R0, P1 ;  /* 0x000000010b097824 */ /* 0x000fe200008e0600 */
[----:B----4-:R-:W-:-:S04]  /*1680*/  IADD3 R6, P2, R8, R14, RZ ;  /* 0x0000000e08067210 */ /* 0x010fc80007f5e0ff */
[----:B------:R3:W-:Y:S01]  /*1690*/  LDGSTS.E.BYPASS.LTC128B.128 [R2+0x2100], [R8.64], !P5 ;  /* 0x0210000008027fae */ /* 0x0007e2000e901d48 */
[----:B------:R-:W-:Y:S02]  /*16a0*/  IADD3.X R7, R9, R0, RZ, P2, !PT ;  /* 0x0000000009077210 */ /* 0x000fe400017fe4ff */
[----:B-----5:R-:W-:-:S03]  /*16b0*/  IADD3 R12, P1, R6, R14, RZ ;  /* 0x0000000e060c7210 */ /* 0x020fc60007f3e0ff */
[----:B------:R3:W-:Y:S02]  /*16c0*/  LDGSTS.E.BYPASS.LTC128B.128 [R2+0x2900], [R6.64], !P4 ;  /* 0x0290000006027fae */ /* 0x0007e4000e101d48 */
[----:B------:R-:W-:-:S05]  /*16d0*/  IMAD.X R13, R7, 0x1, R0, P1 ;  /* 0x00000001070d7824 */ /* 0x000fca00008e0600 */
[----:B------:R3:W-:Y:S03]  /*16e0*/  LDGSTS.E.BYPASS.LTC128B.128 [R2+0x3100], [R12.64], !P3 ;  /* 0x031000000c027fae */ /* 0x0007e6000d901d48 */
.L_x_0:
[----:B--2-4-:R-:W-:Y:S01]  /*16f0*/  LOP3.LUT P1, RZ, R40, 0x4, RZ, 0xc0, !PT ;  /* 0x0000000428ff7812 */ /* 0x014fe2000782c0ff */
[-C--:B-1-3--:R-:W-:Y:S01]  /*1700*/  HMMA.16816.F32 R8, R36, R52.reuse, RZ ;  /* 0x000000342408723c */ /* 0x08afe200000018ff */
[----:B------:R-:W-:Y:S01]  /*1710*/  MOV R0, 0x40 ;  /* 0x0000004000007802 */ /* 0x000fe20000000f00 */
[----:B------:R-:W0:Y:S01]  /*1720*/  LDGDEPBAR ;  /* 0x00000000000079af */ /* 0x000e220000000000 */
[----:B------:R-:W-:Y:S02]  /*1730*/  LEA R231, R4, R230, 0x1 ;  /* 0x000000e604e77211 */ /* 0x000fe400078e08ff */
[----:B------:R-:W-:Y:S02]  /*1740*/  SEL R0, R0, 0xffffffc0, !P1 ;  /* 0xffffffc000007807 */ /* 0x000fe40004800000 */
[----:B------:R-:W-:Y:S01]  /*1750*/  LEA R232, R3, R231, 0x1 ;  /* 0x000000e703e87211 */ /* 0x000fe200078e08ff */
[----:B------:R-:W-:Y:S01]  /*1760*/  LDSM.16.M88.4 R20, [R231+0x7100] ;  /* 0x00710000e714783b */ /* 0x000fe20000000200 */
[-C--:B------:R-:W-:Y:S01]  /*1770*/  IADD3 R229, R119, R0.reuse, RZ ;  /* 0x0000000077e57210 */ /* 0x080fe20007ffe0ff */
[----:B------:R-:W-:Y:S01]  /*1780*/  HMMA.16816.F32 R48, R32, R52, RZ ;  /* 0x000000342030723c */ /* 0x000fe200000018ff */
[----:B------:R-:W-:Y:S01]  /*1790*/  IADD3 R228, R234, R0, RZ ;  /* 0x00000000eae47210 */ /* 0x000fe20007ffe0ff */
[----:B------:R-:W-:Y:S01]  /*17a0*/  LDSM.16.M88.4 R16, [R231+0x9100] ;  /* 0x00910000e710783b */ /* 0x000fe20000000200 */
[----:B------:R-:W-:-:S03]  /*17b0*/  ISETP.GE.AND P1, PT, R194, 0x71, PT ;  /* 0x00000071c200780c */ /* 0x000fc60003f26270 */
[----:B------:R-:W1:Y:S02]  /*17c0*/  LDSM.16.M88.4 R40, [R229+0x3900] ;  /* 0x00390000e528783b */ /* 0x000e640000000200 */
[----:B------:R-:W-:Y:S02]  /*17d0*/  HMMA.16816.F32 R64, R36, R54, RZ ;  /* 0x000000362440723c */ /* 0x000fe400000018ff */
[----:B------:R-:W-:Y:S04]  /*17e0*/  LDSM.16.M88.4 R12, [R232+0x7100] ;  /* 0x00710000e80c783b */ /* 0x000fe80000000200 */
[----:B------:R-:W2:Y:S02]  /*17f0*/  LDSM.16.M88.4 R44, [R228] ;  /* 0x00000000e42c783b */ /* 0x000ea40000000200 */
[-C--:B------:R-:W-:Y:S02]  /*1800*/  HMMA.16816.F32 R56, R28, R68.reuse, R8 ;  /* 0x000000441c38723c */ /* 0x080fe40000001808 */
[----:B------:R-:W3:Y:S06]  /*1810*/  LDSM.16.M88.4 R8, [R232+0x9100] ;  /* 0x00910000e808783b */ /* 0x000eec0000000200 */
[----:B------:R-:W-:Y:S11]  /*1820*/  HMMA.16816.F32 R48, R24, R68, R48 ;  /* 0x000000441830723c */ /* 0x000ff60000001830 */
[----:B------:R-:W-:Y:S05]  /*1830*/  @!UPT UIADD3 URZ, URZ, URZ, URZ ;  /* 0x0000003f3f3ff290 */ /* 0x000fea000fffe03f */
[----:B-1----:R-:W-:Y:S08]  /*1840*/  HMMA.16816.F32 R60, R20, R40, R56 ;  /* 0x00000028143c723c */ /* 0x002ff00000001838 */
[----:B------:R-:W-:Y:S08]  /*1850*/  HMMA.16816.F32 R56, R32, R54, RZ ;  /* 0x000000362038723c */ /* 0x000ff000000018ff */
[----:B------:R-:W-:Y:S08]  /*1860*/  HMMA.16816.F32 R48, R16, R40, R48 ;  /* 0x000000281030723c */ /* 0x000ff00000001830 */
[----:B------:R-:W-:Y:S08]  /*1870*/  HMMA.16816.F32 R52, R28, R70, R64 ;  /* 0x000000461c34723c */ /* 0x000ff00000001840 */
[----:B--2---:R-:W-:Y:S08]  /*1880*/  HMMA.16816.F32 R72, R12, R44, R60 ;  /* 0x0000002c0c48723c */ /* 0x004ff0000000183c */
[----:B------:R-:W-:Y:S08]  /*1890*/  HMMA.16816.F32 R60, R36, R80, RZ ;  /* 0x00000050243c723c */ /* 0x000ff000000018ff */
[----:B------:R-:W-:Y:S08]  /*18a0*/  HMMA.16816.F32 R64, R24, R70, R56 ;  /* 0x000000461840723c */ /* 0x000ff00000001838 */
[----:B---3--:R-:W-:Y:S01]  /*18b0*/  HMMA.16816.F32 R76, R8, R44, R48 ;  /* 0x0000002c084c723c */ /* 0x008fe20000001830 */
[----:B------:R-:W1:Y:S01]  /*18c0*/  LDSM.16.M88.4 R48, [R229+0x4100] ;  /* 0x00410000e530783b */ /* 0x000e620000000200 */
[----:B------:R-:W-:-:S04]  /*18d0*/  FMUL.FTZ R0, R72, c[0x0][0x320] ;  /* 0x0000c80048007a20 */ /* 0x000fc80000410000 */
[----:B------:R2:W3:Y:S02]  /*18e0*/  MUFU.TANH R188, R0 ;  /* 0x0000000000bc7308 */ /* 0x0004e40000002400 */
[----:B------:R-:W-:Y:S08]  /*18f0*/  HMMA.16816.F32 R52, R20, R42, R52 ;  /* 0x0000002a1434723c */ /* 0x000ff00000001834 */
[----:B------:R-:W-:Y:S01]  /*1900*/  HMMA.16816.F32 R56, R32, R80, RZ ;  /* 0x000000502038723c */ /* 0x000fe200000018ff */
[----:B--2---:R-:W-:-:S07]  /*1910*/  FMUL.FTZ R0, R73, c[0x0][0x320] ;  /* 0x0000c80049007a20 */ /* 0x004fce0000410000 */
[----:B------:R-:W-:Y:S01]  /*1920*/  HMMA.16816.F32 R60, R28, R84, R60 ;  /* 0x000000541c3c723c */ /* 0x000fe2000000183c */
[----:B------:R2:W4:Y:S07]  /*1930*/  MUFU.TANH R187, R0 ;  /* 0x0000000000bb7308 */ /* 0x00052e0000002400 */
[----:B------:R-:W-:Y:S01]  /*1940*/  HMMA.16816.F32 R64, R16, R42, R64 ;  /* 0x0000002a1040723c */ /* 0x000fe20000001840 */
[----:B------:R-:W5:Y:S07]  /*1950*/  LDSM.16.M88.4 R40, [R228+0x800] ;  /* 0x00080000e428783b */ /* 0x000f6e0000000200 */
[----:B------:R-:W-:Y:S01]  /*1960*/  HMMA.16816.F32 R68, R12, R46, R52 ;  /* 0x0000002e0c44723c */ /* 0x000fe20000001834 */
[----:B--2---:R-:W-:-:S04]  /*1970*/  FMUL.FTZ R0, R74, c[0x0][0x320] ;  /* 0x0000c8004a007a20 */ /* 0x004fc80000410000 */
[----:B------:R2:W1:Y:S03]  /*1980*/  MUFU.TANH R186, R0 ;  /* 0x0000000000ba7308 */ /* 0x0004660000002400 */
[----:B------:R-:W-:Y:S08]  /*1990*/  HMMA.16816.F32 R52, R24, R84, R56 ;  /* 0x000000541834723c */ /* 0x000ff00000001838 */
[----:B------:R-:W-:Y:S01]  /*19a0*/  HMMA.16816.F32 R56, R36, R82, RZ ;  /* 0x000000522438723c */ /* 0x000fe200000018ff */
[----:B--2---:R-:W-:-:S07]  /*19b0*/  FMUL.FTZ R0, R75, c[0x0][0x320] ;  /* 0x0000c8004b007a20 */ /* 0x004fce0000410000 */
[----:B-1----:R-:W-:Y:S01]  /*19c0*/  HMMA.16816.F32 R60, R20, R48, R60 ;  /* 0x00000030143c723c */ /* 0x002fe2000000183c */
[----:B------:R1:W2:Y:S07]  /*19d0*/  MUFU.TANH R185, R0 ;  /* 0x0000000000b97308 */ /* 0x0002ae0000002400 */
[----:B------:R-:W-:Y:S08]  /*19e0*/  HMMA.16816.F32 R72, R8, R46, R64 ;  /* 0x0000002e0848723c */ /* 0x000ff00000001840 */
[----:B------:R-:W-:Y:S01]  /*19f0*/  HMMA.16816.F32 R64, R32, R82, RZ ;  /* 0x000000522040723c */ /* 0x000fe200000018ff */
[----:B-1----:R-:W-:-:S04]  /*1a00*/  FMUL.FTZ R0, R76, c[0x0][0x320] ;  /* 0x0000c8004c007a20 */ /* 0x002fc80000410000 */
[----:B------:R1:W1:Y:S03]  /*1a10*/  MUFU.TANH R184, R0 ;  /* 0x0000000000b87308 */ /* 0x0002660000002400 */
[----:B------:R-:W-:Y:S08]  /*1a20*/  HMMA.16816.F32 R44, R16, R48, R52 ;  /* 0x00000030102c723c */ /* 0x000ff00000001834 */
[----:B------:R-:W-:Y:S01]  /*1a30*/  HMMA.16816.F32 R52, R28, R86, R56 ;  /* 0x000000561c34723c */ /* 0x000fe20000001838 */
[----:B-1----:R-:W-:-:S07]  /*1a40*/  FMUL.FTZ R0, R77, c[0x0][0x320] ;  /* 0x0000c8004d007a20 */ /* 0x002fce0000410000 */
[----:B------:R-:W-:Y:S01]  /*1a50*/  HMMA.16816.F32 R64, R24, R86, R64 ;  /* 0x000000561840723c */ /* 0x000fe20000001840 */
[----:B------:R1:W1:Y:S07]  /*1a60*/  MUFU.TANH R183, R0 ;  /* 0x0000000000b77308 */ /* 0x00026e0000002400 */
[----:B------:R-:W-:Y:S08]  /*1a70*/  HMMA.16816.F32 R56, R32, R88, RZ ;  /* 0x000000582038723c */ /* 0x000ff000000018ff */
[----:B------:R-:W-:Y:S01]  /*1a80*/  HMMA.16816.F32 R52, R20, R50, R52 ;  /* 0x000000321434723c */ /* 0x000fe20000001834 */
[----:B-1----:R-:W-:-:S04]  /*1a90*/  FMUL.FTZ R0, R78, c[0x0][0x320] ;  /* 0x0000c8004e007a20 */ /* 0x002fc80000410000 */
[----:B------:R1:W1:Y:S03]  /*1aa0*/  MUFU.TANH R179, R0 ;  /* 0x0000000000b37308 */ /* 0x0002660000002400 */
[----:B------:R-:W-:Y:S01]  /*1ab0*/  HMMA.16816.F32 R64, R16, R50, R64 ;  /* 0x000000321040723c */ /* 0x000fe20000001840 */
[----:B------:R-:W-:Y:S01]  /*1ac0*/  LDSM.16.M88.4 R48, [R228+0x1000] ;  /* 0x00100000e430783b */ /* 0x000fe20000000200 */
[----:B-1----:R-:W-:-:S06]  /*1ad0*/  FMUL.FTZ R0, R79, c[0x0][0x320] ;  /* 0x0000c8004f007a20 */ /* 0x002fcc0000410000 */
[----:B-----5:R-:W-:Y:S01]  /*1ae0*/  HMMA.16816.F32 R76, R8, R40, R44 ;  /* 0x00000028084c723c */ /* 0x020fe2000000182c */
[----:B------:R-:W1:Y:S01]  /*1af0*/  LDSM.16.M88.4 R44, [R229+0x4900] ;  /* 0x00490000e52c783b */ /* 0x000e620000000200 */
[----:B------:R5:W1:Y:S02]  /*1b00*/  MUFU.TANH R180, R0 ;  /* 0x0000000000b47308 */ /* 0x000a640000002400 */
[----:B-----5:R-:W-:-:S06]  /*1b10*/  FMUL.FTZ R0, R68, c[0x0][0x320] ;  /* 0x0000c80044007a20 */ /* 0x020fcc0000410000 */
[----:B------:R5:W1:Y:S02]  /*1b20*/  MUFU.TANH R182, R0 ;  /* 0x0000000000b67308 */ /* 0x000a640000002400 */
[----:B-----5:R-:W-:-:S06]  /*1b30*/  FMUL.FTZ R0, R69, c[0x0][0x320] ;  /* 0x0000c80045007a20 */ /* 0x020fcc0000410000 */
[----:B------:R5:W1:Y:S02]  /*1b40*/  MUFU.TANH R181, R0 ;  /* 0x0000000000b57308 */ /* 0x000a640000002400 */
[----:B-----5:R-:W-:-:S06]  /*1b50*/  FMUL.FTZ R0, R70, c[0x0][0x320] ;  /* 0x0000c80046007a20 */ /* 0x020fcc0000410000 */
[----:B------:R5:W1:Y:S02]  /*1b60*/  MUFU.TANH R178, R0 ;  /* 0x0000000000b27308 */ /* 0x000a640000002400 */
[----:B-----5:R-:W-:Y:S02]  /*1b70*/  FMUL.FTZ R0, R71, c[0x0][0x320] ;  /* 0x0000c80047007a20 */ /* 0x020fe40000410000 */
[----:B------:R-:W-:Y:S04]  /*1b80*/  HMMA.16816.F32 R68, R12, R40, R60 ;  /* 0x000000280c44723c */ /* 0x000fe8000000183c */
[----:B------:R5:W1:Y:S04]  /*1b90*/  MUFU.TANH R177, R0 ;  /* 0x0000000000b17308 */ /* 0x000a680000002400 */
[----:B------:R-:W-:Y:S01]  /*1ba0*/  HMMA.16816.F32 R60, R36, R88, RZ ;  /* 0x00000058243c723c */ /* 0x000fe200000018ff */
[----:B-----5:R-:W-:-:S04]  /*1bb0*/  FMUL.FTZ R0, R72, c[0x0][0x320] ;  /* 0x0000c80048007a20 */ /* 0x020fc80000410000 */
[----:B------:R5:W1:Y:S11]  /*1bc0*/  MUFU.TANH R176, R0 ;  /* 0x0000000000b07308 */ /* 0x000a760000002400 */
[----:B------:R-:W-:Y:S08]  /*1bd0*/  @!UPT UIADD3 URZ, URZ, URZ, URZ ;  /* 0x0000003f3f3ff290 */ /* 0x000ff0000fffe03f */
[----:B------:R-:W-:Y:S01]  /*1be0*/  HMMA.16816.F32 R60, R28, R92, R60 ;  /* 0x0000005c1c3c723c */ /* 0x000fe2000000183c */
[----:B-----5:R-:W-:-:S04]  /*1bf0*/  FMUL.FTZ R0, R73, c[0x0][0x320] ;  /* 0x0000c80049007a20 */ /* 0x020fc80000410000 */
[----:B------:R5:W2:Y:S11]  /*1c00*/  MUFU.TANH R175, R0 ;  /* 0x0000000000af7308 */ /* 0x000ab60000002400 */
[----:B------:R-:W-:Y:S08]  /*1c10*/  @!UPT UIADD3 URZ, URZ, URZ, URZ ;  /* 0x0000003f3f3ff290 */ /* 0x000ff0000fffe03f */
[----:B-1----:R-:W-:Y:S01]  /*1c20*/  HMMA.16816.F32 R60, R20, R44, R60 ;  /* 0x0000002c143c723c */ /* 0x002fe2000000183c */
[----:B-----5:R-:W-:-:S04]  /*1c30*/  FMUL.FTZ R0, R74, c[0x0][0x320] ;  /* 0x0000c8004a007a20 */ /* 0x020fc80000410000 */
[----:B------:R1:W1:Y:S02]  /*1c40*/  MUFU.TANH R171, R0 ;  /* 0x0000000000ab7308 */ /* 0x0002640000002400 */
[----:B-1----:R-:W-:Y:S02]  /*1c50*/  FMUL.FTZ R0, R75, c[0x0][0x320] ;  /* 0x0000c8004b007a20 */ /* 0x002fe40000410000 */
[----:B------:R-:W-:Y:S04]  /*1c60*/  HMMA.16816.F32 R72, R8, R42, R64 ;  /* 0x0000002a0848723c */ /* 0x000fe80000001840 */
[----:B------:R1:W1:Y:S04]  /*1c70*/  MUFU.TANH R172, R0 ;  /* 0x0000000000ac7308 */ /* 0x0002680000002400 */
[----:B------:R-:W-:Y:S01]  /*1c80*/  HMMA.16816.F32 R64, R32, R90, RZ ;  /* 0x0000005a2040723c */ /* 0x000fe200000018ff */
[----:B-1----:R-:W-:-:S04]  /*1c90*/  FMUL.FTZ R0, R68, c[0x0][0x320] ;  /* 0x0000c80044007a20 */ /* 0x002fc80000410000 */
[----:B------:R1:W1:Y:S11]  /*1ca0*/  MUFU.TANH R174, R0 ;  /* 0x0000000000ae7308 */ /* 0x0002760000002400 */
[----:B------:R-:W-:Y:S08]  /*1cb0*/  @!UPT UIADD3 URZ, URZ, URZ, URZ ;  /* 0x0000003f3f3ff290 */ /* 0x000ff0000fffe03f */
[----:B------:R-:W-:Y:S01]  /*1cc0*/  HMMA.16816.F32 R64, R24, R94, R64 ;  /* 0x0000005e1840723c */ /* 0x000fe20000001840 */
[----:B-1----:R-:W-:-:S04]  /*1cd0*/  FMUL.FTZ R0, R69, c[0x0][0x320] ;  /* 0x0000c80045007a20 */ /* 0x002fc80000410000 */
[----:B------:R1:W1:Y:S11]  /*1ce0*/  MUFU.TANH R173, R0 ;  /* 0x0000000000ad7308 */ /* 0x0002760000002400 */
[----:B------:R-:W-:Y:S08]  /*1cf0*/  @!UPT UIADD3 URZ, URZ, URZ, URZ ;  /* 0x0000003f3f3ff290 */ /* 0x000ff0000fffe03f */
[----:B------:R-:W-:Y:S01]  /*1d00*/  HMMA.16816.F32 R64, R16, R46, R64 ;  /* 0x0000002e1040723c */ /* 0x000fe20000001840 */
[----:B-1----:R-:W-:-:S04]  /*1d10*/  FMUL.FTZ R0, R70, c[0x0][0x320] ;  /* 0x0000c80046007a20 */ /* 0x002fc80000410000 */
[----:B------:R1:W1:Y:S02]  /*1d20*/  MUFU.TANH R170, R0 ;  /* 0x0000000000aa7308 */ /* 0x0002640000002400 */
[----:B-1----:R-:W-:Y:S02]  /*1d30*/  FMUL.FTZ R0, R71, c[0x0][0x320] ;  /* 0x0000c80047007a20 */ /* 0x002fe40000410000 */
[----:B------:R-:W-:Y:S04]  /*1d40*/  HMMA.16816.F32 R68, R12, R42, R52 ;  /* 0x0000002a0c44723c */ /* 0x000fe80000001834 */
[----:B------:R1:W1:Y:S04]  /*1d50*/  MUFU.TANH R169, R0 ;  /* 0x0000000000a97308 */ /* 0x0002680000002400 */
[----:B------:R-:W-:Y:S08]  /*1d60*/  HMMA.16816.F32 R52, R24, R92, R56 ;  /* 0x0000005c1834723c */ /* 0x000ff00000001838 */
[----:B------:R-:W-:Y:S01]  /*1d70*/  HMMA.16816.F32 R56, R36, R90, RZ ;  /* 0x0000005a2438723c */ /* 0x000fe200000018ff */
[----:B-1----:R-:W-:-:S04]  /*1d80*/  FMUL.FTZ R0, R76, c[0x0][0x320] ;  /* 0x0000c8004c007a20 */ /* 0x002fc80000410000 */
[----:B------:R1:W1:Y:S11]  /*1d90*/  MUFU.TANH R168, R0 ;  /* 0x0000000000a87308 */ /* 0x0002760000002400 */
[----:B------:R-:W-:Y:S01]  /*1da0*/  HMMA.16816.F32 R40, R16, R44, R52 ;  /* 0x0000002c1028723c */ /* 0x000fe20000001834 */
[----:B-1----:R-:W-:-:S07]  /*1db0*/  FMUL.FTZ R0, R77, c[0x0][0x320] ;  /* 0x0000c8004d007a20 */ /* 0x002fce0000410000 */
[----:B------:R-:W-:Y:S01]  /*1dc0*/  HMMA.16816.F32 R52, R28, R94, R56 ;  /* 0x0000005e1c34723c */ /* 0x000fe20000001838 */
[----:B------:R1:W1:Y:S07]  /*1dd0*/  MUFU.TANH R167, R0 ;  /* 0x0000000000a77308 */ /* 0x00026e0000002400 */
[----:B------:R-:W-:Y:S01]  /*1de0*/  HMMA.16816.F32 R56, R32, R96, RZ ;  /* 0x000000602038723c */ /* 0x000fe200000018ff */
[----:B-1----:R-:W-:-:S04]  /*1df0*/  FMUL.FTZ R0, R78, c[0x0][0x320] ;  /* 0x0000c8004e007a20 */ /* 0x002fc80000410000 */
[----:B------:R1:W1:Y:S02]  /*1e00*/  MUFU.TANH R163, R0 ;  /* 0x0000000000a37308 */ /* 0x0002640000002400 */
[----:B-1----:R-:W-:Y:S02]  /*1e10*/  FMUL.FTZ R0, R79, c[0x0][0x320] ;  /* 0x0000c8004f007a20 */ /* 0x002fe40000410000 */
[----:B------:R-:W-:Y:S04]  /*1e20*/  HMMA.16816.F32 R76, R8, R48, R40 ;  /* 0x00000030084c723c */ /* 0x000fe80000001828 */
[----:B------:R1:W1:Y:S04]  /*1e30*/  MUFU.TANH R164, R0 ;  /* 0x0000000000a47308 */ /* 0x0002680000002400 */
[----:B------:R-:W-:Y:S01]  /*1e40*/  HMMA.16816.F32 R40, R20, R46, R52 ;  /* 0x0000002e1428723c */ /* 0x000fe20000001834 */
[----:B------:R-:W5:Y:S07]  /*1e50*/  LDSM.16.M88.4 R52, [R229+0x5100] ;  /* 0x00510000e534783b */ /* 0x000f6e0000000200 */
[----:B------:R-:W-:Y:S01]  /*1e60*/  HMMA.16816.F32 R44, R24, R100, R56 ;  /* 0x00000064182c723c */ /* 0x000fe20000001838 */
[----:B-1----:R-:W-:-:S04]  /*1e70*/  FMUL.FTZ R0, R68, c[0x0][0x320] ;  /* 0x0000c80044007a20 */ /* 0x002fc80000410000 */
[----:B------:R1:W1:Y:S02]  /*1e80*/  MUFU.TANH R166, R0 ;  /* 0x0000000000a67308 */ /* 0x0002640000002400 */
[----:B-1----:R-:W-:-:S06]  /*1e90*/  FMUL.FTZ R0, R69, c[0x0][0x320] ;  /* 0x0000c80045007a20 */ /* 0x002fcc0000410000 */
[----:B------:R1:W1:Y:S11]  /*1ea0*/  MUFU.TANH R165, R0 ;  /* 0x0000000000a57308 */ /* 0x0002760000002400 */
[----:B-----5:R-:W-:Y:S01]  /*1eb0*/  HMMA.16816.F32 R44, R16, R52, R44 ;  /* 0x00000034102c723c */ /* 0x020fe2000000182c */
[----:B-1----:R-:W-:-:S04]  /*1ec0*/  FMUL.FTZ R0, R70, c[0x0][0x320] ;  /* 0x0000c80046007a20 */ /* 0x002fc80000410000 */
        /* <DEDUP_REMOVED lines=14> */
[----:B------:R1:W1:Y:S03]  /*1fb0*/  MUFU.TANH R118, R0 ;  /* 0x0000000000767308 */ /* 0x0002660000002400 */
[----:B------:R-:W-:Y:S01]  /*1fc0*/  HMMA.16816.F32 R60, R32, R98, RZ ;  /* 0x00000062203c723c */ /* 0x000fe200000018ff */
[----:B-1----:R-:W-:-:S07]  /*1fd0*/  FMUL.FTZ R0, R75, c[0x0][0x320] ;  /* 0x0000c8004b007a20 */ /* 0x002fce0000410000 */
[----:B------:R-:W-:Y:S01]  /*1fe0*/  HMMA.16816.F32 R72, R8, R50, R64 ;  /* 0x000000320848723c */ /* 0x000fe20000001840 */
[----:B------:R1:W1:Y:S11]  /*1ff0*/  MUFU.TANH R155, R0 ;  /* 0x00000000009b7308 */ /* 0x0002760000002400 */
[----:B------:R-:W-:Y:S04]  /*2000*/  @!UPT UIADD3 URZ, URZ, URZ, URZ ;  /* 0x0000003f3f3ff290 */ /* 0x000fe8000fffe03f */
[----:B------:R-:W-:Y:S08]  /*2010*/  HMMA.16816.F32 R64, R24, R102, R60 ;  /* 0x000000661840723c */ /* 0x000ff0000000183c */
[----:B------:R-:W-:Y:S01]  /*2020*/  HMMA.16816.F32 R60, R36, R104, RZ ;  /* 0x00000068243c723c */ /* 0x000fe200000018ff */
[----:B-1----:R-:W-:-:S04]  /*2030*/  FMUL.FTZ R0, R68, c[0x0][0x320] ;  /* 0x0000c80044007a20 */ /* 0x002fc80000410000 */
[----:B------:R1:W1:Y:S11]  /*2040*/  MUFU.TANH R157, R0 ;  /* 0x00000000009d7308 */ /* 0x0002760000002400 */
[----:B------:R-:W-:Y:S01]  /*2050*/  HMMA.16816.F32 R64, R16, R54, R64 ;  /* 0x000000361040723c */ /* 0x000fe20000001840 */
[----:B-1----:R-:W-:-:S07]  /*2060*/  FMUL.FTZ R0, R69, c[0x0][0x320] ;  /* 0x0000c80045007a20 */ /* 0x002fce0000410000 */
[----:B------:R-:W-:Y:S01]  /*2070*/  HMMA.16816.F32 R60, R28, R108, R60 ;  /* 0x0000006c1c3c723c */ /* 0x000fe2000000183c */
[----:B------:R1:W1:Y:S02]  /*2080*/  MUFU.TANH R156, R0 ;  /* 0x00000000009c7308 */ /* 0x0002640000002400 */
[----:B-1----:R-:W-:-:S06]  /*2090*/  FMUL.FTZ R0, R70, c[0x0][0x320] ;  /* 0x0000c80046007a20 */ /* 0x002fcc0000410000 */
[----:B------:R1:W1:Y:S02]  /*20a0*/  MUFU.TANH R152, R0 ;  /* 0x0000000000987308 */ /* 0x0002640000002400 */
[----:B-1----:R-:W-:Y:S02]  /*20b0*/  FMUL.FTZ R0, R71, c[0x0][0x320] ;  /* 0x0000c80047007a20 */ /* 0x002fe40000410000 */
[----:B------:R-:W-:Y:S01]  /*20c0*/  HMMA.16816.F32 R68, R12, R50, R40 ;  /* 0x000000320c44723c */ /* 0x000fe20000001828 */
[----:B------:R-:W1:Y:S03]  /*20d0*/  LDSM.16.M88.4 R40, [R228+0x1800] ;  /* 0x00180000e428783b */ /* 0x000e660000000200 */
[----:B------:R5:W1:Y:S04]  /*20e0*/  MUFU.TANH R151, R0 ;  /* 0x0000000000977308 */ /* 0x000a680000002400 */
[----:B------:R-:W-:Y:S01]  /*20f0*/  HMMA.16816.F32 R48, R36, R98, RZ ;  /* 0x000000622430723c */ /* 0x000fe200000018ff */
[----:B-----5:R-:W-:-:S04]  /*2100*/  FMUL.FTZ R0, R76, c[0x0][0x320] ;  /* 0x0000c8004c007a20 */ /* 0x020fc80000410000 */
[----:B------:R5:W1:Y:S11]  /*2110*/  MUFU.TANH R148, R0 ;  /* 0x0000000000947308 */ /* 0x000a760000002400 */
[----:B------:R-:W-:Y:S08]  /*2120*/  @!UPT UIADD3 URZ, URZ, URZ, URZ ;  /* 0x0000003f3f3ff290 */ /* 0x000ff0000fffe03f */
[----:B------:R-:W-:Y:S01]  /*2130*/  HMMA.16816.F32 R48, R28, R102, R48 ;  /* 0x000000661c30723c */ /* 0x000fe20000001830 */
[----:B-----5:R-:W-:-:S04]  /*2140*/  FMUL.FTZ R0, R77, c[0x0][0x320] ;  /* 0x0000c8004d007a20 */ /* 0x020fc80000410000 */
[----:B------:R5:W1:Y:S11]  /*2150*/  MUFU.TANH R147, R0 ;  /* 0x0000000000937308 */ /* 0x000a760000002400 */
[----:B------:R-:W-:Y:S08]  /*2160*/  @!UPT UIADD3 URZ, URZ, URZ, URZ ;  /* 0x0000003f3f3ff290 */ /* 0x000ff0000fffe03f */
[----:B------:R-:W-:Y:S01]  /*2170*/  HMMA.16816.F32 R48, R20, R54, R48 ;  /* 0x000000361430723c */ /* 0x000fe20000001830 */
[----:B-----5:R-:W-:-:S04]  /*2180*/  FMUL.FTZ R0, R78, c[0x0][0x320] ;  /* 0x0000c8004e007a20 */ /* 0x020fc80000410000 */
[----:B------:R5:W1:Y:S02]  /*2190*/  MUFU.TANH R137, R0 ;  /* 0x0000000000897308 */ /* 0x000a640000002400 */
[----:B-----5:R-:W-:Y:S02]  /*21a0*/  FMUL.FTZ R0, R79, c[0x0][0x320] ;  /* 0x0000c8004f007a20 */ /* 0x020fe40000410000 */
[----:B-1----:R-:W-:Y:S01]  /*21b0*/  HMMA.16816.F32 R76, R8, R40, R44 ;  /* 0x00000028084c723c */ /* 0x002fe2000000182c */
[----:B------:R-:W1:Y:S03]  /*21c0*/  LDSM.16.M88.4 R44, [R229+0x5900] ;  /* 0x00590000e52c783b */ /* 0x000e660000000200 */
[----:B------:R5:W1:Y:S02]  /*21d0*/  MUFU.TANH R138, R0 ;  /* 0x00000000008a7308 */ /* 0x000a640000002400 */
[----:B-----5:R-:W-:-:S06]  /*21e0*/  FMUL.FTZ R0, R68, c[0x0][0x320] ;  /* 0x0000c80044007a20 */ /* 0x020fcc0000410000 */
[----:B------:R5:W1:Y:S02]  /*21f0*/  MUFU.TANH R146, R0 ;  /* 0x0000000000927308 */ /* 0x000a640000002400 */
[----:B-----5:R-:W-:Y:S01]  /*2200*/  FMUL.FTZ R0, R69, c[0x0][0x320] ;  /* 0x0000c80045007a20 */ /* 0x020fe20000410000 */
[----:B-1----:R-:W-:Y:S05]  /*2210*/  HMMA.16816.F32 R60, R20, R44, R60 ;  /* 0x0000002c143c723c */ /* 0x002fea000000183c */
[----:B------:R1:W1:Y:S02]  /*2220*/  MUFU.TANH R145, R0 ;  /* 0x0000000000917308 */ /* 0x0002640000002400 */
[----:B-1----:R-:W-:-:S06]  /*2230*/  FMUL.FTZ R0, R70, c[0x0][0x320] ;  /* 0x0000c80046007a20 */ /* 0x002fcc0000410000 */
        /* <DEDUP_REMOVED lines=9> */
[----:B-1----:R-:W-:-:S07]  /*22d0*/  FMUL.FTZ R0, R73, c[0x0][0x320] ;  /* 0x0000c80049007a20 */ /* 0x002fce0000410000 */
[----:B------:R-:W-:Y:S01]  /*22e0*/  HMMA.16816.F32 R56, R36, R106, RZ ;  /* 0x0000006a2438723c */ /* 0x000fe200000018ff */
        /* <DEDUP_REMOVED lines=18> */
[----:B------:R-:W-:Y:S01]  /*2410*/  HMMA.16816.F32 R68, R12, R42, R48 ;  /* 0x0000002a0c44723c */ /* 0x000fe20000001830 */
[----:B------:R-:W1:Y:S03]  /*2420*/  LDSM.16.M88.4 R48, [R228+0x2000] ;  /* 0x00200000e430783b */ /* 0x000e660000000200 */
[----:B------:R5:W1:Y:S04]  /*2430*/  MUFU.TANH R154, R0 ;  /* 0x00000000009a7308 */ /* 0x000a680000002400 */
[----:B------:R-:W-:Y:S08]  /*2440*/  HMMA.16816.F32 R40, R16, R44, R52 ;  /* 0x0000002c1028723c */ /* 0x000ff00000001834 */
[----:B------:R-:W-:Y:S01]  /*2450*/  HMMA.16816.F32 R52, R28, R110, R56 ;  /* 0x0000006e1c34723c */ /* 0x000fe20000001838 */
[----:B-----5:R-:W-:-:S04]  /*2460*/  FMUL.FTZ R0, R76, c[0x0][0x320] ;  /* 0x0000c8004c007a20 */ /* 0x020fc80000410000 */
[----:B------:R5:W1:Y:S03]  /*2470*/  MUFU.TANH R141, R0 ;  /* 0x00000000008d7308 */ /* 0x000a660000002400 */
[----:B------:R-:W-:Y:S01]  /*2480*/  HMMA.16816.F32 R56, R32, R120, RZ ;  /* 0x000000782038723c */ /* 0x000fe200000018ff */
[----:B-----5:R-:W-:-:S04]  /*2490*/  FMUL.FTZ R0, R77, c[0x0][0x320] ;  /* 0x0000c8004d007a20 */ /* 0x020fc80000410000 */
[----:B------:R5:W1:Y:S02]  /*24a0*/  MUFU.TANH R115, R0 ;  /* 0x0000000000737308 */ /* 0x000a640000002400 */
[----:B-----5:R-:W-:-:S06]  /*24b0*/  FMUL.FTZ R0, R78, c[0x0][0x320] ;  /* 0x0000c8004e007a20 */ /* 0x020fcc0000410000 */
[----:B------:R5:W1:Y:S02]  /*24c0*/  MUFU.TANH R103, R0 ;  /* 0x0000000000677308 */ /* 0x000a640000002400 */
[----:B-----5:R-:W-:Y:S02]  /*24d0*/  FMUL.FTZ R0, R79, c[0x0][0x320] ;  /* 0x0000c8004f007a20 */ /* 0x020fe40000410000 */
[----:B-1----:R-:W-:Y:S04]  /*24e0*/  HMMA.16816.F32 R76, R8, R48, R40 ;  /* 0x00000030084c723c */ /* 0x002fe80000001828 */
        /* <DEDUP_REMOVED lines=33> */
[----:B------:R1:W1:Y:S02]  /*2700*/  MUFU.TANH R96, R0 ;  /* 0x0000000000607308 */ /* 0x0002640000002400 */
[----:B-1----:R-:W-:Y:S11]  /*2710*/  FMUL.FTZ R0, R69, c[0x0][0x320] ;  /* 0x0000c80045007a20 */ /* 0x002ff60000410000 */
[----:B------:R-:W-:Y:S06]  /*2720*/  @!UPT UIADD3 URZ, URZ, URZ, URZ ;  /* 0x0000003f3f3ff290 */ /* 0x000fec000fffe03f */
        /* <DEDUP_REMOVED lines=8> */
[C---:B------:R-:W-:Y:S08]  /*27b0*/  HMMA.16816.F32 R48, R36.reuse, R122, RZ ;  /* 0x0000007a2430723c */ /* 0x040ff000000018ff */
[----:B------:R-:W-:Y:S01]  /*27c0*/  HMMA.16816.F32 R36, R36, R130, RZ ;  /* 0x000000822424723c */ /* 0x000fe200000018ff */
[----:B-----5:R-:W-:-:S04]  /*27d0*/  FMUL.FTZ R0, R76, c[0x0][0x320] ;  /* 0x0000c8004c007a20 */ /* 0x020fc80000410000 */
[----:B------:R5:W1:Y:S11]  /*27e0*/  MUFU.TANH R92, R0 ;  /* 0x00000000005c7308 */ /* 0x000a760000002400 */
[----:B------:R-:W-:Y:S01]  /*27f0*/  HMMA.16816.F32 R48, R28, R126, R48 ;  /* 0x0000007e1c30723c */ /* 0x000fe20000001830 */
[----:B-----5:R-:W-:-:S07]  /*2800*/  FMUL.FTZ R0, R77, c[0x0][0x320] ;  /* 0x0000c8004d007a20 */ /* 0x020fce0000410000 */
[----:B------:R-:W-:Y:S01]  /*2810*/  HMMA.16816.F32 R28, R28, R134, R36 ;  /* 0x000000861c1c723c */ /* 0x000fe20000001824 */
[----:B------:R5:W1:Y:S11]  /*2820*/  MUFU.TANH R91, R0 ;  /* 0x00000000005b7308 */ /* 0x000a760000002400 */
[----:B------:R-:W-:Y:S04]  /*2830*/  @!UPT UIADD3 URZ, URZ, URZ, URZ ;  /* 0x0000003f3f3ff290 */ /* 0x000fe8000fffe03f */
[----:B------:R-:W-:Y:S01]  /*2840*/  HMMA.16816.F32 R48, R20, R54, R48 ;  /* 0x000000361430723c */ /* 0x000fe20000001830 */
[----:B-----5:R-:W-:-:S04]  /*2850*/  FMUL.FTZ R0, R78, c[0x0][0x320] ;  /* 0x0000c8004e007a20 */ /* 0x020fc80000410000 */
[----:B------:R5:W1:Y:S03]  /*2860*/  MUFU.TANH R90, R0 ;  /* 0x00000000005a7308 */ /* 0x000a660000002400 */
[----:B------:R-:W-:Y:S01]  /*2870*/  HMMA.16816.F32 R52, R16, R54, R64 ;  /* 0x000000361034723c */ /* 0x000fe20000001840 */
[----:B-----5:R-:W-:-:S07]  /*2880*/  FMUL.FTZ R0, R79, c[0x0][0x320] ;  /* 0x0000c8004f007a20 */ /* 0x020fce0000410000 */
[C---:B-1----:R-:W-:Y:S01]  /*2890*/  HMMA.16816.F32 R76, R8.reuse, R40, R44 ;  /* 0x00000028084c723c */ /* 0x042fe2000000182c */
[----:B------:R-:W1:Y:S01]  /*28a0*/  LDSM.16.M88.4 R44, [R229+0x6900] ;  /* 0x00690000e52c783b */ /* 0x000e620000000200 */
[----:B------:R5:W1:Y:S11]  /*28b0*/  MUFU.TANH R89, R0 ;  /* 0x0000000000597308 */ /* 0x000a760000002400 */
[----:B------:R-:W-:Y:S03]  /*28c0*/  @!UPT UIADD3 URZ, URZ, URZ, URZ ;  /* 0x0000003f3f3ff290 */ /* 0x000fe6000fffe03f */
[----:B------:R-:W-:Y:S08]  /*28d0*/  HMMA.16816.F32 R64, R8, R42, R52 ;  /* 0x0000002a0840723c */ /* 0x000ff00000001834 */
[----:B------:R-:W-:Y:S01]  /*28e0*/  HMMA.16816.F32 R52, R32, R130, RZ ;  /* 0x000000822034723c */ /* 0x000fe200000018ff */
[----:B-----5:R-:W-:-:S04]  /*28f0*/  FMUL.FTZ R0, R68, c[0x0][0x320] ;  /* 0x0000c80044007a20 */ /* 0x020fc80000410000 */
[----:B------:R5:W1:Y:S01]  /*2900*/  MUFU.TANH R88, R0 ;  /* 0x0000000000587308 */ /* 0x000a620000002400 */
[----:B------:R-:W-:Y:S02]  /*2910*/  FMUL.FTZ R77, R77, c[0x0][0x320] ;  /* 0x0000c8004d4d7a20 */ /* 0x000fe40000410000 */
[----:B------:R-:W-:Y:S02]  /*2920*/  FMUL.FTZ R78, R78, c[0x0][0x320] ;  /* 0x0000c8004e4e7a20 */ /* 0x000fe40000410000 */
[----:B------:R-:W-:-:S03]  /*2930*/  FMUL.FTZ R79, R79, c[0x0][0x320] ;  /* 0x0000c8004f4f7a20 */ /* 0x000fc60000410000 */
[----:B------:R-:W1:Y:S03]  /*2940*/  MUFU.TANH R77, R77 ;  /* 0x0000004d004d7308 */ /* 0x000e660000002400 */
[----:B------:R-:W-:Y:S02]  /*2950*/  FMUL.FTZ R64, R64, c[0x0][0x320] ;  /* 0x0000c80040407a20 */ /* 0x000fe40000410000 */
[----:B------:R-:W-:Y:S02]  /*2960*/  FMUL.FTZ R65, R65, c[0x0][0x320] ;  /* 0x0000c80041417a20 */ /* 0x000fe40000410000 */
[----:B------:R-:W-:Y:S02]  /*2970*/  FMUL.FTZ R66, R66, c[0x0][0x320] ;  /* 0x0000c80042427a20 */ /* 0x000fe40000410000 */
[----:B-----5:R-:W-:Y:S01]  /*2980*/  FMUL.FTZ R0, R69, c[0x0][0x320] ;  /* 0x0000c80045007a20 */ /* 0x020fe20000410000 */
[----:B------:R-:W1:Y:S01]  /*2990*/  MUFU.TANH R78, R78 ;  /* 0x0000004e004e7308 */ /* 0x000e620000002400 */
[----:B------:R-:W-:Y:S07]  /*29a0*/  HMMA.16816.F32 R36, R24, R134, R52 ;  /* 0x000000861824723c */ /* 0x000fee0000001834 */
[----:B------:R5:W1:Y:S08]  /*29b0*/  MUFU.TANH R87, R0 ;  /* 0x0000000000577308 */ /* 0x000a700000002400 */
[----:B------:R-:W1:Y:S01]  /*29c0*/  MUFU.TANH R79, R79 ;  /* 0x0000004f004f7308 */ /* 0x000e620000002400 */
[----:B-----5:R-:W-:-:S07]  /*29d0*/  FMUL.FTZ R0, R70, c[0x0][0x320] ;  /* 0x0000c80046007a20 */ /* 0x020fce0000410000 */
[----:B------:R-:W1:Y:S08]  /*29e0*/  MUFU.TANH R64, R64 ;  /* 0x0000004000407308 */ /* 0x000e700000002400 */
[----:B------:R5:W1:Y:S08]  /*29f0*/  MUFU.TANH R86, R0 ;  /* 0x0000000000567308 */ /* 0x000a700000002400 */
[----:B------:R-:W1:Y:S01]  /*2a00*/  MUFU.TANH R65, R65 ;  /* 0x0000004100417308 */ /* 0x000e620000002400 */
[----:B-----5:R-:W-:-:S07]  /*2a10*/  FMUL.FTZ R0, R71, c[0x0][0x320] ;  /* 0x0000c80047007a20 */ /* 0x020fce0000410000 */
[----:B------:R-:W1:Y:S01]  /*2a20*/  MUFU.TANH R66, R66 ;  /* 0x0000004200427308 */ /* 0x000e620000002400 */
[----:B------:R-:W-:Y:S07]  /*2a30*/  HMMA.16816.F32 R68, R12, R40, R56 ;  /* 0x000000280c44723c */ /* 0x000fee0000001838 */
[----:B------:R5:W1:Y:S01]  /*2a40*/  MUFU.TANH R85, R0 ;  /* 0x0000000000557308 */ /* 0x000a620000002400 */
[----:B------:R-:W-:Y:S01]  /*2a50*/  HMMA.16816.F32 R56, R32, R128, RZ ;  /* 0x000000802038723c */ /* 0x000fe200000018ff */
[----:B-----5:R-:W-:-:S06]  /*2a60*/  FMUL.FTZ R0, R72, c[0x0][0x320] ;  /* 0x0000c80048007a20 */ /* 0x020fcc0000410000 */
[----:B------:R5:W1:Y:S11]  /*2a70*/  MUFU.TANH R84, R0 ;  /* 0x0000000000547308 */ /* 0x000a760000002400 */
[----:B------:R-:W-:Y:S06]  /*2a80*/  @!UPT UIADD3 URZ, URZ, URZ, URZ ;  /* 0x0000003f3f3ff290 */ /* 0x000fec000fffe03f */
[----:B------:R-:W-:Y:S01]  /*2a90*/  HMMA.16816.F32 R56, R24, R132, R56 ;  /* 0x000000841838723c */ /* 0x000fe20000001838 */
[----:B-----5:R-:W-:-:S04]  /*2aa0*/  FMUL.FTZ R0, R73, c[0x0][0x320] ;  /* 0x0000c80049007a20 */ /* 0x020fc80000410000 */
[----:B------:R5:W2:Y:S11]  /*2ab0*/  MUFU.TANH R83, R0 ;  /* 0x0000000000537308 */ /* 0x000ab60000002400 */
[----:B------:R-:W-:Y:S08]  /*2ac0*/  @!UPT UIADD3 URZ, URZ, URZ, URZ ;  /* 0x0000003f3f3ff290 */ /* 0x000ff0000fffe03f */
[----:B-1----:R-:W-:Y:S01]  /*2ad0*/  HMMA.16816.F32 R32, R16, R44, R56 ;  /* 0x0000002c1020723c */ /* 0x002fe20000001838 */
[----:B-----5:R-:W-:-:S07]  /*2ae0*/  FMUL.FTZ R0, R74, c[0x0][0x320] ;  /* 0x0000c8004a007a20 */ /* 0x020fce0000410000 */
[----:B------:R-:W-:Y:S01]  /*2af0*/  HMMA.16816.F32 R16, R16, R46, R36 ;  /* 0x0000002e1010723c */ /* 0x000fe20000001824 */
[----:B------:R1:W1:Y:S02]  /*2b00*/  MUFU.TANH R82, R0 ;  /* 0x0000000000527308 */ /* 0x0002640000002400 */
[----:B-1----:R-:W-:-:S06]  /*2b10*/  FMUL.FTZ R0, R75, c[0x0][0x320] ;  /* 0x0000c8004b007a20 */ /* 0x002fcc0000410000 */
[----:B------:R1:W1:Y:S02]  /*2b20*/  MUFU.TANH R80, R0 ;  /* 0x0000000000507308 */ /* 0x0002640000002400 */
[----:B-1----:R-:W-:-:S06]  /*2b30*/  FMUL.FTZ R0, R68, c[0x0][0x320] ;  /* 0x0000c80044007a20 */ /* 0x002fcc0000410000 */
[----:B------:R1:W1:Y:S02]  /*2b40*/  MUFU.TANH R75, R0 ;  /* 0x00000000004b7308 */ /* 0x0002640000002400 */
[----:B-1----:R-:W-:-:S06]  /*2b50*/  FMUL.FTZ R0, R69, c[0x0][0x320] ;  /* 0x0000c80045007a20 */ /* 0x002fcc0000410000 */
[----:B------:R1:W1:Y:S02]  /*2b60*/  MUFU.TANH R81, R0 ;  /* 0x0000000000517308 */ /* 0x0002640000002400 */
[----:B-1----:R-:W-:-:S06]  /*2b70*/  FMUL.FTZ R0, R70, c[0x0][0x320] ;  /* 0x0000c80046007a20 */ /* 0x002fcc0000410000 */
[----:B------:R1:W1:Y:S02]  /*2b80*/  MUFU.TANH R74, R0 ;  /* 0x00000000004a7308 */ /* 0x0002640000002400 */
[----:B-1----:R-:W-:Y:S02]  /*2b90*/  FMUL.FTZ R0, R71, c[0x0][0x320] ;  /* 0x0000c80047007a20 */ /* 0x002fe40000410000 */
[----:B------:R-:W-:Y:S01]  /*2ba0*/  HMMA.16816.F32 R68, R12, R42, R48 ;  /* 0x0000002a0c44723c */ /* 0x000fe20000001830 */
[----:B------:R-:W1:Y:S03]  /*2bb0*/  LDSM.16.M88.4 R48, [R228+0x3000] ;  /* 0x00300000e430783b */ /* 0x000e660000000200 */
[----:B------:R5:W1:Y:S01]  /*2bc0*/  MUFU.TANH R73, R0 ;  /* 0x0000000000497308 */ /* 0x000a620000002400 */
[----:B------:R-:W-:-:S04]  /*2bd0*/  DEPBAR.LE SB0, 0x0 ;  /* 0x000080000000791a */ /* 0x000fc80000000000 */
[C---:B------:R-:W-:Y:S08]  /*2be0*/  HMMA.16816.F32 R40, R20.reuse, R44, R60 ;  /* 0x0000002c1428723c */ /* 0x040ff0000000183c */
[----:B------:R-:W-:Y:S01]  /*2bf0*/  HMMA.16816.F32 R20, R20, R46, R28 ;  /* 0x0000002e1414723c */ /* 0x000fe2000000181c */
[----:B-----5:R-:W-:-:S04]  /*2c00*/  FMUL.FTZ R0, R76, c[0x0][0x320] ;  /* 0x0000c8004c007a20 */ /* 0x020fc80000410000 */
[----:B------:R5:W1:Y:S02]  /*2c10*/  MUFU.TANH R72, R0 ;  /* 0x0000000000487308 */ /* 0x000a640000002400 */
[----:B------:R-:W-:Y:S02]  /*2c20*/  FMUL.FTZ R68, R68, c[0x0][0x320] ;  /* 0x0000c80044447a20 */ /* 0x000fe40000410000 */
[----:B------:R-:W-:Y:S02]  /*2c30*/  FMUL.FTZ R70, R70, c[0x0][0x320] ;  /* 0x0000c80046467a20 */ /* 0x000fe40000410000 */
[----:B------:R-:W-:Y:S02]  /*2c40*/  FMUL.FTZ R69, R69, c[0x0][0x320] ;  /* 0x0000c80045457a20 */ /* 0x000fe40000410000 */
[----:B------:R-:W-:Y:S01]  /*2c50*/  FMUL.FTZ R71, R71, c[0x0][0x320] ;  /* 0x0000c80047477a20 */ /* 0x000fe20000410000 */
[----:B------:R-:W2:Y:S01]  /*2c60*/  MUFU.TANH R68, R68 ;  /* 0x0000004400447308 */ /* 0x000ea20000002400 */
[----:B-----5:R-:W-:-:S07]  /*2c70*/  FMUL.FTZ R0, R67, c[0x0][0x320] ;  /* 0x0000c80043007a20 */ /* 0x020fce0000410000 */
[----:B------:R-:W2:Y:S01]  /*2c80*/  MUFU.TANH R60, R69 ;  /* 0x00000045003c7308 */ /* 0x000ea20000002400 */
[-C--:B-1----:R-:W-:Y:S07]  /*2c90*/  HMMA.16816.F32 R40, R12, R48.reuse, R40 ;  /* 0x000000300c28723c */ /* 0x082fee0000001828 */
[----:B------:R-:W1:Y:S01]  /*2ca0*/  MUFU.TANH R70, R70 ;  /* 0x0000004600467308 */ /* 0x000e620000002400 */
[----:B------:R-:W-:Y:S07]  /*2cb0*/  HMMA.16816.F32 R24, R8, R48, R32 ;  /* 0x000000300818723c */ /* 0x000fee0000001820 */
[----:B------:R-:W1:Y:S01]  /*2cc0*/  MUFU.TANH R56, R71 ;  /* 0x0000004700387308 */ /* 0x000e620000002400 */
[-C--:B------:R-:W-:Y:S07]  /*2cd0*/  HMMA.16816.F32 R12, R12, R50.reuse, R20 ;  /* 0x000000320c0c723c */ /* 0x080fee0000001814 */
[----:B------:R5:W1:Y:S01]  /*2ce0*/  MUFU.TANH R52, R0 ;  /* 0x0000000000347308 */ /* 0x000a620000002400 */
[----:B------:R-:W-:Y:S01]  /*2cf0*/  HMMA.16816.F32 R8, R8, R50, R16 ;  /* 0x000000320808723c */ /* 0x000fe20000001810 */
[----:B------:R-:W-:-:S02]  /*2d00*/  FMUL.FTZ R40, R40, c[0x0][0x320] ;  /* 0x0000c80028287a20 */ /* 0x000fc40000410000 */
[----:B------:R-:W-:Y:S02]  /*2d10*/  FMUL.FTZ R41, R41, c[0x0][0x320] ;  /* 0x0000c80029297a20 */ /* 0x000fe40000410000 */
[----:B------:R-:W-:Y:S02]  /*2d20*/  FMUL.FTZ R42, R42, c[0x0][0x320] ;  /* 0x0000c8002a2a7a20 */ /* 0x000fe40000410000 */
[----:B------:R-:W-:Y:S01]  /*2d30*/  FMUL.FTZ R43, R43, c[0x0][0x320] ;  /* 0x0000c8002b2b7a20 */ /* 0x000fe20000410000 */
[----:B------:R-:W1:Y:S01]  /*2d40*/  MUFU.TANH R40, R40 ;  /* 0x0000002800287308 */ /* 0x000e620000002400 */
[----:B------:R-:W-:Y:S02]  /*2d50*/  FMUL.FTZ R24, R24, c[0x0][0x320] ;  /* 0x0000c80018187a20 */ /* 0x000fe40000410000 */
[----:B------:R-:W-:Y:S02]  /*2d60*/  FMUL.FTZ R25, R25, c[0x0][0x320] ;  /* 0x0000c80019197a20 */ /* 0x000fe40000410000 */
[----:B------:R-:W-:Y:S01]  /*2d70*/  FMUL.FTZ R26, R26, c[0x0][0x320] ;  /* 0x0000c8001a1a7a20 */ /* 0x000fe20000410000 */
[----:B-----5:R-:W-:Y:S01]  /*2d80*/  IADD3 R0, R117, R116, RZ ;  /* 0x0000007475007210 */ /* 0x020fe20007ffe0ff */
[----:B------:R-:W-:Y:S01]  /*2d90*/  FMUL.FTZ R27, R27, c[0x0][0x320] ;  /* 0x0000c8001b1b7a20 */ /* 0x000fe20000410000 */
[----:B------:R1:W1:Y:S01]  /*2da0*/  MUFU.TANH R53, R42 ;  /* 0x0000002a00357308 */ /* 0x0002620000002400 */
[----:B------:R-:W-:-:S02]  /*2db0*/  FMUL.FTZ R12, R12, c[0x0][0x320] ;  /* 0x0000c8000c0c7a20 */ /* 0x000fc40000410000 */
[----:B------:R-:W-:Y:S02]  /*2dc0*/  FMUL.FTZ R13, R13, c[0x0][0x320] ;  /* 0x0000c8000d0d7a20 */ /* 0x000fe40000410000 */
[----:B------:R-:W-:Y:S02]  /*2dd0*/  FMUL.FTZ R14, R14, c[0x0][0x320] ;  /* 0x0000c8000e0e7a20 */ /* 0x000fe40000410000 */
[----:B------:R-:W-:Y:S01]  /*2de0*/  FMUL.FTZ R15, R15, c[0x0][0x320] ;  /* 0x0000c8000f0f7a20 */ /* 0x000fe20000410000 */
[----:B------:R1:W1:Y:S01]  /*2df0*/  MUFU.TANH R49, R43 ;  /* 0x0000002b00317308 */ /* 0x0002620000002400 */
[----:B------:R-:W-:Y:S02]  /*2e00*/  FMUL.FTZ R8, R8, c[0x0][0x320] ;  /* 0x0000c80008087a20 */ /* 0x000fe40000410000 */
[----:B------:R-:W-:Y:S02]  /*2e10*/  FMUL.FTZ R9, R9, c[0x0][0x320] ;  /* 0x0000c80009097a20 */ /* 0x000fe40000410000 */
[----:B------:R-:W-:-:S02]  /*2e20*/  FMUL.FTZ R10, R10, c[0x0][0x320] ;  /* 0x0000c8000a0a7a20 */ /* 0x000fc40000410000 */
[----:B------:R-:W-:Y:S01]  /*2e30*/  FMUL.FTZ R11, R11, c[0x0][0x320] ;  /* 0x0000c8000b0b7a20 */ /* 0x000fe20000410000 */
[----:B------:R-:W1:Y:S08]  /*2e40*/  MUFU.TANH R41, R41 ;  /* 0x0000002900297308 */ /* 0x000e700000002400 */
[----:B------:R-:W1:Y:S08]  /*2e50*/  MUFU.TANH R24, R24 ;  /* 0x0000001800187308 */ /* 0x000e700000002400 */
[----:B------:R1:W1:Y:S08]  /*2e60*/  MUFU.TANH R23, R25 ;  /* 0x0000001900177308 */ /* 0x0002700000002400 */
        /* <DEDUP_REMOVED lines=9> */
[----:B------:R1:W1:Y:S01]  /*2f00*/  MUFU.TANH R33, R11 ;  /* 0x0000000b00217308 */ /* 0x0002620000002400 */
[----:B------:R-:W-:Y:S06]  /*2f10*/  BAR.SYNC.DEFER_BLOCKING 0x0 ;  /* 0x0000000000007b1d */ /* 0x000fec0000010000 */
[----:B------:R-:W-:Y:S05]  /*2f20*/  @!P1 BRA `(.L_x_1) ;  /* 0x0000021000009947 */ /* 0x000fea0003800000 */
[----:B-1234-:R-:W-:Y:S01]  /*2f30*/  IADD3 R8, R198, -0x2, RZ ;  /* 0xfffffffec6087810 */ /* 0x01efe20007ffe0ff */
[----:B------:R-:W-:-:S03]  /*2f40*/  IMAD.SHL.U32 R17, R190, 0x20, RZ ;  /* 0x00000020be117824 */ /* 0x000fc600078e00ff */
[----:B------:R-:W-:Y:S01]  /*2f50*/  SHF.R.S32.HI R5, RZ, 0x1f, R8 ;  /* 0x0000001fff057819 */ /* 0x000fe20000011408 */
[----:B------:R-:W-:Y:S02]  /*2f60*/  IMAD R2, R189, R8, RZ ;  /* 0x00000008bd027224 */ /* 0x000fe400078e02ff */
[----:B------:R-:W-:-:S04]  /*2f70*/  IMAD.WIDE.U32 R8, R8, R192, R196 ;  /* 0x000000c008087225 */ /* 0x000fc800078e00c4 */
[----:B------:R-:W-:Y:S01]  /*2f80*/  IMAD R2, R5, R192, R2 ;  /* 0x000000c005027224 */ /* 0x000fe200078e0202 */
[----:B------:R-:W-:Y:S02]  /*2f90*/  LEA R6, P2, R8, c[0x0][0x1c8], 0x1 ;  /* 0x0000720008067a11 */ /* 0x000fe400078408ff */
[----:B------:R-:W-:Y:S01]  /*2fa0*/  SHF.L.U64.HI R5, R190, 0x5, R191 ;  /* 0x00000005be057819 */ /* 0x000fe200000102bf */
[----:B------:R-:W-:Y:S01]  /*2fb0*/  IMAD.IADD R2, R9, 0x1, R2 ;  /* 0x0000000109027824 */ /* 0x000fe200078e0202 */
[----:B------:R-:W-:-:S04]  /*2fc0*/  IADD3 R14, P3, R17, R6, RZ ;  /* 0x00000006110e7210 */ /* 0x000fc80007f7e0ff */
[----:B------:R-:W-:Y:S01]  /*2fd0*/  LEA.HI.X R7, R8, c[0x0][0x1cc], R2, 0x1, P2 ;  /* 0x0000730008077a11 */ /* 0x000fe200010f0c02 */
[----:B------:R-:W-:Y:S01]  /*2fe0*/  IMAD.SHL.U32 R2, R195, 0x2, RZ ;  /* 0x00000002c3027824 */ /* 0x000fe200078e00ff */
[----:B------:R-:W-:-:S03]  /*2ff0*/  IADD3 R12, P2, R14, R17, RZ ;  /* 0x000000110e0c7210 */ /* 0x000fc60007f5e0ff */
[----:B------:R-:W-:Y:S01]  /*3000*/  IMAD.X R15, R5, 0x1, R7, P3 ;  /* 0x00000001050f7824 */ /* 0x000fe200018e0607 */
[----:B------:R-:W-:Y:S01]  /*3010*/  IADD3 R10, P3, R12, R17, RZ ;  /* 0x000000110c0a7210 */ /* 0x000fe20007f7e0ff */
[----:B------:R-:W-:Y:S01]  /*3020*/  @!PT LDS RZ, [RZ] ;  /* 0x00000000fffff984 */ /* 0x000fe20000000800 */
[----:B------:R-:W-:Y:S01]  /*3030*/  @!PT LDS RZ, [RZ] ;  /* 0x00000000fffff984 */ /* 0x000fe20000000800 */
[----:B------:R-:W-:Y:S01]  /*3040*/  @!PT LDS RZ, [RZ] ;  /* 0x00000000fffff984 */ /* 0x000fe20000000800 */
[----:B------:R1:W-:Y:S03]  /*3050*/  LDGSTS.E.BYPASS.LTC128B.128 [R2+0x3900], [R6.64], !P0 ;  /* 0x0390000006027fae */ /* 0x0003e6000c101d48 */
[----:B------:R-:W-:Y:S01]  /*3060*/  IADD3.X R13, R15, R5, RZ, P2, !PT ;  /* 0x000000050f0d7210 */ /* 0x000fe200017fe4ff */
[----:B------:R2:W-:Y:S01]  /*3070*/  LDGSTS.E.BYPASS.LTC128B.128 [R2+0x4100], [R14.64], !P0 ;  /* 0x041000000e027fae */ /* 0x0005e2000c101d48 */
[----:B------:R-:W-:-:S03]  /*3080*/  IADD3 R8, P2, R10, R17, RZ ;  /* 0x000000110a087210 */ /* 0x000fc60007f5e0ff */
[--C-:B------:R-:W-:Y:S01]  /*3090*/  IMAD.X R11, R13, 0x1, R5.reuse, P3 ;  /* 0x000000010d0b7824 */ /* 0x100fe200018e0605 */
[----:B------:R3:W-:Y:S03]  /*30a0*/  LDGSTS.E.BYPASS.LTC128B.128 [R2+0x4900], [R12.64], !P0 ;  /* 0x049000000c027fae */ /* 0x0007e6000c101d48 */
[----:B------:R-:W-:Y:S01]  /*30b0*/  IMAD.X R9, R11, 0x1, R5, P2 ;  /* 0x000000010b097824 */ /* 0x000fe200010e0605 */
[----:B------:R3:W-:Y:S04]  /*30c0*/  LDGSTS.E.BYPASS.LTC128B.128 [R2+0x5100], [R10.64], !P0 ;  /* 0x051000000a027fae */ /* 0x0007e8000c101d48 */
[----:B------:R3:W-:Y:S01]  /*30d0*/  LDGSTS.E.BYPASS.LTC128B.128 [R2+0x5900], [R8.64], !P0 ;  /* 0x0590000008027fae */ /* 0x0007e2000c101d48 */
[----:B-1----:R-:W-:-:S04]  /*30e0*/  IADD3 R6, P3, R8, R17, RZ ;  /* 0x0000001108067210 */ /* 0x002fc80007f7e0ff */
[----:B--2---:R-:W-:Y:S02]  /*30f0*/  IADD3 R14, P2, R6, R17, RZ ;  /* 0x00000011060e7210 */ /* 0x004fe40007f5e0ff */
[----:B------:R-:W-:-:S05]  /*3100*/  IADD3.X R7, R9, R5, RZ, P3, !PT ;  /* 0x0000000509077210 */ /* 0x000fca0001ffe4ff */
[----:B------:R-:W-:Y:S01]  /*3110*/  IMAD.X R15, R7, 0x1, R5, P2 ;  /* 0x00000001070f7824 */ /* 0x000fe200010e0605 */
[----:B------:R3:W-:Y:S04]  /*3120*/  LDGSTS.E.BYPASS.LTC128B.128 [R2+0x6100], [R6.64], !P0 ;  /* 0x0610000006027fae */ /* 0x0007e8000c101d48 */
[----:B------:R3:W-:Y:S02]  /*3130*/  LDGSTS.E.BYPASS.LTC128B.128 [R2+0x6900], [R14.64], !P0 ;  /* 0x069000000e027fae */ /* 0x0007e4000c101d48 */
.L_x_1:
[----:B--234-:R-:W-:Y:S01]  /*3140*/  STL [R1+0x8c], R240 ;  /* 0x00008cf001007387 */ /* 0x01cfe20000100800 */
[----:B------:R-:W-:Y:S01]  /*3150*/  SHF.R.S32.HI R2, RZ, 0x1f, R112 ;  /* 0x0000001fff027819 */ /* 0x000fe20000011470 */
[----:B------:R-:W-:Y:S02]  /*3160*/  IMAD.SHL.U32 R224, R0, 0x2, RZ ;  /* 0x0000000200e07824 */ /* 0x000fe400078e00ff */
[----:B------:R-:W-:Y:S01]  /*3170*/  STL [R1+0x88], R239 ;  /* 0x000088ef01007387 */ /* 0x000fe20000100800 */
[----:B------:R-:W-:Y:S01]  /*3180*/  LEA.HI R5, R2, R112, RZ, 0x2 ;  /* 0x0000007002057211 */ /* 0x000fe200078f10ff */
[----:B------:R-:W-:Y:S01]  /*3190*/  IMAD R227, R3, 0x2, R224 ;  /* 0x0000000203e37824 */ /* 0x000fe200078e02e0 */
[----:B------:R-:W-:Y:S01]  /*31a0*/  LEA R225, R4, R224, 0x1 ;  /* 0x000000e004e17211 */ /* 0x000fe200078e08ff */
[----:B------:R-:W-:Y:S01]  /*31b0*/  STL [R1+0x84], R238 ;  /* 0x000084ee01007387 */ /* 0x000fe20000100800 */
[----:B------:R-:W-:-:S03]  /*31c0*/  LOP3.LUT R2, R5, 0x7ffffffc, RZ, 0xc0, !PT ;  /* 0x7ffffffc05027812 */ /* 0x000fc600078ec0ff */
[----:B------:R-:W-:Y:S01]  /*31d0*/  STL [R1+0x80], R237 ;  /* 0x000080ed01007387 */ /* 0x000fe20000100800 */
[----:B------:R-:W-:Y:S02]  /*31e0*/  IMAD R226, R3, 0x2, R225 ;  /* 0x0000000203e27824 */ /* 0x000fe400078e02e1 */
[----:B------:R-:W-:Y:S01]  /*31f0*/  IMAD.IADD R2, R112, 0x1, -R2 ;  /* 0x0000000170027824 */ /* 0x000fe200078e0a02 */
[----:B------:R-:W-:Y:S04]  /*3200*/  STL [R1+0x7c], R236 ;  /* 0x00007cec01007387 */ /* 0x000fe80000100800 */
        /* <DEDUP_REMOVED lines=9> */
[----:B------:R2:W-:Y:S04]  /*32a0*/  STL [R1+0x54], R5 ;  /* 0x0000540501007387 */ /* 0x0005e80000100800 */
[----:B------:R-:W0:Y:S01]  /*32b0*/  LDGDEPBAR ;  /* 0x00000000000079af */ /* 0x000e220000000000 */
[----:B--2---:R-:W-:-:S05]  /*32c0*/  IADD3 R5, R160, c[0x0][0x1d0], RZ ;  /* 0x00007400a0057a10 */ /* 0x004fca0007ffe0ff */
[----:B------:R-:W-:-:S05]  /*32d0*/  IMAD R2, R2, -0x2, R5 ;  /* 0xfffffffe02027824 */ /* 0x000fca00078e0205 */
[C---:B------:R-:W-:Y:S02]  /*32e0*/  ISETP.GT.AND P5, PT, R2.reuse, RZ, PT ;  /* 0x000000ff0200720c */ /* 0x040fe40003fa4270 */
[C---:B------:R-:W-:Y:S02]  /*32f0*/  ISETP.GT.AND P4, PT, R2.reuse, 0x1, PT ;  /* 0x000000010200780c */ /* 0x040fe40003f84270 */
[----:B------:R-:W-:Y:S02]  /*3300*/  ISETP.GT.AND P3, PT, R2, 0x8, PT ;  /* 0x000000080200780c */ /* 0x000fe40003f64270 */
[----:B-1----:R-:W-:Y:S02]  /*3310*/  FSEL R10, R188, -INF , P5 ;  /* 0xff800000bc0a7808 */ /* 0x002fe40002800000 */
[----:B------:R-:W-:Y:S02]  /*3320*/  FSEL R12, R187, -INF , P4 ;  /* 0xff800000bb0c7808 */ /* 0x000fe40002000000 */
[----:B------:R-:W-:-:S02]  /*3330*/  ISETP.GT.AND P2, PT, R2, 0x9, PT ;  /* 0x000000090200780c */ /* 0x000fc40003f44270 */
[----:B------:R-:W-:Y:S02]  /*3340*/  FSEL R26, R182, -INF , P3 ;  /* 0xff800000b61a7808 */ /* 0x000fe40001800000 */
[----:B------:R-:W-:Y:S02]  /*3350*/  FMNMX.FTZ R5, R10, R12, !PT ;  /* 0x0000000c0a057209 */ /* 0x000fe40007810000 */
[----:B------:R-:W-:Y:S02]  /*3360*/  FSEL R13, R184, -INF , P5 ;  /* 0xff800000b80d7808 */ /* 0x000fe40002800000 */
[----:B------:R-:W-:Y:S02]  /*3370*/  FSEL R14, R183, -INF , P4 ;  /* 0xff800000b70e7808 */ /* 0x000fe40002000000 */
[----:B------:R-:W-:Y:S02]  /*3380*/  ISETP.GT.AND P6, PT, R2, 0x10, PT ;  /* 0x000000100200780c */ /* 0x000fe40003fc4270 */
[----:B------:R-:W-:-:S02]  /*3390*/  FSEL R27, R181, -INF , P2 ;  /* 0xff800000b51b7808 */ /* 0x000fc40001000000 */
[----:B------:R-:W-:Y:S02]  /*33a0*/  FMNMX.FTZ R5, R26, R5, !PT ;  /* 0x000000051a057209 */ /* 0x000fe40007810000 */
[----:B------:R-:W-:Y:S02]  /*33b0*/  FSEL R15, R176, -INF , P3 ;  /* 0xff800000b00f7808 */ /* 0x000fe40001800000 */
[----:B------:R-:W-:Y:S02]  /*33c0*/  FMNMX.FTZ R6, R13, R14, !PT ;  /* 0x0000000e0d067209 */ /* 0x000fe40007810000 */
[----:B------:R-:W-:Y:S02]  /*33d0*/  FSEL R18, R179, -INF , P5 ;  /* 0xff800000b3127808 */ /* 0x000fe40002800000 */
[----:B------:R-:W-:Y:S02]  /*33e0*/  FSEL R29, R186, -INF , P5 ;  /* 0xff800000ba1d7808 */ /* 0x000fe40002800000 */
[----:B------:R-:W-:-:S02]  /*33f0*/  ISETP.GT.AND P5, PT, R2, 0x11, PT ;  /* 0x000000110200780c */ /* 0x000fc40003fa4270 */
[----:B------:R-:W-:Y:S02]  /*3400*/  FSEL R28, R174, -INF , P6 ;  /* 0xff800000ae1c7808 */ /* 0x000fe40003000000 */
[----:B------:R-:W-:Y:S02]  /*3410*/  FMNMX.FTZ R5, R27, R5, !PT ;  /* 0x000000051b057209 */ /* 0x000fe40007810000 */
[----:B------:R-:W-:Y:S02]  /*3420*/  FSEL R17, R175, -INF , P2 ;  /* 0xff800000af117808 */ /* 0x000fe40001000000 */
[----:B------:R-:W-:Y:S02]  /*3430*/  FMNMX.FTZ R6, R15, R6, !PT ;  /* 0x000000060f067209 */ /* 0x000fe40007810000 */
[----:B------:R-:W-:Y:S02]  /*3440*/  FSEL R19, R180, -INF , P4 ;  /* 0xff800000b4137808 */ /* 0x000fe40002000000 */
[----:B------:R-:W-:-:S02]  /*3450*/  FSEL R30, R185, -INF , P4 ;  /* 0xff800000b91e7808 */ /* 0x000fc40002000000 */
[----:B------:R-:W-:Y:S02]  /*3460*/  ISETP.GT.AND P4, PT, R2, 0x18, PT ;  /* 0x000000180200780c */ /* 0x000fe40003f84270 */
[----:B------:R-:W-:Y:S02]  /*3470*/  FSEL R104, R173, -INF , P5 ;  /* 0xff800000ad687808 */ /* 0x000fe40002800000 */
[----:B------:R-:W-:Y:S02]  /*3480*/  FMNMX.FTZ R5, R28, R5, !PT ;  /* 0x000000051c057209 */ /* 0x000fe40007810000 */
[----:B------:R-:W-:Y:S02]  /*3490*/  FSEL R37, R168, -INF , P6 ;  /* 0xff800000a8257808 */ /* 0x000fe40003000000 */
[----:B------:R-:W-:Y:S02]  /*34a0*/  FMNMX.FTZ R6, R17, R6, !PT ;  /* 0x0000000611067209 */ /* 0x000fe40007810000 */
[----:B------:R-:W-:-:S02]  /*34b0*/  FSEL R21, R171, -INF , P3 ;  /* 0xff800000ab157808 */ /* 0x000fc40001800000 */
[----:B------:R-:W-:Y:S02]  /*34c0*/  FSEL R31, R178, -INF , P3 ;  /* 0xff800000b21f7808 */ /* 0x000fe40001800000 */
[----:B------:R-:W-:Y:S02]  /*34d0*/  ISETP.GT.AND P3, PT, R2, 0x19, PT ;  /* 0x000000190200780c */ /* 0x000fe40003f64270 */
[----:B------:R-:W-:Y:S02]  /*34e0*/  FSEL R105, R166, -INF , P4 ;  /* 0xff800000a6697808 */ /* 0x000fe40002000000 */
[----:B------:R-:W-:Y:S02]  /*34f0*/  FMNMX.FTZ R5, R104, R5, !PT ;  /* 0x0000000568057209 */ /* 0x000fe40007810000 */
[----:B------:R-:W-:Y:S02]  /*3500*/  FSEL R38, R167, -INF , P5 ;  /* 0xff800000a7267808 */ /* 0x000fe40002800000 */
[----:B------:R-:W-:-:S02]  /*3510*/  FMNMX.FTZ R6, R37, R6, !PT ;  /* 0x0000000625067209 */ /* 0x000fc40007810000 */
[----:B------:R-:W-:Y:S02]  /*3520*/  FSEL R25, R172, -INF , P2 ;  /* 0xff800000ac197808 */ /* 0x000fe40001000000 */
[----:B------:R-:W-:Y:S02]  /*3530*/  FSEL R36, R177, -INF , P2 ;  /* 0xff800000b1247808 */ /* 0x000fe40001000000 */
[----:B------:R-:W-:Y:S02]  /*3540*/  ISETP.GT.AND P2, PT, R2, 0x20, PT ;  /* 0x000000200200780c */ /* 0x000fe40003f44270 */
[----:B------:R-:W-:Y:S02]  /*3550*/  FSEL R106, R165, -INF , P3 ;  /* 0xff800000a56a7808 */ /* 0x000fe40001800000 */
[----:B------:R-:W-:Y:S02]  /*3560*/  FMNMX.FTZ R5, R105, R5, !PT ;  /* 0x0000000569057209 */ /* 0x000fe40007810000 */
[----:B------:R-:W-:-:S02]  /*3570*/  FSEL R46, R164, -INF , P5 ;  /* 0xff800000a42e7808 */ /* 0x000fc40002800000 */
[----:B------:R-:W-:Y:S02]  /*3580*/  FSEL R116, R169, -INF , P5 ;  /* 0xff800000a9747808 */ /* 0x000fe40002800000 */
[----:B------:R-:W-:Y:S02]  /*3590*/  FSEL R39, R159, -INF , P4 ;  /* 0xff8000009f277808 */ /* 0x000fe40002000000 */
[----:B------:R-:W-:Y:S02]  /*35a0*/  FMNMX.FTZ R6, R38, R6, !PT ;  /* 0x0000000626067209 */ /* 0x000fe40007810000 */
[----:B------:R-:W-:Y:S02]  /*35b0*/  FSEL R45, R163, -INF , P6 ;  /* 0xff800000a32d7808 */ /* 0x000fe40003000000 */
[----:B------:R-:W-:Y:S02]  /*35c0*/  FSEL R108, R170, -INF , P6 ;  /* 0xff800000aa6c7808 */ /* 0x000fe40003000000 */
[----:B------:R-:W-:-:S02]  /*35d0*/  ISETP.GT.AND P5, PT, R2, 0x28, PT ;  /* 0x000000280200780c */ /* 0x000fc40003fa4270 */
[----:B------:R-:W-:Y:S02]  /*35e0*/  FSEL R47, R118, -INF , P4 ;  /* 0xff800000762f7808 */ /* 0x000fe40002000000 */
[----:B------:R-:W-:Y:S02]  /*35f0*/  FSEL R117, R162, -INF , P4 ;  /* 0xff800000a2757808 */ /* 0x000fe40002000000 */
[C---:B------:R-:W-:Y:S02]  /*3600*/  ISETP.GT.AND P6, PT, R2.reuse, 0x21, PT ;  /* 0x000000210200780c */ /* 0x040fe40003fc4270 */
[----:B------:R-:W-:Y:S02]  /*3610*/  ISETP.GT.AND P4, PT, R2, 0x29, PT ;  /* 0x000000290200780c */ /* 0x000fe40003f84270 */
[----:B------:R-:W-:Y:S02]  /*3620*/  FSEL R69, R155, -INF , P3 ;  /* 0xff8000009b457808 */ /* 0x000fe40001800000 */
[----:B------:R-:W-:-:S02]  /*3630*/  FSEL R44, R158, -INF , P3 ;  /* 0xff8000009e2c7808 */ /* 0x000fc40001800000 */
[----:B------:R-:W-:Y:S02]  /*3640*/  FSEL R118, R161, -INF , P3 ;  /* 0xff800000a1767808 */ /* 0x000fe40001800000 */
[----:B------:R-:W-:Y:S02]  /*3650*/  ISETP.GT.AND P3, PT, R2, 0x30, PT ;  /* 0x000000300200780c */ /* 0x000fe40003f64270 */
[----:B------:R-:W-:Y:S02]  /*3660*/  FSEL R107, R157, -INF , P2 ;  /* 0xff8000009d6b7808 */ /* 0x000fe40001000000 */
[----:B------:R-:W-:Y:S02]  /*3670*/  FMNMX.FTZ R5, R106, R5, !PT ;  /* 0x000000056a057209 */ /* 0x000fe40007810000 */
[----:B------:R-:W-:Y:S02]  /*3680*/  FMNMX.FTZ R6, R39, R6, !PT ;  /* 0x0000000627067209 */ /* 0x000fe40007810000 */
[----:B------:R-:W-:-:S02]  /*3690*/  FSEL R135, R136, -INF , P5 ;  /* 0xff80000088877808 */ /* 0x000fc40002800000 */
[----:B------:R-:W-:Y:S02]  /*36a0*/  FMNMX.FTZ R7, R18, R19, !PT ;  /* 0x0000001312077209 */ /* 0x000fe40007810000 */
[----:B------:R-:W-:Y:S02]  /*36b0*/  FSEL R133, R137, -INF , P2 ;  /* 0xff80000089857808 */ /* 0x000fe40001000000 */
[----:B------:R-:W-:Y:S02]  /*36c0*/  FSEL R134, R138, -INF , P6 ;  /* 0xff8000008a867808 */ /* 0x000fe40003000000 */
[----:B------:R-:W-:Y:S02]  /*36d0*/  FSEL R129, R139, -INF , P5 ;  /* 0xff8000008b817808 */ /* 0x000fe40002800000 */
[----:B------:R-:W-:Y:S02]  /*36e0*/  FSEL R136, R140, -INF , P4 ;  /* 0xff8000008c887808 */ /* 0x000fe40002000000 */
[----:B------:R-:W-:-:S02]  /*36f0*/  FSEL R126, R145, -INF , P4 ;  /* 0xff800000917e7808 */ /* 0x000fc40002000000 */
[----:B------:R-:W-:Y:S02]  /*3700*/  FSEL R127, R148, -INF , P2 ;  /* 0xff800000947f7808 */ /* 0x000fe40001000000 */
        /* <DEDUP_REMOVED lines=12> */
[----:B------:R-:W-:Y:S02]  /*37d0*/  FMNMX.FTZ R5, R107, R5, !PT ;  /* 0x000000056b057209 */ /* 0x000fe40007810000 */
[C---:B------:R-:W-:Y:S02]  /*37e0*/  ISETP.GT.AND P2, PT, R2.reuse, 0x31, PT ;  /* 0x000000310200780c */ /* 0x040fe40003f44270 */
[C---:B------:R-:W-:Y:S02]  /*37f0*/  ISETP.GT.AND P6, PT, R2.reuse, 0x38, PT ;  /* 0x000000380200780c */ /* 0x040fe40003fc4270 */
[C---:B------:R-:W-:Y:S02]  /*3800*/  ISETP.GT.AND P5, PT, R2.reuse, 0x39, PT ;  /* 0x000000390200780c */ /* 0x040fe40003fa4270 */
[----:B------:R-:W-:-:S02]  /*3810*/  ISETP.GT.AND P4, PT, R2, 0x40, PT ;  /* 0x000000400200780c */ /* 0x000fc40003f84270 */
[----:B------:R-:W-:Y:S02]  /*3820*/  ISETP.GT.AND P3, PT, R2, 0x41, PT ;  /* 0x000000410200780c */ /* 0x000fe40003f64270 */
[----:B------:R-:W-:Y:S02]  /*3830*/  FMNMX.FTZ R6, R44, R6, !PT ;  /* 0x000000062c067209 */ /* 0x000fe40007810000 */
[----:B------:R-:W-:Y:S02]  /*3840*/  FMNMX.FTZ R7, R21, R7, !PT ;  /* 0x0000000715077209 */ /* 0x000fe40007810000 */
[----:B------:R-:W-:Y:S02]  /*3850*/  FMNMX.FTZ R5, R124, R5, !PT ;  /* 0x000000057c057209 */ /* 0x000fe40007810000 */
        /* <DEDUP_REMOVED lines=20> */
[----:B------:R-:W-:Y:S02]  /*39a0*/  FMNMX.FTZ R6, R127, R6, !PT ;  /* 0x000000067f067209 */ /* 0x000fe40007810000 */
[C---:B------:R-:W-:Y:S02]  /*39b0*/  ISETP.GT.AND P2, PT, R2.reuse, 0x48, PT ;  /* 0x000000480200780c */ /* 0x040fe40003f44270 */
[C---:B------:R-:W-:Y:S02]  /*39c0*/  ISETP.GT.AND P6, PT, R2.reuse, 0x49, PT ;  /* 0x000000490200780c */ /* 0x040fe40003fc4270 */
[C---:B------:R-:W-:Y:S02]  /*39d0*/  ISETP.GT.AND P5, PT, R2.reuse, 0x50, PT ;  /* 0x000000500200780c */ /* 0x040fe40003fa4270 */
[C---:B------:R-:W-:Y:S02]  /*39e0*/  ISETP.GT.AND P4, PT, R2.reuse, 0x51, PT ;  /* 0x000000510200780c */ /* 0x040fe40003f84270 */
[----:B------:R-:W-:-:S02]  /*39f0*/  ISETP.GT.AND P3, PT, R2, 0x58, PT ;  /* 0x000000580200780c */ /* 0x000fc40003f64270 */
[----:B------:R-:W-:Y:S02]  /*3a00*/  FMNMX.FTZ R7, R25, R7, !PT ;  /* 0x0000000719077209 */ /* 0x000fe40007810000 */
[----:B------:R-:W-:Y:S02]  /*3a10*/  FMNMX.FTZ R5, R125, R5, !PT ;  /* 0x000000057d057209 */ /* 0x000fe40007810000 */
[----:B------:R-:W-:Y:S02]  /*3a20*/  FMNMX.FTZ R6, R128, R6, !PT ;  /* 0x0000000680067209 */ /* 0x000fe40007810000 */
        /* <DEDUP_REMOVED lines=20> */
[----:B------:R-:W-:-:S02]  /*3b70*/  FMNMX.FTZ R7, R45, R7, !PT ;  /* 0x000000072d077209 */ /* 0x000fc40007810000 */
[C---:B------:R-:W-:Y:S02]  /*3b80*/  ISETP.GT.AND P2, PT, R2.reuse, 0x59, PT ;  /* 0x000000590200780c */ /* 0x040fe40003f44270 */
[C---:B------:R-:W-:Y:S02]  /*3b90*/  ISETP.GT.AND P6, PT, R2.reuse, 0x60, PT ;  /* 0x000000600200780c */ /* 0x040fe40003fc4270 */
[C---:B------:R-:W-:Y:S02]  /*3ba0*/  ISETP.GT.AND P5, PT, R2.reuse, 0x61, PT ;  /* 0x000000610200780c */ /* 0x040fe40003fa4270 */
[C---:B------:R-:W-:Y:S02]  /*3bb0*/  ISETP.GT.AND P4, PT, R2.reuse, 0x68, PT ;  /* 0x000000680200780c */ /* 0x040fe40003f84270 */
[----:B------:R-:W-:Y:S02]  /*3bc0*/  ISETP.GT.AND P3, PT, R2, 0x69, PT ;  /* 0x000000690200780c */ /* 0x000fe40003f64270 */
[----:B------:R-:W-:-:S02]  /*3bd0*/  FMNMX.FTZ R2, R126, R5, !PT ;  /* 0x000000057e027209 */ /* 0x000fc40007810000 */
[----:B------:R-:W-:Y:S02]  /*3be0*/  FMNMX.FTZ R5, R129, R6, !PT ;  /* 0x0000000681057209 */ /* 0x000fe40007810000 */
[----:B------:R-:W-:Y:S02]  /*3bf0*/  FMNMX.FTZ R6, R46, R7, !PT ;  /* 0x000000072e067209 */ /* 0x000fe40007810000 */
[----:B------:R-:W-:Y:S02]  /*3c00*/  FMNMX.FTZ R2, R149, R2, !PT ;  /* 0x0000000295027209 */ /* 0x000fe40007810000 */
[----:B------:R-:W-:Y:S02]  /*3c10*/  FMNMX.FTZ R5, R132, R5, !PT ;  /* 0x0000000584057209 */ /* 0x000fe40007810000 */
[----:B------:R-:W-:Y:S02]  /*3c20*/  FMNMX.FTZ R6, R47, R6, !PT ;  /* 0x000000062f067209 */ /* 0x000fe40007810000 */
        /* <DEDUP_REMOVED lines=30> */
[----:B------:R-:W-:-:S02]  /*3e10*/  FSEL R172, R60, -INF , P2 ;  /* 0xff8000003cac7808 */ /* 0x000fc40001000000 */
[----:B------:R-:W-:Y:S02]  /*3e20*/  FMNMX.FTZ R2, R173, R2, !PT ;  /* 0x00000002ad027209 */ /* 0x000fe40007810000 */
[----:B------:R-:W-:Y:S02]  /*3e30*/  FMNMX.FTZ R5, R183, R5, !PT ;  /* 0x00000005b7057209 */ /* 0x000fe40007810000 */
[----:B------:R-:W-:Y:S02]  /*3e40*/  FMNMX.FTZ R6, R162, R6, !PT ;  /* 0x00000006a2067209 */ /* 0x000fe40007810000 */
[----:B------:R-:W-:Y:S02]  /*3e50*/  FMNMX.FTZ R7, R108, R7, !PT ;  /* 0x000000076c077209 */ /* 0x000fe40007810000 */
[----:B------:R-:W-:Y:S02]  /*3e60*/  FSEL R202, R40, -INF , P6 ;  /* 0xff80000028ca7808 */ /* 0x000fe40003000000 */
[----:B------:R-:W-:-:S02]  /*3e70*/  FMNMX.FTZ R2, R172, R2, !PT ;  /* 0x00000002ac027209 */ /* 0x000fc40007810000 */
[----:B------:R-:W-:Y:S01]  /*3e80*/  FSEL R179, R65, -INF , P2 ;  /* 0xff80000041b37808 */ /* 0x000fe20001000000 */
[----:B------:R-:W-:Y:S01]  /*3e90*/  IMAD.MOV.U32 R4, RZ, RZ, R202 ;  /* 0x000000ffff047224 */ /* 0x000fe200078e00ca */
[----:B------:R-:W-:Y:S02]  /*3ea0*/  FMNMX.FTZ R5, R182, R5, !PT ;  /* 0x00000005b6057209 */ /* 0x000fe40007810000 */
[----:B------:R-:W-:Y:S02]  /*3eb0*/  FMNMX.FTZ R6, R164, R6, !PT ;  /* 0x00000006a4067209 */ /* 0x000fe40007810000 */
[----:B------:R-:W-:Y:S02]  /*3ec0*/  FMNMX.FTZ R7, R116, R7, !PT ;  /* 0x0000000774077209 */ /* 0x000fe40007810000 */
[----:B------:R-:W-:Y:S02]  /*3ed0*/  FSEL R119, R41, -INF , P5 ;  /* 0xff80000029777808 */ /* 0x000fe40002800000 */
[----:B------:R-:W-:-:S02]  /*3ee0*/  FMNMX.FTZ R2, R202, R2, !PT ;  /* 0x00000002ca027209 */ /* 0x000fc40007810000 */
[----:B------:R-:W-:Y:S01]  /*3ef0*/  FSEL R211, R24, -INF , P6 ;  /* 0xff80000018d37808 */ /* 0x000fe20003000000 */
[----:B------:R1:W-:Y:S01]  /*3f00*/  STL [R1+0x90], R119 ;  /* 0x0000907701007387 */ /* 0x0003e20000100800 */
[----:B------:R-:W-:Y:S02]  /*3f10*/  FMNMX.FTZ R5, R179, R5, !PT ;  /* 0x00000005b3057209 */ /* 0x000fe40007810000 */
[----:B------:R-:W-:Y:S02]  /*3f20*/  FMNMX.FTZ R6, R163, R6, !PT ;  /* 0x00000006a3067209 */ /* 0x000fe40007810000 */
[----:B------:R-:W-:Y:S02]  /*3f30*/  FMNMX.FTZ R7, R117, R7, !PT ;  /* 0x0000000775077209 */ /* 0x000fe40007810000 */
[----:B------:R-:W-:Y:S02]  /*3f40*/  FSEL R229, R20, -INF , P4 ;  /* 0xff80000014e57808 */ /* 0x000fe40002000000 */
[----:B------:R-:W-:-:S02]  /*3f50*/  FMNMX.FTZ R2, R119, R2, !PT ;  /* 0x0000000277027209 */ /* 0x000fc40007810000 */
[----:B------:R-:W-:Y:S02]  /*3f60*/  FSEL R185, R23, -INF , P5 ;  /* 0xff80000017b97808 */ /* 0x000fe40002800000 */
        /* <DEDUP_REMOVED lines=9> */
[----:B------:R-:W-:Y:S02]  /*4000*/  FMNMX.FTZ R71, R192, R2, !PT ;  /* 0x00000002c0477209 */ /* 0x000fe40007810000 */
[----:B------:R-:W-:-:S02]  /*4010*/  FSEL R237, R32, -INF , P3 ;  /* 0xff80000020ed7808 */ /* 0x000fc40001800000 */
[----:B------:R-:W-:Y:S01]  /*4020*/  FMNMX.FTZ R2, R184, R5, !PT ;  /* 0x00000005b8027209 */ /* 0x000fe20007810000 */
[----:B------:R-:W2:Y:S01]  /*4030*/  SHFL.BFLY PT, R8, R71, 0x2, 0x1f ;  /* 0x0c401f0047087f89 */ /* 0x000ea200000e0000 */
[----:B------:R-:W-:Y:S02]  /*4040*/  FMNMX.FTZ R5, R193, R6, !PT ;  /* 0x00000006c1057209 */ /* 0x000fe40007810000 */
[----:B------:R-:W-:Y:S02]  /*4050*/  FMNMX.FTZ R6, R138, R7, !PT ;  /* 0x000000078a067209 */ /* 0x000fe40007810000 */
[----:B------:R-:W-:Y:S02]  /*4060*/  FMNMX.FTZ R68, R237, R2, !PT ;  /* 0x00000002ed447209 */ /* 0x000fe40007810000 */
[----:B------:R-:W-:Y:S02]  /*4070*/  FMNMX.FTZ R2, R196, R5, !PT ;  /* 0x00000005c4027209 */ /* 0x000fe40007810000 */
[----:B------:R-:W-:Y:S01]  /*4080*/  FMNMX.FTZ R5, R139, R6, !PT ;  /* 0x000000068b057209 */ /* 0x000fe20007810000 */
[----:B------:R-:W3:Y:S01]  /*4090*/  SHFL.BFLY PT, R9, R68, 0x2, 0x1f ;  /* 0x0c401f0044097f89 */ /* 0x000ee200000e0000 */
[----:B------:R-:W-:-:S02]  /*40a0*/  FSEL R169, R52, -INF , P2 ;  /* 0xff80000034a97808 */ /* 0x000fc40001000000 */
[----:B------:R-:W-:Y:S02]  /*40b0*/  FMNMX.FTZ R5, R140, R5, !PT ;  /* 0x000000058c057209 */ /* 0x000fe40007810000 */
[----:B------:R-:W-:Y:S02]  /*40c0*/  FSEL R209, R42, -INF , P6 ;  /* 0xff8000002ad17808 */ /* 0x000fe40003000000 */
[----:B------:R-:W-:Y:S02]  /*40d0*/  FMNMX.FTZ R2, R169, R2, !PT ;  /* 0x00000002a9027209 */ /* 0x000fe40007810000 */
[----:B------:R-:W-:Y:S02]  /*40e0*/  FMNMX.FTZ R5, R153, R5, !PT ;  /* 0x0000000599057209 */ /* 0x000fe40007810000 */
[----:B------:R-:W-:Y:S02]  /*40f0*/  FSEL R236, R35, -INF , P5 ;  /* 0xff80000023ec7808 */ /* 0x000fe40002800000 */
[----:B------:R-:W-:-:S02]  /*4100*/  FMNMX.FTZ R2, R209, R2, !PT ;  /* 0x00000002d1027209 */ /* 0x000fc40007810000 */
[----:B------:R-:W-:Y:S02]  /*4110*/  FMNMX.FTZ R5, R154, R5, !PT ;  /* 0x000000059a057209 */ /* 0x000fe40007810000 */
[----:B------:R-:W-:Y:S02]  /*4120*/  FSEL R240, R34, -INF , P4 ;  /* 0xff80000022f07808 */ /* 0x000fe40002000000 */
[----:B------:R-:W-:Y:S02]  /*4130*/  FMNMX.FTZ R2, R236, R2, !PT ;  /* 0x00000002ec027209 */ /* 0x000fe40007810000 */
[----:B------:R-:W-:Y:S02]  /*4140*/  FMNMX.FTZ R5, R155, R5, !PT ;  /* 0x000000059b057209 */ /* 0x000fe40007810000 */
[----:B-1----:R-:W-:Y:S02]  /*4150*/  FSEL R119, R33, -INF , P3 ;  /* 0xff80000021777808 */ /* 0x002fe40001800000 */
[----:B------:R-:W-:Y:S01]  /*4160*/  FMNMX.FTZ R2, R240, R2, !PT ;  /* 0x00000002f0027209 */ /* 0x000fe20007810000 */
[----:B------:R-:W-:Y:S01]  /*4170*/  LDSM.16.MT88.4 R32, [R225+0x100] ;  /* 0x00010000e120783b */ /* 0x000fe20000004200 */
[----:B------:R-:W-:-:S02]  /*4180*/  FMNMX.FTZ R5, R156, R5, !PT ;  /* 0x000000059c057209 */ /* 0x000fc40007810000 */
[----:B--2---:R-:W-:Y:S02]  /*4190*/  FMNMX.FTZ R71, R71, R8, !PT ;  /* 0x0000000847477209 */ /* 0x004fe40007810000 */
[----:B------:R-:W-:Y:S02]  /*41a0*/  FMNMX.FTZ R2, R119, R2, !PT ;  /* 0x0000000277027209 */ /* 0x000fe40007810000 */
[----:B------:R-:W-:Y:S01]  /*41b0*/  FMNMX.FTZ R5, R175, R5, !PT ;  /* 0x00000005af057209 */ /* 0x000fe20007810000 */
[----:B------:R-:W1:Y:S01]  /*41c0*/  SHFL.BFLY PT, R7, R71, 0x1, 0x1f ;  /* 0x0c201f0047077f89 */ /* 0x000e6200000e0000 */
[----:B---3--:R-:W-:Y:S02]  /*41d0*/  FMNMX.FTZ R68, R68, R9, !PT ;  /* 0x0000000944447209 */ /* 0x008fe40007810000 */
[----:B------:R-:W-:Y:S01]  /*41e0*/  FMNMX.FTZ R5, R176, R5, !PT ;  /* 0x00000005b0057209 */ /* 0x000fe20007810000 */
[----:B------:R-:W2:Y:S01]  /*41f0*/  SHFL.BFLY PT, R6, R2, 0x2, 0x1f ;  /* 0x0c401f0002067f89 */ /* 0x000ea200000e0000 */
[----:B------:R-:W-:-:S02]  /*4200*/  FSEL R168, R56, -INF , P2 ;  /* 0xff80000038a87808 */ /* 0x000fc40001000000 */
[----:B------:R-:W-:Y:S01]  /*4210*/  FMNMX.FTZ R5, R177, R5, !PT ;  /* 0x00000005b1057209 */ /* 0x000fe20007810000 */
[----:B------:R-:W3:Y:S01]  /*4220*/  SHFL.BFLY PT, R8, R68, 0x1, 0x1f ;  /* 0x0c201f0044087f89 */ /* 0x000ee200000e0000 */
[----:B------:R-:W-:Y:S02]  /*4230*/  FSEL R191, R53, -INF , P6 ;  /* 0xff80000035bf7808 */ /* 0x000fe40003000000 */
[----:B------:R-:W-:Y:S02]  /*4240*/  FMNMX.FTZ R5, R178, R5, !PT ;  /* 0x00000005b2057209 */ /* 0x000fe40007810000 */
[----:B------:R-:W-:Y:S02]  /*4250*/  FSEL R190, R49, -INF , P5 ;  /* 0xff80000031be7808 */ /* 0x000fe40002800000 */
[----:B------:R-:W-:Y:S02]  /*4260*/  FMNMX.FTZ R5, R131, R5, !PT ;  /* 0x0000000583057209 */ /* 0x000fe40007810000 */
[----:B------:R-:W-:-:S02]  /*4270*/  FSEL R201, R48, -INF , P4 ;  /* 0xff80000030c97808 */ /* 0x000fc40002000000 */
[----:B------:R-:W-:Y:S02]  /*4280*/  FMNMX.FTZ R5, R130, R5, !PT ;  /* 0x0000000582057209 */ /* 0x000fe40007810000 */
[----:B------:R-:W-:Y:S02]  /*4290*/  FSEL R200, R43, -INF , P3 ;  /* 0xff8000002bc87808 */ /* 0x000fe40001800000 */
[----:B------:R-:W-:Y:S01]  /*42a0*/  FMNMX.FTZ R5, R206, R5, !PT ;  /* 0x00000005ce057209 */ /* 0x000fe20007810000 */
[----:B------:R-:W-:Y:S01]  /*42b0*/  LDSM.16.MT88.4 R40, [R226+0x100] ;  /* 0x00010000e228783b */ /* 0x000fe20000004200 */
[----:B-1----:R-:W-:Y:S02]  /*42c0*/  FMNMX.FTZ R71, R71, R7, !PT ;  /* 0x0000000747477209 */ /* 0x002fe40007810000 */
[----:B------:R-:W-:Y:S02]  /*42d0*/  FMNMX.FTZ R5, R168, R5, !PT ;  /* 0x00000005a8057209 */ /* 0x000fe40007810000 */
[----:B--2---:R-:W-:Y:S01]  /*42e0*/  FMNMX.FTZ R2, R2, R6, !PT ;  /* 0x0000000602027209 */ /* 0x004fe20007810000 */
[----:B------:R-:W-:Y:S01]  /*42f0*/  FMUL.FTZ R7, R71, c[0x0][0x2d0] ;  /* 0x0000b40047077a20 */ /* 0x000fe20000410000 */
[----:B------:R-:W-:-:S02]  /*4300*/  FMNMX.FTZ R5, R191, R5, !PT ;  /* 0x00000005bf057209 */ /* 0x000fc40007810000 */
[----:B------:R-:W-:Y:S01]  /*4310*/  FSETP.NEU.FTZ.AND P2, PT, R71, -INF , PT ;  /* 0xff8000004700780b */ /* 0x000fe20003f5d000 */
[----:B------:R-:W1:Y:S01]  /*4320*/  SHFL.BFLY PT, R11, R2, 0x1, 0x1f ;  /* 0x0c201f00020b7f89 */ /* 0x000e6200000e0000 */
[----:B------:R-:W-:Y:S02]  /*4330*/  FMNMX.FTZ R5, R190, R5, !PT ;  /* 0x00000005be057209 */ /* 0x000fe40007810000 */
[----:B---3--:R-:W-:Y:S02]  /*4340*/  FMNMX.FTZ R68, R68, R8, !PT ;  /* 0x0000000844447209 */ /* 0x008fe40007810000 */
[----:B------:R-:W-:Y:S02]  /*4350*/  FSEL R7, R7, RZ, P2 ;  /* 0x000000ff07077208 */ /* 0x000fe40001000000 */
[----:B------:R-:W-:Y:S01]  /*4360*/  FMNMX.FTZ R8, R201, R5, !PT ;  /* 0x00000005c9087209 */ /* 0x000fe20007810000 */
[C---:B------:R-:W-:Y:S01]  /*4370*/  FMUL.FTZ R9, R68.reuse, c[0x0][0x2d0] ;  /* 0x0000b40044097a20 */ /* 0x040fe20000410000 */
[----:B------:R-:W-:Y:S01]  /*4380*/  FSETP.NEU.FTZ.AND P2, PT, R68, -INF , PT ;  /* 0xff8000004400780b */ /* 0x000fe20003f5d000 */
[--C-:B------:R-:W-:Y:S01]  /*4390*/  FFMA.FTZ R6, R10, c[0x0][0x2d0], -R7.reuse ;  /* 0x0000b4000a067a23 */ /* 0x100fe20000010807 */
[----:B------:R-:W-:Y:S01]  /*43a0*/  FMNMX.FTZ R8, R200, R8, !PT ;  /* 0x00000008c8087209 */ /* 0x000fe20007810000 */
[----:B------:R-:W-:-:S02]  /*43b0*/  FFMA.FTZ R5, R12, c[0x0][0x2d0], -R7 ;  /* 0x0000b4000c057a23 */ /* 0x000fc40000010807 */
[----:B------:R2:W-:Y:S02]  /*43c0*/  MUFU.EX2 R228, R6 ;  /* 0x0000000600e47308 */ /* 0x0005e40000000800 */
[----:B------:R-:W3:Y:S06]  /*43d0*/  SHFL.BFLY PT, R10, R8, 0x2, 0x1f ;  /* 0x0c401f00080a7f89 */ /* 0x000eec00000e0000 */
[----:B------:R4:W3:Y:S01]  /*43e0*/  MUFU.EX2 R199, R5 ;  /* 0x0000000500c77308 */ /* 0x0008e20000000800 */
[----:B-1----:R-:W-:Y:S02]  /*43f0*/  FMNMX.FTZ R2, R2, R11, !PT ;  /* 0x0000000b02027209 */ /* 0x002fe40007810000 */
[----:B--2---:R-:W-:-:S02]  /*4400*/  FSEL R6, R9, RZ, P2 ;  /* 0x000000ff09067208 */ /* 0x004fc40001000000 */
[----:B------:R-:W-:-:S03]  /*4410*/  FSETP.NEU.FTZ.AND P2, PT, R2, -INF , PT ;  /* 0xff8000000200780b */ /* 0x000fc60003f5d000 */
[--C-:B------:R-:W-:Y:S02]  /*4420*/  FFMA.FTZ R9, R15, c[0x0][0x2d0], -R6.reuse ;  /* 0x0000b4000f097a23 */ /* 0x100fe40000010806 */
[----:B----4-:R-:W-:Y:S02]  /*4430*/  FFMA.FTZ R5, R13, c[0x0][0x2d0], -R6 ;  /* 0x0000b4000d057a23 */ /* 0x010fe40000010806 */
[----:B------:R1:W-:Y:S01]  /*4440*/  MUFU.EX2 R210, R9 ;  /* 0x0000000900d27308 */ /* 0x0003e20000000800 */
[----:B---3--:R-:W-:Y:S02]  /*4450*/  FMNMX.FTZ R8, R8, R10, !PT ;  /* 0x0000000a08087209 */ /* 0x008fe40007810000 */
[----:B------:R-:W-:-:S05]  /*4460*/  F2FP.PACK_AB R12, R199, R228 ;  /* 0x000000e4c70c723e */ /* 0x000fca00000000ff */
[----:B------:R2:W-:Y:S01]  /*4470*/  MUFU.EX2 R203, R5 ;  /* 0x0000000500cb7308 */ /* 0x0005e20000000800 */
[----:B-1----:R-:W-:-:S07]  /*4480*/  FFMA.FTZ R9, R17, c[0x0][0x2d0], -R6 ;  /* 0x0000b40011097a23 */ /* 0x002fce0000010806 */
[----:B------:R-:W1:Y:S01]  /*4490*/  MUFU.EX2 R235, R9 ;  /* 0x0000000900eb7308 */ /* 0x000e620000000800 */
[----:B--2---:R-:W-:-:S07]  /*44a0*/  FFMA.FTZ R5, R14, c[0x0][0x2d0], -R6 ;  /* 0x0000b4000e057a23 */ /* 0x004fce0000010806 */
[----:B------:R2:W3:Y:S01]  /*44b0*/  MUFU.EX2 R252, R5 ;  /* 0x0000000500fc7308 */ /* 0x0004e20000000800 */
[----:B-1----:R-:W-:Y:S01]  /*44c0*/  F2FP.PACK_AB R10, R235, R210 ;  /* 0x000000d2eb0a723e */ /* 0x002fe200000000ff */
[----:B--2---:R-:W-:-:S05]  /*44d0*/  FMUL.FTZ R5, R2, c[0x0][0x2d0] ;  /* 0x0000b40002057a20 */ /* 0x004fca0000410000 */
[----:B------:R-:W-:-:S05]  /*44e0*/  FSEL R5, R5, RZ, P2 ;  /* 0x000000ff05057208 */ /* 0x000fca0001000000 */
[--C-:B------:R-:W-:Y:S02]  /*44f0*/  FFMA.FTZ R9, R18, c[0x0][0x2d0], -R5.reuse ;  /* 0x0000b40012097a23 */ /* 0x100fe40000010805 */
[--C-:B------:R-:W-:Y:S02]  /*4500*/  FFMA.FTZ R0, R19, c[0x0][0x2d0], -R5.reuse ;  /* 0x0000b40013007a23 */ /* 0x100fe40000010805 */
[----:B------:R1:W-:Y:S01]  /*4510*/  MUFU.EX2 R251, R9 ;  /* 0x0000000900fb7308 */ /* 0x0003e20000000800 */
[----:B------:R-:W-:Y:S07]  /*4520*/  LDSM.16.MT88.4 R16, [R224+0x100] ;  /* 0x00010000e010783b */ /* 0x000fee0000004200 */
[----:B------:R2:W4:Y:S01]  /*4530*/  MUFU.EX2 R248, R0 ;  /* 0x0000000000f87308 */ /* 0x0005220000000800 */
[----:B-1----:R-:W1:Y:S01]  /*4540*/  SHFL.BFLY PT, R9, R8, 0x1, 0x1f ;  /* 0x0c201f0008097f89 */ /* 0x002e6200000e0000 */
[----:B--2---:R-:W-:-:S03]  /*4550*/  FFMA.FTZ R0, R21, c[0x0][0x2d0], -R5 ;  /* 0x0000b40015007a23 */ /* 0x004fc60000010805 */
[----:B------:R-:W2:Y:S03]  /*4560*/  LDSM.16.MT88.4 R20, [R227+0x100] ;  /* 0x00010000e314783b */ /* 0x000ea60000004200 */
[----:B------:R4:W-:Y:S01]  /*4570*/  MUFU.EX2 R239, R0 ;  /* 0x0000000000ef7308 */ /* 0x0009e20000000800 */
[----:B-1----:R-:W-:Y:S02]  /*4580*/  FMNMX.FTZ R70, R8, R9, !PT ;  /* 0x0000000908467209 */ /* 0x002fe40007810000 */
[----:B---3--:R-:W-:Y:S01]  /*4590*/  F2FP.PACK_AB R8, R252, R203 ;  /* 0x000000cbfc08723e */ /* 0x008fe200000000ff */
[----:B----4-:R-:W-:Y:S01]  /*45a0*/  FFMA.FTZ R0, R25, c[0x0][0x2d0], -R5 ;  /* 0x0000b40019007a23 */ /* 0x010fe20000010805 */
[C---:B------:R-:W-:Y:S01]  /*45b0*/  FSETP.NEU.FTZ.AND P2, PT, R70.reuse, -INF , PT ;  /* 0xff8000004600780b */ /* 0x040fe20003f5d000 */
[----:B------:R-:W-:Y:S01]  /*45c0*/  FMUL.FTZ R3, R70, c[0x0][0x2d0] ;  /* 0x0000b40046037a20 */ /* 0x000fe20000410000 */
[----:B------:R-:W-:Y:S01]  /*45d0*/  F2FP.PACK_AB R9, R248, R251 ;  /* 0x000000fbf809723e */ /* 0x000fe200000000ff */
[----:B------:R1:W3:Y:S02]  /*45e0*/  MUFU.EX2 R204, R0 ;  /* 0x0000000000cc7308 */ /* 0x0002e40000000800 */
[----:B-1----:R-:W-:Y:S01]  /*45f0*/  FFMA.FTZ R0, R26, c[0x0][0x2d0], -R7 ;  /* 0x0000b4001a007a23 */ /* 0x002fe20000010807 */
[----:B---3--:R-:W-:-:S05]  /*4600*/  F2FP.PACK_AB R11, R204, R239 ;  /* 0x000000efcc0b723e */ /* 0x008fca00000000ff */
[----:B------:R1:W-:Y:S02]  /*4610*/  MUFU.EX2 R197, R0 ;  /* 0x0000000000c57308 */ /* 0x0003e40000000800 */
[C---:B------:R-:W-:Y:S08]  /*4620*/  HMMA.16816.F32 R88, R8.reuse, R16, RZ ;  /* 0x000000100858723c */ /* 0x040ff000000018ff */
[----:B------:R-:W-:Y:S01]  /*4630*/  HMMA.16816.F32 R84, R8, R18, RZ ;  /* 0x000000120854723c */ /* 0x000fe200000018ff */
[----:B-1----:R-:W-:-:S02]  /*4640*/  FFMA.FTZ R0, R27, c[0x0][0x2d0], -R7 ;  /* 0x0000b4001b007a23 */ /* 0x002fc40000010807 */
[----:B------:R-:W-:Y:S02]  /*4650*/  LDSM.16.MT88.4 R24, [R225+0x900] ;  /* 0x00090000e118783b */ /* 0x000fe40000004200 */
[----:B------:R1:W3:Y:S03]  /*4660*/  MUFU.EX2 R232, R0 ;  /* 0x0000000000e87308 */ /* 0x0002e60000000800 */
[C---:B--2---:R-:W-:Y:S08]  /*4670*/  HMMA.16816.F32 R80, R8.reuse, R20, RZ ;  /* 0x000000140850723c */ /* 0x044ff000000018ff */
[----:B------:R-:W-:Y:S01]  /*4680*/  HMMA.16816.F32 R76, R8, R22, RZ ;  /* 0x00000016084c723c */ /* 0x000fe200000018ff */
[----:B-1----:R-:W-:Y:S01]  /*4690*/  FSEL R0, R3, RZ, P2 ;  /* 0x000000ff03007208 */ /* 0x002fe20001000000 */
[----:B------:R-:W-:Y:S01]  /*46a0*/  FFMA.FTZ R3, R28, c[0x0][0x2d0], -R7 ;  /* 0x0000b4001c037a23 */ /* 0x000fe20000010807 */
[----:B---3--:R-:W-:-:S05]  /*46b0*/  F2FP.PACK_AB R14, R232, R197 ;  /* 0x000000c5e80e723e */ /* 0x008fca00000000ff */
[C---:B------:R-:W-:Y:S01]  /*46c0*/  HMMA.16816.F32 R72, R8.reuse, R32, RZ ;  /* 0x000000200848723c */ /* 0x040fe200000018ff */
[----:B------:R1:W-:Y:S07]  /*46d0*/  MUFU.EX2 R238, R3 ;  /* 0x0000000300ee7308 */ /* 0x0003ee0000000800 */
[C---:B------:R-:W-:Y:S08]  /*46e0*/  HMMA.16816.F32 R60, R8.reuse, R40, RZ ;  /* 0x00000028083c723c */ /* 0x040ff000000018ff */
[----:B------:R-:W-:Y:S01]  /*46f0*/  HMMA.16816.F32 R64, R8, R34, RZ ;  /* 0x000000220840723c */ /* 0x000fe200000018ff */
[----:B-1----:R-:W-:-:S04]  /*4700*/  FFMA.FTZ R3, R29, c[0x0][0x2d0], -R0 ;  /* 0x0000b4001d037a23 */ /* 0x002fc80000010800 */
[----:B------:R1:W-:Y:S03]  /*4710*/  MUFU.EX2 R181, R3 ;  /* 0x0000000300b57308 */ /* 0x0003e60000000800 */
[----:B------:R-:W-:Y:S01]  /*4720*/  HMMA.16816.F32 R52, R8, R42, RZ ;  /* 0x0000002a0834723c */ /* 0x000fe200000018ff */
[----:B-1----:R-:W-:-:S04]  /*4730*/  FFMA.FTZ R3, R30, c[0x0][0x2d0], -R0 ;  /* 0x0000b4001e037a23 */ /* 0x002fc80000010800 */
[----:B------:R1:W2:Y:S02]  /*4740*/  MUFU.EX2 R180, R3 ;  /* 0x0000000300b47308 */ /* 0x0002a40000000800 */
[--C-:B-1----:R-:W-:Y:S01]  /*4750*/  FFMA.FTZ R3, R31, c[0x0][0x2d0], -R0.reuse ;  /* 0x0000b4001f037a23 */ /* 0x102fe20000010800 */
[----:B--2---:R-:W-:Y:S01]  /*4760*/  F2FP.PACK_AB R13, R180, R181 ;  /* 0x000000b5b40d723e */ /* 0x004fe200000000ff */
[----:B------:R-:W1:Y:S04]  /*4770*/  LDSM.16.MT88.4 R28, [R224+0x900] ;  /* 0x00090000e01c783b */ /* 0x000e680000004200 */
[----:B------:R2:W-:Y:S02]  /*4780*/  MUFU.EX2 R208, R3 ;  /* 0x0000000300d07308 */ /* 0x0005e40000000800 */
[----:B--2---:R-:W-:-:S06]  /*4790*/  FFMA.FTZ R3, R36, c[0x0][0x2d0], -R0 ;  /* 0x0000b40024037a23 */ /* 0x004fcc0000010800 */
[----:B------:R2:W3:Y:S02]  /*47a0*/  MUFU.EX2 R234, R3 ;  /* 0x0000000300ea7308 */ /* 0x0004e40000000800 */
[----:B--2---:R-:W-:Y:S01]  /*47b0*/  FFMA.FTZ R3, R37, c[0x0][0x2d0], -R6 ;  /* 0x0000b40025037a23 */ /* 0x004fe20000010806 */
[----:B---3--:R-:W-:-:S05]  /*47c0*/  F2FP.PACK_AB R15, R234, R208 ;  /* 0x000000d0ea0f723e */ /* 0x008fca00000000ff */
[----:B------:R2:W-:Y:S02]  /*47d0*/  MUFU.EX2 R207, R3 ;  /* 0x0000000300cf7308 */ /* 0x0005e40000000800 */
[C---:B------:R-:W-:Y:S08]  /*47e0*/  HMMA.16816.F32 R56, R12.reuse, R16, RZ ;  /* 0x000000100c38723c */ /* 0x040ff000000018ff */
[----:B------:R-:W-:Y:S01]  /*47f0*/  HMMA.16816.F32 R96, R12, R18, RZ ;  /* 0x000000120c60723c */ /* 0x000fe200000018ff */
[----:B------:R-:W3:Y:S01]  /*4800*/  LDSM.16.MT88.4 R16, [R227+0x900] ;  /* 0x00090000e310783b */ /* 0x000ee20000004200 */
[----:B--2---:R-:W-:-:S04]  /*4810*/  FFMA.FTZ R3, R38, c[0x0][0x2d0], -R6 ;  /* 0x0000b40026037a23 */ /* 0x004fc80000010806 */
[----:B------:R2:W4:Y:S02]  /*4820*/  MUFU.EX2 R230, R3 ;  /* 0x0000000300e67308 */ /* 0x0005240000000800 */
[C---:B------:R-:W-:Y:S08]  /*4830*/  HMMA.16816.F32 R48, R12.reuse, R20, RZ ;  /* 0x000000140c30723c */ /* 0x040ff000000018ff */
[----:B------:R-:W-:Y:S01]  /*4840*/  HMMA.16816.F32 R92, R12, R22, RZ ;  /* 0x000000160c5c723c */ /* 0x000fe200000018ff */
[----:B--2---:R-:W-:-:S07]  /*4850*/  FFMA.FTZ R3, R39, c[0x0][0x2d0], -R6 ;  /* 0x0000b40027037a23 */ /* 0x004fce0000010806 */
[C---:B------:R-:W-:Y:S01]  /*4860*/  HMMA.16816.F32 R100, R12.reuse, R34, RZ ;  /* 0x000000220c64723c */ /* 0x040fe200000018ff */
[----:B------:R-:W2:Y:S01]  /*4870*/  LDSM.16.MT88.4 R36, [R226+0x900] ;  /* 0x00090000e224783b */ /* 0x000ea20000004200 */
[----:B----4-:R-:W-:Y:S01]  /*4880*/  F2FP.PACK_AB R8, R230, R207 ;  /* 0x000000cfe608723e */ /* 0x010fe200000000ff */
[----:B------:R4:W-:Y:S05]  /*4890*/  MUFU.EX2 R233, R3 ;  /* 0x0000000300e97308 */ /* 0x0009ea0000000800 */
[----:B------:R-:W-:Y:S01]  /*48a0*/  HMMA.16816.F32 R20, R12, R40, RZ ;  /* 0x000000280c14723c */ /* 0x000fe200000018ff */
[----:B----4-:R-:W-:-:S04]  /*48b0*/  FFMA.FTZ R3, R44, c[0x0][0x2d0], -R6 ;  /* 0x0000b4002c037a23 */ /* 0x010fc80000010806 */
[----:B------:R4:W1:Y:S02]  /*48c0*/  MUFU.EX2 R212, R3 ;  /* 0x0000000300d47308 */ /* 0x0008640000000800 */
[----:B----4-:R-:W-:Y:S01]  /*48d0*/  FFMA.FTZ R3, R45, c[0x0][0x2d0], -R5 ;  /* 0x0000b4002d037a23 */ /* 0x010fe20000010805 */
[----:B-1----:R-:W-:-:S05]  /*48e0*/  F2FP.PACK_AB R10, R212, R233 ;  /* 0x000000e9d40a723e */ /* 0x002fca00000000ff */
[----:B------:R1:W-:Y:S02]  /*48f0*/  MUFU.EX2 R231, R3 ;  /* 0x0000000300e77308 */ /* 0x0003e40000000800 */
[----:B-1----:R-:W-:-:S06]  /*4900*/  FFMA.FTZ R3, R46, c[0x0][0x2d0], -R5 ;  /* 0x0000b4002e037a23 */ /* 0x002fcc0000010805 */
[----:B------:R1:W4:Y:S02]  /*4910*/  MUFU.EX2 R195, R3 ;  /* 0x0000000300c37308 */ /* 0x0003240000000800 */
[--C-:B-1----:R-:W-:Y:S01]  /*4920*/  FFMA.FTZ R3, R47, c[0x0][0x2d0], -R5.reuse ;  /* 0x0000b4002f037a23 */ /* 0x102fe20000010805 */
[----:B----4-:R-:W-:Y:S01]  /*4930*/  F2FP.PACK_AB R9, R195, R231 ;  /* 0x000000e7c309723e */ /* 0x010fe200000000ff */
[C---:B------:R-:W-:Y:S04]  /*4940*/  HMMA.16816.F32 R44, R12.reuse, R32, RZ ;  /* 0x000000200c2c723c */ /* 0x040fe800000018ff */
[----:B------:R1:W-:Y:S04]  /*4950*/  MUFU.EX2 R188, R3 ;  /* 0x0000000300bc7308 */ /* 0x0003e80000000800 */
[----:B------:R-:W-:Y:S01]  /*4960*/  HMMA.16816.F32 R12, R12, R42, RZ ;  /* 0x0000002a0c0c723c */ /* 0x000fe200000018ff */
[----:B-1----:R-:W-:-:S02]  /*4970*/  FFMA.FTZ R3, R69, c[0x0][0x2d0], -R5 ;  /* 0x0000b40045037a23 */ /* 0x002fc40000010805 */
[----:B------:R-:W-:Y:S02]  /*4980*/  IMAD.MOV.U32 R69, RZ, RZ, R130 ;  /* 0x000000ffff457224 */ /* 0x000fe400078e0082 */
[----:B------:R1:W4:Y:S02]  /*4990*/  MUFU.EX2 R187, R3 ;  /* 0x0000000300bb7308 */ /* 0x0003240000000800 */
[----:B-1----:R-:W-:Y:S01]  /*49a0*/  FFMA.FTZ R3, R104, c[0x0][0x2d0], -R7 ;  /* 0x0000b40068037a23 */ /* 0x002fe20000010807 */
[----:B----4-:R-:W-:-:S05]  /*49b0*/  F2FP.PACK_AB R11, R187, R188 ;  /* 0x000000bcbb0b723e */ /* 0x010fca00000000ff */
[----:B------:R1:W4:Y:S02]  /*49c0*/  MUFU.EX2 R198, R3 ;  /* 0x0000000300c67308 */ /* 0x0003240000000800 */
[C---:B------:R-:W-:Y:S08]  /*49d0*/  HMMA.16816.F32 R120, R8.reuse, R28, R88 ;  /* 0x0000001c0878723c */ /* 0x040ff00000001858 */
[----:B------:R-:W-:Y:S01]  /*49e0*/  HMMA.16816.F32 R88, R8, R30, R84 ;  /* 0x0000001e0858723c */ /* 0x000fe20000001854 */
[----:B-1----:R-:W-:-:S04]  /*49f0*/  FFMA.FTZ R3, R105, c[0x0][0x2d0], -R7 ;  /* 0x0000b40069037a23 */ /* 0x002fc80000010807 */
[----:B------:R1:W-:Y:S03]  /*4a00*/  MUFU.EX2 R194, R3 ;  /* 0x0000000300c27308 */ /* 0x0003e60000000800 */
[C---:B---3--:R-:W-:Y:S08]  /*4a10*/  HMMA.16816.F32 R112, R8.reuse, R16, R80 ;  /* 0x000000100870723c */ /* 0x048ff00000001850 */
[----:B------:R-:W-:Y:S01]  /*4a20*/  HMMA.16816.F32 R84, R8, R18, R76 ;  /* 0x000000120854723c */ /* 0x000fe2000000184c */
[----:B-1----:R-:W-:-:S07]  /*4a30*/  FFMA.FTZ R3, R106, c[0x0][0x2d0], -R7 ;  /* 0x0000b4006a037a23 */ /* 0x002fce0000010807 */
[C---:B------:R-:W-:Y:S01]  /*4a40*/  HMMA.16816.F32 R80, R8.reuse, R26, R64 ;  /* 0x0000001a0850723c */ /* 0x040fe20000001840 */
[----:B------:R1:W3:Y:S07]  /*4a50*/  MUFU.EX2 R186, R3 ;  /* 0x0000000300ba7308 */ /* 0x0002ee0000000800 */
[----:B--2---:R-:W-:Y:S01]  /*4a60*/  HMMA.16816.F32 R76, R8, R38, R52 ;  /* 0x00000026084c723c */ /* 0x004fe20000001834 */
[----:B-1----:R-:W-:-:S07]  /*4a70*/  FFMA.FTZ R3, R107, c[0x0][0x2d0], -R7 ;  /* 0x0000b4006b037a23 */ /* 0x002fce0000010807 */
[----:B------:R-:W-:Y:S01]  /*4a80*/  HMMA.16816.F32 R104, R8, R36, R60 ;  /* 0x000000240868723c */ /* 0x000fe2000000183c */
[----:B------:R1:W-:Y:S02]  /*4a90*/  MUFU.EX2 R205, R3 ;  /* 0x0000000300cd7308 */ /* 0x0003e40000000800 */
[----:B-1----:R-:W-:-:S05]  /*4aa0*/  FFMA.FTZ R3, R108, c[0x0][0x2d0], -R0 ;  /* 0x0000b4006c037a23 */ /* 0x002fca0000010800 */
[----:B------:R-:W-:Y:S01]  /*4ab0*/  HMMA.16816.F32 R108, R8, R24, R72 ;  /* 0x00000018086c723c */ /* 0x000fe20000001848 */
[----:B------:R1:W-:Y:S06]  /*4ac0*/  MUFU.EX2 R243, R3 ;  /* 0x0000000300f37308 */ /* 0x0003ec0000000800 */
[----:B----4-:R-:W-:Y:S02]  /*4ad0*/  F2FP.PACK_AB R8, R198, R238 ;  /* 0x000000eec608723e */ /* 0x010fe400000000ff */
[----:B---3--:R-:W-:Y:S01]  /*4ae0*/  F2FP.PACK_AB R10, R186, R194 ;  /* 0x000000c2ba0a723e */ /* 0x008fe200000000ff */
[----:B-1----:R-:W-:-:S02]  /*4af0*/  FFMA.FTZ R3, R116, c[0x0][0x2d0], -R0 ;  /* 0x0000b40074037a23 */ /* 0x002fc40000010800 */
[----:B------:R-:W-:Y:S02]  /*4b00*/  IMAD.MOV.U32 R116, RZ, RZ, R212 ;  /* 0x000000ffff747224 */ /* 0x000fe400078e00d4 */
[----:B------:R1:W2:Y:S02]  /*4b10*/  MUFU.EX2 R246, R3 ;  /* 0x0000000300f67308 */ /* 0x0002a40000000800 */
[----:B-1----:R-:W-:Y:S01]  /*4b20*/  FFMA.FTZ R3, R117, c[0x0][0x2d0], -R0 ;  /* 0x0000b40075037a23 */ /* 0x002fe20000010800 */
[----:B--2---:R-:W-:Y:S01]  /*4b30*/  F2FP.PACK_AB R9, R246, R243 ;  /* 0x000000f3f609723e */ /* 0x004fe200000000ff */
[----:B------:R-:W-:-:S04]  /*4b40*/  IMAD.MOV.U32 R117, RZ, RZ, R211 ;  /* 0x000000ffff757224 */ /* 0x000fc800078e00d3 */
[----:B------:R1:W-:Y:S02]  /*4b50*/  MUFU.EX2 R249, R3 ;  /* 0x0000000300f97308 */ /* 0x0003e40000000800 */
[----:B-1----:R-:W-:Y:S01]  /*4b60*/  FFMA.FTZ R3, R118, c[0x0][0x2d0], -R0 ;  /* 0x0000b40076037a23 */ /* 0x002fe20000010800 */
[----:B------:R-:W-:-:S05]  /*4b70*/  MOV R118, R131 ;  /* 0x0000008300767202 */ /* 0x000fca0000000f00 */
[----:B------:R1:W2:Y:S02]  /*4b80*/  MUFU.EX2 R245, R3 ;  /* 0x0000000300f57308 */ /* 0x0002a40000000800 */
[----:B-1----:R-:W-:Y:S01]  /*4b90*/  FFMA.FTZ R3, R124, c[0x0][0x2d0], -R7 ;  /* 0x0000b4007c037a23 */ /* 0x002fe20000010807 */
[----:B--2---:R-:W-:-:S05]  /*4ba0*/  F2FP.PACK_AB R11, R245, R249 ;  /* 0x000000f9f50b723e */ /* 0x004fca00000000ff */
[----:B------:R1:W-:Y:S02]  /*4bb0*/  MUFU.EX2 R250, R3 ;  /* 0x0000000300fa7308 */ /* 0x0003e40000000800 */
[C---:B------:R-:W-:Y:S08]  /*4bc0*/  HMMA.16816.F32 R72, R8.reuse, R28, R56 ;  /* 0x0000001c0848723c */ /* 0x040ff00000001838 */
[----:B------:R-:W-:Y:S01]  /*4bd0*/  HMMA.16816.F32 R32, R8, R30, R96 ;  /* 0x0000001e0820723c */ /* 0x000fe20000001860 */
[----:B-1----:R-:W-:-:S04]  /*4be0*/  FFMA.FTZ R3, R125, c[0x0][0x2d0], -R7 ;  /* 0x0000b4007d037a23 */ /* 0x002fc80000010807 */
[----:B------:R1:W-:Y:S03]  /*4bf0*/  MUFU.EX2 R244, R3 ;  /* 0x0000000300f47308 */ /* 0x0003e60000000800 */
[C---:B------:R-:W-:Y:S08]  /*4c00*/  HMMA.16816.F32 R64, R8.reuse, R16, R48 ;  /* 0x000000100840723c */ /* 0x040ff00000001830 */
[----:B------:R-:W-:Y:S01]  /*4c10*/  HMMA.16816.F32 R28, R8, R18, R92 ;  /* 0x00000012081c723c */ /* 0x000fe2000000185c */
[----:B------:R-:W-:Y:S01]  /*4c20*/  LDSM.16.MT88.4 R16, [R227+0x1100] ;  /* 0x00110000e310783b */ /* 0x000fe20000004200 */
[----:B-1----:R-:W-:-:S06]  /*4c30*/  FFMA.FTZ R3, R126, c[0x0][0x2d0], -R7 ;  /* 0x0000b4007e037a23 */ /* 0x002fcc0000010807 */
[C---:B------:R-:W-:Y:S01]  /*4c40*/  HMMA.16816.F32 R52, R8.reuse, R24, R44 ;  /* 0x000000180834723c */ /* 0x040fe2000000182c */
[----:B------:R1:W-:Y:S07]  /*4c50*/  MUFU.EX2 R247, R3 ;  /* 0x0000000300f77308 */ /* 0x0003ee0000000800 */
[----:B------:R-:W-:Y:S01]  /*4c60*/  HMMA.16816.F32 R40, R8, R26, R100 ;  /* 0x0000001a0828723c */ /* 0x000fe20000001864 */
[----:B------:R-:W-:Y:S01]  /*4c70*/  LDSM.16.MT88.4 R24, [R226+0x1100] ;  /* 0x00110000e218783b */ /* 0x000fe20000004200 */
[----:B-1----:R-:W-:-:S04]  /*4c80*/  FFMA.FTZ R3, R127, c[0x0][0x2d0], -R6 ;  /* 0x0000b4007f037a23 */ /* 0x002fc80000010806 */
[----:B------:R1:W-:Y:S02]  /*4c90*/  MUFU.EX2 R241, R3 ;  /* 0x0000000300f17308 */ /* 0x0003e40000000800 */
[----:B-1----:R-:W-:-:S06]  /*4ca0*/  FFMA.FTZ R3, R128, c[0x0][0x2d0], -R6 ;  /* 0x0000b40080037a23 */ /* 0x002fcc0000010806 */
[----:B------:R1:W2:Y:S02]  /*4cb0*/  MUFU.EX2 R223, R3 ;  /* 0x0000000300df7308 */ /* 0x0002a40000000800 */
[--C-:B-1----:R-:W-:Y:S02]  /*4cc0*/  FFMA.FTZ R3, R129, c[0x0][0x2d0], -R6.reuse ;  /* 0x0000b40081037a23 */ /* 0x102fe40000010806 */
[C---:B------:R-:W-:Y:S01]  /*4cd0*/  HMMA.16816.F32 R128, R8.reuse, R36, R20 ;  /* 0x000000240880723c */ /* 0x040fe20000001814 */
[----:B------:R-:W1:Y:S03]  /*4ce0*/  LDSM.16.MT88.4 R20, [R224+0x1100] ;  /* 0x00110000e014783b */ /* 0x000e660000004200 */
[----:B------:R3:W-:Y:S04]  /*4cf0*/  MUFU.EX2 R222, R3 ;  /* 0x0000000300de7308 */ /* 0x0007e80000000800 */
[----:B------:R-:W-:Y:S01]  /*4d00*/  HMMA.16816.F32 R36, R8, R38, R12 ;  /* 0x000000260824723c */ /* 0x000fe2000000180c */
[----:B------:R-:W4:Y:S06]  /*4d10*/  LDSM.16.MT88.4 R12, [R225+0x1100] ;  /* 0x00110000e10c783b */ /* 0x000f2c0000004200 */
[----:B--2---:R-:W-:Y:S01]  /*4d20*/  F2FP.PACK_AB R8, R223, R241 ;  /* 0x000000f1df08723e */ /* 0x004fe200000000ff */
[----:B---3--:R-:W-:-:S02]  /*4d30*/  FFMA.FTZ R3, R132, c[0x0][0x2d0], -R6 ;  /* 0x0000b40084037a23 */ /* 0x008fc40000010806 */
[----:B------:R-:W-:Y:S02]  /*4d40*/  IMAD.MOV.U32 R132, RZ, RZ, R210 ;  /* 0x000000ffff847224 */ /* 0x000fe400078e00d2 */
[----:B------:R2:W3:Y:S02]  /*4d50*/  MUFU.EX2 R221, R3 ;  /* 0x0000000300dd7308 */ /* 0x0004e40000000800 */
[----:B--2---:R-:W-:Y:S01]  /*4d60*/  FFMA.FTZ R3, R133, c[0x0][0x2d0], -R5 ;  /* 0x0000b40085037a23 */ /* 0x004fe20000010805 */
[----:B---3--:R-:W-:Y:S01]  /*4d70*/  F2FP.PACK_AB R10, R221, R222 ;  /* 0x000000dedd0a723e */ /* 0x008fe200000000ff */
[----:B------:R-:W-:-:S04]  /*4d80*/  IMAD.MOV.U32 R133, RZ, RZ, R209 ;  /* 0x000000ffff857224 */ /* 0x000fc800078e00d1 */
[----:B------:R2:W-:Y:S02]  /*4d90*/  MUFU.EX2 R220, R3 ;  /* 0x0000000300dc7308 */ /* 0x0005e40000000800 */
[----:B--2---:R-:W-:Y:S02]  /*4da0*/  FFMA.FTZ R3, R134, c[0x0][0x2d0], -R5 ;  /* 0x0000b40086037a23 */ /* 0x004fe40000010805 */
[----:B------:R-:W-:-:S04]  /*4db0*/  IMAD.MOV.U32 R134, RZ, RZ, R207 ;  /* 0x000000ffff867224 */ /* 0x000fc800078e00cf */
[----:B------:R2:W3:Y:S02]  /*4dc0*/  MUFU.EX2 R219, R3 ;  /* 0x0000000300db7308 */ /* 0x0004e40000000800 */
[----:B--2---:R-:W-:Y:S01]  /*4dd0*/  FFMA.FTZ R3, R135, c[0x0][0x2d0], -R5 ;  /* 0x0000b40087037a23 */ /* 0x004fe20000010805 */
[----:B------:R-:W-:Y:S02]  /*4de0*/  MOV R135, R208 ;  /* 0x000000d000877202 */ /* 0x000fe40000000f00 */
[----:B---3--:R-:W-:-:S03]  /*4df0*/  F2FP.PACK_AB R9, R219, R220 ;  /* 0x000000dcdb09723e */ /* 0x008fc600000000ff */
[----:B------:R2:W-:Y:S02]  /*4e00*/  MUFU.EX2 R218, R3 ;  /* 0x0000000300da7308 */ /* 0x0005e40000000800 */
[----:B--2---:R-:W-:Y:S02]  /*4e10*/  FFMA.FTZ R3, R136, c[0x0][0x2d0], -R5 ;  /* 0x0000b40088037a23 */ /* 0x004fe40000010805 */
[----:B------:R-:W-:-:S04]  /*4e20*/  IMAD.MOV.U32 R136, RZ, RZ, R206 ;  /* 0x000000ffff887224 */ /* 0x000fc800078e00ce */
[----:B------:R2:W3:Y:S02]  /*4e30*/  MUFU.EX2 R217, R3 ;  /* 0x0000000300d97308 */ /* 0x0004e40000000800 */
[----:B--2---:R-:W-:Y:S01]  /*4e40*/  FFMA.FTZ R3, R137, c[0x0][0x2d0], -R0 ;  /* 0x0000b40089037a23 */ /* 0x004fe20000010800 */
[----:B---3--:R-:W-:Y:S01]  /*4e50*/  F2FP.PACK_AB R11, R217, R218 ;  /* 0x000000dad90b723e */ /* 0x008fe200000000ff */
[----:B------:R-:W-:-:S04]  /*4e60*/  IMAD.MOV.U32 R137, RZ, RZ, R205 ;  /* 0x000000ffff897224 */ /* 0x000fc800078e00cd */
[----:B------:R2:W-:Y:S02]  /*4e70*/  MUFU.EX2 R215, R3 ;  /* 0x0000000300d77308 */ /* 0x0005e40000000800 */
[C---:B-1----:R-:W-:Y:S08]  /*4e80*/  HMMA.16816.F32 R48, R8.reuse, R20, R120 ;  /* 0x000000140830723c */ /* 0x042ff00000001878 */
[----:B------:R-:W-:Y:S01]  /*4e90*/  HMMA.16816.F32 R56, R8, R18, R84 ;  /* 0x000000120838723c */ /* 0x000fe20000001854 */
[----:B--2---:R-:W-:Y:S01]  /*4ea0*/  FFMA.FTZ R3, R138, c[0x0][0x2d0], -R0 ;  /* 0x0000b4008a037a23 */ /* 0x004fe20000010800 */
[----:B------:R-:W-:-:S03]  /*4eb0*/  MOV R138, R204 ;  /* 0x000000cc008a7202 */ /* 0x000fc60000000f00 */
[----:B------:R1:W2:Y:S03]  /*4ec0*/  MUFU.EX2 R216, R3 ;  /* 0x0000000300d87308 */ /* 0x0002a60000000800 */
[C---:B------:R-:W-:Y:S08]  /*4ed0*/  HMMA.16816.F32 R60, R8.reuse, R16, R112 ;  /* 0x00000010083c723c */ /* 0x040ff00000001870 */
[----:B----4-:R-:W-:Y:S01]  /*4ee0*/  HMMA.16816.F32 R120, R8, R12, R108 ;  /* 0x0000000c0878723c */ /* 0x010fe2000000186c */
[----:B-1----:R-:W-:-:S07]  /*4ef0*/  FFMA.FTZ R3, R139, c[0x0][0x2d0], -R0 ;  /* 0x0000b4008b037a23 */ /* 0x002fce0000010800 */
[C---:B------:R-:W-:Y:S01]  /*4f00*/  HMMA.16816.F32 R124, R8.reuse, R24, R104 ;  /* 0x00000018087c723c */ /* 0x040fe20000001868 */
[----:B------:R-:W-:Y:S01]  /*4f10*/  IMAD.MOV.U32 R139, RZ, RZ, R203 ;  /* 0x000000ffff8b7224 */ /* 0x000fe200078e00cb */
[----:B------:R1:W-:Y:S06]  /*4f20*/  MUFU.EX2 R214, R3 ;  /* 0x0000000300d67308 */ /* 0x0003ec0000000800 */
[C---:B------:R-:W-:Y:S08]  /*4f30*/  HMMA.16816.F32 R44, R8.reuse, R22, R88 ;  /* 0x00000016082c723c */ /* 0x040ff00000001858 */
[----:B------:R-:W-:Y:S01]  /*4f40*/  HMMA.16816.F32 R80, R8, R14, R80 ;  /* 0x0000000e0850723c */ /* 0x000fe20000001850 */
[----:B-1----:R-:W-:Y:S01]  /*4f50*/  FFMA.FTZ R3, R140, c[0x0][0x2d0], -R0 ;  /* 0x0000b4008c037a23 */ /* 0x002fe20000010800 */
[----:B------:R-:W-:-:S03]  /*4f60*/  MOV R140, R201 ;  /* 0x000000c9008c7202 */ /* 0x000fc60000000f00 */
[----:B------:R1:W3:Y:S03]  /*4f70*/  MUFU.EX2 R213, R3 ;  /* 0x0000000300d57308 */ /* 0x0002e60000000800 */
[----:B------:R-:W-:Y:S07]  /*4f80*/  HMMA.16816.F32 R84, R8, R26, R76 ;  /* 0x0000001a0854723c */ /* 0x000fee000000184c */
[----:B------:R-:W-:-:S02]  /*4f90*/  F2FP.PACK_AB R8, R250, R137 ;  /* 0x00000089fa08723e */ /* 0x000fc400000000ff */
[----:B--2---:R-:W-:Y:S02]  /*4fa0*/  F2FP.PACK_AB R9, R216, R215 ;  /* 0x000000d7d809723e */ /* 0x004fe400000000ff */
[----:B------:R-:W-:Y:S01]  /*4fb0*/  F2FP.PACK_AB R10, R247, R244 ;  /* 0x000000f4f70a723e */ /* 0x000fe200000000ff */
[----:B-1----:R-:W-:Y:S01]  /*4fc0*/  FFMA.FTZ R3, R141, c[0x0][0x2d0], -R6 ;  /* 0x0000b4008d037a23 */ /* 0x002fe20000010806 */
[----:B---3--:R-:W-:Y:S01]  /*4fd0*/  F2FP.PACK_AB R11, R213, R214 ;  /* 0x000000d6d50b723e */ /* 0x008fe200000000ff */
[----:B------:R-:W-:Y:S02]  /*4fe0*/  IMAD.MOV.U32 R141, RZ, RZ, R200 ;  /* 0x000000ffff8d7224 */ /* 0x000fe400078e00c8 */
[----:B------:R1:W-:Y:S04]  /*4ff0*/  MUFU.EX2 R212, R3 ;  /* 0x0000000300d47308 */ /* 0x0003e80000000800 */
[C---:B------:R-:W-:Y:S08]  /*5000*/  HMMA.16816.F32 R88, R8.reuse, R22, R32 ;  /* 0x000000160858723c */ /* 0x040ff00000001820 */
[----:B------:R-:W-:Y:S01]  /*5010*/  HMMA.16816.F32 R32, R8, R16, R64 ;  /* 0x000000100820723c */ /* 0x000fe20000001840 */
[----:B-1----:R-:W-:-:S02]  /*5020*/  FFMA.FTZ R3, R142, c[0x0][0x2d0], -R6 ;  /* 0x0000b4008e037a23 */ /* 0x002fc40000010806 */
[----:B------:R-:W-:Y:S02]  /*5030*/  IMAD.MOV.U32 R142, RZ, RZ, R199 ;  /* 0x000000ffff8e7224 */ /* 0x000fe400078e00c7 */
[----:B------:R1:W2:Y:S03]  /*5040*/  MUFU.EX2 R211, R3 ;  /* 0x0000000300d37308 */ /* 0x0002a60000000800 */
[C---:B------:R-:W-:Y:S01]  /*5050*/  HMMA.16816.F32 R28, R8.reuse, R18, R28 ;  /* 0x00000012081c723c */ /* 0x040fe2000000181c */
[----:B------:R-:W3:Y:S07]  /*5060*/  LDSM.16.MT88.4 R16, [R224+0x1900] ;  /* 0x00190000e010783b */ /* 0x000eee0000004200 */
[----:B------:R-:W-:Y:S01]  /*5070*/  HMMA.16816.F32 R100, R8, R24, R128 ;  /* 0x000000180864723c */ /* 0x000fe20000001880 */
[----:B-1----:R-:W-:-:S07]  /*5080*/  FFMA.FTZ R3, R143, c[0x0][0x2d0], -R6 ;  /* 0x0000b4008f037a23 */ /* 0x002fce0000010806 */
[C---:B------:R-:W-:Y:S01]  /*5090*/  HMMA.16816.F32 R96, R8.reuse, R26, R36 ;  /* 0x0000001a0860723c */ /* 0x040fe20000001824 */
[----:B------:R-:W1:Y:S01]  /*50a0*/  LDSM.16.MT88.4 R24, [R226+0x1900] ;  /* 0x00190000e218783b */ /* 0x000e620000004200 */
[----:B------:R-:W-:Y:S01]  /*50b0*/  IMAD.MOV.U32 R131, RZ, RZ, R133 ;  /* 0x000000ffff837224 */ /* 0x000fe200078e0085 */
[----:B------:R4:W-:Y:S01]  /*50c0*/  MUFU.EX2 R210, R3 ;  /* 0x0000000300d27308 */ /* 0x0009e20000000800 */
[----:B------:R-:W-:Y:S01]  /*50d0*/  IMAD.MOV.U32 R133, RZ, RZ, R198 ;  /* 0x000000ffff857224 */ /* 0x000fe200078e00c6 */
[----:B------:R-:W-:Y:S02]  /*50e0*/  MOV R129, R185 ;  /* 0x000000b900817202 */ /* 0x000fe40000000f00 */
[----:B------:R-:W-:Y:S01]  /*50f0*/  MOV R130, R184 ;  /* 0x000000b800827202 */ /* 0x000fe20000000f00 */
[----:B------:R-:W-:Y:S01]  /*5100*/  HMMA.16816.F32 R104, R8, R20, R72 ;  /* 0x000000140868723c */ /* 0x000fe20000001848 */
[----:B------:R-:W-:Y:S01]  /*5110*/  LDSM.16.MT88.4 R20, [R225+0x1900] ;  /* 0x00190000e114783b */ /* 0x000fe20000004200 */
[----:B------:R-:W-:-:S06]  /*5120*/  MOV R128, R117 ;  /* 0x0000007500807202 */ /* 0x000fcc0000000f00 */
[----:B------:R-:W-:Y:S01]  /*5130*/  HMMA.16816.F32 R72, R8, R12, R52 ;  /* 0x0000000c0848723c */ /* 0x000fe20000001834 */
[----:B----4-:R-:W-:-:S04]  /*5140*/  FFMA.FTZ R3, R144, c[0x0][0x2d0], -R6 ;  /* 0x0000b40090037a23 */ /* 0x010fc80000010806 */
[----:B------:R4:W3:Y:S03]  /*5150*/  MUFU.EX2 R209, R3 ;  /* 0x0000000300d17308 */ /* 0x0008e60000000800 */
[----:B------:R-:W-:Y:S01]  /*5160*/  HMMA.16816.F32 R76, R8, R14, R40 ;  /* 0x0000000e084c723c */ /* 0x000fe20000001828 */
[----:B------:R-:W1:Y:S06]  /*5170*/  LDSM.16.MT88.4 R12, [R227+0x1900] ;  /* 0x00190000e30c783b */ /* 0x000e6c0000004200 */
[----:B--2---:R-:W-:Y:S01]  /*5180*/  F2FP.PACK_AB R8, R211, R212 ;  /* 0x000000d4d308723e */ /* 0x004fe200000000ff */
[----:B----4-:R-:W-:Y:S01]  /*5190*/  FFMA.FTZ R3, R145, c[0x0][0x2d0], -R5 ;  /* 0x0000b40091037a23 */ /* 0x010fe20000010805 */
[----:B---3--:R-:W-:-:S03]  /*51a0*/  F2FP.PACK_AB R10, R209, R210 ;  /* 0x000000d2d10a723e */ /* 0x008fc600000000ff */
[----:B------:R2:W-:Y:S02]  /*51b0*/  MUFU.EX2 R208, R3 ;  /* 0x0000000300d07308 */ /* 0x0005e40000000800 */
[----:B--2---:R-:W-:-:S06]  /*51c0*/  FFMA.FTZ R3, R146, c[0x0][0x2d0], -R5 ;  /* 0x0000b40092037a23 */ /* 0x004fcc0000010805 */
[----:B------:R2:W3:Y:S02]  /*51d0*/  MUFU.EX2 R207, R3 ;  /* 0x0000000300cf7308 */ /* 0x0004e40000000800 */
[----:B--2---:R-:W-:Y:S01]  /*51e0*/  FFMA.FTZ R3, R147, c[0x0][0x2d0], -R5 ;  /* 0x0000b40093037a23 */ /* 0x004fe20000010805 */
[----:B---3--:R-:W-:-:S05]  /*51f0*/  F2FP.PACK_AB R9, R207, R208 ;  /* 0x000000d0cf09723e */ /* 0x008fca00000000ff */
[----:B------:R2:W-:Y:S02]  /*5200*/  MUFU.EX2 R205, R3 ;  /* 0x0000000300cd7308 */ /* 0x0005e40000000800 */
[----:B--2---:R-:W-:Y:S01]  /*5210*/  FFMA.FTZ R3, R148, c[0x0][0x2d0], -R5 ;  /* 0x0000b40094037a23 */ /* 0x004fe20000010805 */
[----:B------:R-:W-:-:S05]  /*5220*/  MOV R148, R194 ;  /* 0x000000c200947202 */ /* 0x000fca0000000f00 */
[----:B------:R2:W3:Y:S02]  /*5230*/  MUFU.EX2 R206, R3 ;  /* 0x0000000300ce7308 */ /* 0x0004e40000000800 */
[----:B--2---:R-:W-:Y:S01]  /*5240*/  FFMA.FTZ R3, R149, c[0x0][0x2d0], -R7 ;  /* 0x0000b40095037a23 */ /* 0x004fe20000010807 */
[----:B---3--:R-:W-:Y:S01]  /*5250*/  F2FP.PACK_AB R11, R206, R205 ;  /* 0x000000cdce0b723e */ /* 0x008fe200000000ff */
[----:B------:R-:W-:-:S04]  /*5260*/  IMAD.MOV.U32 R149, RZ, RZ, R195 ;  /* 0x000000ffff957224 */ /* 0x000fc800078e00c3 */
[----:B------:R2:W-:Y:S02]  /*5270*/  MUFU.EX2 R204, R3 ;  /* 0x0000000300cc7308 */ /* 0x0005e40000000800 */
[C---:B------:R-:W-:Y:S08]  /*5280*/  HMMA.16816.F32 R112, R8.reuse, R16, R48 ;  /* 0x000000100870723c */ /* 0x040ff00000001830 */
[----:B-1----:R-:W-:Y:S01]  /*5290*/  HMMA.16816.F32 R48, R8, R24, R124 ;  /* 0x000000180830723c */ /* 0x002fe2000000187c */
[----:B--2---:R-:W-:-:S02]  /*52a0*/  FFMA.FTZ R3, R150, c[0x0][0x2d0], -R7 ;  /* 0x0000b40096037a23 */ /* 0x004fc40000010807 */
[----:B------:R-:W-:Y:S02]  /*52b0*/  IMAD.MOV.U32 R150, RZ, RZ, R190 ;  /* 0x000000ffff967224 */ /* 0x000fe400078e00be */
[----:B------:R1:W2:Y:S02]  /*52c0*/  MUFU.EX2 R203, R3 ;  /* 0x0000000300cb7308 */ /* 0x0002a40000000800 */
[----:B------:R-:W-:Y:S01]  /*52d0*/  IMAD.MOV.U32 R126, RZ, RZ, R196 ;  /* 0x000000ffff7e7224 */ /* 0x000fe200078e00c4 */
[----:B------:R-:W-:Y:S01]  /*52e0*/  HMMA.16816.F32 R64, R8, R14, R56 ;  /* 0x0000000e0840723c */ /* 0x000fe20000001838 */
[----:B------:R-:W-:Y:S02]  /*52f0*/  IMAD.MOV.U32 R125, RZ, RZ, R193 ;  /* 0x000000ffff7d7224 */ /* 0x000fe400078e00c1 */
[----:B------:R-:W-:Y:S02]  /*5300*/  IMAD.MOV.U32 R124, RZ, RZ, R189 ;  /* 0x000000ffff7c7224 */ /* 0x000fe400078e00bd */
[----:B------:R-:W-:-:S03]  /*5310*/  IMAD.MOV.U32 R127, RZ, RZ, R118 ;  /* 0x000000ffff7f7224 */ /* 0x000fc600078e0076 */
[----:B------:R-:W-:Y:S01]  /*5320*/  HMMA.16816.F32 R56, R8, R20, R120 ;  /* 0x000000140838723c */ /* 0x000fe20000001878 */
[----:B-1----:R-:W-:Y:S01]  /*5330*/  FFMA.FTZ R3, R151, c[0x0][0x2d0], -R7 ;  /* 0x0000b40097037a23 */ /* 0x002fe20000010807 */
[----:B------:R-:W-:-:S05]  /*5340*/  MOV R151, R191 ;  /* 0x000000bf00977202 */ /* 0x000fca0000000f00 */
[----:B------:R-:W-:Y:S01]  /*5350*/  IMAD.MOV.U32 R123, RZ, RZ, R192 ;  /* 0x000000ffff7b7224 */ /* 0x000fe200078e00c0 */
[----:B------:R-:W-:Y:S01]  /*5360*/  MOV R120, R136 ;  /* 0x0000008800787202 */ /* 0x000fe20000000f00 */
[----:B------:R1:W-:Y:S01]  /*5370*/  MUFU.EX2 R202, R3 ;  /* 0x0000000300ca7308 */ /* 0x0003e20000000800 */
[----:B------:R-:W-:Y:S01]  /*5380*/  IMAD.MOV.U32 R136, RZ, RZ, R188 ;  /* 0x000000ffff887224 */ /* 0x000fe200078e00bc */
[----:B------:R-:W-:Y:S01]  /*5390*/  HMMA.16816.F32 R108, R8, R18, R44 ;  /* 0x00000012086c723c */ /* 0x000fe2000000182c */
[----:B------:R-:W-:Y:S01]  /*53a0*/  IMAD.MOV.U32 R121, RZ, RZ, R141 ;  /* 0x000000ffff797224 */ /* 0x000fe200078e008d */
[----:B------:R-:W-:-:S06]  /*53b0*/  MOV R122, R142 ;  /* 0x0000008e007a7202 */ /* 0x000fcc0000000f00 */
[----:B------:R-:W-:Y:S01]  /*53c0*/  HMMA.16816.F32 R92, R8, R12, R60 ;  /* 0x0000000c085c723c */ /* 0x000fe2000000183c */
[----:B-1----:R-:W-:-:S07]  /*53d0*/  FFMA.FTZ R3, R152, c[0x0][0x2d0], -R7 ;  /* 0x0000b40098037a23 */ /* 0x002fce0000010807 */
[----:B------:R-:W-:Y:S01]  /*53e0*/  HMMA.16816.F32 R52, R8, R22, R80 ;  /* 0x000000160834723c */ /* 0x000fe20000001850 */
[----:B------:R-:W-:Y:S01]  /*53f0*/  IMAD.MOV.U32 R152, RZ, RZ, R138 ;  /* 0x000000ffff987224 */ /* 0x000fe200078e008a */
[----:B------:R1:W3:Y:S01]  /*5400*/  MUFU.EX2 R201, R3 ;  /* 0x0000000300c97308 */ /* 0x0002e20000000800 */
[----:B------:R-:W-:-:S05]  /*5410*/  IMAD.MOV.U32 R138, RZ, RZ, R116 ;  /* 0x000000ffff8a7224 */ /* 0x000fca00078e0074 */
[----:B------:R-:W-:Y:S07]  /*5420*/  HMMA.16816.F32 R40, R8, R26, R84 ;  /* 0x0000001a0828723c */ /* 0x000fee0000001854 */
[----:B--2---:R-:W-:Y:S01]  /*5430*/  F2FP.PACK_AB R8, R203, R204 ;  /* 0x000000cccb08723e */ /* 0x004fe200000000ff */
[----:B-1----:R-:W-:Y:S01]  /*5440*/  FFMA.FTZ R3, R153, c[0x0][0x2d0], -R0 ;  /* 0x0000b40099037a23 */ /* 0x002fe20000010800 */
[----:B---3--:R-:W-:Y:S01]  /*5450*/  F2FP.PACK_AB R10, R201, R202 ;  /* 0x000000cac90a723e */ /* 0x008fe200000000ff */
[----:B------:R-:W-:-:S02]  /*5460*/  IMAD.MOV.U32 R153, RZ, RZ, R137 ;  /* 0x000000ffff997224 */ /* 0x000fc400078e0089 */
[----:B------:R1:W-:Y:S01]  /*5470*/  MUFU.EX2 R200, R3 ;  /* 0x0000000300c87308 */ /* 0x0003e20000000800 */
[----:B------:R-:W-:Y:S02]  /*5480*/  IMAD.MOV.U32 R137, RZ, RZ, R186 ;  /* 0x000000ffff897224 */ /* 0x000fe400078e00ba */
[----:B-1----:R-:W-:Y:S01]  /*5490*/  FFMA.FTZ R3, R154, c[0x0][0x2d0], -R0 ;  /* 0x0000b4009a037a23 */ /* 0x002fe20000010800 */
[----:B------:R-:W-:Y:S01]  /*54a0*/  MOV R154, R139 ;  /* 0x0000008b009a7202 */ /* 0x000fe20000000f00 */
[----:B------:R-:W-:-:S03]  /*54b0*/  IMAD.MOV.U32 R139, RZ, RZ, R187 ;  /* 0x000000ffff8b7224 */ /* 0x000fc600078e00bb */
[----:B------:R1:W2:Y:S02]  /*54c0*/  MUFU.EX2 R199, R3 ;  /* 0x0000000300c77308 */ /* 0x0002a40000000800 */
[----:B-1----:R-:W-:Y:S01]  /*54d0*/  FFMA.FTZ R3, R155, c[0x0][0x2d0], -R0 ;  /* 0x0000b4009b037a23 */ /* 0x002fe20000010800 */
[----:B--2---:R-:W-:Y:S01]  /*54e0*/  F2FP.PACK_AB R9, R199, R200 ;  /* 0x000000c8c709723e */ /* 0x004fe200000000ff */
[----:B------:R-:W-:-:S04]  /*54f0*/  IMAD.MOV.U32 R155, RZ, RZ, R140 ;  /* 0x000000ffff9b7224 */ /* 0x000fc800078e008c */
[----:B------:R1:W-:Y:S02]  /*5500*/  MUFU.EX2 R198, R3 ;  /* 0x0000000300c67308 */ /* 0x0003e40000000800 */
[----:B-1----:R-:W-:Y:S01]  /*5510*/  FFMA.FTZ R3, R156, c[0x0][0x2d0], -R0 ;  /* 0x0000b4009c037a23 */ /* 0x002fe20000010800 */
[----:B------:R-:W-:Y:S01]  /*5520*/  MOV R156, R69 ;  /* 0x00000045009c7202 */ /* 0x000fe20000000f00 */
[----:B------:R-:W-:-:S04]  /*5530*/  IMAD.MOV.U32 R69, RZ, RZ, R197 ;  /* 0x000000ffff457224 */ /* 0x000fc800078e00c5 */
        /* <DEDUP_REMOVED lines=10> */
[----:B------:R-:W2:Y:S04]  /*55e0*/  LDSM.16.MT88.4 R12, [R227+0x2100] ;  /* 0x00210000e30c783b */ /* 0x000ea80000004200 */
[----:B------:R-:W-:Y:S01]  /*55f0*/  LDSM.16.MT88.4 R28, [R226+0x2100] ;  /* 0x00210000e21c783b */ /* 0x000fe20000004200 */
[----:B-1----:R-:W-:-:S02]  /*5600*/  FFMA.FTZ R3, R159, c[0x0][0x2d0], -R6 ;  /* 0x0000b4009f037a23 */ /* 0x002fc40000010806 */
[C---:B------:R-:W-:Y:S01]  /*5610*/  HMMA.16816.F32 R36, R8.reuse, R18, R88 ;  /* 0x000000120824723c */ /* 0x040fe20000001858 */
[----:B------:R-:W1:Y:S01]  /*5620*/  LDSM.16.MT88.4 R16, [R224+0x2100] ;  /* 0x00210000e010783b */ /* 0x000e620000004200 */
[----:B------:R3:W4:Y:S06]  /*5630*/  MUFU.EX2 R194, R3 ;  /* 0x0000000300c27308 */ /* 0x00072c0000000800 */
[C---:B------:R-:W-:Y:S08]  /*5640*/  HMMA.16816.F32 R72, R8.reuse, R20, R72 ;  /* 0x000000140848723c */ /* 0x040ff00000001848 */
[----:B------:R-:W-:Y:S01]  /*5650*/  HMMA.16816.F32 R76, R8, R22, R76 ;  /* 0x00000016084c723c */ /* 0x000fe2000000184c */
[----:B------:R-:W1:Y:S01]  /*5660*/  LDSM.16.MT88.4 R20, [R225+0x2100] ;  /* 0x00210000e114783b */ /* 0x000e620000004200 */
[----:B---3--:R-:W-:-:S04]  /*5670*/  FFMA.FTZ R3, R160, c[0x0][0x2d0], -R6 ;  /* 0x0000b400a0037a23 */ /* 0x008fc80000010806 */
[----:B------:R3:W-:Y:S02]  /*5680*/  MUFU.EX2 R193, R3 ;  /* 0x0000000300c17308 */ /* 0x0007e40000000800 */
[----:B------:R-:W-:Y:S01]  /*5690*/  HMMA.16816.F32 R84, R8, R26, R96 ;  /* 0x0000001a0854723c */ /* 0x000fe20000001860 */
[----:B------:R-:W-:Y:S06]  /*56a0*/  LDSM.16.MT88.4 R24, [R224+0x2900] ;  /* 0x00290000e018783b */ /* 0x000fec0000004200 */
[----:B----4-:R-:W-:Y:S01]  /*56b0*/  F2FP.PACK_AB R8, R194, R196 ;  /* 0x000000c4c208723e */ /* 0x010fe200000000ff */
[----:B---3--:R-:W-:-:S04]  /*56c0*/  FFMA.FTZ R3, R161, c[0x0][0x2d0], -R6 ;  /* 0x0000b400a1037a23 */ /* 0x008fc80000010806 */
[----:B------:R3:W4:Y:S02]  /*56d0*/  MUFU.EX2 R192, R3 ;  /* 0x0000000300c07308 */ /* 0x0007240000000800 */
[----:B---3--:R-:W-:Y:S01]  /*56e0*/  FFMA.FTZ R3, R162, c[0x0][0x2d0], -R5 ;  /* 0x0000b400a2037a23 */ /* 0x008fe20000010805 */
[----:B----4-:R-:W-:-:S05]  /*56f0*/  F2FP.PACK_AB R10, R192, R193 ;  /* 0x000000c1c00a723e */ /* 0x010fca00000000ff */
[----:B------:R3:W-:Y:S02]  /*5700*/  MUFU.EX2 R191, R3 ;  /* 0x0000000300bf7308 */ /* 0x0007e40000000800 */
[----:B---3--:R-:W-:-:S06]  /*5710*/  FFMA.FTZ R3, R164, c[0x0][0x2d0], -R5 ;  /* 0x0000b400a4037a23 */ /* 0x008fcc0000010805 */
        /* <DEDUP_REMOVED lines=8> */
[----:B------:R3:W4:Y:S02]  /*57a0*/  MUFU.EX2 R187, R3 ;  /* 0x0000000300bb7308 */ /* 0x0007240000000800 */
[C---:B--2---:R-:W-:Y:S08]  /*57b0*/  HMMA.16816.F32 R140, R8.reuse, R12, R92 ;  /* 0x0000000c088c723c */ /* 0x044ff0000000185c */
[----:B------:R-:W-:Y:S01]  /*57c0*/  HMMA.16816.F32 R144, R8, R14, R64 ;  /* 0x0000000e0890723c */ /* 0x000fe20000001840 */
[----:B---3--:R-:W-:-:S04]  /*57d0*/  FFMA.FTZ R3, R166, c[0x0][0x2d0], -R7 ;  /* 0x0000b400a6037a23 */ /* 0x008fc80000010807 */
[----:B------:R2:W-:Y:S03]  /*57e0*/  MUFU.EX2 R186, R3 ;  /* 0x0000000300ba7308 */ /* 0x0005e60000000800 */
[C---:B-1----:R-:W-:Y:S08]  /*57f0*/  HMMA.16816.F32 R112, R8.reuse, R16, R112 ;  /* 0x000000100870723c */ /* 0x042ff00000001870 */
[----:B------:R-:W-:Y:S01]  /*5800*/  HMMA.16816.F32 R108, R8, R18, R108 ;  /* 0x00000012086c723c */ /* 0x000fe2000000186c */
[----:B--2---:R-:W-:-:S07]  /*5810*/  FFMA.FTZ R3, R171, c[0x0][0x2d0], -R7 ;  /* 0x0000b400ab037a23 */ /* 0x004fce0000010807 */
[C---:B------:R-:W-:Y:S01]  /*5820*/  HMMA.16816.F32 R96, R8.reuse, R20, R56 ;  /* 0x000000140860723c */ /* 0x040fe20000001838 */
[----:B------:R1:W2:Y:S07]  /*5830*/  MUFU.EX2 R185, R3 ;  /* 0x0000000300b97308 */ /* 0x0002ae0000000800 */
[C---:B------:R-:W-:Y:S08]  /*5840*/  HMMA.16816.F32 R92, R8.reuse, R22, R52 ;  /* 0x00000016085c723c */ /* 0x040ff00000001834 */
[----:B------:R-:W-:Y:S01]  /*5850*/  HMMA.16816.F32 R88, R8, R28, R48 ;  /* 0x0000001c0858723c */ /* 0x000fe20000001830 */
[----:B-1----:R-:W-:-:S04]  /*5860*/  FFMA.FTZ R3, R170, c[0x0][0x2d0], -R7 ;  /* 0x0000b400aa037a23 */ /* 0x002fc80000010807 */
[----:B------:R1:W-:Y:S03]  /*5870*/  MUFU.EX2 R184, R3 ;  /* 0x0000000300b87308 */ /* 0x0003e60000000800 */
[----:B------:R-:W-:Y:S07]  /*5880*/  HMMA.16816.F32 R64, R8, R30, R40 ;  /* 0x0000001e0840723c */ /* 0x000fee0000001828 */
[----:B----4-:R-:W-:-:S02]  /*5890*/  F2FP.PACK_AB R8, R187, R195 ;  /* 0x000000c3bb08723e */ /* 0x010fc400000000ff */
[----:B--2---:R-:W-:Y:S01]  /*58a0*/  F2FP.PACK_AB R10, R185, R186 ;  /* 0x000000bab90a723e */ /* 0x004fe200000000ff */
[----:B-1----:R-:W-:-:S04]  /*58b0*/  FFMA.FTZ R3, R175, c[0x0][0x2d0], -R0 ;  /* 0x0000b400af037a23 */ /* 0x002fc80000010800 */
[----:B------:R1:W-:Y:S02]  /*58c0*/  MUFU.EX2 R118, R3 ;  /* 0x0000000300767308 */ /* 0x0003e40000000800 */
[----:B-1----:R-:W-:-:S06]  /*58d0*/  FFMA.FTZ R3, R176, c[0x0][0x2d0], -R0 ;  /* 0x0000b400b0037a23 */ /* 0x002fcc0000010800 */
[----:B------:R1:W2:Y:S02]  /*58e0*/  MUFU.EX2 R116, R3 ;  /* 0x0000000300747308 */ /* 0x0002a40000000800 */
[----:B-1----:R-:W-:Y:S01]  /*58f0*/  FFMA.FTZ R3, R177, c[0x0][0x2d0], -R0 ;  /* 0x0000b400b1037a23 */ /* 0x002fe20000010800 */
[----:B--2---:R-:W-:-:S05]  /*5900*/  F2FP.PACK_AB R9, R116, R118 ;  /* 0x000000767409723e */ /* 0x004fca00000000ff */
[----:B------:R1:W-:Y:S02]  /*5910*/  MUFU.EX2 R107, R3 ;  /* 0x00000003006b7308 */ /* 0x0003e40000000800 */
[----:B-1----:R-:W-:-:S06]  /*5920*/  FFMA.FTZ R3, R178, c[0x0][0x2d0], -R0 ;  /* 0x0000b400b2037a23 */ /* 0x002fcc0000010800 */
        /* <DEDUP_REMOVED lines=12> */
[----:B------:R-:W-:Y:S01]  /*59f0*/  HMMA.16816.F32 R40, R8, R14, R60 ;  /* 0x0000000e0828723c */ /* 0x000fe2000000183c */
[----:B------:R-:W-:Y:S01]  /*5a00*/  LDSM.16.MT88.4 R12, [R226+0x2900] ;  /* 0x00290000e20c783b */ /* 0x000fe20000004200 */
[----:B------:R1:W-:Y:S02]  /*5a10*/  MUFU.EX2 R106, R3 ;  /* 0x00000003006a7308 */ /* 0x0003e40000000800 */
[----:B-1----:R-:W-:-:S06]  /*5a20*/  FFMA.FTZ R3, R242, c[0x0][0x2d0], -R6 ;  /* 0x0000b400f2037a23 */ /* 0x002fcc0000010806 */
[----:B------:R1:W-:Y:S02]  /*5a30*/  MUFU.EX2 R103, R3 ;  /* 0x0000000300677308 */ /* 0x0003e40000000800 */
[----:B-1----:R-:W-:-:S06]  /*5a40*/  FFMA.FTZ R3, R183, c[0x0][0x2d0], -R6 ;  /* 0x0000b400b7037a23 */ /* 0x002fcc0000010806 */
[----:B------:R1:W2:Y:S02]  /*5a50*/  MUFU.EX2 R102, R3 ;  /* 0x0000000300667308 */ /* 0x0002a40000000800 */
[----:B-1----:R-:W-:-:S06]  /*5a60*/  FFMA.FTZ R3, R182, c[0x0][0x2d0], -R6 ;  /* 0x0000b400b6037a23 */ /* 0x002fcc0000010806 */
[----:B------:R1:W-:Y:S02]  /*5a70*/  MUFU.EX2 R101, R3 ;  /* 0x0000000300657308 */ /* 0x0003e40000000800 */
[----:B-1----:R-:W-:-:S06]  /*5a80*/  FFMA.FTZ R3, R179, c[0x0][0x2d0], -R6 ;  /* 0x0000b400b3037a23 */ /* 0x002fcc0000010806 */
[----:B------:R1:W-:Y:S02]  /*5a90*/  MUFU.EX2 R100, R3 ;  /* 0x0000000300647308 */ /* 0x0003e40000000800 */
[----:B-1----:R-:W-:Y:S01]  /*5aa0*/  FFMA.FTZ R3, R124, c[0x0][0x2d0], -R5 ;  /* 0x0000b4007c037a23 */ /* 0x002fe20000010805 */
[----:B------:R-:W-:Y:S01]  /*5ab0*/  MOV R124, R125 ;  /* 0x0000007d007c7202 */ /* 0x000fe20000000f00 */
[----:B------:R-:W-:Y:S02]  /*5ac0*/  IMAD.MOV.U32 R125, RZ, RZ, R126 ;  /* 0x000000ffff7d7224 */ /* 0x000fe400078e007e */
[----:B------:R-:W-:Y:S01]  /*5ad0*/  IMAD.MOV.U32 R126, RZ, RZ, R127 ;  /* 0x000000ffff7e7224 */ /* 0x000fe200078e007f */
[----:B------:R-:W-:Y:S01]  /*5ae0*/  MOV R127, R156 ;  /* 0x0000009c007f7202 */ /* 0x000fe20000000f00 */
[----:B------:R-:W-:Y:S02]  /*5af0*/  IMAD.MOV.U32 R156, RZ, RZ, R120 ;  /* 0x000000ffff9c7224 */ /* 0x000fe400078e0078 */
[----:B------:R-:W-:Y:S01]  /*5b00*/  IMAD.MOV.U32 R120, RZ, RZ, R121 ;  /* 0x000000ffff787224 */ /* 0x000fe200078e0079 */
[----:B------:R-:W-:Y:S01]  /*5b10*/  MOV R121, R122 ;  /* 0x0000007a00797202 */ /* 0x000fe20000000f00 */
[----:B------:R-:W-:-:S02]  /*5b20*/  IMAD.MOV.U32 R122, RZ, RZ, R119 ;  /* 0x000000ffff7a7224 */ /* 0x000fc400078e0077 */
[----:B------:R-:W3:Y:S01]  /*5b30*/  LDL.LU R119, [R1+0x90] ;  /* 0x0000900001777983 */ /* 0x000ee20000300800 */
[----:B------:R1:W-:Y:S01]  /*5b40*/  MUFU.EX2 R75, R3 ;  /* 0x00000003004b7308 */ /* 0x0003e20000000800 */
[----:B------:R-:W-:Y:S02]  /*5b50*/  HMMA.16816.F32 R36, R8, R22, R76 ;  /* 0x000000160824723c */ /* 0x000fe4000000184c */
[----:B------:R-:W4:Y:S01]  /*5b60*/  LDSM.16.MT88.4 R20, [R227+0x2900] ;  /* 0x00290000e314783b */ /* 0x000f220000004200 */
[----:B-1----:R-:W-:Y:S02]  /*5b70*/  FFMA.FTZ R3, R124, c[0x0][0x2d0], -R5 ;  /* 0x0000b4007c037a23 */ /* 0x002fe40000010805 */
[----:B------:R-:W-:Y:S01]  /*5b80*/  IMAD.MOV.U32 R124, RZ, RZ, R125 ;  /* 0x000000ffff7c7224 */ /* 0x000fe200078e007d */
[----:B------:R-:W-:Y:S01]  /*5b90*/  MOV R125, R126 ;  /* 0x0000007e007d7202 */ /* 0x000fe20000000f00 */
[----:B------:R1:W1:Y:S01]  /*5ba0*/  MUFU.EX2 R74, R3 ;  /* 0x00000003004a7308 */ /* 0x0002620000000800 */
[----:B------:R-:W-:-:S02]  /*5bb0*/  IMAD.MOV.U32 R126, RZ, RZ, R127 ;  /* 0x000000ffff7e7224 */ /* 0x000fc400078e007f */
[----:B------:R-:W-:Y:S01]  /*5bc0*/  IMAD.MOV.U32 R127, RZ, RZ, R156 ;  /* 0x000000ffff7f7224 */ /* 0x000fe200078e009c */
[----:B------:R-:W-:Y:S01]  /*5bd0*/  MOV R156, R120 ;  /* 0x00000078009c7202 */ /* 0x000fe20000000f00 */
[----:B------:R-:W-:Y:S02]  /*5be0*/  IMAD.MOV.U32 R120, RZ, RZ, R121 ;  /* 0x000000ffff787224 */ /* 0x000fe400078e0079 */
[----:B------:R-:W-:Y:S01]  /*5bf0*/  IMAD.MOV.U32 R121, RZ, RZ, R122 ;  /* 0x000000ffff797224 */ /* 0x000fe200078e007a */
[----:B------:R-:W-:Y:S01]  /*5c00*/  MOV R122, R123 ;  /* 0x0000007b007a7202 */ /* 0x000fe20000000f00 */
[----:B------:R-:W-:Y:S02]  /*5c10*/  IMAD.MOV.U32 R123, RZ, RZ, R151 ;  /* 0x000000ffff7b7224 */ /* 0x000fe400078e0097 */
[----:B------:R-:W-:Y:S01]  /*5c20*/  IMAD.MOV.U32 R151, RZ, RZ, R150 ;  /* 0x000000ffff977224 */ /* 0x000fe200078e0096 */
[----:B------:R-:W-:Y:S01]  /*5c30*/  MOV R150, R240 ;  /* 0x000000f000967202 */ /* 0x000fe20000000f00 */
[----:B------:R-:W-:Y:S01]  /*5c40*/  IMAD.MOV.U32 R161, RZ, RZ, R131 ;  /* 0x000000ffffa17224 */ /* 0x000fe200078e0083 */
[----:B------:R-:W-:Y:S01]  /*5c50*/  HMMA.16816.F32 R48, R8, R28, R80 ;  /* 0x0000001c0830723c */ /* 0x000fe20000001850 */
[----:B------:R-:W-:Y:S01]  /*5c60*/  MOV R160, R236 ;  /* 0x000000ec00a07202 */ /* 0x000fe20000000f00 */
[----:B-1----:R-:W-:Y:S01]  /*5c70*/  FFMA.FTZ R3, R124, c[0x0][0x2d0], -R5 ;  /* 0x0000b4007c037a23 */ /* 0x002fe20000010805 */
[----:B------:R1:W5:Y:S01]  /*5c80*/  LDL.LU R240, [R1+0x8c] ;  /* 0x00008c0001f07983 */ /* 0x0003620000300800 */
[----:B------:R-:W-:-:S02]  /*5c90*/  IMAD.MOV.U32 R124, RZ, RZ, R125 ;  /* 0x000000ffff7c7224 */ /* 0x000fc400078e007d */
[----:B------:R2:W-:Y:S01]  /*5ca0*/  MUFU.EX2 R73, R3 ;  /* 0x0000000300497308 */ /* 0x0005e20000000800 */
        /* <DEDUP_REMOVED lines=10> */
[----:B------:R-:W-:-:S02]  /*5d50*/  IMAD.MOV.U32 R167, RZ, RZ, R161 ;  /* 0x000000ffffa77224 */ /* 0x000fc400078e00a1 */
[----:B------:R-:W-:Y:S02]  /*5d60*/  IMAD.MOV.U32 R76, RZ, RZ, R229 ;  /* 0x000000ffff4c7224 */ /* 0x000fe400078e00e5 */
[----:B--2---:R-:W-:Y:S02]  /*5d70*/  FFMA.FTZ R3, R169, c[0x0][0x2d0], -R5 ;  /* 0x0000b400a9037a23 */ /* 0x004fe40000010805 */
[----:B------:R-:W-:Y:S02]  /*5d80*/  FFMA.FTZ R4, R4, c[0x0][0x2d0], -R7 ;  /* 0x0000b40004047a23 */ /* 0x000fe40000010807 */
[----:B------:R2:W1:Y:S01]  /*5d90*/  MUFU.EX2 R72, R3 ;  /* 0x0000000300487308 */ /* 0x0004620000000800 */
[----:B------:R-:W-:Y:S01]  /*5da0*/  IMAD.MOV.U32 R150, RZ, RZ, R149 ;  /* 0x000000ffff967224 */ /* 0x000fe200078e0095 */
[----:B------:R-:W-:Y:S02]  /*5db0*/  F2FP.PACK_AB R8, R102, R103 ;  /* 0x000000676608723e */ /* 0x000fe400000000ff */
[----:B------:R-:W-:-:S02]  /*5dc0*/  F2FP.PACK_AB R9, R74, R75 ;  /* 0x0000004b4a09723e */ /* 0x000fc400000000ff */
[----:B------:R-:W-:Y:S02]  /*5dd0*/  F2FP.PACK_AB R10, R100, R101 ;  /* 0x00000065640a723e */ /* 0x000fe400000000ff */
[----:B------:R-:W-:Y:S01]  /*5de0*/  MOV R149, R148 ;  /* 0x0000009400957202 */ /* 0x000fe20000000f00 */
[----:B------:R-:W-:Y:S02]  /*5df0*/  IMAD.MOV.U32 R148, RZ, RZ, R239 ;  /* 0x000000ffff947224 */ /* 0x000fe400078e00ef */
[----:B------:R1:W5:Y:S01]  /*5e00*/  LDL.LU R239, [R1+0x88] ;  /* 0x0000880001ef7983 */ /* 0x0003620000300800 */
[----:B--2---:R-:W-:Y:S02]  /*5e10*/  FFMA.FTZ R3, R124, c[0x0][0x2d0], -R0 ;  /* 0x0000b4007c037a23 */ /* 0x004fe40000010800 */
[----:B------:R-:W-:Y:S01]  /*5e20*/  IMAD.MOV.U32 R124, RZ, RZ, R125 ;  /* 0x000000ffff7c7224 */ /* 0x000fe200078e007d */
[----:B------:R-:W-:Y:S01]  /*5e30*/  MOV R125, R126 ;  /* 0x0000007e007d7202 */ /* 0x000fe20000000f00 */
[----:B------:R-:W-:-:S02]  /*5e40*/  IMAD.MOV.U32 R126, RZ, RZ, R156 ;  /* 0x000000ffff7e7224 */ /* 0x000fc400078e009c */
[----:B------:R-:W-:Y:S01]  /*5e50*/  IMAD.MOV.U32 R156, RZ, RZ, R120 ;  /* 0x000000ffff9c7224 */ /* 0x000fe200078e0078 */
[----:B------:R-:W-:Y:S01]  /*5e60*/  MOV R120, R121 ;  /* 0x0000007900787202 */ /* 0x000fe20000000f00 */
[----:B------:R-:W-:Y:S02]  /*5e70*/  IMAD.MOV.U32 R121, RZ, RZ, R122 ;  /* 0x000000ffff797224 */ /* 0x000fe400078e007a */
[----:B------:R-:W-:Y:S01]  /*5e80*/  IMAD.MOV.U32 R122, RZ, RZ, R123 ;  /* 0x000000ffff7a7224 */ /* 0x000fe200078e007b */
[----:B------:R-:W-:Y:S01]  /*5e90*/  MOV R123, R151 ;  /* 0x00000097007b7202 */ /* 0x000fe20000000f00 */
[----:B------:R-:W-:Y:S01]  /*5ea0*/  IMAD.MOV.U32 R151, RZ, RZ, R128 ;  /* 0x000000ffff977224 */ /* 0x000fe200078e0080 */
[----:B------:R2:W-:Y:S01]  /*5eb0*/  MUFU.EX2 R61, R3 ;  /* 0x00000003003d7308 */ /* 0x0005e20000000800 */
[----:B------:R-:W-:Y:S01]  /*5ec0*/  IMAD.MOV.U32 R128, RZ, RZ, R129 ;  /* 0x000000ffff807224 */ /* 0x000fe200078e0081 */
[----:B------:R-:W-:Y:S01]  /*5ed0*/  MOV R129, R130 ;  /* 0x0000008200817202 */ /* 0x000fe20000000f00 */
[----:B------:R-:W-:Y:S01]  /*5ee0*/  IMAD.MOV.U32 R157, RZ, RZ, R125 ;  /* 0x000000ffff9d7224 */ /* 0x000fe200078e007d */
[----:B------:R-:W-:Y:S01]  /*5ef0*/  MOV R125, R156 ;  /* 0x0000009c007d7202 */ /* 0x000fe20000000f00 */
[----:B------:R-:W-:-:S02]  /*5f00*/  IMAD.MOV.U32 R130, RZ, RZ, R238 ;  /* 0x000000ffff827224 */ /* 0x000fc400078e00ee */
[----:B--2---:R-:W-:Y:S01]  /*5f10*/  FFMA.FTZ R3, R124, c[0x0][0x2d0], -R0 ;  /* 0x0000b4007c037a23 */ /* 0x004fe20000010800 */
[----:B-1----:R-:W-:Y:S01]  /*5f20*/  F2FP.PACK_AB R11, R72, R73 ;  /* 0x00000049480b723e */ /* 0x002fe200000000ff */
[----:B------:R-:W-:Y:S01]  /*5f30*/  IMAD.MOV.U32 R124, RZ, RZ, R120 ;  /* 0x000000ffff7c7224 */ /* 0x000fe200078e0078 */
[----:B------:R-:W-:Y:S01]  /*5f40*/  MOV R120, R122 ;  /* 0x0000007a00787202 */ /* 0x000fe20000000f00 */
[----:B------:R-:W-:Y:S01]  /*5f50*/  IMAD.MOV.U32 R122, RZ, RZ, R151 ;  /* 0x000000ffff7a7224 */ /* 0x000fe200078e0097 */
[----:B------:R1:W5:Y:S01]  /*5f60*/  LDL.LU R238, [R1+0x84] ;  /* 0x0000840001ee7983 */ /* 0x0003620000300800 */
[----:B------:R-:W-:Y:S01]  /*5f70*/  IMAD.MOV.U32 R151, RZ, RZ, R129 ;  /* 0x000000ffff977224 */ /* 0x000fe200078e0081 */
[----:B------:R-:W-:Y:S01]  /*5f80*/  MOV R129, R69 ;  /* 0x0000004500817202 */ /* 0x000fe20000000f00 */
[----:B------:R-:W-:Y:S01]  /*5f90*/  IMAD.MOV.U32 R156, RZ, RZ, R121 ;  /* 0x000000ffff9c7224 */ /* 0x000fe200078e0079 */
[----:B------:R2:W1:Y:S01]  /*5fa0*/  MUFU.EX2 R69, R3 ;  /* 0x0000000300457308 */ /* 0x0004620000000800 */
[----:B------:R-:W-:Y:S01]  /*5fb0*/  IMAD.MOV.U32 R121, RZ, RZ, R123 ;  /* 0x000000ffff797224 */ /* 0x000fe200078e007b */
[----:B------:R-:W-:Y:S01]  /*5fc0*/  MOV R123, R128 ;  /* 0x00000080007b7202 */ /* 0x000fe20000000f00 */
[----:B------:R-:W-:-:S02]  /*5fd0*/  IMAD.MOV.U32 R128, RZ, RZ, R130 ;  /* 0x000000ffff807224 */ /* 0x000fc400078e0082 */
[----:B------:R-:W-:Y:S02]  /*5fe0*/  IMAD.MOV.U32 R130, RZ, RZ, R237 ;  /* 0x000000ffff827224 */ /* 0x000fe400078e00ed */
[----:B--2---:R-:W-:Y:S01]  /*5ff0*/  FFMA.FTZ R3, R157, c[0x0][0x2d0], -R0 ;  /* 0x0000b4009d037a23 */ /* 0x004fe20000010800 */
[----:B------:R-:W-:Y:S01]  /*6000*/  MOV R163, R123 ;  /* 0x0000007b00a37202 */ /* 0x000fe20000000f00 */
[----:B------:R-:W-:Y:S01]  /*6010*/  IMAD.MOV.U32 R165, RZ, RZ, R122 ;  /* 0x000000ffffa57224 */ /* 0x000fe200078e007a */
[----:B------:R-:W-:Y:S01]  /*6020*/  MOV R158, R120 ;  /* 0x00000078009e7202 */ /* 0x000fe20000000f00 */
[----:B------:R2:W-:Y:S01]  /*6030*/  MUFU.EX2 R63, R3 ;  /* 0x00000003003f7308 */ /* 0x0005e20000000800 */
[----:B------:R-:W-:Y:S01]  /*6040*/  IMAD.MOV.U32 R162, RZ, RZ, R130 ;  /* 0x000000ffffa27224 */ /* 0x000fe200078e0082 */
[----:B------:R-:W-:Y:S01]  /*6050*/  MOV R161, R124 ;  /* 0x0000007c00a17202 */ /* 0x000fe20000000f00 */
[----:B------:R-:W-:Y:S01]  /*6060*/  IMAD.MOV.U32 R164, RZ, RZ, R151 ;  /* 0x000000ffffa47224 */ /* 0x000fe200078e0097 */
[----:B----4-:R-:W-:Y:S01]  /*6070*/  HMMA.16816.F32 R140, R8, R20, R140 ;  /* 0x00000014088c723c */ /* 0x010fe2000000188c */
[----:B------:R-:W-:Y:S01]  /*6080*/  IMAD.MOV.U32 R159, RZ, RZ, R121 ;  /* 0x000000ffff9f7224 */ /* 0x000fe200078e0079 */
[----:B------:R4:W5:Y:S01]  /*6090*/  LDL.LU R237, [R1+0x80] ;  /* 0x0000800001ed7983 */ /* 0x0009620000300800 */
[----:B------:R-:W-:-:S02]  /*60a0*/  IMAD.MOV.U32 R157, RZ, RZ, R156 ;  /* 0x000000ffff9d7224 */ /* 0x000fc400078e009c */
[----:B--2---:R-:W-:Y:S01]  /*60b0*/  FFMA.FTZ R3, R168, c[0x0][0x2d0], -R0 ;  /* 0x0000b400a8037a23 */ /* 0x004fe20000010800 */
[----:B------:R-:W-:Y:S01]  /*60c0*/  MOV R166, R162 ;  /* 0x000000a200a67202 */ /* 0x000fe20000000f00 */
[----:B------:R-:W-:Y:S01]  /*60d0*/  IMAD.MOV.U32 R170, RZ, RZ, R163 ;  /* 0x000000ffffaa7224 */ /* 0x000fe200078e00a3 */
[----:B------:R-:W-:Y:S01]  /*60e0*/  MOV R156, R129 ;  /* 0x00000081009c7202 */ /* 0x000fe20000000f00 */
[----:B------:R2:W1:Y:S01]  /*60f0*/  MUFU.EX2 R62, R3 ;  /* 0x00000003003e7308 */ /* 0x0004620000000800 */
[----:B------:R-:W-:Y:S01]  /*6100*/  IMAD.MOV.U32 R171, RZ, RZ, R164 ;  /* 0x000000ffffab7224 */ /* 0x000fe200078e00a4 */
[----:B------:R-:W-:Y:S01]  /*6110*/  MOV R163, R159 ;  /* 0x0000009f00a37202 */ /* 0x000fe20000000f00 */
[----:B------:R-:W-:Y:S01]  /*6120*/  IMAD.MOV.U32 R164, RZ, RZ, R158 ;  /* 0x000000ffffa47224 */ /* 0x000fe200078e009e */
[----:B------:R-:W-:Y:S01]  /*6130*/  HMMA.16816.F32 R120, R8, R24, R112 ;  /* 0x000000180878723c */ /* 0x000fe20000001870 */
[----:B------:R-:W-:Y:S01]  /*6140*/  IMAD.MOV.U32 R151, RZ, RZ, R128 ;  /* 0x000000ffff977224 */ /* 0x000fe200078e0080 */
[----:B------:R4:W5:Y:S01]  /*6150*/  LDL.LU R236, [R1+0x7c] ;  /* 0x00007c0001ec7983 */ /* 0x0009620000300800 */
[----:B------:R-:W-:Y:S01]  /*6160*/  IMAD.MOV.U32 R162, RZ, RZ, R157 ;  /* 0x000000ffffa27224 */ /* 0x000fe200078e009d */
[----:B------:R-:W-:Y:S01]  /*6170*/  MOV R158, R127 ;  /* 0x0000007f009e7202 */ /* 0x000fe20000000f00 */
[----:B------:R-:W-:-:S02]  /*6180*/  IMAD.MOV.U32 R159, RZ, RZ, R126 ;  /* 0x000000ffff9f7224 */ /* 0x000fc400078e007e */
[----:B------:R-:W-:Y:S01]  /*6190*/  IMAD.MOV.U32 R157, RZ, RZ, R155 ;  /* 0x000000ffff9d7224 */ /* 0x000fe200078e009b */
[C---:B------:R-:W-:Y:S01]  /*61a0*/  HMMA.16816.F32 R128, R8.reuse, R26, R108 ;  /* 0x0000001a0880723c */ /* 0x040fe2000000186c */
[----:B------:R-:W-:Y:S01]  /*61b0*/  IMAD.MOV.U32 R155, RZ, RZ, R154 ;  /* 0x000000ffff9b7224 */ /* 0x000fe200078e009a */
[----:B------:R-:W-:Y:S01]  /*61c0*/  MOV R154, R235 ;  /* 0x000000eb009a7202 */ /* 0x000fe20000000f00 */
[----:B--2---:R-:W-:Y:S01]  /*61d0*/  FFMA.FTZ R3, R165, c[0x0][0x2d0], -R6 ;  /* 0x0000b400a5037a23 */ /* 0x004fe20000010806 */
[----:B------:R4:W5:Y:S01]  /*61e0*/  LDL.LU R235, [R1+0x78] ;  /* 0x0000780001eb7983 */ /* 0x0009620000300800 */
[----:B------:R-:W-:Y:S02]  /*61f0*/  IMAD.MOV.U32 R165, RZ, RZ, R160 ;  /* 0x000000ffffa57224 */ /* 0x000fe400078e00a0 */
[----:B------:R2:W-:Y:S01]  /*6200*/  MUFU.EX2 R60, R3 ;  /* 0x00000003003c7308 */ /* 0x0005e20000000800 */
[----:B------:R-:W-:Y:S01]  /*6210*/  HMMA.16816.F32 R144, R8, R22, R144 ;  /* 0x000000160890723c */ /* 0x000fe20000001890 */
[----:B------:R-:W-:-:S07]  /*6220*/  IMAD.MOV.U32 R160, RZ, RZ, R125 ;  /* 0x000000ffffa07224 */ /* 0x000fce00078e007d */
[----:B------:R-:W-:Y:S01]  /*6230*/  HMMA.16816.F32 R96, R8, R16, R96 ;  /* 0x000000100860723c */ /* 0x000fe20000001860 */
[----:B--2---:R-:W-:-:S07]  /*6240*/  FFMA.FTZ R3, R170, c[0x0][0x2d0], -R6 ;  /* 0x0000b400aa037a23 */ /* 0x004fce0000010806 */
[C---:B------:R-:W-:Y:S01]  /*6250*/  HMMA.16816.F32 R92, R8.reuse, R18, R92 ;  /* 0x00000012085c723c */ /* 0x040fe2000000185c */
[----:B------:R-:W-:Y:S02]  /*6260*/  IMAD.MOV.U32 R170, RZ, RZ, R171 ;  /* 0x000000ffffaa7224 */ /* 0x000fe400078e00ab */
[----:B------:R-:W-:Y:S01]  /*6270*/  IMAD.MOV.U32 R171, RZ, RZ, R166 ;  /* 0x000000ffffab7224 */ /* 0x000fe200078e00a6 */
[----:B------:R-:W-:Y:S01]  /*6280*/  MOV R166, R167 ;  /* 0x000000a700a67202 */ /* 0x000fe20000000f00 */
[----:B------:R-:W-:Y:S02]  /*6290*/  IMAD.MOV.U32 R167, RZ, RZ, R165 ;  /* 0x000000ffffa77224 */ /* 0x000fe400078e00a5 */
[----:B------:R-:W-:Y:S01]  /*62a0*/  IMAD.MOV.U32 R165, RZ, RZ, R163 ;  /* 0x000000ffffa57224 */ /* 0x000fe200078e00a3 */
[----:B------:R-:W-:Y:S01]  /*62b0*/  HMMA.16816.F32 R88, R8, R12, R88 ;  /* 0x0000000c0858723c */ /* 0x000fe20000001858 */
[----:B------:R-:W-:Y:S01]  /*62c0*/  MOV R163, R164 ;  /* 0x000000a400a37202 */ /* 0x000fe20000000f00 */
[----:B------:R-:W-:-:S02]  /*62d0*/  IMAD.MOV.U32 R164, RZ, RZ, R162 ;  /* 0x000000ffffa47224 */ /* 0x000fc400078e00a2 */
[----:B------:R-:W-:-:S04]  /*62e0*/  IMAD.MOV.U32 R162, RZ, RZ, R161 ;  /* 0x000000ffffa27224 */ /* 0x000fc800078e00a1 */
[----:B------:R-:W-:Y:S01]  /*62f0*/  HMMA.16816.F32 R64, R8, R14, R64 ;  /* 0x0000000e0840723c */ /* 0x000fe20000001840 */
[----:B------:R-:W-:Y:S01]  /*6300*/  MOV R161, R160 ;  /* 0x000000a000a17202 */ /* 0x000fe20000000f00 */
[----:B------:R-:W-:-:S05]  /*6310*/  IMAD.MOV.U32 R160, RZ, RZ, R159 ;  /* 0x000000ffffa07224 */ /* 0x000fca00078e009f */
[----:B------:R-:W-:Y:S02]  /*6320*/  F2FP.PACK_AB R8, R117, R184 ;  /* 0x000000b87508723e */ /* 0x000fe400000000ff */
[----:B-1----:R-:W-:Y:S02]  /*6330*/  F2FP.PACK_AB R9, R69, R61 ;  /* 0x0000003d4509723e */ /* 0x002fe400000000ff */
[----:B------:R-:W-:Y:S02]  /*6340*/  F2FP.PACK_AB R10, R106, R104 ;  /* 0x000000686a0a723e */ /* 0x000fe400000000ff */
[----:B------:R-:W-:Y:S01]  /*6350*/  F2FP.PACK_AB R11, R62, R63 ;  /* 0x0000003f3e0b723e */ /* 0x000fe200000000ff */
[----:B------:R-:W-:Y:S01]  /*6360*/  IMAD.MOV.U32 R159, RZ, RZ, R158 ;  /* 0x000000ffff9f7224 */ /* 0x000fe200078e009e */
[----:B------:R-:W-:Y:S01]  /*6370*/  MOV R158, R157 ;  /* 0x0000009d009e7202 */ /* 0x000fe20000000f00 */
[----:B------:R-:W-:Y:S01]  /*6380*/  IMAD.MOV.U32 R157, RZ, RZ, R155 ;  /* 0x000000ffff9d7224 */ /* 0x000fe200078e009b */
[----:B------:R-:W-:Y:S01]  /*6390*/  MOV R177, R166 ;  /* 0x000000a600b17202 */ /* 0x000fe20000000f00 */
[----:B------:R-:W-:-:S02]  /*63a0*/  IMAD.MOV.U32 R155, RZ, RZ, R139 ;  /* 0x000000ffff9b7224 */ /* 0x000fc400078e008b */
[----:B------:R-:W-:Y:S01]  /*63b0*/  HMMA.16816.F32 R124, R8, R24, R56 ;  /* 0x00000018087c723c */ /* 0x000fe20000001838 */
[----:B------:R1:W-:Y:S01]  /*63c0*/  MUFU.EX2 R57, R3 ;  /* 0x0000000300397308 */ /* 0x0003e20000000800 */
[----:B------:R-:W-:Y:S01]  /*63d0*/  MOV R139, R138 ;  /* 0x0000008a008b7202 */ /* 0x000fe20000000f00 */
[----:B------:R-:W-:Y:S02]  /*63e0*/  IMAD.MOV.U32 R178, RZ, RZ, R171 ;  /* 0x000000ffffb27224 */ /* 0x000fe400078e00ab */
[----:B------:R-:W-:Y:S02]  /*63f0*/  IMAD.MOV.U32 R138, RZ, RZ, R234 ;  /* 0x000000ffff8a7224 */ /* 0x000fe400078e00ea */
[----:B------:R-:W-:Y:S02]  /*6400*/  IMAD.MOV.U32 R176, RZ, RZ, R167 ;  /* 0x000000ffffb07224 */ /* 0x000fe400078e00a7 */
[----:B------:R-:W-:Y:S01]  /*6410*/  IMAD.MOV.U32 R175, RZ, RZ, R165 ;  /* 0x000000ffffaf7224 */ /* 0x000fe200078e00a5 */
[----:B------:R-:W-:Y:S01]  /*6420*/  MOV R167, R161 ;  /* 0x000000a100a77202 */ /* 0x000fe20000000f00 */
[----:B------:R-:W-:-:S02]  /*6430*/  IMAD.MOV.U32 R171, RZ, RZ, R164 ;  /* 0x000000ffffab7224 */ /* 0x000fc400078e00a4 */
[----:B-1----:R-:W-:Y:S01]  /*6440*/  FFMA.FTZ R3, R170, c[0x0][0x2d0], -R6 ;  /* 0x0000b400aa037a23 */ /* 0x002fe20000010806 */
[----:B------:R-:W-:Y:S01]  /*6450*/  MOV R170, R163 ;  /* 0x000000a300aa7202 */ /* 0x000fe20000000f00 */
[----:B------:R-:W-:Y:S01]  /*6460*/  IMAD.MOV.U32 R166, RZ, RZ, R162 ;  /* 0x000000ffffa67224 */ /* 0x000fe200078e00a2 */
[----:B------:R-:W-:Y:S01]  /*6470*/  HMMA.16816.F32 R52, R8, R26, R52 ;  /* 0x0000001a0834723c */ /* 0x000fe20000001834 */
[----:B------:R1:W-:Y:S01]  /*6480*/  MUFU.EX2 R56, R3 ;  /* 0x0000000300387308 */ /* 0x0003e20000000800 */
[----:B------:R-:W-:Y:S01]  /*6490*/  IMAD.MOV.U32 R165, RZ, RZ, R160 ;  /* 0x000000ffffa57224 */ /* 0x000fe200078e00a0 */
[----:B------:R-:W-:Y:S01]  /*64a0*/  MOV R164, R158 ;  /* 0x0000009e00a47202 */ /* 0x000fe20000000f00 */
[----:B------:R-:W-:Y:S01]  /*64b0*/  IMAD.MOV.U32 R163, RZ, RZ, R159 ;  /* 0x000000ffffa37224 */ /* 0x000fe200078e009f */
[----:B------:R-:W-:Y:S01]  /*64c0*/  MOV R160, R138 ;  /* 0x0000008a00a07202 */ /* 0x000fe20000000f00 */
[----:B------:R-:W-:Y:S01]  /*64d0*/  IMAD.MOV.U32 R161, RZ, RZ, R139 ;  /* 0x000000ffffa17224 */ /* 0x000fe200078e008b */
[----:B------:R4:W5:Y:S01]  /*64e0*/  LDL.LU R234, [R1+0x74] ;  /* 0x0000740001ea7983 */ /* 0x0009620000300800 */
[----:B------:R-:W-:-:S02]  /*64f0*/  IMAD.MOV.U32 R159, RZ, RZ, R137 ;  /* 0x000000ffff9f7224 */ /* 0x000fc400078e0089 */
[----:B------:R-:W-:Y:S02]  /*6500*/  IMAD.MOV.U32 R158, RZ, RZ, R136 ;  /* 0x000000ffff9e7224 */ /* 0x000fe400078e0088 */
[----:B------:R-:W-:Y:S01]  /*6510*/  HMMA.16816.F32 R136, R8, R20, R44 ;  /* 0x000000140888723c */ /* 0x000fe2000000182c */
[----:B-1----:R-:W-:Y:S02]  /*6520*/  FFMA.FTZ R3, R178, c[0x0][0x2d0], -R6 ;  /* 0x0000b400b2037a23 */ /* 0x002fe40000010806 */
[----:B------:R-:W-:Y:S02]  /*6530*/  IMAD.MOV.U32 R178, RZ, RZ, R177 ;  /* 0x000000ffffb27224 */ /* 0x000fe400078e00b1 */
[----:B------:R-:W-:Y:S01]  /*6540*/  IMAD.MOV.U32 R177, RZ, RZ, R176 ;  /* 0x000000ffffb17224 */ /* 0x000fe200078e00b0 */
[----:B------:R-:W-:Y:S01]  /*6550*/  MOV R176, R175 ;  /* 0x000000af00b07202 */ /* 0x000fe20000000f00 */
[----:B------:R-:W-:Y:S01]  /*6560*/  IMAD.MOV.U32 R175, RZ, RZ, R170 ;  /* 0x000000ffffaf7224 */ /* 0x000fe200078e00aa */
[----:B------:R1:W-:Y:S01]  /*6570*/  MUFU.EX2 R45, R3 ;  /* 0x00000003002d7308 */ /* 0x0003e20000000800 */
[----:B------:R-:W-:Y:S01]  /*6580*/  IMAD.MOV.U32 R170, RZ, RZ, R171 ;  /* 0x000000ffffaa7224 */ /* 0x000fe200078e00ab */
[----:B------:R-:W-:Y:S01]  /*6590*/  MOV R171, R166 ;  /* 0x000000a600ab7202 */ /* 0x000fe20000000f00 */
[----:B------:R-:W-:-:S02]  /*65a0*/  IMAD.MOV.U32 R162, RZ, RZ, R157 ;  /* 0x000000ffffa27224 */ /* 0x000fc400078e009d */
[----:B------:R-:W-:Y:S02]  /*65b0*/  IMAD.MOV.U32 R166, RZ, RZ, R167 ;  /* 0x000000ffffa67224 */ /* 0x000fe400078e00a7 */
[----:B------:R-:W-:Y:S01]  /*65c0*/  IMAD.MOV.U32 R167, RZ, RZ, R165 ;  /* 0x000000ffffa77224 */ /* 0x000fe200078e00a5 */
[----:B------:R-:W-:Y:S01]  /*65d0*/  MOV R165, R163 ;  /* 0x000000a300a57202 */ /* 0x000fe20000000f00 */
[----:B------:R-:W-:Y:S01]  /*65e0*/  IMAD.MOV.U32 R163, RZ, RZ, R164 ;  /* 0x000000ffffa37224 */ /* 0x000fe200078e00a4 */
[----:B------:R-:W-:Y:S01]  /*65f0*/  MOV R157, R233 ;  /* 0x000000e9009d7202 */ /* 0x000fe20000000f00 */
[----:B-1----:R-:W-:Y:S01]  /*6600*/  FFMA.FTZ R3, R178, c[0x0][0x2d0], -R5 ;  /* 0x0000b400b2037a23 */ /* 0x002fe20000010805 */
[C---:B------:R-:W-:Y:S01]  /*6610*/  HMMA.16816.F32 R48, R8.reuse, R12, R48 ;  /* 0x0000000c0830723c */ /* 0x040fe20000001830 */
[----:B------:R-:W-:Y:S01]  /*6620*/  IMAD.MOV.U32 R178, RZ, RZ, R177 ;  /* 0x000000ffffb27224 */ /* 0x000fe200078e00b1 */
[----:B------:R-:W-:Y:S01]  /*6630*/  MOV R177, R176 ;  /* 0x000000b000b17202 */ /* 0x000fe20000000f00 */
[----:B------:R-:W-:Y:S01]  /*6640*/  IMAD.MOV.U32 R176, RZ, RZ, R175 ;  /* 0x000000ffffb07224 */ /* 0x000fe200078e00af */
[----:B------:R-:W1:Y:S01]  /*6650*/  MUFU.EX2 R24, R4 ;  /* 0x0000000400187308 */ /* 0x000e620000000800 */
[----:B------:R-:W-:Y:S01]  /*6660*/  IMAD.MOV.U32 R175, RZ, RZ, R170 ;  /* 0x000000ffffaf7224 */ /* 0x000fe200078e00aa */
[----:B------:R-:W-:Y:S01]  /*6670*/  MOV R170, R171 ;  /* 0x000000ab00aa7202 */ /* 0x000fe20000000f00 */
[----:B------:R-:W-:Y:S01]  /*6680*/  IMAD.MOV.U32 R164, RZ, RZ, R162 ;  /* 0x000000ffffa47224 */ /* 0x000fe200078e00a2 */
[----:B------:R-:W-:Y:S01]  /*6690*/  MOV R162, R161 ;  /* 0x000000a100a27202 */ /* 0x000fe20000000f00 */
[----:B------:R-:W-:Y:S01]  /*66a0*/  IMAD.MOV.U32 R171, RZ, RZ, R166 ;  /* 0x000000ffffab7224 */ /* 0x000fe200078e00a6 */
[C---:B------:R-:W-:Y:S01]  /*66b0*/  HMMA.16816.F32 R40, R8.reuse, R22, R40 ;  /* 0x000000160828723c */ /* 0x040fe20000001828 */
[----:B------:R-:W-:Y:S01]  /*66c0*/  IMAD.MOV.U32 R166, RZ, RZ, R167 ;  /* 0x000000ffffa67224 */ /* 0x000fe200078e00a7 */
[----:B------:R-:W-:Y:S01]  /*66d0*/  MOV R167, R165 ;  /* 0x000000a500a77202 */ /* 0x000fe20000000f00 */
[----:B------:R-:W-:Y:S01]  /*66e0*/  IMAD.MOV.U32 R161, RZ, RZ, R160 ;  /* 0x000000ffffa17224 */ /* 0x000fe200078e00a0 */
[----:B------:R2:W-:Y:S01]  /*66f0*/  MUFU.EX2 R44, R3 ;  /* 0x00000003002c7308 */ /* 0x0005e20000000800 */
[----:B------:R-:W-:Y:S01]  /*6700*/  IMAD.MOV.U32 R160, RZ, RZ, R159 ;  /* 0x000000ffffa07224 */ /* 0x000fe200078e009f */
[----:B------:R-:W-:Y:S01]  /*6710*/  MOV R159, R158 ;  /* 0x0000009e009f7202 */ /* 0x000fe20000000f00 */
[----:B------:R-:W-:Y:S01]  /*6720*/  IMAD.MOV.U32 R165, RZ, RZ, R163 ;  /* 0x000000ffffa57224 */ /* 0x000fe200078e00a3 */
[----:B------:R-:W-:Y:S01]  /*6730*/  HMMA.16816.F32 R28, R8, R14, R28 ;  /* 0x0000000e081c723c */ /* 0x000fe2000000181c */
[----:B------:R-:W-:Y:S01]  /*6740*/  IMAD.MOV.U32 R163, RZ, RZ, R164 ;  /* 0x000000ffffa37224 */ /* 0x000fe200078e00a4 */
[----:B------:R-:W-:Y:S01]  /*6750*/  MOV R164, R162 ;  /* 0x000000a200a47202 */ /* 0x000fe20000000f00 */
[----:B------:R-:W-:Y:S01]  /*6760*/  IMAD.MOV.U32 R158, RZ, RZ, R157 ;  /* 0x000000ffff9e7224 */ /* 0x000fe200078e009d */
[----:B------:R4:W5:Y:S01]  /*6770*/  LDL.LU R233, [R1+0x70] ;  /* 0x0000700001e97983 */ /* 0x0009620000300800 */
[----:B------:R-:W-:-:S02]  /*6780*/  IMAD.MOV.U32 R242, RZ, RZ, R177 ;  /* 0x000000fffff27224 */ /* 0x000fc400078e00b1 */
[----:B------:R-:W-:Y:S01]  /*6790*/  IMAD.MOV.U32 R157, RZ, RZ, R156 ;  /* 0x000000ffff9d7224 */ /* 0x000fe200078e009c */
[----:B------:R-:W-:Y:S01]  /*67a0*/  MOV R156, R151 ;  /* 0x00000097009c7202 */ /* 0x000fe20000000f00 */
[----:B------:R-:W-:Y:S02]  /*67b0*/  IMAD.MOV.U32 R162, RZ, RZ, R161 ;  /* 0x000000ffffa27224 */ /* 0x000fe400078e00a1 */
[----:B--2---:R-:W-:Y:S01]  /*67c0*/  FFMA.FTZ R3, R178, c[0x0][0x2d0], -R5 ;  /* 0x0000b400b2037a23 */ /* 0x004fe20000010805 */
[----:B------:R-:W-:Y:S01]  /*67d0*/  MOV R178, R171 ;  /* 0x000000ab00b27202 */ /* 0x000fe20000000f00 */
[----:B------:R-:W-:Y:S01]  /*67e0*/  IMAD.MOV.U32 R174, RZ, RZ, R170 ;  /* 0x000000ffffae7224 */ /* 0x000fe200078e00aa */
[----:B------:R-:W-:Y:S01]  /*67f0*/  MOV R172, R176 ;  /* 0x000000b000ac7202 */ /* 0x000fe20000000f00 */
[----:B------:R-:W-:Y:S01]  /*6800*/  IMAD.MOV.U32 R161, RZ, RZ, R160 ;  /* 0x000000ffffa17224 */ /* 0x000fe200078e00a0 */
[----:B------:R-:W-:Y:S01]  /*6810*/  MOV R160, R159 ;  /* 0x0000009f00a07202 */ /* 0x000fe20000000f00 */
[----:B------:R-:W-:Y:S01]  /*6820*/  IMAD.MOV.U32 R151, RZ, RZ, R232 ;  /* 0x000000ffff977224 */ /* 0x000fe200078e00e8 */
[----:B------:R2:W-:Y:S01]  /*6830*/  MUFU.EX2 R27, R3 ;  /* 0x00000003001b7308 */ /* 0x0005e20000000800 */
[----:B------:R-:W-:-:S02]  /*6840*/  IMAD.MOV.U32 R159, RZ, RZ, R158 ;  /* 0x000000ffff9f7224 */ /* 0x000fc400078e009e */
[----:B------:R-:W-:Y:S01]  /*6850*/  IMAD.MOV.U32 R173, RZ, RZ, R175 ;  /* 0x000000ffffad7224 */ /* 0x000fe200078e00af */
[----:B------:R-:W-:Y:S01]  /*6860*/  MOV R77, R174 ;  /* 0x000000ae004d7202 */ /* 0x000fe20000000f00 */
        /* <DEDUP_REMOVED lines=8> */
[----:B--2---:R-:W-:-:S02]  /*68f0*/  FFMA.FTZ R3, R242, c[0x0][0x2d0], -R5 ;  /* 0x0000b400f2037a23 */ /* 0x004fc40000010805 */
[----:B------:R-:W-:Y:S02]  /*6900*/  IMAD.MOV.U32 R176, RZ, RZ, R167 ;  /* 0x000000ffffb07224 */ /* 0x000fe400078e00a7 */
[----:B------:R-:W-:Y:S01]  /*6910*/  IMAD.MOV.U32 R183, RZ, RZ, R172 ;  /* 0x000000ffffb77224 */ /* 0x000fe200078e00ac */
[----:B------:R2:W-:Y:S01]  /*6920*/  MUFU.EX2 R26, R3 ;  /* 0x00000003001a7308 */ /* 0x0005e20000000800 */
[----:B------:R-:W-:Y:S02]  /*6930*/  IMAD.MOV.U32 R78, RZ, RZ, R173 ;  /* 0x000000ffff4e7224 */ /* 0x000fe400078e00ad */
[----:B------:R-:W-:Y:S02]  /*6940*/  IMAD.MOV.U32 R171, RZ, RZ, R164 ;  /* 0x000000ffffab7224 */ /* 0x000fe400078e00a4 */
[----:B------:R-:W-:Y:S02]  /*6950*/  IMAD.MOV.U32 R177, RZ, RZ, R166 ;  /* 0x000000ffffb17224 */ /* 0x000fe400078e00a6 */
[----:B------:R-:W-:Y:S01]  /*6960*/  IMAD.MOV.U32 R167, RZ, RZ, R161 ;  /* 0x000000ffffa77224 */ /* 0x000fe200078e00a1 */
[----:B------:R-:W-:Y:S01]  /*6970*/  MOV R161, R156 ;  /* 0x0000009c00a17202 */ /* 0x000fe20000000f00 */
[----:B------:R-:W-:Y:S01]  /*6980*/  IMAD.MOV.U32 R165, RZ, RZ, R160 ;  /* 0x000000ffffa57224 */ /* 0x000fe200078e00a0 */
[----:B------:R-:W-:Y:S01]  /*6990*/  MOV R179, R176 ;  /* 0x000000b000b37202 */ /* 0x000fe20000000f00 */
[----:B------:R-:W-:-:S02]  /*69a0*/  IMAD.MOV.U32 R160, RZ, RZ, R151 ;  /* 0x000000ffffa07224 */ /* 0x000fc400078e0097 */
[----:B--2---:R-:W-:Y:S01]  /*69b0*/  FFMA.FTZ R3, R83, c[0x0][0x2d0], -R5 ;  /* 0x0000b40053037a23 */ /* 0x004fe20000010805 */
        /* <DEDUP_REMOVED lines=8> */
[----:B------:R-:W-:Y:S01]  /*6a40*/  MOV R172, R171 ;  /* 0x000000ab00ac7202 */ /* 0x000fe20000000f00 */
[----:B------:R-:W-:Y:S01]  /*6a50*/  IMAD.MOV.U32 R170, RZ, RZ, R163 ;  /* 0x000000ffffaa7224 */ /* 0x000fe200078e00a3 */
[----:B------:R-:W-:Y:S01]  /*6a60*/  MOV R135, R134 ;  /* 0x0000008600877202 */ /* 0x000fe20000000f00 */
[----:B------:R-:W-:-:S02]  /*6a70*/  IMAD.MOV.U32 R182, RZ, RZ, R177 ;  /* 0x000000ffffb67224 */ /* 0x000fc400078e00b1 */
[----:B------:R-:W-:Y:S02]  /*6a80*/  IMAD.MOV.U32 R183, RZ, RZ, R228 ;  /* 0x000000ffffb77224 */ /* 0x000fe400078e00e4 */
[----:B------:R-:W-:Y:S02]  /*6a90*/  IMAD.MOV.U32 R174, RZ, RZ, R167 ;  /* 0x000000ffffae7224 */ /* 0x000fe400078e00a7 */
[----:B------:R-:W-:Y:S01]  /*6aa0*/  IMAD.MOV.U32 R171, RZ, RZ, R160 ;  /* 0x000000ffffab7224 */ /* 0x000fe200078e00a0 */
[----:B------:R-:W-:Y:S01]  /*6ab0*/  MOV R160, R156 ;  /* 0x0000009c00a07202 */ /* 0x000fe20000000f00 */
[----:B------:R-:W-:Y:S02]  /*6ac0*/  IMAD.MOV.U32 R176, RZ, RZ, R164 ;  /* 0x000000ffffb07224 */ /* 0x000fe400078e00a4 */
[----:B------:R-:W-:Y:S02]  /*6ad0*/  IMAD.MOV.U32 R134, RZ, RZ, R231 ;  /* 0x000000ffff867224 */ /* 0x000fe400078e00e7 */
[----:B------:R-:W-:-:S02]  /*6ae0*/  FFMA.FTZ R6, R77, c[0x0][0x2d0], -R0 ;  /* 0x0000b4004d067a23 */ /* 0x000fc40000010800 */
[--C-:B------:R-:W-:Y:S02]  /*6af0*/  FFMA.FTZ R12, R78, c[0x0][0x2d0], -R0.reuse ;  /* 0x0000b4004e0c7a23 */ /* 0x100fe40000010800 */
[--C-:B------:R-:W-:Y:S02]  /*6b00*/  FFMA.FTZ R4, R79, c[0x0][0x2d0], -R0.reuse ;  /* 0x0000b4004f047a23 */ /* 0x100fe40000010800 */
[----:B------:R-:W-:Y:S01]  /*6b10*/  FFMA.FTZ R13, R179, c[0x0][0x2d0], -R0 ;  /* 0x0000b400b30d7a23 */ /* 0x000fe20000010800 */
[----:B------:R-:W-:Y:S01]  /*6b20*/  MOV R163, R159 ;  /* 0x0000009f00a37202 */ /* 0x000fe20000000f00 */
[----:B------:R-:W-:Y:S02]  /*6b30*/  IMAD.MOV.U32 R162, RZ, RZ, R157 ;  /* 0x000000ffffa27224 */ /* 0x000fe400078e009d */
[----:B------:R-:W-:Y:S01]  /*6b40*/  IMAD.MOV.U32 R242, RZ, RZ, R170 ;  /* 0x000000fffff27224 */ /* 0x000fe200078e00aa */
[----:B------:R3:W-:Y:S01]  /*6b50*/  MUFU.EX2 R25, R3 ;  /* 0x0000000300197308 */ /* 0x0007e20000000800 */
[----:B------:R-:W-:Y:S01]  /*6b60*/  FADD.FTZ R0, R183, R182 ;  /* 0x000000b6b7007221 */ /* 0x000fe20000010000 */
[----:B------:R-:W-:Y:S01]  /*6b70*/  MOV R86, R171 ;  /* 0x000000ab00567202 */ /* 0x000fe20000000f00 */
[----:B------:R-:W-:Y:S01]  /*6b80*/  IMAD.MOV.U32 R173, RZ, RZ, R166 ;  /* 0x000000ffffad7224 */ /* 0x000fe200078e00a6 */
[----:B------:R-:W-:Y:S01]  /*6b90*/  MOV R151, R230 ;  /* 0x000000e600977202 */ /* 0x000fe20000000f00 */
[----:B------:R-:W-:-:S02]  /*6ba0*/  IMAD.MOV.U32 R156, RZ, RZ, R148 ;  /* 0x000000ffff9c7224 */ /* 0x000fc400078e0094 */
[----:B------:R-:W-:Y:S01]  /*6bb0*/  FADD.FTZ R20, R181, R180 ;  /* 0x000000b4b5147221 */ /* 0x000fe20000010000 */
[----:B------:R-:W-:Y:S01]  /*6bc0*/  HMMA.16816.F32 R36, R8, R18, R36 ;  /* 0x000000120824723c */ /* 0x000fe20000001824 */
[----:B------:R-:W-:Y:S02]  /*6bd0*/  FFMA.FTZ R5, R83, c[0x0][0x2d0], -R7 ;  /* 0x0000b40053057a23 */ /* 0x000fe40000010807 */
[----:B------:R-:W-:Y:S01]  /*6be0*/  FADD.FTZ R22, R251, R248 ;  /* 0x000000f8fb167221 */ /* 0x000fe20000010000 */
[----:B------:R-:W-:Y:S01]  /*6bf0*/  MOV R178, R165 ;  /* 0x000000a500b27202 */ /* 0x000fe20000000f00 */
[----:B------:R-:W-:Y:S01]  /*6c00*/  IMAD.MOV.U32 R182, RZ, RZ, R174 ;  /* 0x000000ffffb67224 */ /* 0x000fe200078e00ae */
[----:B------:R4:W5:Y:S01]  /*6c10*/  LDL.LU R231, [R1+0x68] ;  /* 0x0000680001e77983 */ /* 0x0009620000300800 */
[----:B------:R-:W-:Y:S02]  /*6c20*/  IMAD.MOV.U32 R159, RZ, RZ, R135 ;  /* 0x000000ffff9f7224 */ /* 0x000fe400078e0087 */
[----:B------:R-:W-:Y:S01]  /*6c30*/  IMAD.MOV.U32 R170, RZ, RZ, R161 ;  /* 0x000000ffffaa7224 */ /* 0x000fe200078e00a1 */
[----:B------:R-:W-:Y:S01]  /*6c40*/  MOV R158, R134 ;  /* 0x00000086009e7202 */ /* 0x000fe20000000f00 */
[----:B------:R-:W-:-:S02]  /*6c50*/  IMAD.MOV.U32 R174, RZ, RZ, R176 ;  /* 0x000000ffffae7224 */ /* 0x000fc400078e00b0 */
[----:B---3--:R-:W-:Y:S01]  /*6c60*/  FFMA.FTZ R3, R119, c[0x0][0x2d0], -R7 ;  /* 0x0000b40077037a23 */ /* 0x008fe20000010807 */
[----:B------:R-:W-:Y:S01]  /*6c70*/  MOV R175, R162 ;  /* 0x000000a200af7202 */ /* 0x000fe20000000f00 */
[----:B------:R-:W-:Y:S01]  /*6c80*/  IMAD.MOV.U32 R157, RZ, RZ, R133 ;  /* 0x000000ffff9d7224 */ /* 0x000fe200078e0085 */
[----:B------:R2:W-:Y:S01]  /*6c90*/  MUFU.EX2 R15, R5 ;  /* 0x00000005000f7308 */ /* 0x0005e20000000800 */
[----:B------:R-:W-:Y:S02]  /*6ca0*/  FFMA.FTZ R7, R76, c[0x0][0x2d0], -R7 ;  /* 0x0000b4004c077a23 */ /* 0x000fe40000010807 */
[----:B------:R-:W-:Y:S02]  /*6cb0*/  FADD.FTZ R21, R242, R252 ;  /* 0x000000fcf2157221 */ /* 0x000fe40000010000 */
        /* <DEDUP_REMOVED lines=8> */
[----:B------:R-:W-:Y:S01]  /*6d40*/  IMAD.MOV.U32 R161, RZ, RZ, R157 ;  /* 0x000000ffffa17224 */ /* 0x000fe200078e009d */
[----:B------:R-:W1:Y:S01]  /*6d50*/  LDSM.16.MT88.4 R132, [R224+0x3100] ;  /* 0x00310000e084783b */ /* 0x000e620000004200 */
[----:B--2---:R-:W-:Y:S01]  /*6d60*/  FADD.FTZ R5, R174, R0 ;  /* 0x00000000ae057221 */ /* 0x004fe20000010000 */
[----:B------:R2:W-:Y:S01]  /*6d70*/  MUFU.EX2 R23, R3 ;  /* 0x0000000300177308 */ /* 0x0005e20000000800 */
[----:B------:R-:W-:Y:S01]  /*6d80*/  IMAD.MOV.U32 R159, RZ, RZ, R151 ;  /* 0x000000ffff9f7224 */ /* 0x000fe200078e0097 */
[----:B------:R-:W-:Y:S01]  /*6d90*/  LDSM.16.MT88.4 R164, [R225+0x3100] ;  /* 0x00310000e1a4783b */ /* 0x000fe20000004200 */
[----:B------:R-:W-:-:S02]  /*6da0*/  IMAD.MOV.U32 R162, RZ, RZ, R158 ;  /* 0x000000ffffa27224 */ /* 0x000fc400078e009e */
[----:B------:R-:W-:Y:S01]  /*6db0*/  FADD.FTZ R0, R76, R22 ;  /* 0x000000164c007221 */ /* 0x000fe20000010000 */
[----:B------:R-:W-:Y:S01]  /*6dc0*/  LDSM.16.MT88.4 R16, [R226+0x3100] ;  /* 0x00310000e210783b */ /* 0x000fe20000004200 */
[----:B---3--:R-:W-:Y:S01]  /*6dd0*/  FADD.FTZ R4, R86, R20 ;  /* 0x0000001456047221 */ /* 0x008fe20000010000 */
[----:B------:R3:W1:Y:S01]  /*6de0*/  MUFU.EX2 R9, R6 ;  /* 0x0000000600097308 */ /* 0x0006620000000800 */
[----:B------:R-:W-:Y:S01]  /*6df0*/  FADD.FTZ R5, R77, R5 ;  /* 0x000000054d057221 */ /* 0x000fe20000010000 */
[----:B------:R4:W5:Y:S01]  /*6e00*/  LDL.LU R230, [R1+0x64] ;  /* 0x0000640001e67983 */ /* 0x0009620000300800 */
[----:B------:R-:W-:Y:S02]  /*6e10*/  IMAD.MOV.U32 R158, RZ, RZ, R150 ;  /* 0x000000ffff9e7224 */ /* 0x000fe400078e0096 */
[----:B------:R-:W-:Y:S01]  /*6e20*/  FADD.FTZ R4, R183, R4 ;  /* 0x00000004b7047221 */ /* 0x000fe20000010000 */
[----:B------:R-:W-:Y:S01]  /*6e30*/  MOV R157, R149 ;  /* 0x00000095009d7202 */ /* 0x000fe20000000f00 */
[----:B--2---:R-:W-:Y:S01]  /*6e40*/  FADD.FTZ R3, R82, R21 ;  /* 0x0000001552037221 */ /* 0x004fe20000010000 */
[----:B------:R-:W-:Y:S01]  /*6e50*/  MOV R81, R161 ;  /* 0x000000a100517202 */ /* 0x000fe20000000f00 */
[----:B------:R-:W-:-:S02]  /*6e60*/  IMAD.MOV.U32 R169, RZ, RZ, R163 ;  /* 0x000000ffffa97224 */ /* 0x000fc400078e00a3 */
[----:B------:R-:W-:Y:S02]  /*6e70*/  IMAD.MOV.U32 R83, RZ, RZ, R159 ;  /* 0x000000ffff537224 */ /* 0x000fe400078e009f */
[----:B------:R-:W-:Y:S01]  /*6e80*/  IMAD.MOV.U32 R80, RZ, RZ, R162 ;  /* 0x000000ffff507224 */ /* 0x000fe200078e00a2 */
[----:B------:R-:W-:Y:S01]  /*6e90*/  MOV R78, R177 ;  /* 0x000000b1004e7202 */ /* 0x000fe20000000f00 */
[----:B---3--:R-:W-:Y:S01]  /*6ea0*/  FADD.FTZ R6, R154, R3 ;  /* 0x000000039a067221 */ /* 0x008fe20000010000 */
[----:B------:R-:W-:Y:S01]  /*6eb0*/  MOV R170, R158 ;  /* 0x0000009e00aa7202 */ /* 0x000fe20000000f00 */
[----:B------:R-:W-:Y:S02]  /*6ec0*/  FADD.FTZ R3, R152, R0 ;  /* 0x0000000098037221 */ /* 0x000fe40000010000 */
[----:B------:R-:W-:Y:S01]  /*6ed0*/  IMAD.MOV.U32 R79, RZ, RZ, R178 ;  /* 0x000000ffff4f7224 */ /* 0x000fe200078e00b2 */
[----:B------:R2:W-:Y:S01]  /*6ee0*/  MUFU.EX2 R14, R7 ;  /* 0x00000007000e7308 */ /* 0x0005e20000000800 */
[----:B------:R-:W-:Y:S01]  /*6ef0*/  FADD.FTZ R0, R87, R5 ;  /* 0x0000000557007221 */ /* 0x000fe20000010000 */
[----:B------:R-:W3:Y:S01]  /*6f00*/  LDSM.16.MT88.4 R148, [R227+0x3100] ;  /* 0x00310000e394783b */ /* 0x000ee20000004200 */
[----:B------:R-:W-:-:S02]  /*6f10*/  FADD.FTZ R5, R243, R4 ;  /* 0x00000004f3057221 */ /* 0x000fc40000010000 */
[----:B------:R-:W-:Y:S01]  /*6f20*/  IMAD.MOV.U32 R82, RZ, RZ, R83 ;  /* 0x000000ffff527224 */ /* 0x000fe200078e0053 */
[----:B------:R4:W5:Y:S01]  /*6f30*/  LDL.LU R229, [R1+0x60] ;  /* 0x0000600001e57983 */ /* 0x0009620000300800 */
[----:B------:R-:W-:Y:S02]  /*6f40*/  FADD.FTZ R4, R169, R6 ;  /* 0x00000006a9047221 */ /* 0x000fe40000010000 */
[----:B------:R-:W-:Y:S02]  /*6f50*/  FADD.FTZ R3, R80, R3 ;  /* 0x0000000350037221 */ /* 0x000fe40000010000 */
[----:B------:R-:W-:Y:S01]  /*6f60*/  IMAD.MOV.U32 R171, RZ, RZ, R157 ;  /* 0x000000ffffab7224 */ /* 0x000fe200078e009d */
[----:B------:R-:W-:Y:S01]  /*6f70*/  MOV R76, R79 ;  /* 0x0000004f004c7202 */ /* 0x000fe20000000f00 */
[----:B------:R-:W-:Y:S01]  /*6f80*/  FADD.FTZ R0, R81, R0 ;  /* 0x0000000051007221 */ /* 0x000fe20000010000 */
[----:B------:R-:W1:Y:S01]  /*6f90*/  MUFU.EX2 R10, R12 ;  /* 0x0000000c000a7308 */ /* 0x000e620000000800 */
[----:B------:R-:W-:Y:S01]  /*6fa0*/  FADD.FTZ R8, R246, R5 ;  /* 0x00000005f6087221 */ /* 0x000fe20000010000 */
[----:B------:R4:W5:Y:S01]  /*6fb0*/  LDL.LU R228, [R1+0x5c] ;  /* 0x00005c0001e47983 */ /* 0x0009620000300800 */
[----:B------:R-:W-:-:S02]  /*6fc0*/  IMAD.MOV.U32 R242, RZ, RZ, R172 ;  /* 0x000000fffff27224 */ /* 0x000fc400078e00ac */
[----:B------:R-:W-:Y:S02]  /*6fd0*/  IMAD.MOV.U32 R83, RZ, RZ, R78 ;  /* 0x000000ffff537224 */ /* 0x000fe400078e004e */
[----:B--2---:R-:W-:Y:S02]  /*6fe0*/  FADD.FTZ R7, R82, R4 ;  /* 0x0000000452077221 */ /* 0x004fe40000010000 */
[----:B------:R-:W-:Y:S02]  /*6ff0*/  FADD.FTZ R6, R170, R3 ;  /* 0x00000003aa067221 */ /* 0x000fe40000010000 */
[----:B------:R-:W-:Y:S01]  /*7000*/  IMAD.MOV.U32 R77, RZ, RZ, R182 ;  /* 0x000000ffff4d7224 */ /* 0x000fe200078e00b6 */
[----:B------:R-:W-:Y:S01]  /*7010*/  MOV R79, R155 ;  /* 0x0000009b004f7202 */ /* 0x000fe20000000f00 */
[----:B------:R-:W-:Y:S01]  /*7020*/  FADD.FTZ R5, R171, R0 ;  /* 0x00000000ab057221 */ /* 0x000fe20000010000 */
[----:B------:R-:W2:Y:S01]  /*7030*/  MUFU.EX2 R13, R13 ;  /* 0x0000000d000d7308 */ /* 0x000ea20000000800 */
[----:B------:R-:W-:Y:S01]  /*7040*/  FADD.FTZ R4, R249, R8 ;  /* 0x00000008f9047221 */ /* 0x000fe20000010000 */
[----:B------:R4:W5:Y:S01]  /*7050*/  LDL.LU R119, [R1+0x58] ;  /* 0x0000580001777983 */ /* 0x0009620000300800 */
[----:B------:R-:W-:-:S02]  /*7060*/  IMAD.MOV.U32 R78, RZ, RZ, R242 ;  /* 0x000000ffff4e7224 */ /* 0x000fc400078e00f2 */
[----:B------:R-:W-:Y:S02]  /*7070*/  FADD.FTZ R3, R83, R7 ;  /* 0x0000000753037221 */ /* 0x000fe40000010000 */
[----:B------:R-:W-:Y:S02]  /*7080*/  FADD.FTZ R0, R76, R6 ;  /* 0x000000064c007221 */ /* 0x000fe40000010000 */
[----:B------:R-:W-:Y:S02]  /*7090*/  IMAD.MOV.U32 R242, RZ, RZ, R153 ;  /* 0x000000fffff27224 */ /* 0x000fe400078e0099 */
[----:B------:R-:W-:Y:S02]  /*70a0*/  FADD.FTZ R6, R77, R5 ;  /* 0x000000054d067221 */ /* 0x000fe40000010000 */
[----:B------:R-:W-:Y:S02]  /*70b0*/  FADD.FTZ R4, R245, R4 ;  /* 0x00000004f5047221 */ /* 0x000fe40000010000 */
[----:B------:R-:W-:-:S02]  /*70c0*/  FADD.FTZ R5, R78, R3 ;  /* 0x000000034e057221 */ /* 0x000fc40000010000 */
[----:B------:R-:W-:Y:S02]  /*70d0*/  FADD.FTZ R3, R79, R0 ;  /* 0x000000004f037221 */ /* 0x000fe40000010000 */
[----:B------:R-:W-:Y:S02]  /*70e0*/  FADD.FTZ R0, R242, R6 ;  /* 0x00000006f2007221 */ /* 0x000fe40000010000 */
[----:B------:R-:W-:Y:S02]  /*70f0*/  FADD.FTZ R4, R215, R4 ;  /* 0x00000004d7047221 */ /* 0x000fe40000010000 */
        /* <DEDUP_REMOVED lines=62> */
[----:B-1----:R-:W-:-:S02]  /*74e0*/  FADD.FTZ R3, R24, R0 ;  /* 0x0000000018037221 */ /* 0x002fc40000010000 */
        /* <DEDUP_REMOVED lines=12> */
[----:B--2---:R-:W-:Y:S02]  /*75b0*/  FADD.FTZ R4, R13, R4 ;  /* 0x000000040d047221 */ /* 0x004fe40000010000 */
[----:B------:R-:W-:Y:S02]  /*75c0*/  FADD.FTZ R0, R25, R0 ;  /* 0x0000000019007221 */ /* 0x000fe40000010000 */
[----:B------:R-:W-:Y:S01]  /*75d0*/  FADD.FTZ R3, R45, R3 ;  /* 0x000000032d037221 */ /* 0x000fe20000010000 */
[----:B------:R4:W-:Y:S04]  /*75e0*/  STL [R1+0x1c], R5 ;  /* 0x00001c0501007387 */ /* 0x0009e80000100800 */
[----:B------:R4:W-:Y:S04]  /*75f0*/  STL [R1+0x18], R4 ;  /* 0x0000180401007387 */ /* 0x0009e80000100800 */
[----:B------:R4:W-:Y:S04]  /*7600*/  STL [R1+0x24], R0 ;  /* 0x0000240001007387 */ /* 0x0009e80000100800 */
[----:B------:R4:W-:Y:S01]  /*7610*/  STL [R1+0x20], R3 ;  /* 0x0000200301007387 */ /* 0x0009e20000100800 */
[----:B------:R-:W-:-:S02]  /*7620*/  F2FP.PACK_AB R176, R57, R60 ;  /* 0x0000003c39b0723e */ /* 0x000fc400000000ff */
[----:B------:R-:W-:Y:S02]  /*7630*/  F2FP.PACK_AB R177, R27, R44 ;  /* 0x0000002c1bb1723e */ /* 0x000fe400000000ff */
[----:B------:R-:W-:Y:S02]  /*7640*/  F2FP.PACK_AB R178, R45, R56 ;  /* 0x000000382db2723e */ /* 0x000fe400000000ff */
[----:B------:R-:W-:Y:S02]  /*7650*/  F2FP.PACK_AB R179, R25, R26 ;  /* 0x0000001a19b3723e */ /* 0x000fe400000000ff */
[----:B------:R-:W-:Y:S02]  /*7660*/  F2FP.PACK_AB R180, R23, R24 ;  /* 0x0000001817b4723e */ /* 0x000fe400000000ff */
[----:B------:R-:W-:Y:S02]  /*7670*/  F2FP.PACK_AB R181, R10, R9 ;  /* 0x000000090ab5723e */ /* 0x000fe400000000ff */
[----:B------:R-:W-:-:S02]  /*7680*/  F2FP.PACK_AB R182, R14, R15 ;  /* 0x0000000f0eb6723e */ /* 0x000fc400000000ff */
[----:B------:R-:W-:Y:S01]  /*7690*/  F2FP.PACK_AB R183, R13, R11 ;  /* 0x0000000b0db7723e */ /* 0x000fe200000000ff */
[C---:B------:R-:W-:Y:S08]  /*76a0*/  HMMA.16816.F32 R120, R176.reuse, R132, R120 ;  /* 0x00000084b078723c */ /* 0x040ff00000001878 */
[C---:B------:R-:W-:Y:S08]  /*76b0*/  HMMA.16816.F32 R128, R176.reuse, R134, R128 ;  /* 0x00000086b080723c */ /* 0x040ff00000001880 */
[C---:B---3--:R-:W-:Y:S08]  /*76c0*/  HMMA.16816.F32 R140, R176.reuse, R148, R140 ;  /* 0x00000094b08c723c */ /* 0x048ff0000000188c */
[C---:B------:R-:W-:Y:S08]  /*76d0*/  HMMA.16816.F32 R144, R176.reuse, R150, R144 ;  /* 0x00000096b090723c */ /* 0x040ff00000001890 */
[C---:B------:R-:W-:Y:S08]  /*76e0*/  HMMA.16816.F32 R156, R176.reuse, R164, R96 ;  /* 0x000000a4b09c723c */ /* 0x040ff00000001860 */
[----:B------:R-:W-:Y:S08]  /*76f0*/  HMMA.16816.F32 R160, R176, R166, R92 ;  /* 0x000000a6b0a0723c */ /* 0x000ff0000000185c */
[C---:B------:R-:W-:Y:S08]  /*7700*/  HMMA.16816.F32 R124, R180.reuse, R132, R124 ;  /* 0x00000084b47c723c */ /* 0x040ff0000000187c */
[C---:B------:R-:W-:Y:S08]  /*7710*/  HMMA.16816.F32 R136, R180.reuse, R148, R136 ;  /* 0x00000094b488723c */ /* 0x040ff00000001888 */
[----:B------:R-:W-:Y:S08]  /*7720*/  HMMA.16816.F32 R152, R180, R164, R32 ;  /* 0x000000a4b498723c */ /* 0x000ff00000001820 */
[----:B------:R-:W-:Y:S08]  /*7730*/  HMMA.16816.F32 R172, R176, R16, R88 ;  /* 0x00000010b0ac723c */ /* 0x000ff00000001858 */
[C---:B------:R-:W-:Y:S08]  /*7740*/  HMMA.16816.F32 R132, R180.reuse, R134, R52 ;  /* 0x00000086b484723c */ /* 0x040ff00000001834 */
[C---:B------:R-:W-:Y:S08]  /*7750*/  HMMA.16816.F32 R148, R180.reuse, R150, R40 ;  /* 0x00000096b494723c */ /* 0x040ff00000001828 */
[C---:B------:R-:W-:Y:S08]  /*7760*/  HMMA.16816.F32 R164, R180.reuse, R166, R36 ;  /* 0x000000a6b4a4723c */ /* 0x040ff00000001824 */
[----:B------:R-:W-:Y:S08]  /*7770*/  HMMA.16816.F32 R168, R180, R16, R48 ;  /* 0x00000010b4a8723c */ /* 0x000ff00000001830 */
[-C--:B------:R-:W-:Y:S08]  /*7780*/  HMMA.16816.F32 R176, R176, R18.reuse, R64 ;  /* 0x00000012b0b0723c */ /* 0x080ff00000001840 */
[----:B------:R-:W-:Y:S01]  /*7790*/  HMMA.16816.F32 R180, R180, R18, R28 ;  /* 0x00000012b4b4723c */ /* 0x000fe2000000181c */
[----:B------:R-:W-:Y:S07]  /*77a0*/  @!P1 BRA `(.L_x_2) ;  /* 0x0000566000009947 */ /* 0x000fee0003800000 */
[----:B----4-:R-:W2:Y:S01]  /*77b0*/  LDL.LU R242, [R1] ;  /* 0x0000000001f27983 */ /* 0x010ea20000300800 */
[----:B------:R-:W-:Y:S01]  /*77c0*/  UMOV UR6, 0x5 ;  /* 0x0000000500067882 */ /* 0x000fe20000000000 */
[----:B------:R-:W-:Y:S01]  /*77d0*/  IMAD.MOV.U32 R116, RZ, RZ, R70 ;  /* 0x000000ffff747224 */ /* 0x000fe200078e0046 */
[----:B------:R-:W-:Y:S01]  /*77e0*/  ULDC.64 UR4, c[0x0][0x208] ;  /* 0x0000820000047ab9 */ /* 0x000fe20000000a00 */
[----:B------:R-:W-:Y:S01]  /*77f0*/  IMAD.MOV.U32 R3, RZ, RZ, R71 ;  /* 0x000000ffff037224 */ /* 0x000fe200078e0047 */
[----:B------:R-:W-:Y:S01]  /*7800*/  MOV R118, R2 ;  /* 0x0000000200767202 */ /* 0x000fe20000000f00 */
[----:B------:R-:W-:Y:S01]  /*7810*/  USHF.L.U64.HI UR5, UR4, UR6, UR5 ;  /* 0x0000000604057299 */ /* 0x000fe20008010205 */
[----:B------:R-:W-:Y:S01]  /*7820*/  MOV R117, R68 ;  /* 0x0000004400757202 */ /* 0x000fe20000000f00 */
[----:B------:R-:W-:Y:S01]  /*7830*/  USHF.L.U32 UR4, UR4, 0x5, URZ ;  /* 0x0000000504047899 */ /* 0x000fe2000800063f */
[----:B--2---:R-:W-:-:S07]  /*7840*/  IADD3 R242, R242, -0x2, RZ ;  /* 0xfffffffef2f27810 */ /* 0x004fce0007ffe0ff */
[----:B------:R-:W2:Y:S04]  /*7850*/  LDL.LU.64 R76, [R1+0x8] ;  /* 0x00000800014c7983 */ /* 0x000ea80000300a00 */
[----:B------:R-:W3:Y:S04]  /*7860*/  LDL.LU.64 R78, [R1+0x10] ;  /* 0x00001000014e7983 */ /* 0x000ee80000300a00 */
[----:B------:R-:W4:Y:S01]  /*7870*/  LDL R83, [R1+0x28] ;  /* 0x0000280001537983 */ /* 0x000f220000100800 */
[----:B--2---:R-:W-:-:S02]  /*7880*/  MOV R5, R77 ;  /* 0x0000004d00057202 */ /* 0x004fc40000000f00 */
[----:B---3--:R-:W-:Y:S02]  /*7890*/  MOV R4, R78 ;  /* 0x0000004e00047202 */ /* 0x008fe40000000f00 */
[----:B----4-:R-:W-:-:S03]  /*78a0*/  SHF.L.U32 R241, R83, 0x1, RZ ;  /* 0x0000000153f17819 */ /* 0x010fc600000006ff */
[----:B------:R1:W-:Y:S04]  /*78b0*/  STL.64 [R1+0x38], R4 ;  /* 0x0000380401007387 */ /* 0x0003e80000100a00 */
.L_x_3:
[----:B--2---:R-:W2:Y:S01]  /*78c0*/  LDL.64 R72, [R1+0x38] ;  /* 0x0000380001487983 */ /* 0x004ea20000100a00 */
[----:B------:R-:W-:Y:S04]  /*78d0*/  DEPBAR.LE SB0, 0x0 ;  /* 0x000080000000791a */ /* 0x000fe80000000000 */
[----:B------:R-:W-:Y:S01]  /*78e0*/  SHF.R.S32.HI R0, RZ, 0x1f, R242 ;  /* 0x0000001fff007819 */ /* 0x000fe200000114f2 */
[----:B------:R-:W-:Y:S01]  /*78f0*/  BAR.SYNC.DEFER_BLOCKING 0x0 ;  /* 0x0000000000007b1d */ /* 0x000fe20000010000 */
[----:B------:R-:W-:Y:S04]  /*7900*/  IMAD.WIDE.U32 R84, R242, c[0x0][0x208], RZ ;  /* 0x00008200f2547a25 */ /* 0x000fe800078e00ff */
[----:B------:R-:W-:Y:S03]  /*7910*/  IMAD R0, R0, c[0x0][0x208], RZ ;  /* 0x0000820000007a24 */ /* 0x000fe600078e02ff */
[----:B-----5:R-:W-:Y:S01]  /*7920*/  STL [R1+0x58], R230 ;  /* 0x000058e601007387 */ /* 0x020fe20000100800 */
[----:B------:R-:W-:Y:S03]  /*7930*/  IMAD R0, R242, c[0x0][0x20c], R0 ;  /* 0x00008300f2007a24 */ /* 0x000fe600078e0200 */
[----:B------:R-:W-:Y:S02]  /*7940*/  STL [R1+0x5c], R119 ;  /* 0x00005c7701007387 */ /* 0x000fe40000100800 */
[----:B------:R-:W-:Y:S02]  /*7950*/  IADD3 R0, R85, R0, RZ ;  /* 0x0000000055007210 */ /* 0x000fe40007ffe0ff */
[----:B------:R-:W-:Y:S03]  /*7960*/  STL [R1+0x60], R234 ;  /* 0x000060ea01007387 */ /* 0x000fe60000100800 */
[----:B------:R-:W-:Y:S01]  /*7970*/  IMAD R0, R0, 0x70, RZ ;  /* 0x0000007000007824 */ /* 0x000fe200078e02ff */
[----:B------:R-:W-:Y:S04]  /*7980*/  STL [R1+0x64], R233 ;  /* 0x000064e901007387 */ /* 0x000fe80000100800 */
[----:B------:R-:W-:Y:S08]  /*7990*/  LDSM.16.M88.4 R112, [R230+0x7100] ;  /* 0x00710000e670783b */ /* 0x000ff00000000200 */
[----:B------:R-:W3:Y:S08]  /*79a0*/  LDSM.16.M88.4 R16, [R119+0x3900] ;  /* 0x003900007710783b */ /* 0x000ef00000000200 */
[----:B------:R-:W4:Y:S08]  /*79b0*/  LDSM.16.M88.4 R108, [R230+0x9100] ;  /* 0x00910000e66c783b */ /* 0x000f300000000200 */
[----:B------:R-:W1:Y:S08]  /*79c0*/  LDSM.16.M88.4 R32, [R119+0x4100] ;  /* 0x004100007720783b */ /* 0x000e700000000200 */
[----:B------:R-:W1:Y:S08]  /*79d0*/  LDSM.16.M88.4 R48, [R119+0x4900] ;  /* 0x004900007730783b */ /* 0x000e700000000200 */
[----:B------:R-:W1:Y:S08]  /*79e0*/  LDSM.16.M88.4 R64, [R119+0x5100] ;  /* 0x005100007740783b */ /* 0x000e700000000200 */
[----:B------:R-:W1:Y:S08]  /*79f0*/  LDSM.16.M88.4 R80, [R119+0x5900] ;  /* 0x005900007750783b */ /* 0x000e700000000200 */
[----:B------:R-:W1:Y:S08]  /*7a00*/  LDSM.16.M88.4 R96, [R119+0x6100] ;  /* 0x006100007760783b */ /* 0x000e700000000200 */
[----:B------:R-:W1:Y:S08]  /*7a10*/  LDSM.16.M88.4 R184, [R119+0x6900] ;  /* 0x0069000077b8783b */ /* 0x000e700000000200 */
[----:B------:R-:W-:Y:S08]  /*7a20*/  LDSM.16.M88.4 R188, [R233+0x7100] ;  /* 0x00710000e9bc783b */ /* 0x000ff00000000200 */
[----:B------:R-:W1:Y:S08]  /*7a30*/  LDSM.16.M88.4 R192, [R234] ;  /* 0x00000000eac0783b */ /* 0x000e700000000200 */
[----:B------:R-:W1:Y:S08]  /*7a40*/  LDSM.16.M88.4 R196, [R233+0x9100] ;  /* 0x00910000e9c4783b */ /* 0x000e700000000200 */
[----:B------:R-:W1:Y:S08]  /*7a50*/  LDSM.16.M88.4 R200, [R240] ;  /* 0x00000000f0c8783b */ /* 0x000e700000000200 */
[----:B------:R-:W1:Y:S08]  /*7a60*/  LDSM.16.M88.4 R204, [R239] ;  /* 0x00000000efcc783b */ /* 0x000e700000000200 */
[----:B------:R-:W1:Y:S08]  /*7a70*/  LDSM.16.M88.4 R208, [R238] ;  /* 0x00000000eed0783b */ /* 0x000e700000000200 */
[----:B------:R-:W1:Y:S08]  /*7a80*/  LDSM.16.M88.4 R212, [R237] ;  /* 0x00000000edd4783b */ /* 0x000e700000000200 */
[----:B------:R-:W1:Y:S08]  /*7a90*/  LDSM.16.M88.4 R216, [R236] ;  /* 0x00000000ecd8783b */ /* 0x000e700000000200 */
[----:B------:R-:W1:Y:S08]  /*7aa0*/  LDSM.16.M88.4 R220, [R235] ;  /* 0x00000000ebdc783b */ /* 0x000e700000000200 */
[----:B------:R-:W-:Y:S01]  /*7ab0*/  STL [R1+0x68], R240 ;  /* 0x000068f001007387 */ /* 0x000fe20000100800 */
[----:B--2---:R-:W-:Y:S01]  /*7ac0*/  IMAD.WIDE.U32 R84, R84, 0x70, R72 ;  /* 0x0000007054547825 */ /* 0x004fe200078e0048 */
[-C--:B-1-3--:R-:W-:Y:S04]  /*7ad0*/  HMMA.16816.F32 R4, R112, R16.reuse, RZ ;  /* 0x000000107004723c */ /* 0x08afe800000018ff */
[C---:B------:R-:W-:Y:S02]  /*7ae0*/  LEA R90, P1, R84.reuse, c[0x0][0x1f8], 0x1 ;  /* 0x00007e00545a7a11 */ /* 0x040fe400078208ff */
[----:B------:R-:W-:Y:S02]  /*7af0*/  IADD3 R0, R85, R0, RZ ;  /* 0x0000000055007210 */ /* 0x000fe40007ffe0ff */
[C---:B----4-:R-:W-:Y:S04]  /*7b00*/  HMMA.16816.F32 R8, R108.reuse, R16, RZ ;  /* 0x000000106c08723c */ /* 0x050fe800000018ff */
[----:B------:R-:W-:Y:S02]  /*7b10*/  LEA.HI.X R91, R84, c[0x0][0x1fc], R0, 0x1, P1 ;  /* 0x00007f00545b7a11 */ /* 0x000fe400008f0c00 */
[----:B------:R-:W-:Y:S02]  /*7b20*/  IADD3 R88, P1, R90, UR4, RZ ;  /* 0x000000045a587c10 */ /* 0x000fe4000ff3e0ff */
[-C--:B------:R-:W-:Y:S01]  /*7b30*/  HMMA.16816.F32 R12, R108, R18.reuse, RZ ;  /* 0x000000126c0c723c */ /* 0x080fe200000018ff */
[----:B------:R-:W-:Y:S01]  /*7b40*/  @!PT LDS RZ, [RZ] ;  /* 0x00000000fffff984 */ /* 0x000fe20000000800 */
[----:B------:R-:W-:Y:S01]  /*7b50*/  @!PT LDS RZ, [RZ] ;  /* 0x00000000fffff984 */ /* 0x000fe20000000800 */
[----:B------:R-:W-:Y:S01]  /*7b60*/  @!PT LDS RZ, [RZ] ;  /* 0x00000000fffff984 */ /* 0x000fe20000000800 */
[----:B------:R1:W-:Y:S03]  /*7b70*/  LDGSTS.E.BYPASS.LTC128B.128 [R241+0x100], [R90.64], !P0 ;  /* 0x001000005af17fae */ /* 0x0003e6000c101d48 */
[----:B------:R-:W-:Y:S02]  /*7b80*/  IADD3.X R89, R91, UR5, RZ, P1, !PT ;  /* 0x000000055b597c10 */ /* 0x000fe40008ffe4ff */
[----:B------:R-:W-:Y:S02]  /*7b90*/  IADD3 R94, P2, R88, UR4, RZ ;  /* 0x00000004585e7c10 */ /* 0x000fe4000ff5e0ff */
[C---:B------:R-:W-:Y:S01]  /*7ba0*/  HMMA.16816.F32 R16, R112.reuse, R18, RZ ;  /* 0x000000127010723c */ /* 0x040fe200000018ff */
[----:B------:R1:W-:Y:S03]  /*7bb0*/  LDGSTS.E.BYPASS.LTC128B.128 [R241+0x900], [R88.64], !P0 ;  /* 0x0090000058f17fae */ /* 0x0003e6000c101d48 */
[----:B------:R-:W-:Y:S02]  /*7bc0*/  IADD3.X R95, R89, UR5, RZ, P2, !PT ;  /* 0x00000005595f7c10 */ /* 0x000fe400097fe4ff */
[----:B------:R-:W-:Y:S02]  /*7bd0*/  IADD3 R92, P1, R94, UR4, RZ ;  /* 0x000000045e5c7c10 */ /* 0x000fe4000ff3e0ff */
[-C--:B------:R-:W-:Y:S01]  /*7be0*/  HMMA.16816.F32 R20, R112, R32.reuse, RZ ;  /* 0x000000207014723c */ /* 0x080fe200000018ff */
        /* <DEDUP_REMOVED lines=9> */
[----:B------:R-:W-:Y:S04]  /*7c80*/  IADD3.X R103, R101, UR5, RZ, P1, !PT ;  /* 0x0000000565677c10 */ /* 0x000fe80008ffe4ff */
[C---:B------:R-:W-:Y:S01]  /*7c90*/  HMMA.16816.F32 R32, R112.reuse, R34, RZ ;  /* 0x000000227020723c */ /* 0x040fe200000018ff */
[----:B------:R4:W-:Y:S07]  /*7ca0*/  LDGSTS.E.BYPASS.LTC128B.128 [R241+0x2900], [R102.64], !P0 ;  /* 0x0290000066f17fae */ /* 0x0009ee000c101d48 */
[-C--:B------:R-:W-:Y:S08]  /*7cb0*/  HMMA.16816.F32 R36, R112, R48.reuse, RZ ;  /* 0x000000307024723c */ /* 0x080ff000000018ff */
[C---:B------:R-:W-:Y:S04]  /*7cc0*/  HMMA.16816.F32 R40, R108.reuse, R48, RZ ;  /* 0x000000306c28723c */ /* 0x040fe800000018ff */
[----:B---3--:R-:W-:Y:S04]  /*7cd0*/  IADD3 R100, P1, R102, UR4, RZ ;  /* 0x0000000466647c10 */ /* 0x008fe8000ff3e0ff */
[-C--:B------:R-:W-:Y:S01]  /*7ce0*/  HMMA.16816.F32 R44, R108, R50.reuse, RZ ;  /* 0x000000326c2c723c */ /* 0x080fe200000018ff */
[----:B------:R-:W-:Y:S02]  /*7cf0*/  IADD3.X R101, R103, UR5, RZ, P1, !PT ;  /* 0x0000000567657c10 */ /* 0x000fe40008ffe4ff */
[C---:B------:R-:W-:Y:S02]  /*7d00*/  ISETP.GT.AND P1, PT, R242.reuse, RZ, PT ;  /* 0x000000fff200720c */ /* 0x040fe40003f24270 */
[----:B------:R-:W-:Y:S01]  /*7d10*/  IADD3 R242, R242, -0x1, RZ ;  /* 0xfffffffff2f27810 */ /* 0x000fe20007ffe0ff */
[----:B------:R4:W-:Y:S02]  /*7d20*/  LDGSTS.E.BYPASS.LTC128B.128 [R241+0x3100], [R100.64], !P0 ;  /* 0x0310000064f17fae */ /* 0x0009e4000c101d48 */
[C---:B------:R-:W-:Y:S06]  /*7d30*/  HMMA.16816.F32 R48, R112.reuse, R50, RZ ;  /* 0x000000327030723c */ /* 0x040fec00000018ff */
[----:B------:R-:W0:Y:S02]  /*7d40*/  LDGDEPBAR ;  /* 0x00000000000079af */ /* 0x000e240000000000 */
[-C--:B------:R-:W-:Y:S08]  /*7d50*/  HMMA.16816.F32 R52, R112, R64.reuse, RZ ;  /* 0x000000407034723c */ /* 0x080ff000000018ff */
[C---:B------:R-:W-:Y:S08]  /*7d60*/  HMMA.16816.F32 R56, R108.reuse, R64, RZ ;  /* 0x000000406c38723c */ /* 0x040ff000000018ff */
[-C--:B------:R-:W-:Y:S08]  /*7d70*/  HMMA.16816.F32 R60, R108, R66.reuse, RZ ;  /* 0x000000426c3c723c */ /* 0x080ff000000018ff */
[C---:B------:R-:W-:Y:S08]  /*7d80*/  HMMA.16816.F32 R64, R112.reuse, R66, RZ ;  /* 0x000000427040723c */ /* 0x040ff000000018ff */
[-C--:B------:R-:W-:Y:S08]  /*7d90*/  HMMA.16816.F32 R68, R112, R80.reuse, RZ ;  /* 0x000000507044723c */ /* 0x080ff000000018ff */
[C---:B------:R-:W-:Y:S08]  /*7da0*/  HMMA.16816.F32 R72, R108.reuse, R80, RZ ;  /* 0x000000506c48723c */ /* 0x040ff000000018ff */
[-C--:B------:R-:W-:Y:S08]  /*7db0*/  HMMA.16816.F32 R76, R108, R82.reuse, RZ ;  /* 0x000000526c4c723c */ /* 0x080ff000000018ff */
[C---:B------:R-:W-:Y:S08]  /*7dc0*/  HMMA.16816.F32 R80, R112.reuse, R82, RZ ;  /* 0x000000527050723c */ /* 0x040ff000000018ff */
[-C--:B------:R-:W-:Y:S08]  /*7dd0*/  HMMA.16816.F32 R84, R112, R96.reuse, RZ ;  /* 0x000000607054723c */ /* 0x080ff000000018ff */
[C---:B-1----:R-:W-:Y:S08]  /*7de0*/  HMMA.16816.F32 R88, R108.reuse, R96, RZ ;  /* 0x000000606c58723c */ /* 0x042ff000000018ff */
[-C--:B--2---:R-:W-:Y:S08]  /*7df0*/  HMMA.16816.F32 R92, R108, R98.reuse, RZ ;  /* 0x000000626c5c723c */ /* 0x084ff000000018ff */
[C---:B------:R-:W-:Y:S08]  /*7e00*/  HMMA.16816.F32 R96, R112.reuse, R98, RZ ;  /* 0x000000627060723c */ /* 0x040ff000000018ff */
[-C--:B----4-:R-:W-:Y:S08]  /*7e10*/  HMMA.16816.F32 R100, R112, R184.reuse, RZ ;  /* 0x000000b87064723c */ /* 0x090ff000000018ff */
[C---:B------:R-:W-:Y:S08]  /*7e20*/  HMMA.16816.F32 R104, R108.reuse, R184, RZ ;  /* 0x000000b86c68723c */ /* 0x040ff000000018ff */
[-C--:B------:R-:W-:Y:S08]  /*7e30*/  HMMA.16816.F32 R108, R108, R186.reuse, RZ ;  /* 0x000000ba6c6c723c */ /* 0x080ff000000018ff */
[----:B------:R-:W-:Y:S01]  /*7e40*/  HMMA.16816.F32 R112, R112, R186, RZ ;  /* 0x000000ba7070723c */ /* 0x000fe200000018ff */
[----:B------:R-:W-:Y:S07]  /*7e50*/  LDSM.16.M88.4 R184, [R231+0x7100] ;  /* 0x00710000e7b8783b */ /* 0x000fee0000000200 */
[-C--:B------:R-:W-:Y:S08]  /*7e60*/  HMMA.16816.F32 R4, R188, R192.reuse, R4 ;  /* 0x000000c0bc04723c */ /* 0x080ff00000001804 */
[C---:B------:R-:W-:Y:S08]  /*7e70*/  HMMA.16816.F32 R8, R196.reuse, R192, R8 ;  /* 0x000000c0c408723c */ /* 0x040ff00000001808 */
[-C--:B------:R-:W-:Y:S08]  /*7e80*/  HMMA.16816.F32 R12, R196, R194.reuse, R12 ;  /* 0x000000c2c40c723c */ /* 0x080ff0000000180c */
[C---:B------:R-:W-:Y:S01]  /*7e90*/  HMMA.16816.F32 R16, R188.reuse, R194, R16 ;  /* 0x000000c2bc10723c */ /* 0x040fe20000001810 */
[----:B------:R-:W1:Y:S07]  /*7ea0*/  LDSM.16.M88.4 R192, [R229+0x3900] ;  /* 0x00390000e5c0783b */ /* 0x000e6e0000000200 */
[-C--:B------:R-:W-:Y:S08]  /*7eb0*/  HMMA.16816.F32 R20, R188, R200.reuse, R20 ;  /* 0x000000c8bc14723c */ /* 0x080ff00000001814 */
[C---:B------:R-:W-:Y:S08]  /*7ec0*/  HMMA.16816.F32 R24, R196.reuse, R200, R24 ;  /* 0x000000c8c418723c */ /* 0x040ff00000001818 */
[-C--:B------:R-:W-:Y:S08]  /*7ed0*/  HMMA.16816.F32 R28, R196, R202.reuse, R28 ;  /* 0x000000cac41c723c */ /* 0x080ff0000000181c */
[C---:B------:R-:W-:Y:S01]  /*7ee0*/  HMMA.16816.F32 R32, R188.reuse, R202, R32 ;  /* 0x000000cabc20723c */ /* 0x040fe20000001820 */
[----:B------:R-:W2:Y:S07]  /*7ef0*/  LDSM.16.M88.4 R200, [R231+0x9100] ;  /* 0x00910000e7c8783b */ /* 0x000eae0000000200 */
[-C--:B------:R-:W-:Y:S08]  /*7f00*/  HMMA.16816.F32 R36, R188, R204.reuse, R36 ;  /* 0x000000ccbc24723c */ /* 0x080ff00000001824 */
[C---:B------:R-:W-:Y:S08]  /*7f10*/  HMMA.16816.F32 R40, R196.reuse, R204, R40 ;  /* 0x000000ccc428723c */ /* 0x040ff00000001828 */
[-C--:B------:R-:W-:Y:S08]  /*7f20*/  HMMA.16816.F32 R44, R196, R206.reuse, R44 ;  /* 0x000000cec42c723c */ /* 0x080ff0000000182c */
[C---:B------:R-:W-:Y:S01]  /*7f30*/  HMMA.16816.F32 R48, R188.reuse, R206, R48 ;  /* 0x000000cebc30723c */ /* 0x040fe20000001830 */
[----:B------:R-:W3:Y:S07]  /*7f40*/  LDSM.16.M88.4 R204, [R229+0x4100] ;  /* 0x00410000e5cc783b */ /* 0x000eee0000000200 */
[-C--:B------:R-:W-:Y:S08]  /*7f50*/  HMMA.16816.F32 R52, R188, R208.reuse, R52 ;  /* 0x000000d0bc34723c */ /* 0x080ff00000001834 */
[C---:B------:R-:W-:Y:S08]  /*7f60*/  HMMA.16816.F32 R56, R196.reuse, R208, R56 ;  /* 0x000000d0c438723c */ /* 0x040ff00000001838 */
[-C--:B------:R-:W-:Y:S08]  /*7f70*/  HMMA.16816.F32 R60, R196, R210.reuse, R60 ;  /* 0x000000d2c43c723c */ /* 0x080ff0000000183c */
[C---:B------:R-:W-:Y:S01]  /*7f80*/  HMMA.16816.F32 R64, R188.reuse, R210, R64 ;  /* 0x000000d2bc40723c */ /* 0x040fe20000001840 */
[----:B------:R-:W4:Y:S07]  /*7f90*/  LDSM.16.M88.4 R208, [R229+0x4900] ;  /* 0x00490000e5d0783b */ /* 0x000f2e0000000200 */
[-C--:B------:R-:W-:Y:S08]  /*7fa0*/  HMMA.16816.F32 R68, R188, R212.reuse, R68 ;  /* 0x000000d4bc44723c */ /* 0x080ff00000001844 */
[C---:B------:R-:W-:Y:S08]  /*7fb0*/  HMMA.16816.F32 R72, R196.reuse, R212, R72 ;  /* 0x000000d4c448723c */ /* 0x040ff00000001848 */
[-C--:B------:R-:W-:Y:S08]  /*7fc0*/  HMMA.16816.F32 R76, R196, R214.reuse, R76 ;  /* 0x000000d6c44c723c */ /* 0x080ff0000000184c */
[C---:B------:R-:W-:Y:S01]  /*7fd0*/  HMMA.16816.F32 R80, R188.reuse, R214, R80 ;  /* 0x000000d6bc50723c */ /* 0x040fe20000001850 */
[----:B------:R-:W-:Y:S07]  /*7fe0*/  LDSM.16.M88.4 R212, [R232+0x7100] ;  /* 0x00710000e8d4783b */ /* 0x000fee0000000200 */
[-C--:B------:R-:W-:Y:S08]  /*7ff0*/  HMMA.16816.F32 R84, R188, R216.reuse, R84 ;  /* 0x000000d8bc54723c */ /* 0x080ff00000001854 */
[C---:B------:R-:W-:Y:S08]  /*8000*/  HMMA.16816.F32 R88, R196.reuse, R216, R88 ;  /* 0x000000d8c458723c */ /* 0x040ff00000001858 */
[-C--:B------:R-:W-:Y:S08]  /*8010*/  HMMA.16816.F32 R92, R196, R218.reuse, R92 ;  /* 0x000000dac45c723c */ /* 0x080ff0000000185c */
[C---:B------:R-:W-:Y:S01]  /*8020*/  HMMA.16816.F32 R96, R188.reuse, R218, R96 ;  /* 0x000000dabc60723c */ /* 0x040fe20000001860 */
[----:B------:R-:W-:Y:S07]  /*8030*/  LDSM.16.M88.4 R216, [R228] ;  /* 0x00000000e4d8783b */ /* 0x000fee0000000200 */
[-C--:B------:R-:W-:Y:S08]  /*8040*/  HMMA.16816.F32 R100, R188, R220.reuse, R100 ;  /* 0x000000dcbc64723c */ /* 0x080ff00000001864 */
[C---:B------:R-:W-:Y:S08]  /*8050*/  HMMA.16816.F32 R104, R196.reuse, R220, R104 ;  /* 0x000000dcc468723c */ /* 0x040ff00000001868 */
[-C--:B------:R-:W-:Y:S01]  /*8060*/  HMMA.16816.F32 R108, R196, R222.reuse, R108 ;  /* 0x000000dec46c723c */ /* 0x080fe2000000186c */
[----:B------:R-:W-:Y:S07]  /*8070*/  LDSM.16.M88.4 R196, [R229+0x6100] ;  /* 0x00610000e5c4783b */ /* 0x000fee0000000200 */
[----:B------:R-:W-:Y:S01]  /*8080*/  HMMA.16816.F32 R112, R188, R222, R112 ;  /* 0x000000debc70723c */ /* 0x000fe20000001870 */
[----:B------:R-:W4:Y:S07]  /*8090*/  LDSM.16.M88.4 R188, [R229+0x5100] ;  /* 0x00510000e5bc783b */ /* 0x000f2e0000000200 */
[-C--:B-1----:R-:W-:Y:S08]  /*80a0*/  HMMA.16816.F32 R4, R184, R192.reuse, R4 ;  /* 0x000000c0b804723c */ /* 0x082ff00000001804 */
[C---:B--2---:R-:W-:Y:S08]  /*80b0*/  HMMA.16816.F32 R8, R200.reuse, R192, R8 ;  /* 0x000000c0c808723c */ /* 0x044ff00000001808 */
[-C--:B------:R-:W-:Y:S08]  /*80c0*/  HMMA.16816.F32 R12, R200, R194.reuse, R12 ;  /* 0x000000c2c80c723c */ /* 0x080ff0000000180c */
[C---:B------:R-:W-:Y:S01]  /*80d0*/  HMMA.16816.F32 R16, R184.reuse, R194, R16 ;  /* 0x000000c2b810723c */ /* 0x040fe20000001810 */
[----:B------:R-:W1:Y:S07]  /*80e0*/  LDSM.16.M88.4 R192, [R229+0x5900] ;  /* 0x00590000e5c0783b */ /* 0x000e6e0000000200 */
[-C--:B---3--:R-:W-:Y:S08]  /*80f0*/  HMMA.16816.F32 R20, R184, R204.reuse, R20 ;  /* 0x000000ccb814723c */ /* 0x088ff00000001814 */
[C---:B------:R-:W-:Y:S08]  /*8100*/  HMMA.16816.F32 R24, R200.reuse, R204, R24 ;  /* 0x000000ccc818723c */ /* 0x040ff00000001818 */
[-C--:B------:R-:W-:Y:S08]  /*8110*/  HMMA.16816.F32 R28, R200, R206.reuse, R28 ;  /* 0x000000cec81c723c */ /* 0x080ff0000000181c */
[C---:B------:R-:W-:Y:S01]  /*8120*/  HMMA.16816.F32 R32, R184.reuse, R206, R32 ;  /* 0x000000ceb820723c */ /* 0x040fe20000001820 */
[----:B------:R-:W2:Y:S07]  /*8130*/  LDSM.16.M88.4 R204, [R229+0x6900] ;  /* 0x00690000e5cc783b */ /* 0x000eae0000000200 */
[-C--:B----4-:R-:W-:Y:S08]  /*8140*/  HMMA.16816.F32 R36, R184, R208.reuse, R36 ;  /* 0x000000d0b824723c */ /* 0x090ff00000001824 */
[C---:B------:R-:W-:Y:S08]  /*8150*/  HMMA.16816.F32 R40, R200.reuse, R208, R40 ;  /* 0x000000d0c828723c */ /* 0x040ff00000001828 */
[-C--:B------:R-:W-:Y:S08]  /*8160*/  HMMA.16816.F32 R44, R200, R210.reuse, R44 ;  /* 0x000000d2c82c723c */ /* 0x080ff0000000182c */
[C---:B------:R-:W-:Y:S08]  /*8170*/  HMMA.16816.F32 R48, R184.reuse, R210, R48 ;  /* 0x000000d2b830723c */ /* 0x040ff00000001830 */
[-C--:B------:R-:W-:Y:S08]  /*8180*/  HMMA.16816.F32 R52, R184, R188.reuse, R52 ;  /* 0x000000bcb834723c */ /* 0x080ff00000001834 */
[C---:B------:R-:W-:Y:S08]  /*8190*/  HMMA.16816.F32 R56, R200.reuse, R188, R56 ;  /* 0x000000bcc838723c */ /* 0x040ff00000001838 */
[-C--:B------:R-:W-:Y:S08]  /*81a0*/  HMMA.16816.F32 R60, R200, R190.reuse, R60 ;  /* 0x000000bec83c723c */ /* 0x080ff0000000183c */
[C---:B------:R-:W-:Y:S01]  /*81b0*/  HMMA.16816.F32 R64, R184.reuse, R190, R64 ;  /* 0x000000beb840723c */ /* 0x040fe20000001840 */
[----:B------:R-:W3:Y:S07]  /*81c0*/  LDSM.16.M88.4 R188, [R232+0x9100] ;  /* 0x00910000e8bc783b */ /* 0x000eee0000000200 */
[-C--:B-1----:R-:W-:Y:S08]  /*81d0*/  HMMA.16816.F32 R68, R184, R192.reuse, R68 ;  /* 0x000000c0b844723c */ /* 0x082ff00000001844 */
[C---:B------:R-:W-:Y:S08]  /*81e0*/  HMMA.16816.F32 R72, R200.reuse, R192, R72 ;  /* 0x000000c0c848723c */ /* 0x040ff00000001848 */
[-C--:B------:R-:W-:Y:S08]  /*81f0*/  HMMA.16816.F32 R76, R200, R194.reuse, R76 ;  /* 0x000000c2c84c723c */ /* 0x080ff0000000184c */
[C---:B------:R-:W-:Y:S08]  /*8200*/  HMMA.16816.F32 R80, R184.reuse, R194, R80 ;  /* 0x000000c2b850723c */ /* 0x040ff00000001850 */
[-C--:B------:R-:W-:Y:S08]  /*8210*/  HMMA.16816.F32 R84, R184, R196.reuse, R84 ;  /* 0x000000c4b854723c */ /* 0x080ff00000001854 */
[C---:B------:R-:W-:Y:S08]  /*8220*/  HMMA.16816.F32 R88, R200.reuse, R196, R88 ;  /* 0x000000c4c858723c */ /* 0x040ff00000001858 */
[-C--:B------:R-:W-:Y:S08]  /*8230*/  HMMA.16816.F32 R92, R200, R198.reuse, R92 ;  /* 0x000000c6c85c723c */ /* 0x080ff0000000185c */
[C---:B------:R-:W-:Y:S08]  /*8240*/  HMMA.16816.F32 R96, R184.reuse, R198, R96 ;  /* 0x000000c6b860723c */ /* 0x040ff00000001860 */
[-C--:B--2---:R-:W-:Y:S08]  /*8250*/  HMMA.16816.F32 R100, R184, R204.reuse, R100 ;  /* 0x000000ccb864723c */ /* 0x084ff00000001864 */
[C---:B------:R-:W-:Y:S08]  /*8260*/  HMMA.16816.F32 R104, R200.reuse, R204, R104 ;  /* 0x000000ccc868723c */ /* 0x040ff00000001868 */
[-C--:B------:R-:W-:Y:S08]  /*8270*/  HMMA.16816.F32 R108, R200, R206.reuse, R108 ;  /* 0x000000cec86c723c */ /* 0x080ff0000000186c */
[----:B------:R-:W-:Y:S08]  /*8280*/  HMMA.16816.F32 R112, R184, R206, R112 ;  /* 0x000000ceb870723c */ /* 0x000ff00000001870 */
[-C--:B------:R-:W-:Y:S08]  /*8290*/  HMMA.16816.F32 R4, R212, R216.reuse, R4 ;  /* 0x000000d8d404723c */ /* 0x080ff00000001804 */
[C---:B---3--:R-:W-:Y:S08]  /*82a0*/  HMMA.16816.F32 R8, R188.reuse, R216, R8 ;  /* 0x000000d8bc08723c */ /* 0x048ff00000001808 */
[-C--:B------:R-:W-:Y:S08]  /*82b0*/  HMMA.16816.F32 R12, R188, R218.reuse, R12 ;  /* 0x000000dabc0c723c */ /* 0x080ff0000000180c */
[----:B------:R-:W-:Y:S01]  /*82c0*/  FMUL.FTZ R4, R4, c[0x0][0x320] ;  /* 0x0000c80004047a20 */ /* 0x000fe20000410000 */
[C---:B------:R-:W-:Y:S03]  /*82d0*/  HMMA.16816.F32 R16, R212.reuse, R218, R16 ;  /* 0x000000dad410723c */ /* 0x040fe60000001810 */
[----:B------:R-:W1:Y:S01]  /*82e0*/  MUFU.TANH R185, R4 ;  /* 0x0000000400b97308 */ /* 0x000e620000002400 */
[----:B------:R-:W-:Y:S02]  /*82f0*/  FMUL.FTZ R6, R6, c[0x0][0x320] ;  /* 0x0000c80006067a20 */ /* 0x000fe40000410000 */
[----:B------:R-:W-:Y:S02]  /*8300*/  FMUL.FTZ R5, R5, c[0x0][0x320] ;  /* 0x0000c80005057a20 */ /* 0x000fe40000410000 */
[----:B------:R-:W-:Y:S04]  /*8310*/  FMUL.FTZ R7, R7, c[0x0][0x320] ;  /* 0x0000c80007077a20 */ /* 0x000fe80000410000 */
[----:B------:R-:W-:Y:S01]  /*8320*/  FMUL.FTZ R8, R8, c[0x0][0x320] ;  /* 0x0000c80008087a20 */ /* 0x000fe20000410000 */
[----:B------:R-:W2:Y:S01]  /*8330*/  MUFU.TANH R187, R6 ;  /* 0x0000000600bb7308 */ /* 0x000ea20000002400 */
[----:B------:R-:W-:Y:S02]  /*8340*/  FMUL.FTZ R9, R9, c[0x0][0x320] ;  /* 0x0000c80009097a20 */ /* 0x000fe40000410000 */
[----:B------:R-:W-:Y:S02]  /*8350*/  FMUL.FTZ R10, R10, c[0x0][0x320] ;  /* 0x0000c8000a0a7a20 */ /* 0x000fe40000410000 */
[----:B------:R-:W-:Y:S02]  /*8360*/  FMUL.FTZ R11, R11, c[0x0][0x320] ;  /* 0x0000c8000b0b7a20 */ /* 0x000fe40000410000 */
[----:B------:R-:W-:Y:S02]  /*8370*/  FMUL.FTZ R12, R12, c[0x0][0x320] ;  /* 0x0000c8000c0c7a20 */ /* 0x000fe40000410000 */
[----:B------:R-:W-:Y:S01]  /*8380*/  FMUL.FTZ R14, R14, c[0x0][0x320] ;  /* 0x0000c8000e0e7a20 */ /* 0x000fe20000410000 */
[----:B------:R-:W-:Y:S01]  /*8390*/  MUFU.TANH R184, R5 ;  /* 0x0000000500b87308 */ /* 0x000fe20000002400 */
[----:B------:R-:W-:Y:S02]  /*83a0*/  FMUL.FTZ R13, R13, c[0x0][0x320] ;  /* 0x0000c8000d0d7a20 */ /* 0x000fe40000410000 */
[----:B------:R-:W-:Y:S01]  /*83b0*/  FMUL.FTZ R15, R15, c[0x0][0x320] ;  /* 0x0000c8000f0f7a20 */ /* 0x000fe20000410000 */
[----:B-1----:R-:W-:Y:S01]  /*83c0*/  FMNMX.FTZ R0, R185, R3, !PT ;  /* 0x00000003b9007209 */ /* 0x002fe20007810000 */
[----:B------:R-:W-:Y:S02]  /*83d0*/  FMUL.FTZ R16, R16, c[0x0][0x320] ;  /* 0x0000c80010107a20 */ /* 0x000fe40000410000 */
[----:B------:R-:W-:Y:S02]  /*83e0*/  FMUL.FTZ R19, R19, c[0x0][0x320] ;  /* 0x0000c80013137a20 */ /* 0x000fe40000410000 */
[----:B------:R-:W-:Y:S01]  /*83f0*/  FMUL.FTZ R17, R17, c[0x0][0x320] ;  /* 0x0000c80011117a20 */ /* 0x000fe20000410000 */
[----:B------:R-:W-:Y:S01]  /*8400*/  MUFU.TANH R12, R12 ;  /* 0x0000000c000c7308 */ /* 0x000fe20000002400 */
[----:B------:R-:W-:Y:S01]  /*8410*/  FMUL.FTZ R18, R18, c[0x0][0x320] ;  /* 0x0000c80012127a20 */ /* 0x000fe20000410000 */
[----:B--2---:R-:W-:Y:S08]  /*8420*/  FMNMX.FTZ R2, R187, R116, !PT ;  /* 0x00000074bb027209 */ /* 0x004ff00007810000 */
[----:B------:R1:W-:Y:S10]  /*8430*/  MUFU.TANH R186, R7 ;  /* 0x0000000700ba7308 */ /* 0x0003f40000002400 */
[----:B------:R-:W-:Y:S10]  /*8440*/  MUFU.TANH R13, R13 ;  /* 0x0000000d000d7308 */ /* 0x000ff40000002400 */
[----:B------:R-:W2:Y:S01]  /*8450*/  MUFU.TANH R195, R8 ;  /* 0x0000000800c37308 */ /* 0x000ea20000002400 */
[----:B-1----:R-:W1:Y:S09]  /*8460*/  LDSM.16.M88.4 R4, [R228+0x800] ;  /* 0x00080000e404783b */ /* 0x002e720000000200 */
[----:B------:R-:W3:Y:S10]  /*8470*/  MUFU.TANH R192, R9 ;  /* 0x0000000900c07308 */ /* 0x000ef40000002400 */
[----:B------:R-:W-:Y:S10]  /*8480*/  MUFU.TANH R194, R10 ;  /* 0x0000000a00c27308 */ /* 0x000ff40000002400 */
[----:B------:R4:W-:Y:S10]  /*8490*/  MUFU.TANH R193, R11 ;  /* 0x0000000b00c17308 */ /* 0x0009f40000002400 */
[----:B------:R-:W2:Y:S01]  /*84a0*/  MUFU.TANH R18, R18 ;  /* 0x0000001200127308 */ /* 0x000ea20000002400 */
[-C--:B-1----:R-:W-:Y:S09]  /*84b0*/  HMMA.16816.F32 R20, R212, R4.reuse, R20 ;  /* 0x00000004d414723c */ /* 0x082ff20000001814 */
[----:B------:R-:W1:Y:S01]  /*84c0*/  MUFU.TANH R16, R16 ;  /* 0x0000001000107308 */ /* 0x000e620000002400 */
[C---:B------:R-:W-:Y:S01]  /*84d0*/  HMMA.16816.F32 R24, R188.reuse, R4, R24 ;  /* 0x00000004bc18723c */ /* 0x040fe20000001818 */
[----:B----4-:R-:W4:Y:S08]  /*84e0*/  LDSM.16.M88.4 R8, [R228+0x1000] ;  /* 0x00100000e408783b */ /* 0x010f300000000200 */
[----:B------:R-:W1:Y:S01]  /*84f0*/  MUFU.TANH R19, R19 ;  /* 0x0000001300137308 */ /* 0x000e620000002400 */
[-C--:B------:R-:W-:Y:S04]  /*8500*/  HMMA.16816.F32 R28, R188, R6.reuse, R28 ;  /* 0x00000006bc1c723c */ /* 0x080fe8000000181c */
[----:B------:R-:W-:Y:S04]  /*8510*/  FMUL.FTZ R22, R22, c[0x0][0x320] ;  /* 0x0000c80016167a20 */ /* 0x000fe80000410000 */
[C---:B------:R-:W-:Y:S01]  /*8520*/  HMMA.16816.F32 R32, R212.reuse, R6, R32 ;  /* 0x00000006d420723c */ /* 0x040fe20000001820 */
[----:B------:R-:W-:Y:S01]  /*8530*/  MUFU.TANH R17, R17 ;  /* 0x0000001100117308 */ /* 0x000fe20000002400 */
[----:B------:R-:W1:Y:S02]  /*8540*/  LDSM.16.M88.4 R4, [R228+0x1800] ;  /* 0x00180000e404783b */ /* 0x000e640000000200 */
[----:B------:R-:W-:Y:S02]  /*8550*/  FMUL.FTZ R20, R20, c[0x0][0x320] ;  /* 0x0000c80014147a20 */ /* 0x000fe40000410000 */
[----:B------:R-:W-:Y:S02]  /*8560*/  FMUL.FTZ R23, R23, c[0x0][0x320] ;  /* 0x0000c80017177a20 */ /* 0x000fe40000410000 */
[----:B------:R-:W-:Y:S03]  /*8570*/  FMUL.FTZ R24, R24, c[0x0][0x320] ;  /* 0x0000c80018187a20 */ /* 0x000fe60000410000 */
[----:B------:R-:W1:Y:S01]  /*8580*/  MUFU.TANH R22, R22 ;  /* 0x0000001600167308 */ /* 0x000e620000002400 */
        /* <DEDUP_REMOVED lines=8> */
[-C--:B----4-:R-:W-:Y:S03]  /*8610*/  HMMA.16816.F32 R36, R212, R8.reuse, R36 ;  /* 0x00000008d424723c */ /* 0x090fe60000001824 */
[----:B------:R-:W-:Y:S02]  /*8620*/  FMUL.FTZ R34, R34, c[0x0][0x320] ;  /* 0x0000c80022227a20 */ /* 0x000fe40000410000 */
[----:B------:R-:W-:Y:S01]  /*8630*/  FMUL.FTZ R32, R32, c[0x0][0x320] ;  /* 0x0000c80020207a20 */ /* 0x000fe20000410000 */
[----:B------:R-:W-:Y:S01]  /*8640*/  MUFU.TANH R20, R20 ;  /* 0x0000001400147308 */ /* 0x000fe20000002400 */
[----:B------:R-:W-:Y:S01]  /*8650*/  FMUL.FTZ R35, R35, c[0x0][0x320] ;  /* 0x0000c80023237a20 */ /* 0x000fe20000410000 */
[C---:B------:R-:W-:Y:S04]  /*8660*/  HMMA.16816.F32 R40, R188.reuse, R8, R40 ;  /* 0x00000008bc28723c */ /* 0x040fe80000001828 */
[----:B------:R-:W-:Y:S02]  /*8670*/  FMUL.FTZ R33, R33, c[0x0][0x320] ;  /* 0x0000c80021217a20 */ /* 0x000fe40000410000 */
[----:B------:R-:W-:Y:S02]  /*8680*/  FMUL.FTZ R26, R26, c[0x0][0x320] ;  /* 0x0000c8001a1a7a20 */ /* 0x000fe40000410000 */
[----:B------:R-:W-:Y:S01]  /*8690*/  MUFU.TANH R25, R25 ;  /* 0x0000001900197308 */ /* 0x000fe20000002400 */
[-C--:B------:R-:W-:Y:S07]  /*86a0*/  HMMA.16816.F32 R44, R188, R10.reuse, R44 ;  /* 0x0000000abc2c723c */ /* 0x080fee000000182c */
[----:B------:R-:W-:Y:S01]  /*86b0*/  FMUL.FTZ R36, R36, c[0x0][0x320] ;  /* 0x0000c80024247a20 */ /* 0x000fe20000410000 */
[C---:B------:R-:W-:Y:S01]  /*86c0*/  HMMA.16816.F32 R48, R212.reuse, R10, R48 ;  /* 0x0000000ad430723c */ /* 0x040fe20000001830 */
[----:B------:R-:W4:Y:S01]  /*86d0*/  MUFU.TANH R23, R23 ;  /* 0x0000001700177308 */ /* 0x000f220000002400 */
[----:B------:R-:W2:Y:S02]  /*86e0*/  LDSM.16.M88.4 R8, [R228+0x2000] ;  /* 0x00200000e408783b */ /* 0x000ea40000000200 */
[----:B------:R-:W-:Y:S02]  /*86f0*/  FMUL.FTZ R38, R38, c[0x0][0x320] ;  /* 0x0000c80026267a20 */ /* 0x000fe40000410000 */
[----:B------:R-:W-:Y:S02]  /*8700*/  FMUL.FTZ R37, R37, c[0x0][0x320] ;  /* 0x0000c80025257a20 */ /* 0x000fe40000410000 */
[-C--:B-1----:R-:W-:Y:S03]  /*8710*/  HMMA.16816.F32 R52, R212, R4.reuse, R52 ;  /* 0x00000004d434723c */ /* 0x082fe60000001834 */
[----:B------:R-:W-:Y:S01]  /*8720*/  MUFU.TANH R34, R34 ;  /* 0x0000002200227308 */ /* 0x000fe20000002400 */
[----:B------:R-:W-:Y:S02]  /*8730*/  FMUL.FTZ R39, R39, c[0x0][0x320] ;  /* 0x0000c80027277a20 */ /* 0x000fe40000410000 */
[----:B------:R-:W-:Y:S02]  /*8740*/  FMUL.FTZ R43, R43, c[0x0][0x320] ;  /* 0x0000c8002b2b7a20 */ /* 0x000fe40000410000 */
[C---:B------:R-:W-:Y:S04]  /*8750*/  HMMA.16816.F32 R56, R188.reuse, R4, R56 ;  /* 0x00000004bc38723c */ /* 0x040fe80000001838 */
[----:B------:R-:W-:Y:S01]  /*8760*/  FMUL.FTZ R46, R46, c[0x0][0x320] ;  /* 0x0000c8002e2e7a20 */ /* 0x000fe20000410000 */
[----:B------:R-:W1:Y:S01]  /*8770*/  MUFU.TANH R21, R21 ;  /* 0x0000001500157308 */ /* 0x000e620000002400 */
[----:B------:R-:W-:Y:S02]  /*8780*/  FMUL.FTZ R41, R41, c[0x0][0x320] ;  /* 0x0000c80029297a20 */ /* 0x000fe40000410000 */
[-C--:B------:R-:W-:Y:S04]  /*8790*/  HMMA.16816.F32 R60, R188, R6.reuse, R60 ;  /* 0x00000006bc3c723c */ /* 0x080fe8000000183c */
[----:B------:R-:W-:Y:S02]  /*87a0*/  FMUL.FTZ R48, R48, c[0x0][0x320] ;  /* 0x0000c80030307a20 */ /* 0x000fe40000410000 */
[----:B------:R-:W-:Y:S01]  /*87b0*/  FMUL.FTZ R49, R49, c[0x0][0x320] ;  /* 0x0000c80031317a20 */ /* 0x000fe20000410000 */
[----:B------:R-:W1:Y:S01]  /*87c0*/  MUFU.TANH R32, R32 ;  /* 0x0000002000207308 */ /* 0x000e620000002400 */
[C---:B------:R-:W-:Y:S01]  /*87d0*/  HMMA.16816.F32 R64, R212.reuse, R6, R64 ;  /* 0x00000006d440723c */ /* 0x040fe20000001840 */
[----:B------:R-:W1:Y:S03]  /*87e0*/  LDSM.16.M88.4 R4, [R228+0x2800] ;  /* 0x00280000e404783b */ /* 0x000e660000000200 */
[----:B------:R-:W-:Y:S02]  /*87f0*/  FMUL.FTZ R54, R54, c[0x0][0x320] ;  /* 0x0000c80036367a20 */ /* 0x000fe40000410000 */
[----:B------:R-:W-:Y:S02]  /*8800*/  FMUL.FTZ R52, R52, c[0x0][0x320] ;  /* 0x0000c80034347a20 */ /* 0x000fe40000410000 */
[----:B------:R-:W-:Y:S01]  /*8810*/  FMUL.FTZ R55, R55, c[0x0][0x320] ;  /* 0x0000c80037377a20 */ /* 0x000fe20000410000 */
[----:B------:R-:W-:Y:S01]  /*8820*/  MUFU.TANH R200, R38 ;  /* 0x0000002600c87308 */ /* 0x000fe20000002400 */
[-C--:B--2---:R-:W-:Y:S03]  /*8830*/  HMMA.16816.F32 R68, R212, R8.reuse, R68 ;  /* 0x00000008d444723c */ /* 0x084fe60000001844 */
[----:B------:R-:W-:Y:S02]  /*8840*/  FMUL.FTZ R53, R53, c[0x0][0x320] ;  /* 0x0000c80035357a20 */ /* 0x000fe40000410000 */
[----:B------:R-:W-:Y:S02]  /*8850*/  FMUL.FTZ R58, R58, c[0x0][0x320] ;  /* 0x0000c8003a3a7a20 */ /* 0x000fe40000410000 */
[----:B------:R-:W-:Y:S01]  /*8860*/  FMUL.FTZ R62, R62, c[0x0][0x320] ;  /* 0x0000c8003e3e7a20 */ /* 0x000fe20000410000 */
[C---:B------:R-:W-:Y:S01]  /*8870*/  HMMA.16816.F32 R72, R188.reuse, R8, R72 ;  /* 0x00000008bc48723c */ /* 0x040fe20000001848 */
[----:B------:R-:W-:Y:S03]  /*8880*/  MUFU.TANH R28, R28 ;  /* 0x0000001c001c7308 */ /* 0x000fe60000002400 */
[----:B------:R-:W-:Y:S02]  /*8890*/  FMUL.FTZ R60, R60, c[0x0][0x320] ;  /* 0x0000c8003c3c7a20 */ /* 0x000fe40000410000 */
[----:B------:R-:W-:Y:S02]  /*88a0*/  FMUL.FTZ R66, R66, c[0x0][0x320] ;  /* 0x0000c80042427a20 */ /* 0x000fe40000410000 */
[-C--:B------:R-:W-:Y:S03]  /*88b0*/  HMMA.16816.F32 R76, R188, R10.reuse, R76 ;  /* 0x0000000abc4c723c */ /* 0x080fe6000000184c */
[----:B------:R-:W-:Y:S01]  /*88c0*/  MUFU.TANH R36, R36 ;  /* 0x0000002400247308 */ /* 0x000fe20000002400 */
[----:B------:R-:W-:Y:S02]  /*88d0*/  FMUL.FTZ R64, R64, c[0x0][0x320] ;  /* 0x0000c80040407a20 */ /* 0x000fe40000410000 */
[----:B------:R-:W-:Y:S02]  /*88e0*/  FMUL.FTZ R67, R67, c[0x0][0x320] ;  /* 0x0000c80043437a20 */ /* 0x000fe40000410000 */
[----:B------:R-:W-:Y:S01]  /*88f0*/  FMUL.FTZ R71, R71, c[0x0][0x320] ;  /* 0x0000c80047477a20 */ /* 0x000fe20000410000 */
[C---:B------:R-:W-:Y:S01]  /*8900*/  HMMA.16816.F32 R80, R212.reuse, R10, R80 ;  /* 0x0000000ad450723c */ /* 0x040fe20000001850 */
[----:B------:R-:W2:Y:S01]  /*8910*/  LDSM.16.M88.4 R8, [R228+0x3000] ;  /* 0x00300000e408783b */ /* 0x000ea20000000200 */
[----:B------:R-:W-:Y:S04]  /*8920*/  DEPBAR.LE SB0, 0x0 ;  /* 0x000080000000791a */ /* 0x000fe80000000000 */
[----:B------:R-:W2:Y:S01]  /*8930*/  MUFU.TANH R35, R35 ;  /* 0x0000002300237308 */ /* 0x000ea20000002400 */
[----:B------:R-:W-:Y:S01]  /*8940*/  FMUL.FTZ R68, R68, c[0x0][0x320] ;  /* 0x0000c80044447a20 */ /* 0x000fe20000410000 */
[-C--:B-1----:R-:W-:Y:S01]  /*8950*/  HMMA.16816.F32 R84, R212, R4.reuse, R84 ;  /* 0x00000004d454723c */ /* 0x082fe20000001854 */
[----:B------:R-:W-:Y:S04]  /*8960*/  BAR.SYNC.DEFER_BLOCKING 0x0 ;  /* 0x0000000000007b1d */ /* 0x000fe80000010000 */
[----:B------:R-:W-:Y:S02]  /*8970*/  FMUL.FTZ R57, R57, c[0x0][0x320] ;  /* 0x0000c80039397a20 */ /* 0x000fe40000410000 */
[----:B------:R-:W-:Y:S01]  /*8980*/  FMUL.FTZ R76, R76, c[0x0][0x320] ;  /* 0x0000c8004c4c7a20 */ /* 0x000fe20000410000 */
[----:B------:R1:W-:Y:S01]  /*8990*/  MUFU.TANH R222, R71 ;  /* 0x0000004700de7308 */ /* 0x0003e20000002400 */
[C---:B------:R-:W-:Y:S04]  /*89a0*/  HMMA.16816.F32 R88, R188.reuse, R4, R88 ;  /* 0x00000004bc58723c */ /* 0x040fe80000001858 */
[----:B------:R-:W-:Y:S02]  /*89b0*/  FMUL.FTZ R79, R79, c[0x0][0x320] ;  /* 0x0000c8004f4f7a20 */ /* 0x000fe40000410000 */
[----:B------:R-:W-:Y:S01]  /*89c0*/  FMUL.FTZ R61, R61, c[0x0][0x320] ;  /* 0x0000c8003d3d7a20 */ /* 0x000fe20000410000 */
[----:B------:R-:W-:Y:S01]  /*89d0*/  FMNMX.FTZ R4, R195, R117, !PT ;  /* 0x00000075c3047209 */ /* 0x000fe20007810000 */
[----:B------:R-:W-:Y:S01]  /*89e0*/  FMUL.FTZ R82, R82, c[0x0][0x320] ;  /* 0x0000c80052527a20 */ /* 0x000fe20000410000 */
[----:B------:R-:W4:Y:S01]  /*89f0*/  MUFU.TANH R33, R33 ;  /* 0x0000002100217308 */ /* 0x000f220000002400 */
[-C--:B------:R-:W-:Y:S03]  /*8a00*/  HMMA.16816.F32 R92, R188, R6.reuse, R92 ;  /* 0x00000006bc5c723c */ /* 0x080fe6000000185c */
[----:B------:R-:W-:Y:S02]  /*8a10*/  FMUL.FTZ R40, R40, c[0x0][0x320] ;  /* 0x0000c80028287a20 */ /* 0x000fe40000410000 */
[----:B------:R-:W-:Y:S02]  /*8a20*/  FMUL.FTZ R86, R86, c[0x0][0x320] ;  /* 0x0000c80056567a20 */ /* 0x000fe40000410000 */
[----:B------:R-:W-:Y:S01]  /*8a30*/  FMUL.FTZ R80, R80, c[0x0][0x320] ;  /* 0x0000c80050507a20 */ /* 0x000fe20000410000 */
[C---:B------:R-:W-:Y:S01]  /*8a40*/  HMMA.16816.F32 R96, R212.reuse, R6, R96 ;  /* 0x00000006d460723c */ /* 0x040fe20000001860 */
[----:B------:R-:W-:Y:S03]  /*8a50*/  MUFU.TANH R201, R39 ;  /* 0x0000002700c97308 */ /* 0x000fe60000002400 */
[----:B------:R-:W-:Y:S01]  /*8a60*/  FMUL.FTZ R87, R87, c[0x0][0x320] ;  /* 0x0000c80057577a20 */ /* 0x000fe20000410000 */
[----:B-1----:R-:W-:Y:S01]  /*8a70*/  FMNMX.FTZ R71, R184, R0, !PT ;  /* 0x00000000b8477209 */ /* 0x002fe20007810000 */
[----:B------:R-:W-:Y:S01]  /*8a80*/  FMUL.FTZ R85, R85, c[0x0][0x320] ;  /* 0x0000c80055557a20 */ /* 0x000fe20000410000 */
[----:B------:R-:W-:Y:S01]  /*8a90*/  FMNMX.FTZ R0, R186, R2, !PT ;  /* 0x00000002ba007209 */ /* 0x000fe20007810000 */
[-C--:B--2---:R-:W-:Y:S03]  /*8aa0*/  HMMA.16816.F32 R100, R212, R8.reuse, R100 ;  /* 0x00000008d464723c */ /* 0x084fe60000001864 */
[----:B------:R-:W-:Y:S01]  /*8ab0*/  MUFU.TANH R29, R29 ;  /* 0x0000001d001d7308 */ /* 0x000fe20000002400 */
[----:B---3--:R-:W-:Y:S01]  /*8ac0*/  FMNMX.FTZ R2, R192, R4, !PT ;  /* 0x00000004c0027209 */ /* 0x008fe20007810000 */
[----:B------:R-:W-:Y:S01]  /*8ad0*/  FMUL.FTZ R50, R50, c[0x0][0x320] ;  /* 0x0000c80032327a20 */ /* 0x000fe20000410000 */
[----:B------:R-:W-:Y:S01]  /*8ae0*/  FMNMX.FTZ R0, R18, R0, !PT ;  /* 0x0000000012007209 */ /* 0x000fe20007810000 */
[----:B------:R-:W-:Y:S01]  /*8af0*/  FMUL.FTZ R83, R83, c[0x0][0x320] ;  /* 0x0000c80053537a20 */ /* 0x000fe20000410000 */
[----:B------:R-:W-:Y:S01]  /*8b00*/  FMNMX.FTZ R71, R16, R71, !PT ;  /* 0x0000004710477209 */ /* 0x000fe20007810000 */
[----:B------:R-:W-:Y:S01]  /*8b10*/  FMUL.FTZ R88, R88, c[0x0][0x320] ;  /* 0x0000c80058587a20 */ /* 0x000fe20000410000 */
[C---:B------:R-:W-:Y:S03]  /*8b20*/  HMMA.16816.F32 R104, R188.reuse, R8, R104 ;  /* 0x00000008bc68723c */ /* 0x040fe60000001868 */
[----:B------:R-:W-:Y:S01]  /*8b30*/  MUFU.TANH R40, R40 ;  /* 0x0000002800287308 */ /* 0x000fe20000002400 */
[----:B------:R-:W-:Y:S01]  /*8b40*/  FMNMX.FTZ R2, R12, R2, !PT ;  /* 0x000000020c027209 */ /* 0x000fe20007810000 */
[----:B------:R-:W-:Y:S01]  /*8b50*/  FMUL.FTZ R81, R81, c[0x0][0x320] ;  /* 0x0000c80051517a20 */ /* 0x000fe20000410000 */
[----:B------:R-:W-:Y:S01]  /*8b60*/  FMNMX.FTZ R0, R19, R0, !PT ;  /* 0x0000000013007209 */ /* 0x000fe20007810000 */
[----:B------:R-:W-:Y:S01]  /*8b70*/  FMUL.FTZ R84, R84, c[0x0][0x320] ;  /* 0x0000c80054547a20 */ /* 0x000fe20000410000 */
[----:B------:R-:W-:Y:S01]  /*8b80*/  FMNMX.FTZ R2, R13, R2, !PT ;  /* 0x000000020d027209 */ /* 0x000fe20007810000 */
[-C--:B------:R-:W-:Y:S03]  /*8b90*/  HMMA.16816.F32 R108, R188, R10.reuse, R108 ;  /* 0x0000000abc6c723c */ /* 0x080fe6000000186c */
[----:B------:R-:W-:Y:S01]  /*8ba0*/  FMNMX.FTZ R4, R22, R0, !PT ;  /* 0x0000000016047209 */ /* 0x000fe20007810000 */
[----:B------:R-:W-:Y:S01]  /*8bb0*/  MUFU.TANH R26, R26 ;  /* 0x0000001a001a7308 */ /* 0x000fe20000002400 */
[----:B------:R-:W-:Y:S01]  /*8bc0*/  FMNMX.FTZ R71, R17, R71, !PT ;  /* 0x0000004711477209 */ /* 0x000fe20007810000 */
[----:B------:R-:W-:Y:S01]  /*8bd0*/  FMUL.FTZ R91, R91, c[0x0][0x320] ;  /* 0x0000c8005b5b7a20 */ /* 0x000fe20000410000 */
[----:B----4-:R-:W-:Y:S01]  /*8be0*/  FMNMX.FTZ R4, R23, R4, !PT ;  /* 0x0000000417047209 */ /* 0x010fe20007810000 */
[----:B------:R-:W-:Y:S04]  /*8bf0*/  HMMA.16816.F32 R112, R212, R10, R112 ;  /* 0x0000000ad470723c */ /* 0x000fe80000001870 */
[----:B------:R-:W-:Y:S01]  /*8c00*/  FMNMX.FTZ R71, R20, R71, !PT ;  /* 0x0000004714477209 */ /* 0x000fe20007810000 */
[----:B------:R-:W-:Y:S01]  /*8c10*/  FMUL.FTZ R90, R90, c[0x0][0x320] ;  /* 0x0000c8005a5a7a20 */ /* 0x000fe20000410000 */
[----:B------:R-:W1:Y:S01]  /*8c20*/  MUFU.TANH R37, R37 ;  /* 0x0000002500257308 */ /* 0x000e620000002400 */
[----:B------:R-:W-:Y:S01]  /*8c30*/  FMUL.FTZ R51, R51, c[0x0][0x320] ;  /* 0x0000c80033337a20 */ /* 0x000fe20000410000 */
[----:B------:R-:W-:Y:S01]  /*8c40*/  FMNMX.FTZ R71, R21, R71, !PT ;  /* 0x0000004715477209 */ /* 0x000fe20007810000 */
[----:B------:R-:W-:Y:S03]  /*8c50*/  FMUL.FTZ R96, R96, c[0x0][0x320] ;  /* 0x0000c80060607a20 */ /* 0x000fe60000410000 */
[----:B------:R-:W-:Y:S01]  /*8c60*/  FMUL.FTZ R98, R98, c[0x0][0x320] ;  /* 0x0000c80062627a20 */ /* 0x000fe20000410000 */
[----:B------:R-:W-:Y:S01]  /*8c70*/  FMNMX.FTZ R4, R34, R4, !PT ;  /* 0x0000000422047209 */ /* 0x000fe20007810000 */
[----:B------:R-:W-:Y:S01]  /*8c80*/  FMUL.FTZ R99, R99, c[0x0][0x320] ;  /* 0x0000c80063637a20 */ /* 0x000fe20000410000 */
[----:B------:R-:W-:Y:S01]  /*8c90*/  FMNMX.FTZ R71, R32, R71, !PT ;  /* 0x0000004720477209 */ /* 0x000fe20007810000 */
[----:B------:R-:W2:Y:S01]  /*8ca0*/  MUFU.TANH R50, R50 ;  /* 0x0000003200327308 */ /* 0x000ea20000002400 */
[----:B------:R-:W-:Y:S01]  /*8cb0*/  FMUL.FTZ R97, R97, c[0x0][0x320] ;  /* 0x0000c80061617a20 */ /* 0x000fe20000410000 */
[----:B------:R-:W-:Y:S01]  /*8cc0*/  FMNMX.FTZ R4, R35, R4, !PT ;  /* 0x0000000423047209 */ /* 0x000fe20007810000 */
[----:B------:R-:W-:Y:S01]  /*8cd0*/  FMUL.FTZ R89, R89, c[0x0][0x320] ;  /* 0x0000c80059597a20 */ /* 0x000fe20000410000 */
[----:B------:R-:W-:Y:S01]  /*8ce0*/  FMNMX.FTZ R71, R33, R71, !PT ;  /* 0x0000004721477209 */ /* 0x000fe20007810000 */
[----:B------:R-:W-:Y:S01]  /*8cf0*/  FMUL.FTZ R93, R93, c[0x0][0x320] ;  /* 0x0000c8005d5d7a20 */ /* 0x000fe20000410000 */
[----:B------:R-:W-:Y:S01]  /*8d00*/  FMNMX.FTZ R4, R200, R4, !PT ;  /* 0x00000004c8047209 */ /* 0x000fe20007810000 */
[----:B------:R-:W-:Y:S01]  /*8d10*/  FMUL.FTZ R105, R105, c[0x0][0x320] ;  /* 0x0000c80069697a20 */ /* 0x000fe20000410000 */
[----:B------:R-:W-:Y:S01]  /*8d20*/  FMNMX.FTZ R71, R36, R71, !PT ;  /* 0x0000004724477209 */ /* 0x000fe20007810000 */
[----:B------:R-:W-:Y:S01]  /*8d30*/  FMUL.FTZ R113, R113, c[0x0][0x320] ;  /* 0x0000c80071717a20 */ /* 0x000fe20000410000 */
[----:B------:R-:W3:Y:S01]  /*8d40*/  MUFU.TANH R48, R48 ;  /* 0x0000003000307308 */ /* 0x000ee20000002400 */
[----:B------:R-:W-:Y:S01]  /*8d50*/  FMUL.FTZ R94, R94, c[0x0][0x320] ;  /* 0x0000c8005e5e7a20 */ /* 0x000fe20000410000 */
[----:B------:R-:W-:Y:S01]  /*8d60*/  FMNMX.FTZ R0, R24, R2, !PT ;  /* 0x0000000218007209 */ /* 0x000fe20007810000 */
[----:B------:R-:W-:Y:S01]  /*8d70*/  FMUL.FTZ R95, R95, c[0x0][0x320] ;  /* 0x0000c8005f5f7a20 */ /* 0x000fe20000410000 */
[----:B-1----:R-:W-:Y:S01]  /*8d80*/  FMNMX.FTZ R71, R37, R71, !PT ;  /* 0x0000004725477209 */ /* 0x002fe20007810000 */
[----:B------:R-:W-:Y:S01]  /*8d90*/  FMUL.FTZ R73, R73, c[0x0][0x320] ;  /* 0x0000c80049497a20 */ /* 0x000fe20000410000 */
[----:B------:R-:W-:Y:S01]  /*8da0*/  FMNMX.FTZ R0, R25, R0, !PT ;  /* 0x0000000019007209 */ /* 0x000fe20007810000 */
[----:B------:R-:W-:Y:S02]  /*8db0*/  FMUL.FTZ R77, R77, c[0x0][0x320] ;  /* 0x0000c8004d4d7a20 */ /* 0x000fe40000410000 */
[----:B------:R-:W-:Y:S01]  /*8dc0*/  FMUL.FTZ R103, R103, c[0x0][0x320] ;  /* 0x0000c80067677a20 */ /* 0x000fe20000410000 */
[----:B------:R-:W1:Y:S01]  /*8dd0*/  MUFU.TANH R51, R51 ;  /* 0x0000003300337308 */ /* 0x000e620000002400 */
[----:B------:R-:W-:Y:S01]  /*8de0*/  FMUL.FTZ R108, R108, c[0x0][0x320] ;  /* 0x0000c8006c6c7a20 */ /* 0x000fe20000410000 */
[----:B------:R-:W-:Y:S01]  /*8df0*/  FMNMX.FTZ R0, R28, R0, !PT ;  /* 0x000000001c007209 */ /* 0x000fe20007810000 */
[----:B------:R-:W-:Y:S02]  /*8e00*/  FMUL.FTZ R92, R92, c[0x0][0x320] ;  /* 0x0000c8005c5c7a20 */ /* 0x000fe40000410000 */
[----:B------:R-:W-:Y:S01]  /*8e10*/  FMUL.FTZ R112, R112, c[0x0][0x320] ;  /* 0x0000c80070707a20 */ /* 0x000fe20000410000 */
[----:B------:R-:W-:Y:S01]  /*8e20*/  FMNMX.FTZ R0, R29, R0, !PT ;  /* 0x000000001d007209 */ /* 0x000fe20007810000 */
[----:B------:R-:W-:Y:S02]  /*8e30*/  FMUL.FTZ R104, R104, c[0x0][0x320] ;  /* 0x0000c80068687a20 */ /* 0x000fe40000410000 */
[----:B------:R-:W-:Y:S01]  /*8e40*/  FMUL.FTZ R74, R74, c[0x0][0x320] ;  /* 0x0000c8004a4a7a20 */ /* 0x000fe20000410000 */
[----:B------:R-:W4:Y:S01]  /*8e50*/  MUFU.TANH R49, R49 ;  /* 0x0000003100317308 */ /* 0x000f220000002400 */
[----:B------:R-:W-:Y:S01]  /*8e60*/  FMUL.FTZ R78, R78, c[0x0][0x320] ;  /* 0x0000c8004e4e7a20 */ /* 0x000fe20000410000 */
[----:B------:R-:W-:Y:S01]  /*8e70*/  FMNMX.FTZ R2, R40, R0, !PT ;  /* 0x0000000028027209 */ /* 0x000fe20007810000 */
[----:B------:R-:W-:Y:S01]  /*8e80*/  FMUL.FTZ R107, R107, c[0x0][0x320] ;  /* 0x0000c8006b6b7a20 */ /* 0x000fe20000410000 */
[----:B------:R-:W-:Y:S01]  /*8e90*/  FMNMX.FTZ R0, R201, R4, !PT ;  /* 0x00000004c9007209 */ /* 0x000fe20007810000 */
[----:B------:R-:W-:Y:S01]  /*8ea0*/  FMUL.FTZ R106, R106, c[0x0][0x320] ;  /* 0x0000c8006a6a7a20 */ /* 0x000fe20000410000 */
[----:B------:R-:W-:Y:S01]  /*8eb0*/  FMNMX.FTZ R4, R194, R118, !PT ;  /* 0x00000076c2047209 */ /* 0x000fe20007810000 */
[----:B------:R-:W-:Y:S01]  /*8ec0*/  FMUL.FTZ R65, R65, c[0x0][0x320] ;  /* 0x0000c80041417a20 */ /* 0x000fe20000410000 */
[----:B--2---:R-:W-:Y:S01]  /*8ed0*/  FMNMX.FTZ R0, R50, R0, !PT ;  /* 0x0000000032007209 */ /* 0x004fe20007810000 */
[----:B------:R-:W-:Y:S01]  /*8ee0*/  FMUL.FTZ R70, R70, c[0x0][0x320] ;  /* 0x0000c80046467a20 */ /* 0x000fe20000410000 */
[----:B------:R-:W2:Y:S01]  /*8ef0*/  MUFU.TANH R216, R54 ;  /* 0x0000003600d87308 */ /* 0x000ea20000002400 */
[----:B------:R-:W-:Y:S01]  /*8f00*/  FMNMX.FTZ R4, R193, R4, !PT ;  /* 0x00000004c1047209 */ /* 0x000fe20007810000 */
[----:B------:R-:W-:Y:S01]  /*8f10*/  FMUL.FTZ R45, R45, c[0x0][0x320] ;  /* 0x0000c8002d2d7a20 */ /* 0x000fe20000410000 */
[----:B---3--:R-:W-:Y:S01]  /*8f20*/  FMNMX.FTZ R71, R48, R71, !PT ;  /* 0x0000004730477209 */ /* 0x008fe20007810000 */
[----:B------:R-:W-:Y:S01]  /*8f30*/  FMUL.FTZ R42, R42, c[0x0][0x320] ;  /* 0x0000c8002a2a7a20 */ /* 0x000fe20000410000 */
[----:B-1----:R-:W-:Y:S01]  /*8f40*/  FMNMX.FTZ R0, R51, R0, !PT ;  /* 0x0000000033007209 */ /* 0x002fe20007810000 */
[----:B------:R-:W-:Y:S02]  /*8f50*/  FMUL.FTZ R59, R59, c[0x0][0x320] ;  /* 0x0000c8003b3b7a20 */ /* 0x000fe40000410000 */
[----:B------:R-:W-:Y:S02]  /*8f60*/  FMUL.FTZ R63, R63, c[0x0][0x320] ;  /* 0x0000c8003f3f7a20 */ /* 0x000fe40000410000 */
[----:B------:R-:W1:Y:S01]  /*8f70*/  MUFU.TANH R206, R52 ;  /* 0x0000003400ce7308 */ /* 0x000e620000002400 */
[----:B------:R-:W-:Y:S02]  /*8f80*/  FMUL.FTZ R69, R69, c[0x0][0x320] ;  /* 0x0000c80045457a20 */ /* 0x000fe40000410000 */
[----:B------:R-:W-:Y:S01]  /*8f90*/  FMUL.FTZ R72, R72, c[0x0][0x320] ;  /* 0x0000c80048487a20 */ /* 0x000fe20000410000 */
[----:B----4-:R-:W-:Y:S01]  /*8fa0*/  FMNMX.FTZ R71, R49, R71, !PT ;  /* 0x0000004731477209 */ /* 0x010fe20007810000 */
[----:B------:R-:W-:Y:S02]  /*8fb0*/  FMUL.FTZ R102, R102, c[0x0][0x320] ;  /* 0x0000c80066667a20 */ /* 0x000fe40000410000 */
[----:B------:R-:W-:Y:S02]  /*8fc0*/  FMUL.FTZ R109, R109, c[0x0][0x320] ;  /* 0x0000c8006d6d7a20 */ /* 0x000fe40000410000 */
[----:B------:R-:W-:Y:S01]  /*8fd0*/  FMUL.FTZ R100, R100, c[0x0][0x320] ;  /* 0x0000c80064647a20 */ /* 0x000fe20000410000 */
[----:B------:R-:W3:Y:S01]  /*8fe0*/  MUFU.TANH R245, R55 ;  /* 0x0000003700f57308 */ /* 0x000ee20000002400 */
[----:B------:R-:W-:Y:S02]  /*8ff0*/  FMUL.FTZ R101, R101, c[0x0][0x320] ;  /* 0x0000c80065657a20 */ /* 0x000fe40000410000 */
[----:B------:R-:W-:Y:S01]  /*9000*/  FMUL.FTZ R114, R114, c[0x0][0x320] ;  /* 0x0000c80072727a20 */ /* 0x000fe20000410000 */
[----:B--2---:R-:W-:Y:S01]  /*9010*/  FMNMX.FTZ R0, R216, R0, !PT ;  /* 0x00000000d8007209 */ /* 0x004fe20007810000 */
[----:B------:R-:W-:Y:S02]  /*9020*/  FMUL.FTZ R115, R115, c[0x0][0x320] ;  /* 0x0000c80073737a20 */ /* 0x000fe40000410000 */
[----:B------:R-:W-:Y:S02]  /*9030*/  FMUL.FTZ R47, R47, c[0x0][0x320] ;  /* 0x0000c8002f2f7a20 */ /* 0x000fe40000410000 */
[----:B------:R-:W-:Y:S01]  /*9040*/  FMUL.FTZ R75, R75, c[0x0][0x320] ;  /* 0x0000c8004b4b7a20 */ /* 0x000fe20000410000 */
[----:B------:R2:W4:Y:S01]  /*9050*/  MUFU.TANH R208, R53 ;  /* 0x0000003500d07308 */ /* 0x0005220000002400 */
[----:B------:R-:W-:Y:S02]  /*9060*/  FMUL.FTZ R44, R44, c[0x0][0x320] ;  /* 0x0000c8002c2c7a20 */ /* 0x000fe40000410000 */
[----:B------:R-:W-:Y:S01]  /*9070*/  FMUL.FTZ R56, R56, c[0x0][0x320] ;  /* 0x0000c80038387a20 */ /* 0x000fe20000410000 */
[----:B-1----:R-:W-:Y:S06]  /*9080*/  FMNMX.FTZ R71, R206, R71, !PT ;  /* 0x00000047ce477209 */ /* 0x002fec0007810000 */
[----:B------:R-:W1:Y:S01]  /*9090*/  MUFU.TANH R209, R66 ;  /* 0x0000004200d17308 */ /* 0x000e620000002400 */
[----:B---3--:R-:W-:Y:S09]  /*90a0*/  FMNMX.FTZ R0, R245, R0, !PT ;  /* 0x00000000f5007209 */ /* 0x008ff20007810000 */
[----:B------:R-:W3:Y:S01]  /*90b0*/  MUFU.TANH R203, R64 ;  /* 0x0000004000cb7308 */ /* 0x000ee20000002400 */
[----:B--2---:R-:W2:Y:S01]  /*90c0*/  LDL.64 R52, [R1+0x40] ;  /* 0x0000400001347983 */ /* 0x004ea20000100a00 */
[----:B----4-:R-:W-:Y:S08]  /*90d0*/  FMNMX.FTZ R71, R208, R71, !PT ;  /* 0x00000047d0477209 */ /* 0x010ff00007810000 */
[----:B------:R-:W4:Y:S01]  /*90e0*/  MUFU.TANH R41, R41 ;  /* 0x0000002900297308 */ /* 0x000f220000002400 */
[----:B-1----:R-:W-:Y:S09]  /*90f0*/  FMNMX.FTZ R0, R209, R0, !PT ;  /* 0x00000000d1007209 */ /* 0x002ff20007810000 */
[----:B------:R-:W1:Y:S01]  /*9100*/  MUFU.TANH R211, R67 ;  /* 0x0000004300d37308 */ /* 0x000e620000002400 */
[----:B---3--:R-:W-:Y:S09]  /*9110*/  FMNMX.FTZ R71, R203, R71, !PT ;  /* 0x00000047cb477209 */ /* 0x008ff20007810000 */
[----:B------:R-:W3:Y:S01]  /*9120*/  MUFU.TANH R202, R65 ;  /* 0x0000004100ca7308 */ /* 0x000ee20000002400 */
[----:B----4-:R-:W-:Y:S09]  /*9130*/  FMNMX.FTZ R2, R41, R2, !PT ;  /* 0x0000000229027209 */ /* 0x010ff20007810000 */
[----:B------:R-:W4:Y:S01]  /*9140*/  MUFU.TANH R44, R44 ;  /* 0x0000002c002c7308 */ /* 0x000f220000002400 */
[----:B-1----:R-:W-:Y:S09]  /*9150*/  FMNMX.FTZ R0, R211, R0, !PT ;  /* 0x00000000d3007209 */ /* 0x002ff20007810000 */
[----:B------:R-:W1:Y:S01]  /*9160*/  MUFU.TANH R218, R70 ;  /* 0x0000004600da7308 */ /* 0x000e620000002400 */
[----:B---3--:R-:W-:Y:S09]  /*9170*/  FMNMX.FTZ R71, R202, R71, !PT ;  /* 0x00000047ca477209 */ /* 0x008ff20007810000 */
[----:B------:R3:W-:Y:S01]  /*9180*/  MUFU.TANH R220, R86 ;  /* 0x0000005600dc7308 */ /* 0x0007e20000002400 */
[----:B----4-:R-:W-:Y:S09]  /*9190*/  FMNMX.FTZ R2, R44, R2, !PT ;  /* 0x000000022c027209 */ /* 0x010ff20007810000 */
[----:B------:R-:W4:Y:S01]  /*91a0*/  MUFU.TANH R234, R68 ;  /* 0x0000004400ea7308 */ /* 0x000f220000002400 */
[----:B-1----:R-:W-:Y:S09]  /*91b0*/  FMNMX.FTZ R0, R218, R0, !PT ;  /* 0x00000000da007209 */ /* 0x002ff20007810000 */
[----:B------:R-:W1:Y:S01]  /*91c0*/  MUFU.TANH R45, R45 ;  /* 0x0000002d002d7308 */ /* 0x000e620000002400 */
[----:B---3--:R-:W-:Y:S04]  /*91d0*/  MOV R86, R222 ;  /* 0x000000de00567202 */ /* 0x008fe80000000f00 */
[----:B------:R-:W-:Y:S05]  /*91e0*/  FMNMX.FTZ R0, R86, R0, !PT ;  /* 0x0000000056007209 */ /* 0x000fea0007810000 */
[----:B------:R-:W3:Y:S01]  /*91f0*/  MUFU.TANH R199, R56 ;  /* 0x0000003800c77308 */ /* 0x000ee20000002400 */
[----:B----4-:R-:W-:Y:S09]  /*9200*/  FMNMX.FTZ R71, R234, R71, !PT ;  /* 0x00000047ea477209 */ /* 0x010ff20007810000 */
[----:B------:R3:W-:Y:S01]  /*9210*/  MUFU.TANH R246, R63 ;  /* 0x0000003f00f67308 */ /* 0x0007e20000002400 */
[----:B-1----:R-:W-:Y:S09]  /*9220*/  FMNMX.FTZ R2, R45, R2, !PT ;  /* 0x000000022d027209 */ /* 0x002ff20007810000 */
[----:B------:R-:W1:Y:S10]  /*9230*/  MUFU.TANH R39, R82 ;  /* 0x0000005200277308 */ /* 0x000e740000002400 */
[----:B------:R-:W-:Y:S01]  /*9240*/  MUFU.TANH R204, R42 ;  /* 0x0000002a00cc7308 */ /* 0x000fe20000002400 */
[----:B---3--:R-:W-:Y:S04]  /*9250*/  MOV R63, R199 ;  /* 0x000000c7003f7202 */ /* 0x008fe80000000f00 */
[----:B------:R-:W-:Y:S05]  /*9260*/  FMNMX.FTZ R2, R63, R2, !PT ;  /* 0x000000023f027209 */ /* 0x000fea0007810000 */
[----:B------:R-:W-:Y:S01]  /*9270*/  MUFU.TANH R230, R58 ;  /* 0x0000003a00e67308 */ /* 0x000fe20000002400 */
[----:B-1----:R-:W-:Y:S04]  /*9280*/  MOV R212, R39 ;  /* 0x0000002700d47202 */ /* 0x002fe80000000f00 */
[----:B------:R-:W-:Y:S05]  /*9290*/  FMNMX.FTZ R0, R212, R0, !PT ;  /* 0x00000000d4007209 */ /* 0x000fea0007810000 */
[----:B------:R-:W-:Y:S10]  /*92a0*/  MUFU.TANH R42, R59 ;  /* 0x0000003b002a7308 */ /* 0x000ff40000002400 */
[----:B------:R-:W1:Y:S10]  /*92b0*/  MUFU.TANH R59, R69 ;  /* 0x00000045003b7308 */ /* 0x000e740000002400 */
[----:B------:R-:W3:Y:S10]  /*92c0*/  MUFU.TANH R223, R80 ;  /* 0x0000005000df7308 */ /* 0x000ef40000002400 */
[----:B------:R3:W-:Y:S01]  /*92d0*/  MUFU.TANH R58, R87 ;  /* 0x00000057003a7308 */ /* 0x0007e20000002400 */
[----:B-1----:R-:W-:Y:S09]  /*92e0*/  FMNMX.FTZ R71, R59, R71, !PT ;  /* 0x000000473b477209 */ /* 0x002ff20007810000 */
[----:B------:R-:W1:Y:S10]  /*92f0*/  MUFU.TANH R197, R57 ;  /* 0x0000003900c57308 */ /* 0x000e740000002400 */
[----:B------:R-:W-:Y:S01]  /*9300*/  MUFU.TANH R221, R60 ;  /* 0x0000003c00dd7308 */ /* 0x000fe20000002400 */
[----:B---3--:R-:W-:Y:S04]  /*9310*/  MOV R87, R223 ;  /* 0x000000df00577202 */ /* 0x008fe80000000f00 */
[----:B------:R-:W-:Y:S05]  /*9320*/  FMNMX.FTZ R71, R87, R71, !PT ;  /* 0x0000004757477209 */ /* 0x000fea0007810000 */
[----:B------:R1:W-:Y:S10]  /*9330*/  MUFU.TANH R60, R85 ;  /* 0x00000055003c7308 */ /* 0x0003f40000002400 */
[----:B------:R-:W3:Y:S10]  /*9340*/  MUFU.TANH R14, R14 ;  /* 0x0000000e000e7308 */ /* 0x000ef40000002400 */
[----:B------:R-:W4:Y:S01]  /*9350*/  MUFU.TANH R233, R83 ;  /* 0x0000005300e97308 */ /* 0x000f220000002400 */
[----:B-1----:R-:W-:Y:S04]  /*9360*/  MOV R85, R197 ;  /* 0x000000c500557202 */ /* 0x002fe80000000f00 */
[----:B------:R-:W-:Y:S05]  /*9370*/  FMNMX.FTZ R2, R85, R2, !PT ;  /* 0x0000000255027209 */ /* 0x000fea0007810000 */
[----:B------:R1:W-:Y:S01]  /*9380*/  MUFU.TANH R248, R88 ;  /* 0x0000005800f87308 */ /* 0x0003e20000002400 */
[----:B---3--:R-:W-:Y:S09]  /*9390*/  FMNMX.FTZ R4, R14, R4, !PT ;  /* 0x000000040e047209 */ /* 0x008ff20007810000 */
[----:B------:R-:W3:Y:S01]  /*93a0*/  MUFU.TANH R15, R15 ;  /* 0x0000000f000f7308 */ /* 0x000ee20000002400 */
[----:B----4-:R-:W-:Y:S04]  /*93b0*/  FMNMX.FTZ R0, R233, R0, !PT ;  /* 0x00000000e9007209 */ /* 0x010fe80007810000 */
[----:B------:R-:W-:Y:S05]  /*93c0*/  FMNMX.FTZ R0, R220, R0, !PT ;  /* 0x00000000dc007209 */ /* 0x000fea0007810000 */
[----:B------:R-:W4:Y:S01]  /*93d0*/  MUFU.TANH R80, R81 ;  /* 0x0000005100507308 */ /* 0x000f220000002400 */
[----:B------:R-:W-:Y:S02]  /*93e0*/  FMNMX.FTZ R0, R58, R0, !PT ;  /* 0x000000003a007209 */ /* 0x000fe40007810000 */
[----:B-1----:R-:W-:Y:S04]  /*93f0*/  MOV R88, R221 ;  /* 0x000000dd00587202 */ /* 0x002fe80000000f00 */
[----:B------:R-:W-:Y:S03]  /*9400*/  FMNMX.FTZ R2, R88, R2, !PT ;  /* 0x0000000258027209 */ /* 0x000fe60007810000 */
[----:B------:R-:W1:Y:S01]  /*9410*/  MUFU.TANH R249, R84 ;  /* 0x0000005400f97308 */ /* 0x000e620000002400 */
[----:B---3--:R-:W-:Y:S04]  /*9420*/  FMNMX.FTZ R4, R15, R4, !PT ;  /* 0x000000040f047209 */ /* 0x008fe80007810000 */
[----:B------:R-:W-:Y:S05]  /*9430*/  FMNMX.FTZ R4, R26, R4, !PT ;  /* 0x000000041a047209 */ /* 0x000fea0007810000 */
[----:B------:R1:W-:Y:S01]  /*9440*/  MUFU.TANH R244, R91 ;  /* 0x0000005b00f47308 */ /* 0x0003e20000002400 */
[----:B----4-:R-:W-:Y:S09]  /*9450*/  FMNMX.FTZ R71, R80, R71, !PT ;  /* 0x0000004750477209 */ /* 0x010ff20007810000 */
[----:B------:R-:W3:Y:S10]  /*9460*/  MUFU.TANH R250, R61 ;  /* 0x0000003d00fa7308 */ /* 0x000ef40000002400 */
[----:B------:R3:W-:Y:S01]  /*9470*/  MUFU.TANH R247, R90 ;  /* 0x0000005a00f77308 */ /* 0x0007e20000002400 */
[----:B-1----:R-:W-:Y:S04]  /*9480*/  MOV R91, R249 ;  /* 0x000000f9005b7202 */ /* 0x002fe80000000f00 */
[----:B------:R-:W-:Y:S05]  /*9490*/  FMNMX.FTZ R71, R91, R71, !PT ;  /* 0x000000475b477209 */ /* 0x000fea0007810000 */
[----:B------:R-:W1:Y:S01]  /*94a0*/  MUFU.TANH R27, R27 ;  /* 0x0000001b001b7308 */ /* 0x000e620000002400 */
[----:B------:R-:W-:Y:S09]  /*94b0*/  FMNMX.FTZ R71, R60, R71, !PT ;  /* 0x000000473c477209 */ /* 0x000ff20007810000 */
[----:B------:R-:W4:Y:S01]  /*94c0*/  MUFU.TANH R198, R96 ;  /* 0x0000006000c67308 */ /* 0x000f220000002400 */
[----:B---3--:R-:W-:Y:S04]  /*94d0*/  MOV R90, R250 ;  /* 0x000000fa005a7202 */ /* 0x008fe80000000f00 */
[----:B------:R-:W-:Y:S05]  /*94e0*/  FMNMX.FTZ R2, R90, R2, !PT ;  /* 0x000000025a027209 */ /* 0x000fea0007810000 */
[----:B------:R-:W3:Y:S01]  /*94f0*/  MUFU.TANH R219, R72 ;  /* 0x0000004800db7308 */ /* 0x000ee20000002400 */
[----:B-1----:R-:W-:Y:S09]  /*9500*/  FMNMX.FTZ R4, R27, R4, !PT ;  /* 0x000000041b047209 */ /* 0x002ff20007810000 */
[----:B------:R-:W1:Y:S01]  /*9510*/  MUFU.TANH R196, R73 ;  /* 0x0000004900c47308 */ /* 0x000e620000002400 */
[----:B----4-:R-:W-:Y:S04]  /*9520*/  MOV R215, R198 ;  /* 0x000000c600d77202 */ /* 0x010fe80000000f00 */
[----:B------:R-:W-:Y:S05]  /*9530*/  FMNMX.FTZ R71, R215, R71, !PT ;  /* 0x00000047d7477209 */ /* 0x000fea0007810000 */
[----:B------:R-:W4:Y:S01]  /*9540*/  MUFU.TANH R98, R98 ;  /* 0x0000006200627308 */ /* 0x000f220000002400 */
[----:B---3--:R-:W-:Y:S09]  /*9550*/  FMNMX.FTZ R2, R219, R2, !PT ;  /* 0x00000002db027209 */ /* 0x008ff20007810000 */
[----:B------:R-:W3:Y:S01]  /*9560*/  MUFU.TANH R30, R30 ;  /* 0x0000001e001e7308 */ /* 0x000ee20000002400 */
[----:B-1----:R-:W-:Y:S04]  /*9570*/  MOV R84, R196 ;  /* 0x000000c400547202 */ /* 0x002fe80000000f00 */
[----:B------:R-:W-:Y:S05]  /*9580*/  FMNMX.FTZ R2, R84, R2, !PT ;  /* 0x0000000254027209 */ /* 0x000fea0007810000 */
[----:B------:R-:W1:Y:S01]  /*9590*/  MUFU.TANH R38, R76 ;  /* 0x0000004c00267308 */ /* 0x000e620000002400 */
[----:B----4-:R-:W-:Y:S09]  /*95a0*/  FMNMX.FTZ R0, R98, R0, !PT ;  /* 0x0000000062007209 */ /* 0x010ff20007810000 */
[----:B------:R-:W4:Y:S01]  /*95b0*/  MUFU.TANH R99, R99 ;  /* 0x0000006300637308 */ /* 0x000f220000002400 */
[----:B---3--:R-:W-:Y:S09]  /*95c0*/  FMNMX.FTZ R4, R30, R4, !PT ;  /* 0x000000041e047209 */ /* 0x008ff20007810000 */
[----:B------:R-:W3:Y:S01]  /*95d0*/  MUFU.TANH R5, R102 ;  /* 0x0000006600057308 */ /* 0x000ee20000002400 */
[----:B-1----:R-:W-:Y:S02]  /*95e0*/  MOV R213, R38 ;  /* 0x0000002600d57202 */ /* 0x002fe40000000f00 */
[----:B------:R-:W2:Y:S02]  /*95f0*/  LDL.64 R38, [R1+0x48] ;  /* 0x0000480001267983 */ /* 0x000ea40000100a00 */
[----:B------:R-:W-:Y:S05]  /*9600*/  FMNMX.FTZ R2, R213, R2, !PT ;  /* 0x00000002d5027209 */ /* 0x000fea0007810000 */
[----:B------:R3:W-:Y:S01]  /*9610*/  MUFU.TANH R188, R109 ;  /* 0x0000006d00bc7308 */ /* 0x0007e20000002400 */
[----:B----4-:R-:W-:Y:S09]  /*9620*/  FMNMX.FTZ R0, R99, R0, !PT ;  /* 0x0000000063007209 */ /* 0x010ff20007810000 */
[----:B------:R-:W1:Y:S10]  /*9630*/  MUFU.TANH R31, R31 ;  /* 0x0000001f001f7308 */ /* 0x000e740000002400 */
[----:B------:R-:W4:Y:S01]  /*9640*/  MUFU.TANH R97, R97 ;  /* 0x0000006100617308 */ /* 0x000f220000002400 */
[----:B---3--:R-:W-:Y:S04]  /*9650*/  MOV R109, R5 ;  /* 0x00000005006d7202 */ /* 0x008fe80000000f00 */
[----:B------:R-:W-:Y:S05]  /*9660*/  FMNMX.FTZ R0, R109, R0, !PT ;  /* 0x000000006d007209 */ /* 0x000fea0007810000 */
[----:B------:R-:W3:Y:S01]  /*9670*/  MUFU.TANH R251, R77 ;  /* 0x0000004d00fb7308 */ /* 0x000ee20000002400 */
[----:B-1----:R-:W-:Y:S04]  /*9680*/  FMNMX.FTZ R4, R31, R4, !PT ;  /* 0x000000041f047209 */ /* 0x002fe80007810000 */
[----:B------:R-:W-:Y:S05]  /*9690*/  FMNMX.FTZ R4, R204, R4, !PT ;  /* 0x00000004cc047209 */ /* 0x000fea0007810000 */
[----:B------:R3:W-:Y:S01]  /*96a0*/  MUFU.TANH R243, R89 ;  /* 0x0000005900f37308 */ /* 0x0007e20000002400 */
[----:B----4-:R-:W-:Y:S09]  /*96b0*/  FMNMX.FTZ R71, R97, R71, !PT ;  /* 0x0000004761477209 */ /* 0x010ff20007810000 */
[----:B------:R-:W1:Y:S10]  /*96c0*/  MUFU.TANH R6, R103 ;  /* 0x0000006700067308 */ /* 0x000e740000002400 */
[----:B------:R1:W-:Y:S01]  /*96d0*/  MUFU.TANH R191, R108 ;  /* 0x0000006c00bf7308 */ /* 0x0003e20000002400 */
[----:B---3--:R-:W-:Y:S04]  /*96e0*/  MOV R89, R251 ;  /* 0x000000fb00597202 */ /* 0x008fe80000000f00 */
[----:B------:R-:W-:Y:S05]  /*96f0*/  FMNMX.FTZ R2, R89, R2, !PT ;  /* 0x0000000259027209 */ /* 0x000fea0007810000 */
[----:B------:R3:W-:Y:S10]  /*9700*/  MUFU.TANH R61, R93 ;  /* 0x0000005d003d7308 */ /* 0x0007f40000002400 */
[----:B------:R-:W4:Y:S01]  /*9710*/  MUFU.TANH R100, R100 ;  /* 0x0000006400647308 */ /* 0x000f220000002400 */
[----:B-1----:R-:W-:Y:S04]  /*9720*/  MOV R108, R6 ;  /* 0x00000006006c7202 */ /* 0x002fe80000000f00 */
[----:B------:R-:W-:Y:S05]  /*9730*/  FMNMX.FTZ R0, R108, R0, !PT ;  /* 0x000000006c007209 */ /* 0x000fea0007810000 */
[----:B------:R-:W-:Y:S01]  /*9740*/  MUFU.TANH R240, R62 ;  /* 0x0000003e00f07308 */ /* 0x000fe20000002400 */
[----:B---3--:R-:W-:Y:S09]  /*9750*/  MOV R93, R230 ;  /* 0x000000e6005d7202 */ /* 0x008ff20000000f00 */
[----:B------:R1:W-:Y:S01]  /*9760*/  MUFU.TANH R62, R92 ;  /* 0x0000005c003e7308 */ /* 0x0003e20000002400 */
[----:B----4-:R-:W-:Y:S09]  /*9770*/  FMNMX.FTZ R71, R100, R71, !PT ;  /* 0x0000004764477209 */ /* 0x010ff20007810000 */
[----:B------:R-:W3:Y:S10]  /*9780*/  MUFU.TANH R205, R43 ;  /* 0x0000002b00cd7308 */ /* 0x000ef40000002400 */
[----:B------:R-:W4:Y:S01]  /*9790*/  MUFU.TANH R101, R101 ;  /* 0x0000006500657308 */ /* 0x000f220000002400 */
[----:B-1----:R-:W-:Y:S04]  /*97a0*/  MOV R92, R248 ;  /* 0x000000f8005c7202 */ /* 0x002fe80000000f00 */
[----:B------:R-:W-:Y:S05]  /*97b0*/  FMNMX.FTZ R2, R92, R2, !PT ;  /* 0x000000025c027209 */ /* 0x000fea0007810000 */
[----:B------:R-:W1:Y:S01]  /*97c0*/  MUFU.TANH R114, R114 ;  /* 0x0000007200727308 */ /* 0x000e620000002400 */
[----:B------:R-:W-:Y:S02]  /*97d0*/  FMNMX.FTZ R2, R243, R2, !PT ;  /* 0x00000002f3027209 */ /* 0x000fe40007810000 */
[----:B---3--:R-:W-:Y:S02]  /*97e0*/  FMNMX.FTZ R4, R205, R4, !PT ;  /* 0x00000004cd047209 */ /* 0x008fe40007810000 */
[----:B------:R-:W-:Y:S05]  /*97f0*/  FMNMX.FTZ R2, R62, R2, !PT ;  /* 0x000000023e027209 */ /* 0x000fea0007810000 */
[----:B------:R-:W3:Y:S01]  /*9800*/  MUFU.TANH R207, R46 ;  /* 0x0000002e00cf7308 */ /* 0x000ee20000002400 */
[----:B------:R-:W-:Y:S02]  /*9810*/  FMNMX.FTZ R2, R61, R2, !PT ;  /* 0x000000023d027209 */ /* 0x000fe40007810000 */
[----:B----4-:R-:W-:Y:S07]  /*9820*/  FMNMX.FTZ R71, R101, R71, !PT ;  /* 0x0000004765477209 */ /* 0x010fee0007810000 */
[----:B------:R-:W4:Y:S01]  /*9830*/  MUFU.TANH R102, R112 ;  /* 0x0000007000667308 */ /* 0x000f220000002400 */
[----:B-1----:R-:W-:Y:S09]  /*9840*/  FMNMX.FTZ R0, R114, R0, !PT ;  /* 0x0000000072007209 */ /* 0x002ff20007810000 */
[----:B------:R-:W1:Y:S01]  /*9850*/  MUFU.TANH R115, R115 ;  /* 0x0000007300737308 */ /* 0x000e620000002400 */
[----:B---3--:R-:W-:Y:S09]  /*9860*/  FMNMX.FTZ R4, R207, R4, !PT ;  /* 0x00000004cf047209 */ /* 0x008ff20007810000 */
[----:B------:R-:W3:Y:S01]  /*9870*/  MUFU.TANH R210, R47 ;  /* 0x0000002f00d27308 */ /* 0x000ee20000002400 */
[----:B----4-:R-:W-:Y:S02]  /*9880*/  FMNMX.FTZ R71, R102, R71, !PT ;  /* 0x0000004766477209 */ /* 0x010fe40007810000 */
[----:B------:R-:W-:Y:S07]  /*9890*/  MOV R112, R247 ;  /* 0x000000f700707202 */ /* 0x000fee0000000f00 */
[----:B------:R-:W4:Y:S01]  /*98a0*/  MUFU.TANH R96, R113 ;  /* 0x0000007100607308 */ /* 0x000f220000002400 */
[----:B-1----:R-:W-:Y:S05]  /*98b0*/  FMNMX.FTZ R0, R115, R0, !PT ;  /* 0x0000000073007209 */ /* 0x002fea0007810000 */
[----:B------:R-:W1:Y:S04]  /*98c0*/  SHFL.BFLY PT, R70, R0, 0x2, 0x1f ;  /* 0x0c401f0000467f89 */ /* 0x000e6800000e0000 */
[----:B------:R-:W1:Y:S01]  /*98d0*/  MUFU.TANH R46, R104 ;  /* 0x00000068002e7308 */ /* 0x000e620000002400 */
[----:B---3--:R-:W-:Y:S04]  /*98e0*/  FMNMX.FTZ R4, R210, R4, !PT ;  /* 0x00000004d2047209 */ /* 0x008fe80007810000 */
[----:B------:R-:W-:Y:S05]  /*98f0*/  FMNMX.FTZ R4, R93, R4, !PT ;  /* 0x000000045d047209 */ /* 0x000fea0007810000 */
[----:B------:R-:W3:Y:S01]  /*9900*/  MUFU.TANH R230, R105 ;  /* 0x0000006900e67308 */ /* 0x000ee20000002400 */
[----:B------:R-:W-:Y:S02]  /*9910*/  FMNMX.FTZ R4, R42, R4, !PT ;  /* 0x000000042a047209 */ /* 0x000fe40007810000 */
[----:B----4-:R-:W-:Y:S02]  /*9920*/  FMNMX.FTZ R71, R96, R71, !PT ;  /* 0x0000004760477209 */ /* 0x010fe40007810000 */
[----:B------:R-:W-:Y:S03]  /*9930*/  FMNMX.FTZ R4, R240, R4, !PT ;  /* 0x00000004f0047209 */ /* 0x000fe60007810000 */
[----:B------:R-:W4:Y:S02]  /*9940*/  SHFL.BFLY PT, R5, R71, 0x2, 0x1f ;  /* 0x0c401f0047057f89 */ /* 0x000f2400000e0000 */
[----:B------:R-:W4:Y:S01]  /*9950*/  MUFU.TANH R43, R74 ;  /* 0x0000004a002b7308 */ /* 0x000f220000002400 */
[----:B------:R-:W-:Y:S02]  /*9960*/  FMNMX.FTZ R4, R246, R4, !PT ;  /* 0x00000004f6047209 */ /* 0x000fe40007810000 */
[----:B-1----:R-:W-:Y:S02]  /*9970*/  FMNMX.FTZ R70, R0, R70, !PT ;  /* 0x0000004600467209 */ /* 0x002fe40007810000 */
[----:B------:R-:W-:Y:S05]  /*9980*/  FMNMX.FTZ R2, R46, R2, !PT ;  /* 0x000000022e027209 */ /* 0x000fea0007810000 */
[----:B------:R-:W1:Y:S01]  /*9990*/  MUFU.TANH R252, R75 ;  /* 0x0000004b00fc7308 */ /* 0x000e620000002400 */
[----:B---3--:R-:W-:Y:S04]  /*99a0*/  FMNMX.FTZ R2, R230, R2, !PT ;  /* 0x00000002e6027209 */ /* 0x008fe80007810000 */
[----:B------:R-:W-:Y:S05]  /*99b0*/  FMNMX.FTZ R2, R191, R2, !PT ;  /* 0x00000002bf027209 */ /* 0x000fea0007810000 */
[----:B------:R-:W3:Y:S01]  /*99c0*/  MUFU.TANH R217, R78 ;  /* 0x0000004e00d97308 */ /* 0x000ee20000002400 */
[----:B------:R-:W-:Y:S02]  /*99d0*/  FMNMX.FTZ R2, R188, R2, !PT ;  /* 0x00000002bc027209 */ /* 0x000fe40007810000 */
[----:B----4-:R-:W-:Y:S02]  /*99e0*/  FMNMX.FTZ R4, R43, R4, !PT ;  /* 0x000000042b047209 */ /* 0x010fe40007810000 */
[----:B------:R-:W-:Y:S01]  /*99f0*/  FMNMX.FTZ R71, R71, R5, !PT ;  /* 0x0000000547477209 */ /* 0x000fe20007810000 */
[----:B------:R-:W4:Y:S04]  /*9a00*/  SHFL.BFLY PT, R68, R2, 0x2, 0x1f ;  /* 0x0c401f0002447f89 */ /* 0x000f2800000e0000 */
[----:B------:R-:W4:Y:S01]  /*9a10*/  MUFU.TANH R119, R79 ;  /* 0x0000004f00777308 */ /* 0x000f220000002400 */
[----:B-1----:R-:W-:Y:S03]  /*9a20*/  FMNMX.FTZ R4, R252, R4, !PT ;  /* 0x00000004fc047209 */ /* 0x002fe60007810000 */
[----:B------:R-:W1:Y:S01]  /*9a30*/  SHFL.BFLY PT, R6, R71, 0x1, 0x1f ;  /* 0x0c201f0047067f89 */ /* 0x000e6200000e0000 */
[----:B------:R-:W-:Y:S05]  /*9a40*/  FMUL.FTZ R75, R110, c[0x0][0x320] ;  /* 0x0000c8006e4b7a20 */ /* 0x000fea0000410000 */
[----:B------:R-:W1:Y:S02]  /*9a50*/  MUFU.TANH R7, R107 ;  /* 0x0000006b00077308 */ /* 0x000e640000002400 */
[----:B------:R-:W1:Y:S01]  /*9a60*/  SHFL.BFLY PT, R5, R70, 0x1, 0x1f ;  /* 0x0c201f0046057f89 */ /* 0x000e6200000e0000 */
[----:B---3--:R-:W-:Y:S07]  /*9a70*/  FMNMX.FTZ R0, R217, R4, !PT ;  /* 0x00000004d9007209 */ /* 0x008fee0007810000 */
[----:B------:R-:W3:Y:S01]  /*9a80*/  MUFU.TANH R104, R94 ;  /* 0x0000005e00687308 */ /* 0x000ee20000002400 */
[----:B----4-:R-:W-:Y:S02]  /*9a90*/  FMNMX.FTZ R68, R2, R68, !PT ;  /* 0x0000004402447209 */ /* 0x010fe40007810000 */
[----:B------:R-:W-:Y:S04]  /*9aa0*/  FMNMX.FTZ R0, R119, R0, !PT ;  /* 0x0000000077007209 */ /* 0x000fe80007810000 */
[----:B------:R-:W-:Y:S01]  /*9ab0*/  FMNMX.FTZ R4, R112, R0, !PT ;  /* 0x0000000070047209 */ /* 0x000fe20007810000 */
[----:B------:R-:W-:Y:S02]  /*9ac0*/  FMUL.FTZ R0, R111, c[0x0][0x320] ;  /* 0x0000c8006f007a20 */ /* 0x000fe40000410000 */
[----:B------:R-:W4:Y:S01]  /*9ad0*/  MUFU.TANH R113, R95 ;  /* 0x0000005f00717308 */ /* 0x000f220000002400 */
[----:B-1----:R-:W-:Y:S02]  /*9ae0*/  FMNMX.FTZ R71, R71, R6, !PT ;  /* 0x0000000647477209 */ /* 0x002fe40007810000 */
[----:B------:R-:W-:Y:S03]  /*9af0*/  MOV R111, R7 ;  /* 0x00000007006f7202 */ /* 0x000fe60000000f00 */
[----:B------:R-:W-:Y:S01]  /*9b00*/  FMUL.FTZ R103, R71, c[0x0][0x2d0] ;  /* 0x0000b40047677a20 */ /* 0x000fe20000410000 */
[----:B------:R-:W-:Y:S02]  /*9b10*/  FMNMX.FTZ R70, R70, R5, !PT ;  /* 0x0000000546467209 */ /* 0x000fe40007810000 */
[----:B------:R-:W-:Y:S01]  /*9b20*/  MOV R107, R244 ;  /* 0x000000f4006b7202 */ /* 0x000fe20000000f00 */
[----:B------:R-:W1:Y:S01]  /*9b30*/  MUFU.TANH R8, R106 ;  /* 0x0000006a00087308 */ /* 0x000e620000002400 */
[--C-:B------:R-:W-:Y:S02]  /*9b40*/  FFMA.FTZ R7, R20, c[0x0][0x2d0], -R103.reuse ;  /* 0x0000b40014077a23 */ /* 0x100fe40000010867 */
[--C-:B------:R-:W-:Y:S01]  /*9b50*/  FFMA.FTZ R6, R21, c[0x0][0x2d0], -R103.reuse ;  /* 0x0000b40015067a23 */ /* 0x100fe20000010867 */
[----:B------:R-:W-:Y:S01]  /*9b60*/  FMNMX.FTZ R2, R107, R4, !PT ;  /* 0x000000046b027209 */ /* 0x000fe20007810000 */
[----:B------:R-:W-:Y:S01]  /*9b70*/  FMUL.FTZ R105, R70, c[0x0][0x2d0] ;  /* 0x0000b40046697a20 */ /* 0x000fe20000410000 */
[----:B------:R-:W1:Y:S01]  /*9b80*/  SHFL.BFLY PT, R4, R68, 0x1, 0x1f ;  /* 0x0c201f0044047f89 */ /* 0x000e6200000e0000 */
[--C-:B------:R-:W-:Y:S01]  /*9b90*/  FFMA.FTZ R5, R32, c[0x0][0x2d0], -R103.reuse ;  /* 0x0000b40020057a23 */ /* 0x100fe20000010867 */
[----:B---3--:R-:W-:Y:S01]  /*9ba0*/  FMNMX.FTZ R2, R104, R2, !PT ;  /* 0x0000000268027209 */ /* 0x008fe20007810000 */
[--C-:B------:R-:W-:Y:S01]  /*9bb0*/  FFMA.FTZ R100, R100, c[0x0][0x2d0], -R103.reuse ;  /* 0x0000b40064647a23 */ /* 0x100fe20000010867 */
[----:B------:R3:W-:Y:S01]  /*9bc0*/  MUFU.TANH R74, R0 ;  /* 0x00000000004a7308 */ /* 0x0007e20000002400 */
[--C-:B------:R-:W-:Y:S02]  /*9bd0*/  FFMA.FTZ R101, R101, c[0x0][0x2d0], -R103.reuse ;  /* 0x0000b40065657a23 */ /* 0x100fe40000010867 */
[--C-:B------:R-:W-:Y:S01]  /*9be0*/  FFMA.FTZ R102, R102, c[0x0][0x2d0], -R103.reuse ;  /* 0x0000b40066667a23 */ /* 0x100fe20000010867 */
[----:B----4-:R-:W-:Y:S02]  /*9bf0*/  FMNMX.FTZ R2, R113, R2, !PT ;  /* 0x0000000271027209 */ /* 0x010fe40007810000 */
[----:B--2---:R-:W-:Y:S04]  /*9c00*/  MOV R39, c[0x0][0x1e4] ;  /* 0x0000790000277a02 */ /* 0x004fe80000000f00 */
[----:B------:R-:W2:Y:S01]  /*9c10*/  MUFU.TANH R75, R75 ;  /* 0x0000004b004b7308 */ /* 0x000ea20000002400 */
[----:B-1----:R-:W-:Y:S09]  /*9c20*/  MOV R110, R8 ;  /* 0x00000008006e7202 */ /* 0x002ff20000000f00 */
[----:B------:R1:W-:Y:S01]  /*9c30*/  MUFU.EX2 R95, R5 ;  /* 0x00000005005f7308 */ /* 0x0003e20000000800 */
[----:B------:R-:W-:Y:S01]  /*9c40*/  FMNMX.FTZ R68, R68, R4, !PT ;  /* 0x0000000444447209 */ /* 0x000fe20007810000 */
[----:B------:R-:W-:Y:S01]  /*9c50*/  FFMA.FTZ R4, R185, c[0x0][0x2d0], -R103 ;  /* 0x0000b400b9047a23 */ /* 0x000fe20000010867 */
[----:B------:R-:W-:Y:S01]  /*9c60*/  MOV R185, R61 ;  /* 0x0000003d00b97202 */ /* 0x000fe20000000f00 */
[----:B---3--:R-:W-:Y:S01]  /*9c70*/  FADD.FTZ R0, -R71, R3 ;  /* 0x0000000347007221 */ /* 0x008fe20000010100 */
[----:B------:R-:W-:Y:S01]  /*9c80*/  FMNMX.FTZ R3, R110, R2, !PT ;  /* 0x000000026e037209 */ /* 0x000fe20007810000 */
[----:B------:R-:W-:Y:S02]  /*9c90*/  FMUL.FTZ R106, R68, c[0x0][0x2d0] ;  /* 0x0000b400446a7a20 */ /* 0x000fe40000410000 */
[----:B------:R-:W-:Y:S01]  /*9ca0*/  FMUL.FTZ R2, R0, c[0x0][0x2d0] ;  /* 0x0000b40000027a20 */ /* 0x000fe20000410000 */
[----:B------:R-:W-:Y:S01]  /*9cb0*/  FMNMX.FTZ R0, R111, R3, !PT ;  /* 0x000000036f007209 */ /* 0x000fe20007810000 */
[----:B------:R-:W-:Y:S01]  /*9cc0*/  MUFU.EX2 R244, R4 ;  /* 0x0000000400f47308 */ /* 0x000fe20000000800 */
[--C-:B------:R-:W-:Y:S02]  /*9cd0*/  FFMA.FTZ R9, R25, c[0x0][0x2d0], -R106.reuse ;  /* 0x0000b40019097a23 */ /* 0x100fe4000001086a */
[----:B------:R-:W-:Y:S01]  /*9ce0*/  FFMA.FTZ R44, R44, c[0x0][0x2d0], -R106 ;  /* 0x0000b4002c2c7a23 */ /* 0x000fe2000001086a */
[----:B--2---:R-:W-:Y:S04]  /*9cf0*/  FMNMX.FTZ R0, R75, R0, !PT ;  /* 0x000000004b007209 */ /* 0x004fe80007810000 */
[----:B------:R-:W-:Y:S02]  /*9d00*/  FMNMX.FTZ R0, R74, R0, !PT ;  /* 0x000000004a007209 */ /* 0x000fe40007810000 */
[----:B------:R2:W3:Y:S03]  /*9d10*/  MUFU.EX2 R73, R2 ;  /* 0x0000000200497308 */ /* 0x0004e60000000800 */
[----:B------:R-:W4:Y:S01]  /*9d20*/  SHFL.BFLY PT, R3, R0, 0x2, 0x1f ;  /* 0x0c401f0000037f89 */ /* 0x000f2200000e0000 */
[----:B-1----:R-:W-:Y:S06]  /*9d30*/  FFMA.FTZ R5, R34, c[0x0][0x2d0], -R105 ;  /* 0x0000b40022057a23 */ /* 0x002fec0000010869 */
[----:B------:R-:W-:Y:S10]  /*9d40*/  MUFU.EX2 R214, R5 ;  /* 0x0000000500d67308 */ /* 0x000ff40000000800 */
[----:B------:R1:W-:Y:S01]  /*9d50*/  MUFU.EX2 R81, R7 ;  /* 0x0000000700517308 */ /* 0x0003e20000000800 */
[----:B--2---:R-:W-:Y:S01]  /*9d60*/  FADD.FTZ R2, -R70, R116 ;  /* 0x0000007446027221 */ /* 0x004fe20000010100 */
[----:B----4-:R-:W-:Y:S01]  /*9d70*/  FMNMX.FTZ R0, R0, R3, !PT ;  /* 0x0000000300007209 */ /* 0x010fe20007810000 */
[----:B------:R-:W-:Y:S07]  /*9d80*/  FFMA.FTZ R3, R17, c[0x0][0x2d0], -R103 ;  /* 0x0000b40011037a23 */ /* 0x000fee0000010867 */
[----:B------:R-:W-:Y:S01]  /*9d90*/  MUFU.EX2 R34, R9 ;  /* 0x0000000900227308 */ /* 0x000fe20000000800 */
[----:B---3--:R-:W-:Y:S01]  /*9da0*/  FMUL.FTZ R17, R73, R133 ;  /* 0x0000008549117220 */ /* 0x008fe20000410000 */
[----:B------:R-:W-:Y:S01]  /*9db0*/  MOV R133, R62 ;  /* 0x0000003e00857202 */ /* 0x000fe20000000f00 */
[----:B------:R-:W-:Y:S07]  /*9dc0*/  FMUL.FTZ R2, R2, c[0x0][0x2d0] ;  /* 0x0000b40002027a20 */ /* 0x000fee0000410000 */
[----:B------:R2:W-:Y:S01]  /*9dd0*/  MUFU.EX2 R72, R2 ;  /* 0x0000000200487308 */ /* 0x0005e20000000800 */
[----:B-1----:R-:W-:Y:S09]  /*9de0*/  FFMA.FTZ R7, R35, c[0x0][0x2d0], -R105 ;  /* 0x0000b40023077a23 */ /* 0x002ff20000010869 */
[----:B------:R1:W3:Y:S10]  /*9df0*/  MUFU.EX2 R10, R3 ;  /* 0x00000003000a7308 */ /* 0x0002f40000000800 */
[----:B------:R-:W-:Y:S01]  /*9e00*/  MUFU.EX2 R83, R6 ;  /* 0x0000000600537308 */ /* 0x000fe20000000800 */
[----:B--2---:R-:W-:Y:S04]  /*9e10*/  FADD.FTZ R2, -R68, R117 ;  /* 0x0000007544027221 */ /* 0x004fe80000010100 */
[----:B------:R-:W-:Y:S05]  /*9e20*/  FMUL.FTZ R2, R2, c[0x0][0x2d0] ;  /* 0x0000b40002027a20 */ /* 0x000fea0000410000 */
[----:B------:R2:W-:Y:S01]  /*9e30*/  MUFU.EX2 R117, R7 ;  /* 0x0000000700757308 */ /* 0x0005e20000000800 */
[--C-:B-1----:R-:W-:Y:S09]  /*9e40*/  FFMA.FTZ R3, R187, c[0x0][0x2d0], -R105.reuse ;  /* 0x0000b400bb037a23 */ /* 0x102ff20000010869 */
[----:B------:R1:W-:Y:S10]  /*9e50*/  MUFU.EX2 R222, R3 ;  /* 0x0000000300de7308 */ /* 0x0003f40000000800 */
[----:B------:R4:W4:Y:S01]  /*9e60*/  MUFU.EX2 R69, R2 ;  /* 0x0000000200457308 */ /* 0x0009220000000800 */
[----:B--2---:R-:W-:Y:S01]  /*9e70*/  @P1 MOV R7, R53 ;  /* 0x0000003500071202 */ /* 0x004fe20000000f00 */
[----:B-1----:R-:W-:Y:S01]  /*9e80*/  FFMA.FTZ R3, R186, c[0x0][0x2d0], -R105 ;  /* 0x0000b400ba037a23 */ /* 0x002fe20000010869 */
[----:B---3--:R-:W-:Y:S07]  /*9e90*/  MOV R186, R10 ;  /* 0x0000000a00ba7202 */ /* 0x008fee0000000f00 */
[----:B------:R1:W2:Y:S01]  /*9ea0*/  MUFU.EX2 R247, R3 ;  /* 0x0000000300f77308 */ /* 0x0002a20000000800 */
[----:B----4-:R-:W-:Y:S02]  /*9eb0*/  FFMA.FTZ R2, R184, c[0x0][0x2d0], -R103 ;  /* 0x0000b400b8027a23 */ /* 0x010fe40000010867 */
[C---:B------:R-:W-:Y:S07]  /*9ec0*/  FMUL.FTZ R25, R69.reuse, R141 ;  /* 0x0000008d45197220 */ /* 0x040fee0000410000 */
[----:B------:R3:W4:Y:S01]  /*9ed0*/  MUFU.EX2 R249, R2 ;  /* 0x0000000200f97308 */ /* 0x0007220000000800 */
[----:B------:R-:W-:Y:S02]  /*9ee0*/  FMUL.FTZ R61, R69, R177 ;  /* 0x000000b1453d7220 */ /* 0x000fe40000410000 */
[----:B-1----:R-:W-:Y:S01]  /*9ef0*/  FFMA.FTZ R3, R18, c[0x0][0x2d0], -R105 ;  /* 0x0000b40012037a23 */ /* 0x002fe20000010869 */
[----:B--2---:R-:W-:Y:S01]  /*9f00*/  F2FP.PACK_AB R77, R247, R222 ;  /* 0x000000def74d723e */ /* 0x004fe200000000ff */
[----:B------:R-:W-:Y:S01]  /*9f10*/  FMUL.FTZ R18, R72, R134 ;  /* 0x0000008648127220 */ /* 0x000fe20000410000 */
[----:B------:R-:W-:Y:S04]  /*9f20*/  MOV R134, R92 ;  /* 0x0000005c00867202 */ /* 0x000fe80000000f00 */
[----:B------:R1:W-:Y:S01]  /*9f30*/  MUFU.EX2 R251, R3 ;  /* 0x0000000300fb7308 */ /* 0x0003e20000000800 */
[--C-:B------:R-:W-:Y:S02]  /*9f40*/  FFMA.FTZ R92, R203, c[0x0][0x2d0], -R103.reuse ;  /* 0x0000b400cb5c7a23 */ /* 0x100fe40000010867 */
[--C-:B---3--:R-:W-:Y:S01]  /*9f50*/  FFMA.FTZ R2, R16, c[0x0][0x2d0], -R103.reuse ;  /* 0x0000b40010027a23 */ /* 0x108fe20000010867 */
[----:B----4-:R-:W-:Y:S01]  /*9f60*/  F2FP.PACK_AB R76, R249, R244 ;  /* 0x000000f4f94c723e */ /* 0x010fe200000000ff */
[----:B------:R-:W-:Y:S05]  /*9f70*/  FFMA.FTZ R16, R49, c[0x0][0x2d0], -R103 ;  /* 0x0000b40031107a23 */ /* 0x000fea0000010867 */
[----:B------:R2:W3:Y:S01]  /*9f80*/  MUFU.EX2 R250, R2 ;  /* 0x0000000200fa7308 */ /* 0x0004e20000000800 */
[----:B------:R-:W-:Y:S02]  /*9f90*/  FMUL.FTZ R49, R73, R165 ;  /* 0x000000a549317220 */ /* 0x000fe40000410000 */
[--C-:B-1----:R-:W-:Y:S07]  /*9fa0*/  FFMA.FTZ R3, R195, c[0x0][0x2d0], -R106.reuse ;  /* 0x0000b400c3037a23 */ /* 0x102fee000001086a */
[----:B------:R1:W-:Y:S01]  /*9fb0*/  MUFU.EX2 R221, R3 ;  /* 0x0000000300dd7308 */ /* 0x0003e20000000800 */
[----:B--2---:R-:W2:Y:S01]  /*9fc0*/  SHFL.BFLY PT, R2, R0, 0x1, 0x1f ;  /* 0x0c201f0000027f89 */ /* 0x004ea200000e0000 */
[----:B---3--:R-:W-:Y:S01]  /*9fd0*/  F2FP.PACK_AB R78, R186, R250 ;  /* 0x000000faba4e723e */ /* 0x008fe200000000ff */
[--C-:B-1----:R-:W-:Y:S01]  /*9fe0*/  FFMA.FTZ R3, R192, c[0x0][0x2d0], -R106.reuse ;  /* 0x0000b400c0037a23 */ /* 0x102fe2000001086a */
[----:B------:R-:W-:Y:S06]  /*9ff0*/  MOV R192, R46 ;  /* 0x0000002e00c07202 */ /* 0x000fec0000000f00 */
[----:B------:R1:W3:Y:S01]  /*a000*/  MUFU.EX2 R223, R3 ;  /* 0x0000000300df7308 */ /* 0x0002e20000000800 */
[----:B--2---:R-:W-:Y:S01]  /*a010*/  FMNMX.FTZ R2, R0, R2, !PT ;  /* 0x0000000200027209 */ /* 0x004fe20007810000 */
[----:B------:R-:W-:Y:S02]  /*a020*/  FFMA.FTZ R0, R19, c[0x0][0x2d0], -R105 ;  /* 0x0000b40013007a23 */ /* 0x000fe40000010869 */
[----:B------:R-:W-:Y:S01]  /*a030*/  FMUL.FTZ R19, R72, R135 ;  /* 0x0000008748137220 */ /* 0x000fe20000410000 */
[----:B------:R-:W-:Y:S05]  /*a040*/  MOV R135, R220 ;  /* 0x000000dc00877202 */ /* 0x000fea0000000f00 */
[----:B------:R2:W4:Y:S01]  /*a050*/  MUFU.EX2 R187, R0 ;  /* 0x0000000000bb7308 */ /* 0x0005220000000800 */
[----:B-1----:R-:W-:Y:S01]  /*a060*/  FFMA.FTZ R3, R12, c[0x0][0x2d0], -R106 ;  /* 0x0000b4000c037a23 */ /* 0x002fe2000001086a */
[----:B---3--:R-:W-:Y:S08]  /*a070*/  F2FP.PACK_AB R64, R223, R221 ;  /* 0x000000dddf40723e */ /* 0x008ff000000000ff */
[----:B------:R1:W-:Y:S01]  /*a080*/  MUFU.EX2 R248, R3 ;  /* 0x0000000300f87308 */ /* 0x0003e20000000800 */
[----:B--2---:R-:W-:Y:S01]  /*a090*/  FADD.FTZ R0, -R2, R118 ;  /* 0x0000007602007221 */ /* 0x004fe20000010100 */
[----:B----4-:R-:W-:Y:S02]  /*a0a0*/  F2FP.PACK_AB R79, R187, R251 ;  /* 0x000000fbbb4f723e */ /* 0x010fe400000000ff */
[----:B------:R-:W-:Y:S01]  /*a0b0*/  MOV R118, R80 ;  /* 0x0000005000767202 */ /* 0x000fe20000000f00 */
[----:B------:R-:W-:Y:S06]  /*a0c0*/  FMUL.FTZ R0, R0, c[0x0][0x2d0] ;  /* 0x0000b40000007a20 */ /* 0x000fec0000410000 */
[----:B------:R-:W2:Y:S01]  /*a0d0*/  MUFU.EX2 R0, R0 ;  /* 0x0000000000007308 */ /* 0x000ea20000000800 */
[----:B-1----:R-:W-:Y:S09]  /*a0e0*/  FFMA.FTZ R3, R13, c[0x0][0x2d0], -R106 ;  /* 0x0000b4000d037a23 */ /* 0x002ff2000001086a */
[----:B------:R1:W3:Y:S01]  /*a0f0*/  MUFU.EX2 R184, R3 ;  /* 0x0000000300b87308 */ /* 0x0002e20000000800 */
[C---:B--2---:R-:W-:Y:S01]  /*a100*/  FMUL.FTZ R46, R0.reuse, R162 ;  /* 0x000000a2002e7220 */ /* 0x044fe20000410000 */
[----:B------:R-:W-:Y:S01]  /*a110*/  MOV R162, R63 ;  /* 0x0000003f00a27202 */ /* 0x000fe20000000f00 */
[C---:B------:R-:W-:Y:S02]  /*a120*/  FMUL.FTZ R62, R0.reuse, R178 ;  /* 0x000000b2003e7220 */ /* 0x040fe40000410000 */
[----:B------:R-:W-:Y:S02]  /*a130*/  FMUL.FTZ R63, R0, R179 ;  /* 0x000000b3003f7220 */ /* 0x000fe40000410000 */
[----:B-1----:R-:W-:Y:S01]  /*a140*/  FMUL.FTZ R3, R2, c[0x0][0x2d0] ;  /* 0x0000b40002037a20 */ /* 0x002fe20000410000 */
[----:B---3--:R-:W-:Y:S03]  /*a150*/  F2FP.PACK_AB R66, R184, R248 ;  /* 0x000000f8b842723e */ /* 0x008fe600000000ff */
[--C-:B------:R-:W-:Y:S04]  /*a160*/  FFMA.FTZ R4, R194, c[0x0][0x2d0], -R3.reuse ;  /* 0x0000b400c2047a23 */ /* 0x100fe80000010803 */
[----:B------:R1:W-:Y:S02]  /*a170*/  MUFU.EX2 R189, R4 ;  /* 0x0000000400bd7308 */ /* 0x0003e40000000800 */
[--C-:B-1----:R-:W-:Y:S01]  /*a180*/  FFMA.FTZ R4, R193, c[0x0][0x2d0], -R3.reuse ;  /* 0x0000b400c1047a23 */ /* 0x102fe20000010803 */
[----:B------:R-:W-:Y:S07]  /*a190*/  MOV R193, R243 ;  /* 0x000000f300c17202 */ /* 0x000fee0000000f00 */
[----:B------:R1:W-:Y:S10]  /*a1a0*/  MUFU.EX2 R243, R44 ;  /* 0x0000002c00f37308 */ /* 0x0003f40000000800 */
[----:B------:R2:W3:Y:S01]  /*a1b0*/  MUFU.EX2 R190, R4 ;  /* 0x0000000400be7308 */ /* 0x0004e20000000800 */
[----:B-1----:R-:W-:Y:S01]  /*a1c0*/  FMUL.FTZ R44, R69, R160 ;  /* 0x000000a0452c7220 */ /* 0x002fe20000410000 */
[----:B------:R-:W-:Y:S04]  /*a1d0*/  MOV R160, R88 ;  /* 0x0000005800a07202 */ /* 0x000fe80000000f00 */
[----:B------:R-:W-:Y:S01]  /*a1e0*/  MOV R165, R160 ;  /* 0x000000a000a57202 */ /* 0x000fe20000000f00 */
[--C-:B--2---:R-:W-:Y:S01]  /*a1f0*/  FFMA.FTZ R4, R14, c[0x0][0x2d0], -R3.reuse ;  /* 0x0000b4000e047a23 */ /* 0x104fe20000010803 */
[----:B---3--:R-:W-:Y:S03]  /*a200*/  F2FP.PACK_AB R65, R190, R189 ;  /* 0x000000bdbe41723e */ /* 0x008fe600000000ff */
[----:B------:R1:W-:Y:S02]  /*a210*/  MUFU.EX2 R198, R4 ;  /* 0x0000000400c67308 */ /* 0x0003e40000000800 */
[----:B-1----:R-:W-:Y:S08]  /*a220*/  FFMA.FTZ R4, R15, c[0x0][0x2d0], -R3 ;  /* 0x0000b4000f047a23 */ /* 0x002ff00000010803 */
[----:B------:R1:W2:Y:S02]  /*a230*/  MUFU.EX2 R199, R4 ;  /* 0x0000000400c77308 */ /* 0x0002a40000000800 */
[----:B-1----:R-:W-:Y:S01]  /*a240*/  FFMA.FTZ R4, R33, c[0x0][0x2d0], -R103 ;  /* 0x0000b40021047a23 */ /* 0x002fe20000010867 */
[----:B--2---:R-:W-:Y:S07]  /*a250*/  F2FP.PACK_AB R67, R199, R198 ;  /* 0x000000c6c743723e */ /* 0x004fee00000000ff */
[----:B------:R1:W2:Y:S02]  /*a260*/  MUFU.EX2 R116, R4 ;  /* 0x0000000400747308 */ /* 0x0002a40000000800 */
[--C-:B-1----:R-:W-:Y:S01]  /*a270*/  FFMA.FTZ R4, R22, c[0x0][0x2d0], -R105.reuse ;  /* 0x0000b40016047a23 */ /* 0x102fe20000010869 */
[----:B--2---:R-:W-:Y:S02]  /*a280*/  MOV R141, R116 ;  /* 0x00000074008d7202 */ /* 0x004fe40000000f00 */
[----:B------:R-:W-:Y:S05]  /*a290*/  MOV R116, R58 ;  /* 0x0000003a00747202 */ /* 0x000fea0000000f00 */
[----:B------:R1:W-:Y:S01]  /*a2a0*/  MUFU.EX2 R82, R4 ;  /* 0x0000000400527308 */ /* 0x0003e20000000800 */
[----:B------:R-:W-:Y:S02]  /*a2b0*/  FMUL.FTZ R58, R0, R174 ;  /* 0x000000ae003a7220 */ /* 0x000fe40000410000 */
[----:B-1----:R-:W-:Y:S07]  /*a2c0*/  FFMA.FTZ R4, R23, c[0x0][0x2d0], -R105 ;  /* 0x0000b40017047a23 */ /* 0x002fee0000010869 */
[----:B------:R1:W2:Y:S02]  /*a2d0*/  MUFU.EX2 R94, R4 ;  /* 0x00000004005e7308 */ /* 0x0002a40000000800 */
[----:B-1----:R-:W-:Y:S05]  /*a2e0*/  @P1 SHF.R.S32.HI R4, RZ, 0x1f, R242 ;  /* 0x0000001fff041819 */ /* 0x002fea00000114f2 */
[----:B------:R-:W-:Y:S02]  /*a2f0*/  @P1 IMAD R6, R4, c[0x0][0x1e0], RZ ;  /* 0x0000780004061a24 */ /* 0x000fe400078e02ff */
[C---:B------:R-:W-:Y:S04]  /*a300*/  @P1 IMAD.WIDE.U32 R4, R242.reuse, c[0x0][0x1e0], RZ ;  /* 0x00007800f2041a25 */ /* 0x040fe800078e00ff */
[----:B------:R-:W-:Y:S01]  /*a310*/  @P1 IMAD R8, R242, c[0x0][0x1e4], R6 ;  /* 0x00007900f2081a24 */ /* 0x000fe200078e0206 */
[----:B------:R-:W-:Y:S02]  /*a320*/  @P1 MOV R6, R38 ;  /* 0x0000002600061202 */ /* 0x000fe40000000f00 */
[----:B------:R-:W-:Y:S02]  /*a330*/  MOV R38, c[0x0][0x1e0] ;  /* 0x0000780000267a02 */ /* 0x000fe40000000f00 */
[----:B------:R-:W-:Y:S01]  /*a340*/  @P1 IADD3 R5, R5, R8, RZ ;  /* 0x0000000805051210 */ /* 0x000fe20007ffe0ff */
[----:B------:R-:W-:Y:S01]  /*a350*/  @P1 IMAD.WIDE.U32 R6, R4, 0x70, R6 ;  /* 0x0000007004061825 */ /* 0x000fe200078e0006 */
[C---:B------:R-:W-:Y:S02]  /*a360*/  @P1 SHF.L.U32 R15, R38.reuse, 0x5, RZ ;  /* 0x00000005260f1819 */ /* 0x040fe400000006ff */
[----:B------:R-:W-:Y:S01]  /*a370*/  @P1 SHF.L.U64.HI R14, R38, 0x5, R39 ;  /* 0x00000005260e1819 */ /* 0x000fe20000010227 */
[----:B------:R-:W-:Y:S01]  /*a380*/  @P1 IMAD R5, R5, 0x70, RZ ;  /* 0x0000007005051824 */ /* 0x000fe200078e02ff */
[----:B------:R-:W-:Y:S01]  /*a390*/  @P1 LEA R4, P3, R6, c[0x0][0x1c8], 0x1 ;  /* 0x0000720006041a11 */ /* 0x000fe200078608ff */
[--C-:B------:R-:W-:Y:S02]  /*a3a0*/  FFMA.FTZ R8, R24, c[0x0][0x2d0], -R106.reuse ;  /* 0x0000b40018087a23 */ /* 0x100fe4000001086a */
[----:B------:R-:W-:Y:S01]  /*a3b0*/  FFMA.FTZ R24, R201, c[0x0][0x2d0], -R105 ;  /* 0x0000b400c9187a23 */ /* 0x000fe20000010869 */
[----:B------:R-:W-:Y:S01]  /*a3c0*/  @P1 IADD3 R5, R7, R5, RZ ;  /* 0x0000000507051210 */ /* 0x000fe20007ffe0ff */
[----:B------:R1:W-:Y:S01]  /*a3d0*/  MUFU.EX2 R32, R8 ;  /* 0x0000000800207308 */ /* 0x0003e20000000800 */
[----:B------:R-:W-:Y:S02]  /*a3e0*/  MOV R201, R252 ;  /* 0x000000fc00c97202 */ /* 0x000fe40000000f00 */
[----:B------:R-:W-:Y:S01]  /*a3f0*/  @P1 LEA.HI.X R5, R6, c[0x0][0x1cc], R5, 0x1, P3 ;  /* 0x0000730006051a11 */ /* 0x000fe200018f0c05 */
[--C-:B------:R-:W-:Y:S02]  /*a400*/  FFMA.FTZ R6, R28, c[0x0][0x2d0], -R106.reuse ;  /* 0x0000b4001c067a23 */ /* 0x100fe4000001086a */
[----:B------:R-:W-:Y:S02]  /*a410*/  FFMA.FTZ R28, R50, c[0x0][0x2d0], -R105 ;  /* 0x0000b400321c7a23 */ /* 0x000fe40000010869 */
[----:B------:R3:W-:Y:S01]  /*a420*/  @P1 LDGSTS.E.BYPASS.LTC128B.128 [R241+0x3900], [R4.64], !P0 ;  /* 0x0390000004f11fae */ /* 0x0007e2000c101d48 */
[----:B------:R-:W-:Y:S01]  /*a430*/  FMUL.FTZ R50, R72, R166 ;  /* 0x000000a648327220 */ /* 0x000fe20000410000 */
[----:B------:R4:W-:Y:S01]  /*a440*/  MUFU.EX2 R35, R6 ;  /* 0x0000000600237308 */ /* 0x0009e20000000800 */
[-C--:B-1----:R-:W-:Y:S04]  /*a450*/  @P1 IADD3 R8, P2, R4, R15.reuse, RZ ;  /* 0x0000000f04081210 */ /* 0x082fe80007f5e0ff */
[-C--:B------:R-:W-:Y:S02]  /*a460*/  @P1 IADD3.X R9, R5, R14.reuse, RZ, P2, !PT ;  /* 0x0000000e05091210 */ /* 0x080fe400017fe4ff */
[-C--:B------:R-:W-:Y:S03]  /*a470*/  @P1 IADD3 R12, P4, R8, R15.reuse, RZ ;  /* 0x0000000f080c1210 */ /* 0x080fe60007f9e0ff */
[----:B------:R1:W-:Y:S01]  /*a480*/  @P1 LDGSTS.E.BYPASS.LTC128B.128 [R241+0x4100], [R8.64], !P0 ;  /* 0x0410000008f11fae */ /* 0x0003e2000c101d48 */
[-C--:B------:R-:W-:Y:S01]  /*a490*/  @P1 IADD3.X R13, R9, R14.reuse, RZ, P4, !PT ;  /* 0x0000000e090d1210 */ /* 0x080fe200027fe4ff */
[--C-:B---3--:R-:W-:Y:S01]  /*a4a0*/  FFMA.FTZ R4, R29, c[0x0][0x2d0], -R106.reuse ;  /* 0x0000b4001d047a23 */ /* 0x108fe2000001086a */
[----:B------:R-:W-:Y:S01]  /*a4b0*/  @P1 IADD3 R10, P3, R12, R15, RZ ;  /* 0x0000000f0c0a1210 */ /* 0x000fe20007f7e0ff */
[----:B------:R-:W-:Y:S02]  /*a4c0*/  FMUL.FTZ R29, R69, R145 ;  /* 0x00000091451d7220 */ /* 0x000fe40000410000 */
[----:B------:R3:W2:Y:S01]  /*a4d0*/  MUFU.EX2 R33, R4 ;  /* 0x0000000400217308 */ /* 0x0006a20000000800 */
[-C--:B------:R-:W-:Y:S01]  /*a4e0*/  @P1 IADD3.X R11, R13, R14.reuse, RZ, P3, !PT ;  /* 0x0000000e0d0b1210 */ /* 0x080fe20001ffe4ff */
[----:B------:R2:W-:Y:S01]  /*a4f0*/  @P1 LDGSTS.E.BYPASS.LTC128B.128 [R241+0x4900], [R12.64], !P0 ;  /* 0x049000000cf11fae */ /* 0x0005e2000c101d48 */
[-C--:B----4-:R-:W-:Y:S04]  /*a500*/  @P1 IADD3 R6, P2, R10, R15.reuse, RZ ;  /* 0x0000000f0a061210 */ /* 0x090fe80007f5e0ff */
[----:B------:R-:W-:Y:S03]  /*a510*/  @P1 IADD3.X R7, R11, R14, RZ, P2, !PT ;  /* 0x0000000e0b071210 */ /* 0x000fe600017fe4ff */
[----:B------:R4:W-:Y:S08]  /*a520*/  @P1 LDGSTS.E.BYPASS.LTC128B.128 [R241+0x5100], [R10.64], !P0 ;  /* 0x051000000af11fae */ /* 0x0009f0000c101d48 */
[----:B------:R4:W-:Y:S01]  /*a530*/  @P1 LDGSTS.E.BYPASS.LTC128B.128 [R241+0x5900], [R6.64], !P0 ;  /* 0x0590000006f11fae */ /* 0x0009e2000c101d48 */
[----:B-1----:R-:W-:Y:S02]  /*a540*/  FFMA.FTZ R9, R26, c[0x0][0x2d0], -R3 ;  /* 0x0000b4001a097a23 */ /* 0x002fe40000010803 */
[----:B------:R-:W-:Y:S01]  /*a550*/  FMUL.FTZ R26, R0, R142 ;  /* 0x0000008e001a7220 */ /* 0x000fe20000410000 */
[----:B---3--:R-:W-:Y:S01]  /*a560*/  @P1 IADD3 R4, P3, R6, R15, RZ ;  /* 0x0000000f06041210 */ /* 0x008fe20007f7e0ff */
[----:B------:R1:W-:Y:S01]  /*a570*/  MUFU.EX2 R195, R9 ;  /* 0x0000000900c37308 */ /* 0x0003e20000000800 */
[----:B------:R-:W-:Y:S02]  /*a580*/  MOV R142, R91 ;  /* 0x0000005b008e7202 */ /* 0x000fe40000000f00 */
[----:B------:R-:W-:Y:S01]  /*a590*/  @P1 IADD3.X R5, R7, R14, RZ, P3, !PT ;  /* 0x0000000e07051210 */ /* 0x000fe20001ffe4ff */
[----:B--2---:R-:W-:Y:S01]  /*a5a0*/  FFMA.FTZ R12, R48, c[0x0][0x2d0], -R103 ;  /* 0x0000b400300c7a23 */ /* 0x004fe20000010867 */
[----:B------:R-:W-:Y:S01]  /*a5b0*/  @P1 IADD3 R8, P2, R4, R15, RZ ;  /* 0x0000000f04081210 */ /* 0x000fe20007f5e0ff */
[----:B------:R-:W-:Y:S01]  /*a5c0*/  FMUL.FTZ R13, R69, R129 ;  /* 0x00000081450d7220 */ /* 0x000fe20000410000 */
[----:B------:R-:W-:Y:S01]  /*a5d0*/  MOV R129, R94 ;  /* 0x0000005e00817202 */ /* 0x000fe20000000f00 */
[----:B------:R2:W-:Y:S01]  /*a5e0*/  @P1 LDGSTS.E.BYPASS.LTC128B.128 [R241+0x6100], [R4.64], !P0 ;  /* 0x0610000004f11fae */ /* 0x0005e2000c101d48 */
[C---:B------:R-:W-:Y:S01]  /*a5f0*/  FMUL.FTZ R15, R0.reuse, R131 ;  /* 0x00000083000f7220 */ /* 0x040fe20000410000 */
[----:B------:R-:W-:Y:S01]  /*a600*/  MOV R131, R83 ;  /* 0x0000005300837202 */ /* 0x000fe20000000f00 */
[--C-:B------:R-:W-:Y:S02]  /*a610*/  FFMA.FTZ R48, R45, c[0x0][0x2d0], -R106.reuse ;  /* 0x0000b4002d307a23 */ /* 0x100fe4000001086a */
[C---:B----4-:R-:W-:Y:S01]  /*a620*/  FMUL.FTZ R10, R0.reuse, R122 ;  /* 0x0000007a000a7220 */ /* 0x050fe20000410000 */
[----:B------:R-:W-:Y:S01]  /*a630*/  MOV R122, R95 ;  /* 0x0000005f007a7202 */ /* 0x000fe20000000f00 */
[----:B------:R-:W-:Y:S01]  /*a640*/  FMUL.FTZ R11, R0, R123 ;  /* 0x0000007b000b7220 */ /* 0x000fe20000410000 */
[----:B------:R-:W-:Y:S01]  /*a650*/  MOV R123, R34 ;  /* 0x00000022007b7202 */ /* 0x000fe20000000f00 */
[C---:B------:R-:W-:Y:S01]  /*a660*/  FMUL.FTZ R34, R72.reuse, R150 ;  /* 0x0000009648227220 */ /* 0x040fe20000410000 */
[----:B------:R-:W-:Y:S01]  /*a670*/  MOV R150, R218 ;  /* 0x000000da00967202 */ /* 0x000fe20000000f00 */
[----:B------:R-:W-:Y:S01]  /*a680*/  FMUL.FTZ R45, R69, R161 ;  /* 0x000000a1452d7220 */ /* 0x000fe20000410000 */
[----:B------:R-:W-:Y:S01]  /*a690*/  MOV R161, R85 ;  /* 0x0000005500a17202 */ /* 0x000fe20000000f00 */
[--C-:B------:R-:W-:Y:S02]  /*a6a0*/  FFMA.FTZ R6, R27, c[0x0][0x2d0], -R3.reuse ;  /* 0x0000b4001b067a23 */ /* 0x100fe40000010803 */
[----:B------:R-:W-:Y:S01]  /*a6b0*/  FMUL.FTZ R7, R72, R127 ;  /* 0x0000007f48077220 */ /* 0x000fe20000410000 */
[----:B-1----:R-:W-:Y:S01]  /*a6c0*/  @P1 IADD3.X R9, R5, R14, RZ, P2, !PT ;  /* 0x0000000e05091210 */ /* 0x002fe200017fe4ff */
[----:B------:R1:W-:Y:S01]  /*a6d0*/  MUFU.EX2 R194, R6 ;  /* 0x0000000600c27308 */ /* 0x0003e20000000800 */
[C---:B------:R-:W-:Y:S01]  /*a6e0*/  FMUL.FTZ R14, R0.reuse, R130 ;  /* 0x00000082000e7220 */ /* 0x040fe20000410000 */
[----:B------:R-:W-:Y:S01]  /*a6f0*/  MOV R130, R33 ;  /* 0x0000002100827202 */ /* 0x000fe20000000f00 */
[C---:B------:R-:W-:Y:S01]  /*a700*/  FMUL.FTZ R27, R0.reuse, R143 ;  /* 0x0000008f001b7220 */ /* 0x040fe20000410000 */
[----:B------:R3:W-:Y:S01]  /*a710*/  @P1 LDGSTS.E.BYPASS.LTC128B.128 [R241+0x6900], [R8.64], !P0 ;  /* 0x0690000008f11fae */ /* 0x0007e2000c101d48 */
[C---:B------:R-:W-:Y:S01]  /*a720*/  FMUL.FTZ R33, R73.reuse, R149 ;  /* 0x0000009549217220 */ /* 0x040fe20000410000 */
[----:B------:R-:W-:Y:S01]  /*a730*/  MOV R143, R43 ;  /* 0x0000002b008f7202 */ /* 0x000fe20000000f00 */
[----:B------:R-:W-:Y:S01]  /*a740*/  FMUL.FTZ R43, R0, R159 ;  /* 0x0000009f002b7220 */ /* 0x000fe20000410000 */
[----:B------:R-:W-:Y:S01]  /*a750*/  MOV R149, R86 ;  /* 0x0000005600957202 */ /* 0x000fe20000000f00 */
[--C-:B--2---:R-:W-:Y:S01]  /*a760*/  FFMA.FTZ R4, R30, c[0x0][0x2d0], -R3.reuse ;  /* 0x0000b4001e047a23 */ /* 0x104fe20000010803 */
[----:B------:R2:W-:Y:S02]  /*a770*/  MUFU.EX2 R127, R24 ;  /* 0x00000018007f7308 */ /* 0x0005e40000000800 */
[----:B------:R-:W4:Y:S01]  /*a780*/  LDSM.16.MT88.4 R20, [R224+0x100] ;  /* 0x00010000e014783b */ /* 0x000f220000004200 */
[----:B------:R-:W-:Y:S01]  /*a790*/  FMUL.FTZ R5, R73, R125 ;  /* 0x0000007d49057220 */ /* 0x000fe20000410000 */
[----:B------:R-:W-:Y:S01]  /*a7a0*/  MOV R125, R35 ;  /* 0x00000023007d7202 */ /* 0x000fe20000000f00 */
[----:B------:R-:W-:Y:S01]  /*a7b0*/  FMUL.FTZ R30, R0, R146 ;  /* 0x00000092001e7220 */ /* 0x000fe20000410000 */
[----:B------:R-:W-:Y:S01]  /*a7c0*/  MOV R159, R90 ;  /* 0x0000005a009f7202 */ /* 0x000fe20000000f00 */
[----:B------:R-:W-:Y:S01]  /*a7d0*/  FMUL.FTZ R35, R72, R151 ;  /* 0x0000009748237220 */ /* 0x000fe20000410000 */
[----:B------:R-:W-:Y:S01]  /*a7e0*/  MOV R151, R59 ;  /* 0x0000003b00977202 */ /* 0x000fe20000000f00 */
[----:B------:R-:W-:Y:S01]  /*a7f0*/  FMUL.FTZ R59, R0, R175 ;  /* 0x000000af003b7220 */ /* 0x000fe20000410000 */
[----:B------:R-:W-:Y:S01]  /*a800*/  LDSM.16.MT88.4 R52, [R225+0x100] ;  /* 0x00010000e134783b */ /* 0x000fe20000004200 */
[----:B------:R4:W-:Y:S01]  /*a810*/  MUFU.EX2 R196, R4 ;  /* 0x0000000400c47308 */ /* 0x0009e20000000800 */
[----:B------:R-:W-:Y:S01]  /*a820*/  MOV R166, R161 ;  /* 0x000000a100a67202 */ /* 0x000fe20000000f00 */
[----:B-1----:R-:W-:Y:S01]  /*a830*/  FMUL.FTZ R6, R72, R126 ;  /* 0x0000007e48067220 */ /* 0x002fe20000410000 */
[----:B------:R-:W-:Y:S02]  /*a840*/  MOV R126, R214 ;  /* 0x000000d6007e7202 */ /* 0x000fe40000000f00 */
[----:B------:R-:W-:Y:S02]  /*a850*/  MOV R161, R118 ;  /* 0x0000007600a17202 */ /* 0x000fe40000000f00 */
[----:B------:R-:W0:Y:S01]  /*a860*/  LDGDEPBAR ;  /* 0x00000000000079af */ /* 0x000e220000000000 */
[----:B------:R-:W-:Y:S01]  /*a870*/  MOV R118, R215 ;  /* 0x000000d700767202 */ /* 0x000fe20000000f00 */
[C---:B---3--:R-:W-:Y:S02]  /*a880*/  FMUL.FTZ R8, R69.reuse, R120 ;  /* 0x0000007845087220 */ /* 0x048fe40000410000 */
[C---:B------:R-:W-:Y:S01]  /*a890*/  FMUL.FTZ R9, R69.reuse, R121 ;  /* 0x0000007945097220 */ /* 0x040fe20000410000 */
[----:B------:R1:W-:Y:S01]  /*a8a0*/  MUFU.EX2 R120, R12 ;  /* 0x0000000c00787308 */ /* 0x0003e20000000800 */
[----:B--2---:R-:W-:Y:S01]  /*a8b0*/  FMUL.FTZ R24, R69, R140 ;  /* 0x0000008c45187220 */ /* 0x004fe20000410000 */
[----:B------:R-:W-:Y:S02]  /*a8c0*/  MOV R140, R117 ;  /* 0x00000075008c7202 */ /* 0x000fe40000000f00 */
[----:B------:R-:W-:Y:S06]  /*a8d0*/  MOV R117, R217 ;  /* 0x000000d900757202 */ /* 0x000fec0000000f00 */
[----:B------:R2:W-:Y:S01]  /*a8e0*/  MUFU.EX2 R121, R28 ;  /* 0x0000001c00797308 */ /* 0x0005e20000000800 */
[----:B----4-:R-:W-:Y:S02]  /*a8f0*/  FFMA.FTZ R4, R31, c[0x0][0x2d0], -R3 ;  /* 0x0000b4001f047a23 */ /* 0x010fe40000010803 */
[----:B------:R-:W-:Y:S07]  /*a900*/  FMUL.FTZ R31, R0, R147 ;  /* 0x00000093001f7220 */ /* 0x000fee0000410000 */
[----:B------:R3:W-:Y:S01]  /*a910*/  MUFU.EX2 R197, R4 ;  /* 0x0000000400c57308 */ /* 0x0007e20000000800 */
[C---:B-1----:R-:W-:Y:S09]  /*a920*/  FMUL.FTZ R12, R69.reuse, R128 ;  /* 0x00000080450c7220 */ /* 0x042ff20000410000 */
[----:B------:R-:W-:Y:S01]  /*a930*/  MUFU.EX2 R217, R92 ;  /* 0x0000005c00d97308 */ /* 0x000fe20000000800 */
[----:B--2---:R-:W-:Y:S02]  /*a940*/  FMUL.FTZ R28, R69, R144 ;  /* 0x00000090451c7220 */ /* 0x004fe40000410000 */
[--C-:B---3--:R-:W-:Y:S07]  /*a950*/  FFMA.FTZ R4, R36, c[0x0][0x2d0], -R103.reuse ;  /* 0x0000b40024047a23 */ /* 0x108fee0000010867 */
[----:B------:R1:W2:Y:S02]  /*a960*/  MUFU.EX2 R57, R4 ;  /* 0x0000000400397308 */ /* 0x0002a40000000800 */
[----:B-1----:R-:W-:Y:S01]  /*a970*/  FFMA.FTZ R4, R37, c[0x0][0x2d0], -R103 ;  /* 0x0000b40025047a23 */ /* 0x002fe20000010867 */
[----:B--2---:R-:W-:Y:S01]  /*a980*/  MOV R128, R57 ;  /* 0x0000003900807202 */ /* 0x004fe20000000f00 */
[----:B------:R-:W1:Y:S01]  /*a990*/  LDSM.16.MT88.4 R36, [R227+0x100] ;  /* 0x00010000e324783b */ /* 0x000e620000004200 */
[----:B------:R-:W-:Y:S05]  /*a9a0*/  FMUL.FTZ R57, R69, R173 ;  /* 0x000000ad45397220 */ /* 0x000fea0000410000 */
[----:B------:R2:W3:Y:S02]  /*a9b0*/  MUFU.EX2 R47, R4 ;  /* 0x00000004002f7308 */ /* 0x0004e40000000800 */
[C---:B--2---:R-:W-:Y:S01]  /*a9c0*/  FMUL.FTZ R4, R73.reuse, R124 ;  /* 0x0000007c49047220 */ /* 0x044fe20000410000 */
[----:B---3--:R-:W-:Y:S01]  /*a9d0*/  MOV R146, R47 ;  /* 0x0000002f00927202 */ /* 0x008fe20000000f00 */
[----:B------:R-:W-:Y:S06]  /*a9e0*/  FMUL.FTZ R47, R0, R163 ;  /* 0x000000a3002f7220 */ /* 0x000fec0000410000 */
[----:B------:R2:W-:Y:S01]  /*a9f0*/  MUFU.EX2 R124, R16 ;  /* 0x00000010007c7308 */ /* 0x0005e20000000800 */
[----:B------:R-:W-:Y:S01]  /*aa00*/  MOV R163, R245 ;  /* 0x000000f500a37202 */ /* 0x000fe20000000f00 */
[-C--:B------:R-:W-:Y:S08]  /*aa10*/  HMMA.16816.F32 R4, R76, R20.reuse, R4 ;  /* 0x000000144c04723c */ /* 0x080ff00000001804 */
[----:B------:R3:W-:Y:S01]  /*aa20*/  MUFU.EX2 R245, R48 ;  /* 0x0000003000f57308 */ /* 0x0007e20000000800 */
[C---:B------:R-:W-:Y:S07]  /*aa30*/  HMMA.16816.F32 R8, R64.reuse, R20, R8 ;  /* 0x000000144008723c */ /* 0x040fee0000001808 */
[----:B------:R-:W-:Y:S01]  /*aa40*/  FFMA.FTZ R20, R200, c[0x0][0x2d0], -R105 ;  /* 0x0000b400c8147a23 */ /* 0x000fe20000010869 */
[-C--:B------:R-:W-:Y:S03]  /*aa50*/  HMMA.16816.F32 R12, R64, R22.reuse, R12 ;  /* 0x00000016400c723c */ /* 0x080fe6000000180c */
[----:B------:R4:W1:Y:S01]  /*aa60*/  MUFU.EX2 R56, R20 ;  /* 0x0000001400387308 */ /* 0x0008620000000800 */
[C---:B--2---:R-:W-:Y:S01]  /*aa70*/  FMUL.FTZ R16, R73.reuse, R132 ;  /* 0x0000008449107220 */ /* 0x044fe20000410000 */
[----:B------:R-:W-:Y:S01]  /*aa80*/  MOV R132, R84 ;  /* 0x0000005400847202 */ /* 0x000fe20000000f00 */
[C---:B------:R-:W-:Y:S01]  /*aa90*/  FMUL.FTZ R21, R73.reuse, R137 ;  /* 0x0000008949157220 */ /* 0x040fe20000410000 */
[----:B------:R-:W-:Y:S02]  /*aaa0*/  MOV R137, R82 ;  /* 0x0000005200897202 */ /* 0x000fe40000000f00 */
[----:B------:R-:W-:Y:S02]  /*aab0*/  MOV R200, R219 ;  /* 0x000000db00c87202 */ /* 0x000fe40000000f00 */
[C---:B------:R-:W-:Y:S04]  /*aac0*/  HMMA.16816.F32 R16, R76.reuse, R22, R16 ;  /* 0x000000164c10723c */ /* 0x040fe80000001810 */
[----:B---3--:R-:W-:Y:S01]  /*aad0*/  FMUL.FTZ R48, R73, R164 ;  /* 0x000000a449307220 */ /* 0x008fe20000410000 */
[----:B------:R-:W-:Y:S02]  /*aae0*/  MOV R164, R159 ;  /* 0x0000009f00a47202 */ /* 0x000fe40000000f00 */
[C---:B------:R-:W-:Y:S01]  /*aaf0*/  FMUL.FTZ R22, R72.reuse, R138 ;  /* 0x0000008a48167220 */ /* 0x040fe20000410000 */
[----:B------:R-:W-:Y:S01]  /*ab00*/  MOV R138, R81 ;  /* 0x00000051008a7202 */ /* 0x000fe20000000f00 */
[C---:B------:R-:W-:Y:S01]  /*ab10*/  FMUL.FTZ R23, R72.reuse, R139 ;  /* 0x0000008b48177220 */ /* 0x040fe20000410000 */
[----:B------:R-:W2:Y:S02]  /*ab20*/  LDSM.16.MT88.4 R80, [R226+0x100] ;  /* 0x00010000e250783b */ /* 0x000ea40000004200 */
[----:B------:R-:W-:Y:S01]  /*ab30*/  MOV R139, R60 ;  /* 0x0000003c008b7202 */ /* 0x000fe20000000f00 */
[----:B------:R-:W-:Y:S02]  /*ab40*/  FFMA.FTZ R60, R207, c[0x0][0x2d0], -R3 ;  /* 0x0000b400cf3c7a23 */ /* 0x000fe40000010803 */
[----:B----4-:R-:W-:Y:S01]  /*ab50*/  FMUL.FTZ R20, R73, R136 ;  /* 0x0000008849147220 */ /* 0x010fe20000410000 */
[----:B------:R-:W-:Y:S01]  /*ab60*/  MOV R136, R32 ;  /* 0x0000002000887202 */ /* 0x000fe20000000f00 */
[----:B------:R-:W-:Y:S01]  /*ab70*/  FFMA.FTZ R32, R51, c[0x0][0x2d0], -R105 ;  /* 0x0000b40033207a23 */ /* 0x000fe20000010869 */
[----:B-1----:R-:W-:Y:S01]  /*ab80*/  MOV R147, R56 ;  /* 0x0000003800937202 */ /* 0x002fe20000000f00 */
[--C-:B------:R-:W-:Y:S02]  /*ab90*/  FFMA.FTZ R56, R205, c[0x0][0x2d0], -R3.reuse ;  /* 0x0000b400cd387a23 */ /* 0x100fe40000010803 */
[----:B------:R1:W3:Y:S01]  /*aba0*/  MUFU.EX2 R252, R32 ;  /* 0x0000002000fc7308 */ /* 0x0002e20000000800 */
[-C--:B------:R-:W-:Y:S03]  /*abb0*/  HMMA.16816.F32 R20, R76, R36.reuse, R20 ;  /* 0x000000244c14723c */ /* 0x080fe60000001814 */
[----:B------:R-:W-:Y:S01]  /*abc0*/  FMUL.FTZ R51, R72, R167 ;  /* 0x000000a748337220 */ /* 0x000fe20000410000 */
[----:B------:R-:W-:Y:S02]  /*abd0*/  MOV R167, R162 ;  /* 0x000000a200a77202 */ /* 0x000fe40000000f00 */
[----:B------:R-:W-:Y:S02]  /*abe0*/  MOV R162, R240 ;  /* 0x000000f000a27202 */ /* 0x000fe40000000f00 */
[C---:B------:R-:W-:Y:S01]  /*abf0*/  HMMA.16816.F32 R24, R64.reuse, R36, R24 ;  /* 0x000000244018723c */ /* 0x040fe20000001818 */
[----:B------:R4:W5:Y:S06]  /*ac00*/  LDL.LU R240, [R1+0x68] ;  /* 0x0000680001f07983 */ /* 0x00096c0000300800 */
[--C-:B------:R-:W-:Y:S01]  /*ac10*/  FFMA.FTZ R36, R40, c[0x0][0x2d0], -R106.reuse ;  /* 0x0000b40028247a23 */ /* 0x100fe2000001086a */
[-C--:B------:R-:W-:Y:S03]  /*ac20*/  HMMA.16816.F32 R28, R64, R38.reuse, R28 ;  /* 0x00000026401c723c */ /* 0x080fe6000000181c */
[----:B------:R2:W-:Y:S01]  /*ac30*/  MUFU.EX2 R145, R36 ;  /* 0x0000002400917308 */ /* 0x0005e20000000800 */
[--C-:B------:R-:W-:Y:S02]  /*ac40*/  FFMA.FTZ R40, R41, c[0x0][0x2d0], -R106.reuse ;  /* 0x0000b40029287a23 */ /* 0x100fe4000001086a */
[C---:B------:R-:W-:Y:S02]  /*ac50*/  FMUL.FTZ R37, R73.reuse, R153 ;  /* 0x0000009949257220 */ /* 0x040fe40000410000 */
[----:B-1----:R-:W-:Y:S01]  /*ac60*/  FMUL.FTZ R32, R73, R148 ;  /* 0x0000009449207220 */ /* 0x002fe20000410000 */
[----:B------:R-:W-:Y:S02]  /*ac70*/  MOV R148, R89 ;  /* 0x0000005900947202 */ /* 0x000fe40000000f00 */
[----:B------:R-:W-:Y:S01]  /*ac80*/  LDSM.16.MT88.4 R88, [R227+0x900] ;  /* 0x00090000e358783b */ /* 0x000fe20000004200 */
[----:B------:R-:W-:Y:S01]  /*ac90*/  FMUL.FTZ R41, R69, R157 ;  /* 0x0000009d45297220 */ /* 0x000fe20000410000 */
[----:B------:R-:W-:Y:S01]  /*aca0*/  MOV R157, R87 ;  /* 0x00000057009d7202 */ /* 0x000fe20000000f00 */
[----:B------:R1:W-:Y:S01]  /*acb0*/  MUFU.EX2 R153, R60 ;  /* 0x0000003c00997308 */ /* 0x0003e20000000800 */
[C---:B------:R-:W-:Y:S04]  /*acc0*/  HMMA.16816.F32 R32, R76.reuse, R38, R32 ;  /* 0x000000264c20723c */ /* 0x040fe80000001820 */
[----:B------:R-:W3:Y:S03]  /*acd0*/  LDSM.16.MT88.4 R84, [R224+0x900] ;  /* 0x00090000e054783b */ /* 0x000ee60000004200 */
[C---:B------:R-:W-:Y:S01]  /*ace0*/  FMUL.FTZ R39, R72.reuse, R155 ;  /* 0x0000009b48277220 */ /* 0x040fe20000410000 */
[----:B------:R-:W-:Y:S01]  /*acf0*/  MOV R155, R246 ;  /* 0x000000f6009b7202 */ /* 0x000fe20000000f00 */
[----:B------:R-:W-:Y:S01]  /*ad00*/  FMUL.FTZ R38, R72, R154 ;  /* 0x0000009a48267220 */ /* 0x000fe20000410000 */
[----:B------:R4:W-:Y:S02]  /*ad10*/  MUFU.EX2 R246, R40 ;  /* 0x0000002800f67308 */ /* 0x0009e40000000800 */
[----:B--2---:R-:W-:Y:S07]  /*ad20*/  FMUL.FTZ R36, R73, R152 ;  /* 0x0000009849247220 */ /* 0x004fee0000410000 */
[-C--:B------:R-:W-:Y:S01]  /*ad30*/  HMMA.16816.F32 R36, R76, R52.reuse, R36 ;  /* 0x000000344c24723c */ /* 0x080fe20000001824 */
[----:B------:R2:W-:Y:S02]  /*ad40*/  MUFU.EX2 R154, R56 ;  /* 0x00000038009a7308 */ /* 0x0005e40000000800 */
[C---:B-1----:R-:W-:Y:S02]  /*ad50*/  FMUL.FTZ R60, R69.reuse, R176 ;  /* 0x000000b0453c7220 */ /* 0x042fe40000410000 */
[C---:B----4-:R-:W-:Y:S01]  /*ad60*/  FMUL.FTZ R40, R69.reuse, R156 ;  /* 0x0000009c45287220 */ /* 0x050fe20000410000 */
[----:B------:R-:W-:Y:S01]  /*ad70*/  MOV R156, R42 ;  /* 0x0000002a009c7202 */ /* 0x000fe20000000f00 */
[----:B------:R-:W-:Y:S01]  /*ad80*/  FMUL.FTZ R42, R0, R158 ;  /* 0x0000009e002a7220 */ /* 0x000fe20000410000 */
[----:B------:R-:W-:Y:S02]  /*ad90*/  MOV R158, R93 ;  /* 0x0000005d009e7202 */ /* 0x000fe40000000f00 */
[----:B------:R-:W1:Y:S02]  /*ada0*/  LDSM.16.MT88.4 R92, [R225+0x900] ;  /* 0x00090000e15c783b */ /* 0x000e640000004200 */
[----:B------:R-:W-:Y:S02]  /*adb0*/  MOV R160, R156 ;  /* 0x0000009c00a07202 */ /* 0x000fe40000000f00 */
[----:B------:R-:W-:Y:S01]  /*adc0*/  MOV R156, R155 ;  /* 0x0000009b009c7202 */ /* 0x000fe20000000f00 */
[C---:B------:R-:W-:Y:S04]  /*add0*/  HMMA.16816.F32 R40, R64.reuse, R52, R40 ;  /* 0x000000344028723c */ /* 0x040fe80000001828 */
[----:B------:R-:W-:Y:S01]  /*ade0*/  MOV R155, R234 ;  /* 0x000000ea009b7202 */ /* 0x000fe20000000f00 */
[----:B--2---:R-:W-:Y:S02]  /*adf0*/  FMUL.FTZ R56, R69, R172 ;  /* 0x000000ac45387220 */ /* 0x004fe40000410000 */
[--C-:B------:R-:W-:Y:S01]  /*ae00*/  FFMA.FTZ R52, R204, c[0x0][0x2d0], -R3.reuse ;  /* 0x0000b400cc347a23 */ /* 0x100fe20000010803 */
[-C--:B------:R-:W-:Y:S03]  /*ae10*/  HMMA.16816.F32 R44, R64, R54.reuse, R44 ;  /* 0x00000036402c723c */ /* 0x080fe6000000182c */
[----:B------:R2:W4:Y:S01]  /*ae20*/  MUFU.EX2 R144, R52 ;  /* 0x0000003400907308 */ /* 0x0005220000000800 */
[C---:B------:R-:W-:Y:S01]  /*ae30*/  FMUL.FTZ R53, R73.reuse, R169 ;  /* 0x000000a949357220 */ /* 0x040fe20000410000 */
[----:B------:R-:W-:Y:S02]  /*ae40*/  MOV R204, R166 ;  /* 0x000000a600cc7202 */ /* 0x000fe40000000f00 */
[----:B------:R-:W-:Y:S01]  /*ae50*/  MOV R166, R164 ;  /* 0x000000a400a67202 */ /* 0x000fe20000000f00 */
[C---:B------:R-:W-:Y:S04]  /*ae60*/  HMMA.16816.F32 R48, R76.reuse, R54, R48 ;  /* 0x000000364c30723c */ /* 0x040fe80000001830 */
[----:B------:R-:W-:Y:S03]  /*ae70*/  MOV R164, R162 ;  /* 0x000000a200a47202 */ /* 0x000fe60000000f00 */
[C---:B------:R-:W-:Y:S02]  /*ae80*/  FMUL.FTZ R54, R72.reuse, R170 ;  /* 0x000000aa48367220 */ /* 0x040fe40000410000 */
[----:B------:R-:W-:Y:S03]  /*ae90*/  FMUL.FTZ R55, R72, R171 ;  /* 0x000000ab48377220 */ /* 0x000fe60000410000 */
[C---:B--2---:R-:W-:Y:S07]  /*aea0*/  FMUL.FTZ R52, R73.reuse, R168 ;  /* 0x000000a849347220 */ /* 0x044fee0000410000 */
[-C--:B------:R-:W-:Y:S08]  /*aeb0*/  HMMA.16816.F32 R52, R76, R80.reuse, R52 ;  /* 0x000000504c34723c */ /* 0x080ff00000001834 */
[C---:B------:R-:W-:Y:S07]  /*aec0*/  HMMA.16816.F32 R56, R64.reuse, R80, R56 ;  /* 0x000000504038723c */ /* 0x040fee0000001838 */
[----:B------:R-:W-:Y:S01]  /*aed0*/  FFMA.FTZ R80, R210, c[0x0][0x2d0], -R3 ;  /* 0x0000b400d2507a23 */ /* 0x000fe20000010803 */
[-C--:B------:R-:W-:Y:S03]  /*aee0*/  HMMA.16816.F32 R60, R64, R82.reuse, R60 ;  /* 0x00000052403c723c */ /* 0x080fe6000000183c */
[----:B------:R2:W1:Y:S01]  /*aef0*/  MUFU.EX2 R152, R80 ;  /* 0x0000005000987308 */ /* 0x0004620000000800 */
[----:B------:R-:W-:Y:S03]  /*af00*/  F2FP.PACK_AB R81, R194, R195 ;  /* 0x000000c3c251723e */ /* 0x000fe600000000ff */
[C---:B------:R-:W-:Y:S02]  /*af10*/  FMUL.FTZ R64, R73.reuse, R180 ;  /* 0x000000b449407220 */ /* 0x040fe40000410000 */
[----:B------:R-:W-:Y:S03]  /*af20*/  FMUL.FTZ R65, R73, R181 ;  /* 0x000000b549417220 */ /* 0x000fe60000410000 */
[C---:B------:R-:W-:Y:S02]  /*af30*/  FMUL.FTZ R66, R72.reuse, R182 ;  /* 0x000000b648427220 */ /* 0x040fe40000410000 */
[----:B------:R-:W-:Y:S07]  /*af40*/  FMUL.FTZ R67, R72, R183 ;  /* 0x000000b748437220 */ /* 0x000fee0000410000 */
[----:B------:R-:W-:Y:S04]  /*af50*/  HMMA.16816.F32 R64, R76, R82, R64 ;  /* 0x000000524c40723c */ /* 0x000fe80000001840 */
[--C-:B--2---:R-:W-:Y:S03]  /*af60*/  FFMA.FTZ R80, R206, c[0x0][0x2d0], -R103.reuse ;  /* 0x0000b400ce507a23 */ /* 0x104fe60000010867 */
[----:B------:R-:W-:Y:S02]  /*af70*/  F2FP.PACK_AB R76, R131, R138 ;  /* 0x0000008a834c723e */ /* 0x000fe400000000ff */
[----:B------:R-:W-:Y:S01]  /*af80*/  F2FP.PACK_AB R78, R141, R122 ;  /* 0x0000007a8d4e723e */ /* 0x000fe200000000ff */
[----:B------:R2:W-:Y:S02]  /*af90*/  MUFU.EX2 R220, R80 ;  /* 0x0000005000dc7308 */ /* 0x0005e40000000800 */
[----:B------:R-:W-:Y:S02]  /*afa0*/  F2FP.PACK_AB R77, R129, R137 ;  /* 0x00000089814d723e */ /* 0x000fe400000000ff */
[----:B------:R-:W-:Y:S02]  /*afb0*/  F2FP.PACK_AB R79, R140, R126 ;  /* 0x0000007e8c4f723e */ /* 0x000fe400000000ff */
[----:B------:R-:W-:Y:S02]  /*afc0*/  F2FP.PACK_AB R82, R130, R125 ;  /* 0x0000007d8252723e */ /* 0x000fe400000000ff */
[----:B------:R-:W-:Y:S03]  /*afd0*/  F2FP.PACK_AB R83, R197, R196 ;  /* 0x000000c4c553723e */ /* 0x000fe600000000ff */
[-C--:B---3--:R-:W-:Y:S03]  /*afe0*/  HMMA.16816.F32 R4, R76, R84.reuse, R4 ;  /* 0x000000544c04723c */ /* 0x088fe60000001804 */
[--C-:B--2---:R-:W-:Y:S04]  /*aff0*/  FFMA.FTZ R80, R208, c[0x0][0x2d0], -R103.reuse ;  /* 0x0000b400d0507a23 */ /* 0x104fe80000010867 */
[----:B------:R2:W-:Y:S02]  /*b000*/  MUFU.EX2 R219, R80 ;  /* 0x0000005000db7308 */ /* 0x0005e40000000800 */
[----:B--2---:R-:W-:Y:S07]  /*b010*/  F2FP.PACK_AB R80, R123, R136 ;  /* 0x000000887b50723e */ /* 0x004fee00000000ff */
[C---:B------:R-:W-:Y:S07]  /*b020*/  HMMA.16816.F32 R8, R80.reuse, R84, R8 ;  /* 0x000000545008723c */ /* 0x040fee0000001808 */
[----:B------:R-:W-:Y:S01]  /*b030*/  FFMA.FTZ R84, R202, c[0x0][0x2d0], -R103 ;  /* 0x0000b400ca547a23 */ /* 0x000fe20000010867 */
[-C--:B------:R-:W-:Y:S03]  /*b040*/  HMMA.16816.F32 R12, R80, R86.reuse, R12 ;  /* 0x00000056500c723c */ /* 0x080fe6000000180c */
[----:B------:R2:W-:Y:S05]  /*b050*/  MUFU.EX2 R218, R84 ;  /* 0x0000005400da7308 */ /* 0x0005ea0000000800 */
[C---:B------:R-:W-:Y:S08]  /*b060*/  HMMA.16816.F32 R16, R76.reuse, R86, R16 ;  /* 0x000000564c10723c */ /* 0x040ff00000001810 */
[-C--:B------:R-:W-:Y:S08]  /*b070*/  HMMA.16816.F32 R20, R76, R88.reuse, R20 ;  /* 0x000000584c14723c */ /* 0x080ff00000001814 */
[C---:B------:R-:W-:Y:S04]  /*b080*/  HMMA.16816.F32 R24, R80.reuse, R88, R24 ;  /* 0x000000585018723c */ /* 0x040fe80000001818 */
[--C-:B--2---:R-:W-:Y:S03]  /*b090*/  FFMA.FTZ R84, R216, c[0x0][0x2d0], -R105.reuse ;  /* 0x0000b400d8547a23 */ /* 0x104fe60000010869 */
[--C-:B------:R-:W-:Y:S01]  /*b0a0*/  FFMA.FTZ R88, R211, c[0x0][0x2d0], -R105.reuse ;  /* 0x0000b400d3587a23 */ /* 0x100fe20000010869 */
[-C--:B------:R-:W-:Y:S01]  /*b0b0*/  HMMA.16816.F32 R28, R80, R90.reuse, R28 ;  /* 0x0000005a501c723c */ /* 0x080fe2000000181c */
[----:B------:R2:W-:Y:S07]  /*b0c0*/  MUFU.EX2 R214, R84 ;  /* 0x0000005400d67308 */ /* 0x0005ee0000000800 */
[C---:B------:R-:W-:Y:S03]  /*b0d0*/  HMMA.16816.F32 R32, R76.reuse, R90, R32 ;  /* 0x0000005a4c20723c */ /* 0x040fe60000001820 */
[----:B------:R3:W-:Y:S05]  /*b0e0*/  MUFU.EX2 R215, R88 ;  /* 0x0000005800d77308 */ /* 0x0007ea0000000800 */
[-C--:B-1----:R-:W-:Y:S08]  /*b0f0*/  HMMA.16816.F32 R36, R76, R92.reuse, R36 ;  /* 0x0000005c4c24723c */ /* 0x082ff00000001824 */
[C---:B------:R-:W-:Y:S04]  /*b100*/  HMMA.16816.F32 R40, R80.reuse, R92, R40 ;  /* 0x0000005c5028723c */ /* 0x040fe80000001828 */
[--C-:B--2---:R-:W-:Y:S01]  /*b110*/  FFMA.FTZ R84, R163, c[0x0][0x2d0], -R105.reuse ;  /* 0x0000b400a3547a23 */ /* 0x104fe20000010869 */
[----:B------:R-:W-:Y:S02]  /*b120*/  MOV R163, R158 ;  /* 0x0000009e00a37202 */ /* 0x000fe40000000f00 */
[----:B------:R-:W-:Y:S01]  /*b130*/  MOV R158, R233 ;  /* 0x000000e9009e7202 */ /* 0x000fe20000000f00 */
[-C--:B------:R-:W-:Y:S01]  /*b140*/  HMMA.16816.F32 R44, R80, R94.reuse, R44 ;  /* 0x0000005e502c723c */ /* 0x080fe2000000182c */
[----:B------:R1:W-:Y:S01]  /*b150*/  MUFU.EX2 R216, R84 ;  /* 0x0000005400d87308 */ /* 0x0003e20000000800 */
[----:B------:R2:W5:Y:S02]  /*b160*/  LDL.LU R233, [R1+0x64] ;  /* 0x0000640001e97983 */ /* 0x0005640000300800 */
[--C-:B---3--:R-:W-:Y:S01]  /*b170*/  FFMA.FTZ R88, R167, c[0x0][0x2d0], -R106.reuse ;  /* 0x0000b400a7587a23 */ /* 0x108fe2000001086a */
[----:B------:R-:W-:Y:S01]  /*b180*/  MOV R167, R165 ;  /* 0x000000a500a77202 */ /* 0x000fe20000000f00 */
[----:B------:R2:W5:Y:S01]  /*b190*/  LDL.LU R234, [R1+0x60] ;  /* 0x0000600001ea7983 */ /* 0x0005620000300800 */
[----:B------:R-:W-:Y:S01]  /*b1a0*/  MOV R165, R163 ;  /* 0x000000a300a57202 */ /* 0x000fe20000000f00 */
[C---:B------:R-:W-:Y:S04]  /*b1b0*/  HMMA.16816.F32 R48, R76.reuse, R94, R48 ;  /* 0x0000005e4c30723c */ /* 0x040fe80000001830 */
[----:B------:R-:W-:Y:S02]  /*b1c0*/  MOV R163, R155 ;  /* 0x0000009b00a37202 */ /* 0x000fe40000000f00 */
[----:B------:R3:W-:Y:S01]  /*b1d0*/  MUFU.EX2 R155, R88 ;  /* 0x00000058009b7308 */ /* 0x0007e20000000800 */
[----:B------:R-:W-:Y:S02]  /*b1e0*/  MOV R162, R158 ;  /* 0x0000009e00a27202 */ /* 0x000fe40000000f00 */
[----:B------:R-:W-:Y:S03]  /*b1f0*/  MOV R158, R151 ;  /* 0x00000097009e7202 */ /* 0x000fe60000000f00 */
[----:B------:R-:W-:Y:S02]  /*b200*/  MOV R151, R150 ;  /* 0x0000009600977202 */ /* 0x000fe40000000f00 */
[----:B------:R-:W-:Y:S02]  /*b210*/  MOV R205, R167 ;  /* 0x000000a700cd7202 */ /* 0x000fe40000000f00 */
[----:B------:R-:W-:Y:S01]  /*b220*/  MOV R167, R165 ;  /* 0x000000a500a77202 */ /* 0x000fe20000000f00 */
[----:B-1----:R-:W-:Y:S01]  /*b230*/  FFMA.FTZ R84, R209, c[0x0][0x2d0], -R105 ;  /* 0x0000b400d1547a23 */ /* 0x002fe20000010869 */
[----:B------:R-:W-:Y:S02]  /*b240*/  MOV R165, R163 ;  /* 0x000000a300a57202 */ /* 0x000fe40000000f00 */
[----:B------:R-:W-:Y:S01]  /*b250*/  MOV R163, R151 ;  /* 0x0000009700a37202 */ /* 0x000fe20000000f00 */
[----:B------:R1:W-:Y:S01]  /*b260*/  MUFU.EX2 R159, R84 ;  /* 0x00000054009f7308 */ /* 0x0003e20000000800 */
[----:B------:R-:W-:Y:S02]  /*b270*/  MOV R150, R200 ;  /* 0x000000c800967202 */ /* 0x000fe40000000f00 */
[----:B------:R-:W-:Y:S02]  /*b280*/  MOV R200, R119 ;  /* 0x0000007700c87202 */ /* 0x000fe40000000f00 */
[----:B------:R-:W-:Y:S01]  /*b290*/  MOV R151, R150 ;  /* 0x0000009600977202 */ /* 0x000fe20000000f00 */
[----:B------:R2:W5:Y:S01]  /*b2a0*/  LDL.LU R119, [R1+0x5c] ;  /* 0x00005c0001777983 */ /* 0x0005620000300800 */
[----:B------:R-:W-:Y:S01]  /*b2b0*/  MOV R150, R132 ;  /* 0x0000008400967202 */ /* 0x000fe20000000f00 */
[--C-:B---3--:R-:W-:Y:S01]  /*b2c0*/  FFMA.FTZ R88, R204, c[0x0][0x2d0], -R106.reuse ;  /* 0x0000b400cc587a23 */ /* 0x108fe2000001086a */
[----:B------:R-:W-:Y:S02]  /*b2d0*/  MOV R204, R166 ;  /* 0x000000a600cc7202 */ /* 0x000fe40000000f00 */
[----:B------:R-:W-:Y:S02]  /*b2e0*/  MOV R166, R164 ;  /* 0x000000a400a67202 */ /* 0x000fe40000000f00 */
[----:B------:R-:W-:Y:S02]  /*b2f0*/  MOV R164, R158 ;  /* 0x0000009e00a47202 */ /* 0x000fe40000000f00 */
[----:B------:R3:W-:Y:S01]  /*b300*/  MUFU.EX2 R158, R88 ;  /* 0x00000058009e7308 */ /* 0x0007e20000000800 */
[----:B------:R-:W-:Y:S02]  /*b310*/  MOV R132, R192 ;  /* 0x000000c000847202 */ /* 0x000fe40000000f00 */
[----:B------:R-:W-:Y:S02]  /*b320*/  MOV R192, R230 ;  /* 0x000000e600c07202 */ /* 0x000fe40000000f00 */
[----:B------:R2:W5:Y:S04]  /*b330*/  LDL.LU R230, [R1+0x58] ;  /* 0x0000580001e67983 */ /* 0x0005680000300800 */
[----:B-1----:R-:W1:Y:S01]  /*b340*/  LDSM.16.MT88.4 R84, [R226+0x900] ;  /* 0x00090000e254783b */ /* 0x002e620000004200 */
[--C-:B---3--:R-:W-:Y:S01]  /*b350*/  FFMA.FTZ R88, R205, c[0x0][0x2d0], -R106.reuse ;  /* 0x0000b400cd587a23 */ /* 0x108fe2000001086a */
[----:B------:R-:W-:Y:S02]  /*b360*/  MOV R205, R204 ;  /* 0x000000cc00cd7202 */ /* 0x000fe40000000f00 */
        /* <DEDUP_REMOVED lines=8> */
[----:B------:R3:W-:Y:S01]  /*b3f0*/  MUFU.EX2 R213, R88 ;  /* 0x0000005800d57308 */ /* 0x0007e20000000800 */
[-C--:B-1----:R-:W-:Y:S08]  /*b400*/  HMMA.16816.F32 R52, R76, R84.reuse, R52 ;  /* 0x000000544c34723c */ /* 0x082ff00000001834 */
[C---:B------:R-:W-:Y:S08]  /*b410*/  HMMA.16816.F32 R56, R80.reuse, R84, R56 ;  /* 0x000000545038723c */ /* 0x040ff00000001838 */
[-C--:B------:R-:W-:Y:S04]  /*b420*/  HMMA.16816.F32 R60, R80, R86.reuse, R60 ;  /* 0x00000056503c723c */ /* 0x080fe8000000183c */
[--C-:B---3--:R-:W-:Y:S01]  /*b430*/  FFMA.FTZ R88, R205, c[0x0][0x2d0], -R106.reuse ;  /* 0x0000b400cd587a23 */ /* 0x108fe2000001086a */
[----:B------:R-:W-:Y:S02]  /*b440*/  MOV R205, R204 ;  /* 0x000000cc00cd7202 */ /* 0x000fe40000000f00 */
[----:B------:R-:W-:Y:S01]  /*b450*/  MOV R204, R167 ;  /* 0x000000a700cc7202 */ /* 0x000fe20000000f00 */
[----:B------:R-:W-:Y:S04]  /*b460*/  HMMA.16816.F32 R64, R76, R86, R64 ;  /* 0x000000564c40723c */ /* 0x000fe80000001840 */
[----:B------:R-:W-:Y:S01]  /*b470*/  MOV R167, R166 ;  /* 0x000000a600a77202 */ /* 0x000fe20000000f00 */
[--C-:B------:R-:W-:Y:S01]  /*b480*/  FFMA.FTZ R92, R205, c[0x0][0x2d0], -R3.reuse ;  /* 0x0000b400cd5c7a23 */ /* 0x100fe20000010803 */
[----:B------:R-:W-:Y:S02]  /*b490*/  MOV R166, R165 ;  /* 0x000000a500a67202 */ /* 0x000fe40000000f00 */
[----:B------:R-:W-:Y:S04]  /*b4a0*/  MOV R165, R164 ;  /* 0x000000a400a57202 */ /* 0x000fe80000000f00 */
[----:B------:R-:W-:Y:S02]  /*b4b0*/  MOV R164, R163 ;  /* 0x000000a300a47202 */ /* 0x000fe40000000f00 */
[----:B------:R-:W-:Y:S01]  /*b4c0*/  MOV R205, R204 ;  /* 0x000000cc00cd7202 */ /* 0x000fe20000000f00 */
[----:B------:R1:W3:Y:S01]  /*b4d0*/  MUFU.EX2 R163, R88 ;  /* 0x0000005800a37308 */ /* 0x0002e20000000800 */
[----:B------:R-:W-:Y:S02]  /*b4e0*/  MOV R204, R167 ;  /* 0x000000a700cc7202 */ /* 0x000fe40000000f00 */
[----:B------:R-:W-:Y:S01]  /*b4f0*/  MOV R167, R166 ;  /* 0x000000a600a77202 */ /* 0x000fe20000000f00 */
[--C-:B------:R-:W-:Y:S01]  /*b500*/  FFMA.FTZ R84, R205, c[0x0][0x2d0], -R3.reuse ;  /* 0x0000b400cd547a23 */ /* 0x100fe20000010803 */
[----:B------:R-:W-:Y:S02]  /*b510*/  MOV R166, R165 ;  /* 0x000000a500a67202 */ /* 0x000fe40000000f00 */
[----:B------:R-:W-:Y:S02]  /*b520*/  MOV R165, R164 ;  /* 0x000000a400a57202 */ /* 0x000fe40000000f00 */
[----:B------:R-:W-:Y:S02]  /*b530*/  MOV R164, R157 ;  /* 0x0000009d00a47202 */ /* 0x000fe40000000f00 */
[----:B------:R2:W-:Y:S01]  /*b540*/  MUFU.EX2 R157, R92 ;  /* 0x0000005c009d7308 */ /* 0x0005e20000000800 */
[----:B------:R-:W-:Y:S02]  /*b550*/  MOV R205, R204 ;  /* 0x000000cc00cd7202 */ /* 0x000fe40000000f00 */
[----:B------:R-:W-:Y:S02]  /*b560*/  MOV R204, R167 ;  /* 0x000000a700cc7202 */ /* 0x000fe40000000f00 */
[----:B------:R-:W-:Y:S02]  /*b570*/  MOV R167, R166 ;  /* 0x000000a600a77202 */ /* 0x000fe40000000f00 */
[----:B------:R-:W-:Y:S02]  /*b580*/  MOV R166, R165 ;  /* 0x000000a500a67202 */ /* 0x000fe40000000f00 */
[----:B------:R-:W-:Y:S02]  /*b590*/  MOV R165, R164 ;  /* 0x000000a400a57202 */ /* 0x000fe40000000f00 */
[----:B------:R-:W-:Y:S01]  /*b5a0*/  MOV R164, R161 ;  /* 0x000000a100a47202 */ /* 0x000fe20000000f00 */
[----:B-1----:R-:W1:Y:S01]  /*b5b0*/  LDSM.16.MT88.4 R88, [R224+0x1100] ;  /* 0x00110000e058783b */ /* 0x002e620000004200 */
[----:B------:R3:W-:Y:S01]  /*b5c0*/  MUFU.EX2 R161, R84 ;  /* 0x0000005400a17308 */ /* 0x0007e20000000800 */
[----:B------:R-:W-:Y:S02]  /*b5d0*/  F2FP.PACK_AB R76, R146, R128 ;  /* 0x00000080924c723e */ /* 0x000fe400000000ff */
[----:B------:R-:W-:Y:S02]  /*b5e0*/  F2FP.PACK_AB R78, R124, R120 ;  /* 0x000000787c4e723e */ /* 0x000fe400000000ff */
[----:B------:R-:W-:Y:S02]  /*b5f0*/  F2FP.PACK_AB R77, R127, R147 ;  /* 0x000000937f4d723e */ /* 0x000fe400000000ff */
[----:B------:R-:W-:Y:S02]  /*b600*/  F2FP.PACK_AB R79, R252, R121 ;  /* 0x00000079fc4f723e */ /* 0x000fe400000000ff */
[----:B------:R-:W-:Y:S01]  /*b610*/  F2FP.PACK_AB R82, R245, R243 ;  /* 0x000000f3f552723e */ /* 0x000fe200000000ff */
[--C-:B--2---:R-:W-:Y:S01]  /*b620*/  FFMA.FTZ R92, R160, c[0x0][0x2d0], -R3.reuse ;  /* 0x0000b400a05c7a23 */ /* 0x104fe20000010803 */
[----:B------:R-:W-:Y:S02]  /*b630*/  MOV R160, R156 ;  /* 0x0000009c00a07202 */ /* 0x000fe40000000f00 */
[----:B----4-:R-:W-:Y:S01]  /*b640*/  F2FP.PACK_AB R81, R154, R144 ;  /* 0x000000909a51723e */ /* 0x010fe200000000ff */
[----:B------:R-:W2:Y:S01]  /*b650*/  MUFU.EX2 R156, R92 ;  /* 0x0000005c009c7308 */ /* 0x000ea20000000800 */
[----:B------:R-:W-:Y:S01]  /*b660*/  F2FP.PACK_AB R83, R152, R153 ;  /* 0x000000999853723e */ /* 0x000fe200000000ff */
[----:B------:R-:W-:Y:S08]  /*b670*/  FFMA.FTZ R80, R160, c[0x0][0x2d0], -R3 ;  /* 0x0000b400a0507a23 */ /* 0x000ff00000010803 */
[----:B------:R4:W2:Y:S01]  /*b680*/  MUFU.EX2 R160, R80 ;  /* 0x0000005000a07308 */ /* 0x0008a20000000800 */
[----:B---3--:R-:W3:Y:S01]  /*b690*/  LDSM.16.MT88.4 R84, [R227+0x1100] ;  /* 0x00110000e354783b */ /* 0x008ee20000004200 */
[-C--:B-1----:R-:W-:Y:S03]  /*b6a0*/  HMMA.16816.F32 R4, R76, R88.reuse, R4 ;  /* 0x000000584c04723c */ /* 0x082fe60000001804 */
[--C-:B----4-:R-:W-:Y:S01]  /*b6b0*/  FFMA.FTZ R80, R205, c[0x0][0x2d0], -R103.reuse ;  /* 0x0000b400cd507a23 */ /* 0x110fe20000010867 */
[----:B------:R-:W-:Y:S02]  /*b6c0*/  MOV R205, R204 ;  /* 0x000000cc00cd7202 */ /* 0x000fe40000000f00 */
[----:B------:R-:W-:Y:S02]  /*b6d0*/  MOV R204, R164 ;  /* 0x000000a400cc7202 */ /* 0x000fe40000000f00 */
[----:B------:R-:W-:Y:S01]  /*b6e0*/  MOV R164, R162 ;  /* 0x000000a200a47202 */ /* 0x000fe20000000f00 */
[--C-:B------:R-:W-:Y:S01]  /*b6f0*/  FFMA.FTZ R92, R205, c[0x0][0x2d0], -R103.reuse ;  /* 0x0000b400cd5c7a23 */ /* 0x100fe20000010867 */
[----:B------:R1:W-:Y:S10]  /*b700*/  MUFU.EX2 R162, R80 ;  /* 0x0000005000a27308 */ /* 0x0003f40000000800 */
[----:B------:R4:W-:Y:S01]  /*b710*/  MUFU.EX2 R211, R92 ;  /* 0x0000005c00d37308 */ /* 0x0009e20000000800 */
[----:B-1----:R-:W-:Y:S07]  /*b720*/  F2FP.PACK_AB R80, R246, R145 ;  /* 0x00000091f650723e */ /* 0x002fee00000000ff */
[C---:B------:R-:W-:Y:S01]  /*b730*/  HMMA.16816.F32 R8, R80.reuse, R88, R8 ;  /* 0x000000585008723c */ /* 0x040fe20000001808 */
[----:B----4-:R-:W1:Y:S06]  /*b740*/  LDSM.16.MT88.4 R92, [R225+0x1100] ;  /* 0x00110000e15c783b */ /* 0x010e6c0000004200 */
[----:B------:R-:W-:Y:S01]  /*b750*/  FFMA.FTZ R88, R166, c[0x0][0x2d0], -R103 ;  /* 0x0000b400a6587a23 */ /* 0x000fe20000010867 */
[-C--:B------:R-:W-:Y:S04]  /*b760*/  HMMA.16816.F32 R12, R80, R90.reuse, R12 ;  /* 0x0000005a500c723c */ /* 0x080fe8000000180c */
[----:B------:R-:W-:Y:S02]  /*b770*/  MOV R166, R165 ;  /* 0x000000a500a67202 */ /* 0x000fe40000000f00 */
[----:B------:R-:W-:Y:S02]  /*b780*/  MOV R165, R212 ;  /* 0x000000d400a57202 */ /* 0x000fe40000000f00 */
[C---:B------:R-:W-:Y:S01]  /*b790*/  HMMA.16816.F32 R16, R76.reuse, R90, R16 ;  /* 0x0000005a4c10723c */ /* 0x040fe20000001810 */
[----:B------:R4:W-:Y:S07]  /*b7a0*/  MUFU.EX2 R212, R88 ;  /* 0x0000005800d47308 */ /* 0x0009ee0000000800 */
[-C--:B---3--:R-:W-:Y:S08]  /*b7b0*/  HMMA.16816.F32 R20, R76, R84.reuse, R20 ;  /* 0x000000544c14723c */ /* 0x088ff00000001814 */
[C---:B------:R-:W-:Y:S07]  /*b7c0*/  HMMA.16816.F32 R24, R80.reuse, R84, R24 ;  /* 0x000000545018723c */ /* 0x040fee0000001818 */
[----:B------:R-:W-:Y:S01]  /*b7d0*/  FFMA.FTZ R84, R165, c[0x0][0x2d0], -R105 ;  /* 0x0000b400a5547a23 */ /* 0x000fe20000010869 */
[-C--:B------:R-:W-:Y:S03]  /*b7e0*/  HMMA.16816.F32 R28, R80, R86.reuse, R28 ;  /* 0x00000056501c723c */ /* 0x080fe6000000181c */
[----:B------:R3:W-:Y:S01]  /*b7f0*/  MUFU.EX2 R208, R84 ;  /* 0x0000005400d07308 */ /* 0x0007e20000000800 */
[----:B----4-:R-:W-:Y:S04]  /*b800*/  FFMA.FTZ R88, R204, c[0x0][0x2d0], -R103 ;  /* 0x0000b400cc587a23 */ /* 0x010fe80000010867 */
[C---:B------:R-:W-:Y:S05]  /*b810*/  HMMA.16816.F32 R32, R76.reuse, R86, R32 ;  /* 0x000000564c20723c */ /* 0x040fea0000001820 */
[----:B------:R4:W-:Y:S03]  /*b820*/  MUFU.EX2 R210, R88 ;  /* 0x0000005800d27308 */ /* 0x0009e60000000800 */
[-C--:B-1----:R-:W-:Y:S08]  /*b830*/  HMMA.16816.F32 R36, R76, R92.reuse, R36 ;  /* 0x0000005c4c24723c */ /* 0x082ff00000001824 */
[C---:B------:R-:W-:Y:S04]  /*b840*/  HMMA.16816.F32 R40, R80.reuse, R92, R40 ;  /* 0x0000005c5028723c */ /* 0x040fe80000001828 */
[--C-:B---3--:R-:W-:Y:S03]  /*b850*/  FFMA.FTZ R84, R164, c[0x0][0x2d0], -R105.reuse ;  /* 0x0000b400a4547a23 */ /* 0x108fe60000010869 */
[--C-:B------:R-:W-:Y:S01]  /*b860*/  FFMA.FTZ R92, R148, c[0x0][0x2d0], -R106.reuse ;  /* 0x0000b400945c7a23 */ /* 0x100fe2000001086a */
[-C--:B------:R-:W-:Y:S01]  /*b870*/  HMMA.16816.F32 R44, R80, R94.reuse, R44 ;  /* 0x0000005e502c723c */ /* 0x080fe2000000182c */
[----:B------:R1:W-:Y:S03]  /*b880*/  MUFU.EX2 R206, R84 ;  /* 0x0000005400ce7308 */ /* 0x0003e60000000800 */
[--C-:B----4-:R-:W-:Y:S04]  /*b890*/  FFMA.FTZ R88, R167, c[0x0][0x2d0], -R105.reuse ;  /* 0x0000b400a7587a23 */ /* 0x110fe80000010869 */
[C---:B------:R-:W-:Y:S03]  /*b8a0*/  HMMA.16816.F32 R48, R76.reuse, R94, R48 ;  /* 0x0000005e4c30723c */ /* 0x040fe60000001830 */
[----:B------:R3:W-:Y:S10]  /*b8b0*/  MUFU.EX2 R209, R88 ;  /* 0x0000005800d17308 */ /* 0x0007f40000000800 */
[----:B------:R4:W-:Y:S01]  /*b8c0*/  MUFU.EX2 R169, R92 ;  /* 0x0000005c00a97308 */ /* 0x0009e20000000800 */
[--C-:B-1----:R-:W-:Y:S09]  /*b8d0*/  FFMA.FTZ R84, R151, c[0x0][0x2d0], -R106.reuse ;  /* 0x0000b40097547a23 */ /* 0x102ff2000001086a */
[----:B------:R1:W-:Y:S01]  /*b8e0*/  MUFU.EX2 R205, R84 ;  /* 0x0000005400cd7308 */ /* 0x0003e20000000800 */
[----:B---3--:R-:W-:Y:S02]  /*b8f0*/  FFMA.FTZ R88, R166, c[0x0][0x2d0], -R105 ;  /* 0x0000b400a6587a23 */ /* 0x008fe40000010869 */
[----:B------:R-:W-:Y:S07]  /*b900*/  LDSM.16.MT88.4 R164, [R225+0x3100] ;  /* 0x00310000e1a4783b */ /* 0x000fee0000004200 */
[----:B------:R3:W-:Y:S01]  /*b910*/  MUFU.EX2 R207, R88 ;  /* 0x0000005800cf7308 */ /* 0x0007e20000000800 */
[----:B----4-:R-:W-:Y:S02]  /*b920*/  FFMA.FTZ R92, R143, c[0x0][0x2d0], -R3 ;  /* 0x0000b4008f5c7a23 */ /* 0x010fe40000010803 */
[----:B------:R-:W4:Y:S07]  /*b930*/  LDL.LU R143, [R1+0x1c] ;  /* 0x00001c00018f7983 */ /* 0x000f2e0000300800 */
[----:B------:R2:W-:Y:S01]  /*b940*/  MUFU.EX2 R168, R92 ;  /* 0x0000005c00a87308 */ /* 0x0005e20000000800 */
[--C-:B-1----:R-:W-:Y:S09]  /*b950*/  FFMA.FTZ R84, R150, c[0x0][0x2d0], -R106.reuse ;  /* 0x0000b40096547a23 */ /* 0x102ff2000001086a */
[----:B------:R1:W-:Y:S01]  /*b960*/  MUFU.EX2 R171, R84 ;  /* 0x0000005400ab7308 */ /* 0x0003e20000000800 */
[----:B---3--:R-:W3:Y:S01]  /*b970*/  LDSM.16.MT88.4 R88, [R226+0x1100] ;  /* 0x00110000e258783b */ /* 0x008ee20000004200 */
[----:B--2---:R-:W-:Y:S07]  /*b980*/  FFMA.FTZ R92, R142, c[0x0][0x2d0], -R103 ;  /* 0x0000b4008e5c7a23 */ /* 0x004fee0000010867 */
[----:B------:R-:W4:Y:S01]  /*b990*/  LDL.LU R142, [R1+0x18] ;  /* 0x00001800018e7983 */ /* 0x000f220000300800 */
[----:B------:R3:W-:Y:S01]  /*b9a0*/  MUFU.EX2 R204, R92 ;  /* 0x0000005c00cc7308 */ /* 0x0007e20000000800 */
[----:B-1----:R-:W-:Y:S01]  /*b9b0*/  FFMA.FTZ R84, R149, c[0x0][0x2d0], -R106 ;  /* 0x0000b40095547a23 */ /* 0x002fe2000001086a */
[----:B------:R-:W-:Y:S08]  /*b9c0*/  MOV R149, R110 ;  /* 0x0000006e00957202 */ /* 0x000ff00000000f00 */
[----:B------:R1:W1:Y:S01]  /*b9d0*/  MUFU.EX2 R170, R84 ;  /* 0x0000005400aa7308 */ /* 0x0002620000000800 */
[----:B---3--:R-:W-:Y:S01]  /*b9e0*/  LDSM.16.MT88.4 R92, [R225+0x1900] ;  /* 0x00190000e15c783b */ /* 0x008fe20000004200 */
[-C--:B------:R-:W-:Y:S08]  /*b9f0*/  HMMA.16816.F32 R52, R76, R88.reuse, R52 ;  /* 0x000000584c34723c */ /* 0x080ff00000001834 */
[C---:B------:R-:W-:Y:S01]  /*ba00*/  HMMA.16816.F32 R56, R80.reuse, R88, R56 ;  /* 0x000000585038723c */ /* 0x040fe20000001838 */
[----:B-1----:R-:W1:Y:S06]  /*ba10*/  LDSM.16.MT88.4 R84, [R224+0x1900] ;  /* 0x00190000e054783b */ /* 0x002e6c0000004200 */
[--C-:B------:R-:W-:Y:S01]  /*ba20*/  FFMA.FTZ R88, R201, c[0x0][0x2d0], -R3.reuse ;  /* 0x0000b400c9587a23 */ /* 0x100fe20000010803 */
[-C--:B------:R-:W-:Y:S04]  /*ba30*/  HMMA.16816.F32 R60, R80, R90.reuse, R60 ;  /* 0x0000005a503c723c */ /* 0x080fe8000000183c */
[----:B------:R-:W-:Y:S02]  /*ba40*/  MOV R201, R118 ;  /* 0x0000007600c97202 */ /* 0x000fe40000000f00 */
[----:B------:R3:W1:Y:S01]  /*ba50*/  MUFU.EX2 R118, R88 ;  /* 0x0000005800767308 */ /* 0x0006620000000800 */
[--C-:B------:R-:W-:Y:S01]  /*ba60*/  FFMA.FTZ R80, R117, c[0x0][0x2d0], -R3.reuse ;  /* 0x0000b40075507a23 */ /* 0x100fe20000010803 */
[----:B------:R-:W-:Y:S04]  /*ba70*/  HMMA.16816.F32 R64, R76, R90, R64 ;  /* 0x0000005a4c40723c */ /* 0x000fe80000001840 */
[----:B------:R-:W-:Y:S02]  /*ba80*/  F2FP.PACK_AB R82, R163, R213 ;  /* 0x000000d5a352723e */ /* 0x000fe400000000ff */
[----:B------:R-:W-:Y:S02]  /*ba90*/  F2FP.PACK_AB R81, R156, R157 ;  /* 0x0000009d9c51723e */ /* 0x000fe400000000ff */
[----:B------:R1:W-:Y:S01]  /*baa0*/  MUFU.EX2 R117, R80 ;  /* 0x0000005000757308 */ /* 0x0003e20000000800 */
[----:B------:R-:W-:Y:S03]  /*bab0*/  F2FP.PACK_AB R76, R219, R220 ;  /* 0x000000dcdb4c723e */ /* 0x000fe600000000ff */
[----:B------:R-:W-:Y:S02]  /*bac0*/  F2FP.PACK_AB R78, R218, R217 ;  /* 0x000000d9da4e723e */ /* 0x000fe400000000ff */
[----:B------:R-:W-:Y:S02]  /*bad0*/  F2FP.PACK_AB R77, R216, R214 ;  /* 0x000000d6d84d723e */ /* 0x000fe400000000ff */
[----:B------:R-:W-:Y:S02]  /*bae0*/  F2FP.PACK_AB R79, R215, R159 ;  /* 0x0000009fd74f723e */ /* 0x000fe400000000ff */
[----:B------:R-:W-:Y:S01]  /*baf0*/  F2FP.PACK_AB R83, R160, R161 ;  /* 0x000000a1a053723e */ /* 0x000fe200000000ff */
[----:B---3--:R-:W3:Y:S04]  /*bb00*/  LDSM.16.MT88.4 R88, [R227+0x1900] ;  /* 0x00190000e358783b */ /* 0x008ee80000004200 */
[-C--:B-1----:R-:W-:Y:S03]  /*bb10*/  HMMA.16816.F32 R4, R76, R84.reuse, R4 ;  /* 0x000000544c04723c */ /* 0x082fe60000001804 */
[----:B------:R-:W-:Y:S01]  /*bb20*/  FFMA.FTZ R80, R200, c[0x0][0x2d0], -R3 ;  /* 0x0000b400c8507a23 */ /* 0x000fe20000010803 */
[----:B------:R-:W-:Y:S02]  /*bb30*/  MOV R200, R135 ;  /* 0x0000008700c87202 */ /* 0x000fe40000000f00 */
[----:B------:R-:W-:Y:S02]  /*bb40*/  MOV R135, R116 ;  /* 0x0000007400877202 */ /* 0x000fe40000000f00 */
[----:B------:R1:W1:Y:S04]  /*bb50*/  MUFU.EX2 R116, R80 ;  /* 0x0000005000747308 */ /* 0x0002680000000800 */
[----:B-1----:R-:W-:Y:S07]  /*bb60*/  F2FP.PACK_AB R80, R158, R155 ;  /* 0x0000009b9e50723e */ /* 0x002fee00000000ff */
[C---:B------:R-:W-:Y:S07]  /*bb70*/  HMMA.16816.F32 R8, R80.reuse, R84, R8 ;  /* 0x000000545008723c */ /* 0x040fee0000001808 */
[--C-:B------:R-:W-:Y:S01]  /*bb80*/  FFMA.FTZ R84, R139, c[0x0][0x2d0], -R103.reuse ;  /* 0x0000b4008b547a23 */ /* 0x100fe20000010867 */
[-C--:B------:R-:W-:Y:S01]  /*bb90*/  HMMA.16816.F32 R12, R80, R86.reuse, R12 ;  /* 0x00000056500c723c */ /* 0x080fe2000000180c */
[----:B------:R-:W2:Y:S02]  /*bba0*/  LDL.LU R139, [R1+0x20] ;  /* 0x00002000018b7983 */ /* 0x000ea40000300800 */
[----:B------:R1:W-:Y:S05]  /*bbb0*/  MUFU.EX2 R175, R84 ;  /* 0x0000005400af7308 */ /* 0x0003ea0000000800 */
[C---:B------:R-:W-:Y:S08]  /*bbc0*/  HMMA.16816.F32 R16, R76.reuse, R86, R16 ;  /* 0x000000564c10723c */ /* 0x040ff00000001810 */
[-C--:B---3--:R-:W-:Y:S08]  /*bbd0*/  HMMA.16816.F32 R20, R76, R88.reuse, R20 ;  /* 0x000000584c14723c */ /* 0x088ff00000001814 */
[C---:B------:R-:W-:Y:S04]  /*bbe0*/  HMMA.16816.F32 R24, R80.reuse, R88, R24 ;  /* 0x000000585018723c */ /* 0x040fe80000001818 */
[----:B-1----:R-:W-:Y:S03]  /*bbf0*/  FFMA.FTZ R84, R201, c[0x0][0x2d0], -R103 ;  /* 0x0000b400c9547a23 */ /* 0x002fe60000010867 */
[----:B------:R-:W-:Y:S01]  /*bc00*/  FFMA.FTZ R88, R135, c[0x0][0x2d0], -R105 ;  /* 0x0000b40087587a23 */ /* 0x000fe20000010869 */
[-C--:B------:R-:W-:Y:S01]  /*bc10*/  HMMA.16816.F32 R28, R80, R90.reuse, R28 ;  /* 0x0000005a501c723c */ /* 0x080fe2000000181c */
[----:B------:R1:W-:Y:S01]  /*bc20*/  MUFU.EX2 R203, R84 ;  /* 0x0000005400cb7308 */ /* 0x0003e20000000800 */
[----:B------:R-:W3:Y:S06]  /*bc30*/  LDL.LU R135, [R1+0x24] ;  /* 0x0000240001877983 */ /* 0x000eec0000300800 */
[C---:B------:R-:W-:Y:S03]  /*bc40*/  HMMA.16816.F32 R32, R76.reuse, R90, R32 ;  /* 0x0000005a4c20723c */ /* 0x040fe60000001820 */
[----:B------:R1:W-:Y:S05]  /*bc50*/  MUFU.EX2 R173, R88 ;  /* 0x0000005800ad7308 */ /* 0x0003ea0000000800 */
[-C--:B------:R-:W-:Y:S08]  /*bc60*/  HMMA.16816.F32 R36, R76, R92.reuse, R36 ;  /* 0x0000005c4c24723c */ /* 0x080ff00000001824 */
[C---:B------:R-:W-:Y:S04]  /*bc70*/  HMMA.16816.F32 R40, R80.reuse, R92, R40 ;  /* 0x0000005c5028723c */ /* 0x040fe80000001828 */
[--C-:B-1----:R-:W-:Y:S02]  /*bc80*/  FFMA.FTZ R84, R97, c[0x0][0x2d0], -R103.reuse ;  /* 0x0000b40061547a23 */ /* 0x102fe40000010867 */
[----:B------:R-:W-:Y:S02]  /*bc90*/  FFMA.FTZ R103, R96, c[0x0][0x2d0], -R103 ;  /* 0x0000b40060677a23 */ /* 0x000fe40000010867 */
[-C--:B------:R-:W-:Y:S01]  /*bca0*/  HMMA.16816.F32 R44, R80, R94.reuse, R44 ;  /* 0x0000005e502c723c */ /* 0x080fe2000000182c */
[----:B------:R1:W-:Y:S03]  /*bcb0*/  MUFU.EX2 R202, R84 ;  /* 0x0000005400ca7308 */ /* 0x0003e60000000800 */
[--C-:B------:R-:W-:Y:S04]  /*bcc0*/  FFMA.FTZ R88, R98, c[0x0][0x2d0], -R105.reuse ;  /* 0x0000b40062587a23 */ /* 0x100fe80000010869 */
[C---:B------:R-:W-:Y:S01]  /*bcd0*/  HMMA.16816.F32 R48, R76.reuse, R94, R48 ;  /* 0x0000005e4c30723c */ /* 0x040fe20000001830 */
[----:B------:R-:W-:Y:S03]  /*bce0*/  LDSM.16.MT88.4 R92, [R227+0x2100] ;  /* 0x00210000e35c783b */ /* 0x000fe60000004200 */
[--C-:B-1----:R-:W-:Y:S02]  /*bcf0*/  FFMA.FTZ R84, R200, c[0x0][0x2d0], -R105.reuse ;  /* 0x0000b400c8547a23 */ /* 0x102fe40000010869 */
[----:B------:R1:W-:Y:S10]  /*bd00*/  MUFU.EX2 R200, R88 ;  /* 0x0000005800c87308 */ /* 0x0003f40000000800 */
[----:B------:R1:W1:Y:S02]  /*bd10*/  MUFU.EX2 R174, R84 ;  /* 0x0000005400ae7308 */ /* 0x0002640000000800 */
[----:B-1----:R-:W-:Y:S02]  /*bd20*/  FFMA.FTZ R88, R99, c[0x0][0x2d0], -R105 ;  /* 0x0000b40063587a23 */ /* 0x002fe40000010869 */
[----:B------:R-:W-:Y:S06]  /*bd30*/  LDSM.16.MT88.4 R96, [R225+0x2100] ;  /* 0x00210000e160783b */ /* 0x000fec0000004200 */
[----:B------:R1:W-:Y:S02]  /*bd40*/  MUFU.EX2 R201, R88 ;  /* 0x0000005800c97308 */ /* 0x0003e40000000800 */
[----:B------:R-:W4:Y:S02]  /*bd50*/  LDSM.16.MT88.4 R84, [R226+0x1900] ;  /* 0x00190000e254783b */ /* 0x000f240000004200 */
[----:B----4-:R-:W-:Y:S01]  /*bd60*/  FFMA.FTZ R73, R73, R143, R244 ;  /* 0x0000008f49497223 */ /* 0x010fe200000100f4 */
[----:B------:R-:W-:Y:S01]  /*bd70*/  MOV R244, R124 ;  /* 0x0000007c00f47202 */ /* 0x000fe20000000f00 */
[----:B-1----:R-:W-:Y:S01]  /*bd80*/  FFMA.FTZ R88, R134, c[0x0][0x2d0], -R106 ;  /* 0x0000b40086587a23 */ /* 0x002fe2000001086a */
[----:B------:R-:W-:Y:S01]  /*bd90*/  MOV R134, R132 ;  /* 0x0000008400867202 */ /* 0x000fe20000000f00 */
[----:B------:R-:W-:Y:S01]  /*bda0*/  FADD.FTZ R73, R249, R73 ;  /* 0x00000049f9497221 */ /* 0x000fe20000010000 */
[----:B------:R-:W-:Y:S01]  /*bdb0*/  MOV R132, R191 ;  /* 0x000000bf00847202 */ /* 0x000fe20000000f00 */
[----:B------:R1:W-:Y:S01]  /*bdc0*/  MUFU.EX2 R172, R88 ;  /* 0x0000005800ac7308 */ /* 0x0003e20000000800 */
[----:B------:R-:W-:Y:S01]  /*bdd0*/  MOV R249, R128 ;  /* 0x0000008000f97202 */ /* 0x000fe20000000f00 */
[-C--:B------:R-:W-:Y:S03]  /*bde0*/  HMMA.16816.F32 R52, R76, R84.reuse, R52 ;  /* 0x000000544c34723c */ /* 0x080fe60000001834 */
[----:B------:R-:W-:Y:S01]  /*bdf0*/  FFMA.FTZ R72, R72, R142, R222 ;  /* 0x0000008e48487223 */ /* 0x000fe200000100de */
[----:B------:R-:W-:Y:S01]  /*be00*/  MOV R222, R121 ;  /* 0x0000007900de7202 */ /* 0x000fe20000000f00 */
[--C-:B-1----:R-:W-:Y:S03]  /*be10*/  FFMA.FTZ R88, R193, c[0x0][0x2d0], -R106.reuse ;  /* 0x0000b400c1587a23 */ /* 0x102fe6000001086a */
[C---:B------:R-:W-:Y:S01]  /*be20*/  HMMA.16816.F32 R56, R80.reuse, R84, R56 ;  /* 0x000000545038723c */ /* 0x040fe20000001838 */
[----:B------:R1:W-:Y:S06]  /*be30*/  MUFU.EX2 R193, R88 ;  /* 0x0000005800c17308 */ /* 0x0003ec0000000800 */
[--C-:B------:R-:W-:Y:S01]  /*be40*/  FFMA.FTZ R84, R112, c[0x0][0x2d0], -R3.reuse ;  /* 0x0000b40070547a23 */ /* 0x100fe20000010803 */
[-C--:B------:R-:W-:Y:S03]  /*be50*/  HMMA.16816.F32 R60, R80, R86.reuse, R60 ;  /* 0x00000056503c723c */ /* 0x080fe6000000183c */
[----:B------:R4:W-:Y:S04]  /*be60*/  MUFU.EX2 R112, R84 ;  /* 0x0000005400707308 */ /* 0x0009e80000000800 */
[----:B------:R-:W-:Y:S01]  /*be70*/  FFMA.FTZ R80, R107, c[0x0][0x2d0], -R3 ;  /* 0x0000b4006b507a23 */ /* 0x000fe20000010803 */
[----:B------:R-:W-:Y:S04]  /*be80*/  HMMA.16816.F32 R64, R76, R86, R64 ;  /* 0x000000564c40723c */ /* 0x000fe80000001840 */
[----:B------:R-:W-:Y:S01]  /*be90*/  F2FP.PACK_AB R82, R169, R170 ;  /* 0x000000aaa952723e */ /* 0x000fe200000000ff */
[--C-:B------:R-:W-:Y:S01]  /*bea0*/  FFMA.FTZ R107, R108, c[0x0][0x2d0], -R105.reuse ;  /* 0x0000b4006c6b7a23 */ /* 0x100fe20000010869 */
[----:B------:R-:W-:Y:S01]  /*beb0*/  F2FP.PACK_AB R81, R118, R168 ;  /* 0x000000a87651723e */ /* 0x000fe200000000ff */
[----:B------:R-:W-:Y:S01]  /*bec0*/  FFMA.FTZ R108, R114, c[0x0][0x2d0], -R105 ;  /* 0x0000b400726c7a23 */ /* 0x000fe20000010869 */
[----:B------:R-:W-:Y:S03]  /*bed0*/  F2FP.PACK_AB R76, R211, R162 ;  /* 0x000000a2d34c723e */ /* 0x000fe600000000ff */
[----:B------:R-:W-:Y:S01]  /*bee0*/  MUFU.EX2 R107, R107 ;  /* 0x0000006b006b7308 */ /* 0x000fe20000000800 */
[--C-:B-1----:R-:W-:Y:S01]  /*bef0*/  FFMA.FTZ R88, R133, c[0x0][0x2d0], -R106.reuse ;  /* 0x0000b40085587a23 */ /* 0x102fe2000001086a */
[----:B------:R-:W-:Y:S02]  /*bf00*/  MOV R133, R192 ;  /* 0x000000c000857202 */ /* 0x000fe40000000f00 */
[----:B------:R-:W-:Y:S02]  /*bf10*/  F2FP.PACK_AB R78, R210, R212 ;  /* 0x000000d4d24e723e */ /* 0x000fe400000000ff */
[----:B------:R-:W-:Y:S01]  /*bf20*/  F2FP.PACK_AB R77, R207, R209 ;  /* 0x000000d1cf4d723e */ /* 0x000fe200000000ff */
[--C-:B------:R-:W-:Y:S01]  /*bf30*/  FFMA.FTZ R114, R133, c[0x0][0x2d0], -R106.reuse ;  /* 0x0000b40085727a23 */ /* 0x100fe2000001086a */
[----:B------:R-:W-:Y:S02]  /*bf40*/  F2FP.PACK_AB R79, R206, R208 ;  /* 0x000000d0ce4f723e */ /* 0x000fe400000000ff */
[----:B------:R1:W-:Y:S01]  /*bf50*/  MUFU.EX2 R192, R88 ;  /* 0x0000005800c07308 */ /* 0x0003e20000000800 */
[----:B------:R-:W-:Y:S01]  /*bf60*/  F2FP.PACK_AB R83, R116, R117 ;  /* 0x000000757453723e */ /* 0x000fe200000000ff */
[----:B----4-:R-:W-:Y:S01]  /*bf70*/  LDSM.16.MT88.4 R84, [R226+0x2100] ;  /* 0x00210000e254783b */ /* 0x010fe20000004200 */
[----:B------:R-:W-:Y:S04]  /*bf80*/  MOV R133, R187 ;  /* 0x000000bb00857202 */ /* 0x000fe80000000f00 */
[----:B------:R-:W-:Y:S03]  /*bf90*/  MOV R142, R133 ;  /* 0x00000085008e7202 */ /* 0x000fe60000000f00 */
[----:B------:R-:W-:Y:S10]  /*bfa0*/  MUFU.EX2 R108, R108 ;  /* 0x0000006c006c7308 */ /* 0x000ff40000000800 */
[----:B------:R-:W-:Y:S01]  /*bfb0*/  MUFU.EX2 R114, R114 ;  /* 0x0000007200727308 */ /* 0x000fe20000000800 */
[--C-:B-1----:R-:W-:Y:S01]  /*bfc0*/  FFMA.FTZ R88, R185, c[0x0][0x2d0], -R106.reuse ;  /* 0x0000b400b9587a23 */ /* 0x102fe2000001086a */
[----:B------:R-:W-:Y:S04]  /*bfd0*/  MOV R185, R111 ;  /* 0x0000006f00b97202 */ /* 0x000fe80000000f00 */
[----:B------:R-:W-:Y:S04]  /*bfe0*/  MOV R148, R185 ;  /* 0x000000b900947202 */ /* 0x000fe80000000f00 */
[----:B------:R1:W-:Y:S10]  /*bff0*/  MUFU.EX2 R111, R80 ;  /* 0x00000050006f7308 */ /* 0x0003f40000000800 */
[----:B------:R4:W-:Y:S10]  /*c000*/  MUFU.EX2 R191, R88 ;  /* 0x0000005800bf7308 */ /* 0x0009f40000000800 */
[----:B------:R4:W-:Y:S01]  /*c010*/  MUFU.EX2 R185, R103 ;  /* 0x0000006700b97308 */ /* 0x0009e20000000800 */
[----:B-1----:R-:W-:Y:S02]  /*c020*/  FFMA.FTZ R80, R104, c[0x0][0x2d0], -R3 ;  /* 0x0000b40068507a23 */ /* 0x002fe40000010803 */
[--C-:B------:R-:W-:Y:S02]  /*c030*/  FFMA.FTZ R104, R109, c[0x0][0x2d0], -R105.reuse ;  /* 0x0000b4006d687a23 */ /* 0x100fe40000010869 */
[----:B------:R-:W-:Y:S05]  /*c040*/  FFMA.FTZ R105, R115, c[0x0][0x2d0], -R105 ;  /* 0x0000b40073697a23 */ /* 0x000fea0000010869 */
[----:B------:R1:W-:Y:S01]  /*c050*/  MUFU.EX2 R109, R80 ;  /* 0x00000050006d7308 */ /* 0x0003e20000000800 */
[--C-:B------:R-:W-:Y:S01]  /*c060*/  FFMA.FTZ R115, R132, c[0x0][0x2d0], -R106.reuse ;  /* 0x0000b40084737a23 */ /* 0x100fe2000001086a */
[----:B------:R-:W-:Y:S01]  /*c070*/  MOV R132, R186 ;  /* 0x000000ba00847202 */ /* 0x000fe20000000f00 */
[----:B----4-:R-:W4:Y:S03]  /*c080*/  LDSM.16.MT88.4 R88, [R224+0x2100] ;  /* 0x00210000e058783b */ /* 0x010f260000004200 */
[----:B------:R-:W-:Y:S04]  /*c090*/  MOV R143, R132 ;  /* 0x00000084008f7202 */ /* 0x000fe80000000f00 */
[----:B------:R2:W2:Y:S01]  /*c0a0*/  MUFU.EX2 R186, R102 ;  /* 0x0000006600ba7308 */ /* 0x0004a20000000800 */
[----:B------:R-:W-:Y:S01]  /*c0b0*/  FADD.FTZ R103, R250, R73 ;  /* 0x00000049fa677221 */ /* 0x000fe20000010000 */
[----:B------:R-:W-:Y:S08]  /*c0c0*/  F2FP.PACK_AB R73, R173, R174 ;  /* 0x000000aead49723e */ /* 0x000ff000000000ff */
[----:B------:R-:W4:Y:S01]  /*c0d0*/  MUFU.EX2 R105, R105 ;  /* 0x0000006900697308 */ /* 0x000f220000000800 */
[----:B-1----:R-:W-:Y:S02]  /*c0e0*/  FFMA.FTZ R80, R113, c[0x0][0x2d0], -R3 ;  /* 0x0000b40071507a23 */ /* 0x002fe40000010803 */
[--C-:B------:R-:W-:Y:S01]  /*c0f0*/  FFMA.FTZ R113, R134, c[0x0][0x2d0], -R106.reuse ;  /* 0x0000b40086717a23 */ /* 0x100fe2000001086a */
[----:B------:R-:W-:Y:S01]  /*c100*/  MOV R134, R184 ;  /* 0x000000b800867202 */ /* 0x000fe20000000f00 */
[----:B------:R-:W-:Y:S05]  /*c110*/  FFMA.FTZ R106, R188, c[0x0][0x2d0], -R106 ;  /* 0x0000b400bc6a7a23 */ /* 0x000fea000001086a */
[----:B------:R1:W-:Y:S01]  /*c120*/  MUFU.EX2 R110, R80 ;  /* 0x00000050006e7308 */ /* 0x0003e20000000800 */
[----:B--2---:R-:W-:Y:S01]  /*c130*/  FFMA.FTZ R69, R69, R139, R221 ;  /* 0x0000008b45457223 */ /* 0x004fe200000100dd */
[----:B------:R-:W-:Y:S01]  /*c140*/  MOV R139, R134 ;  /* 0x00000086008b7202 */ /* 0x000fe20000000f00 */
[----:B------:R-:W-:Y:S01]  /*c150*/  FFMA.FTZ R102, R148, c[0x0][0x2d0], -R3 ;  /* 0x0000b40094667a23 */ /* 0x000fe20000010803 */
[----:B------:R-:W-:Y:S01]  /*c160*/  MOV R221, R120 ;  /* 0x0000007800dd7202 */ /* 0x000fe20000000f00 */
[----:B------:R-:W-:Y:S01]  /*c170*/  FADD.FTZ R69, R223, R69 ;  /* 0x00000045df457221 */ /* 0x000fe20000010000 */
[----:B------:R-:W-:Y:S04]  /*c180*/  F2FP.PACK_AB R182, R185, R186 ;  /* 0x000000bab9b6723e */ /* 0x000fe800000000ff */
[----:B------:R2:W-:Y:S01]  /*c190*/  MUFU.EX2 R188, R100 ;  /* 0x0000006400bc7308 */ /* 0x0005e20000000800 */
[-C--:B----4-:R-:W-:Y:S03]  /*c1a0*/  HMMA.16816.F32 R4, R76, R88.reuse, R4 ;  /* 0x000000584c04723c */ /* 0x090fe60000001804 */
[----:B------:R-:W-:Y:S06]  /*c1b0*/  F2FP.PACK_AB R183, R105, R108 ;  /* 0x0000006c69b7723e */ /* 0x000fec00000000ff */
[----:B------:R-:W-:Y:S03]  /*c1c0*/  MUFU.EX2 R106, R106 ;  /* 0x0000006a006a7308 */ /* 0x000fe60000000800 */
[----:B-1----:R-:W-:Y:S07]  /*c1d0*/  F2FP.PACK_AB R80, R171, R205 ;  /* 0x000000cdab50723e */ /* 0x002fee00000000ff */
[----:B------:R-:W1:Y:S01]  /*c1e0*/  MUFU.EX2 R115, R115 ;  /* 0x0000007300737308 */ /* 0x000e620000000800 */
[C---:B------:R-:W-:Y:S04]  /*c1f0*/  HMMA.16816.F32 R8, R80.reuse, R88, R8 ;  /* 0x000000585008723c */ /* 0x040fe80000001808 */
[----:B--2---:R-:W-:Y:S02]  /*c200*/  FFMA.FTZ R100, R149, c[0x0][0x2d0], -R3 ;  /* 0x0000b40095647a23 */ /* 0x004fe40000010803 */
[----:B------:R-:W-:Y:S01]  /*c210*/  LDSM.16.MT88.4 R148, [R227+0x3100] ;  /* 0x00310000e394783b */ /* 0x000fe20000004200 */
[----:B---3--:R-:W-:Y:S01]  /*c220*/  FFMA.FTZ R0, R0, R135, R189 ;  /* 0x0000008700007223 */ /* 0x008fe200000100bd */
[-C--:B------:R-:W-:Y:S01]  /*c230*/  HMMA.16816.F32 R12, R80, R90.reuse, R12 ;  /* 0x0000005a500c723c */ /* 0x080fe2000000180c */
[----:B------:R-:W2:Y:S03]  /*c240*/  MUFU.EX2 R184, R104 ;  /* 0x0000006800b87308 */ /* 0x000ea60000000800 */
[----:B------:R-:W-:Y:S02]  /*c250*/  MOV R189, R127 ;  /* 0x0000007f00bd7202 */ /* 0x000fe40000000f00 */
[----:B------:R-:W-:Y:S02]  /*c260*/  LDSM.16.MT88.4 R132, [R224+0x3100] ;  /* 0x00310000e084783b */ /* 0x000fe40000004200 */
[C---:B------:R-:W-:Y:S03]  /*c270*/  HMMA.16816.F32 R16, R76.reuse, R90, R16 ;  /* 0x0000005a4c10723c */ /* 0x040fe60000001810 */
[----:B------:R3:W4:Y:S01]  /*c280*/  MUFU.EX2 R187, R101 ;  /* 0x0000006500bb7308 */ /* 0x0007220000000800 */
[----:B-1----:R-:W-:Y:S02]  /*c290*/  F2FP.PACK_AB R178, R106, R115 ;  /* 0x000000736ab2723e */ /* 0x002fe400000000ff */
[----:B------:R-:W1:Y:S02]  /*c2a0*/  LDSM.16.MT88.4 R88, [R224+0x2900] ;  /* 0x00290000e058783b */ /* 0x000e640000004200 */
[-C--:B------:R-:W-:Y:S05]  /*c2b0*/  HMMA.16816.F32 R20, R76, R92.reuse, R20 ;  /* 0x0000005c4c14723c */ /* 0x080fea0000001814 */
[----:B------:R-:W4:Y:S03]  /*c2c0*/  MUFU.EX2 R113, R113 ;  /* 0x0000007100717308 */ /* 0x000f260000000800 */
[C---:B------:R-:W-:Y:S04]  /*c2d0*/  HMMA.16816.F32 R24, R80.reuse, R92, R24 ;  /* 0x0000005c5018723c */ /* 0x040fe80000001818 */
[----:B--2---:R-:W-:Y:S01]  /*c2e0*/  F2FP.PACK_AB R181, R107, R184 ;  /* 0x000000b86bb5723e */ /* 0x004fe200000000ff */
[--C-:B------:R-:W-:Y:S01]  /*c2f0*/  FFMA.FTZ R104, R75, c[0x0][0x2d0], -R3.reuse ;  /* 0x0000b4004b687a23 */ /* 0x100fe20000010803 */
[----:B------:R-:W-:Y:S01]  /*c300*/  F2FP.PACK_AB R75, R201, R200 ;  /* 0x000000c8c94b723e */ /* 0x000fe200000000ff */
[----:B------:R-:W-:Y:S01]  /*c310*/  FFMA.FTZ R3, R74, c[0x0][0x2d0], -R3 ;  /* 0x0000b4004a037a23 */ /* 0x000fe20000010803 */
[-C--:B------:R-:W-:Y:S01]  /*c320*/  HMMA.16816.F32 R28, R80, R94.reuse, R28 ;  /* 0x0000005e501c723c */ /* 0x080fe2000000181c */
[----:B------:R-:W-:Y:S03]  /*c330*/  MUFU.EX2 R100, R100 ;  /* 0x0000006400647308 */ /* 0x000fe60000000800 */
[----:B------:R-:W-:Y:S01]  /*c340*/  F2FP.PACK_AB R74, R202, R203 ;  /* 0x000000cbca4a723e */ /* 0x000fe200000000ff */
[----:B---3--:R-:W-:Y:S01]  /*c350*/  FADD.FTZ R101, R190, R0 ;  /* 0x00000000be657221 */ /* 0x008fe20000010000 */
[----:B----4-:R-:W-:Y:S02]  /*c360*/  F2FP.PACK_AB R180, R187, R188 ;  /* 0x000000bcbbb4723e */ /* 0x010fe400000000ff */
[C---:B------:R-:W-:Y:S01]  /*c370*/  HMMA.16816.F32 R32, R76.reuse, R94, R32 ;  /* 0x0000005e4c20723c */ /* 0x040fe20000001820 */
[----:B------:R-:W2:Y:S02]  /*c380*/  LDSM.16.MT88.4 R92, [R227+0x2900] ;  /* 0x00290000e35c783b */ /* 0x000ea40000004200 */
[----:B------:R-:W3:Y:S01]  /*c390*/  MUFU.EX2 R102, R102 ;  /* 0x0000006600667308 */ /* 0x000ee20000000800 */
[----:B------:R-:W-:Y:S04]  /*c3a0*/  F2FP.PACK_AB R176, R114, R113 ;  /* 0x0000007172b0723e */ /* 0x000fe800000000ff */
[-C--:B------:R-:W-:Y:S08]  /*c3b0*/  HMMA.16816.F32 R36, R76, R96.reuse, R36 ;  /* 0x000000604c24723c */ /* 0x080ff00000001824 */
[C---:B------:R-:W-:Y:S08]  /*c3c0*/  HMMA.16816.F32 R40, R80.reuse, R96, R40 ;  /* 0x000000605028723c */ /* 0x040ff00000001828 */
[-C--:B------:R-:W-:Y:S04]  /*c3d0*/  HMMA.16816.F32 R44, R80, R98.reuse, R44 ;  /* 0x00000062502c723c */ /* 0x080fe8000000182c */
[----:B---3--:R-:W-:Y:S04]  /*c3e0*/  F2FP.PACK_AB R177, R102, R100 ;  /* 0x0000006466b1723e */ /* 0x008fe800000000ff */
[C---:B------:R-:W-:Y:S01]  /*c3f0*/  HMMA.16816.F32 R48, R76.reuse, R98, R48 ;  /* 0x000000624c30723c */ /* 0x040fe20000001830 */
[----:B------:R-:W3:Y:S07]  /*c400*/  LDSM.16.MT88.4 R96, [R225+0x2900] ;  /* 0x00290000e160783b */ /* 0x000eee0000004200 */
[-C--:B------:R-:W-:Y:S08]  /*c410*/  HMMA.16816.F32 R52, R76, R84.reuse, R52 ;  /* 0x000000544c34723c */ /* 0x080ff00000001834 */
[C---:B------:R-:W-:Y:S07]  /*c420*/  HMMA.16816.F32 R56, R80.reuse, R84, R56 ;  /* 0x000000545038723c */ /* 0x040fee0000001838 */
[----:B------:R-:W-:Y:S01]  /*c430*/  FADD.FTZ R84, R247, R72 ;  /* 0x00000048f7547221 */ /* 0x000fe20000010000 */
[-C--:B------:R-:W-:Y:S01]  /*c440*/  HMMA.16816.F32 R60, R80, R86.reuse, R60 ;  /* 0x00000056503c723c */ /* 0x080fe2000000183c */
[----:B------:R-:W4:Y:S03]  /*c450*/  LDSM.16.MT88.4 R80, [R226+0x2900] ;  /* 0x00290000e250783b */ /* 0x000f260000004200 */
[----:B------:R-:W-:Y:S01]  /*c460*/  F2FP.PACK_AB R72, R175, R204 ;  /* 0x000000ccaf48723e */ /* 0x000fe200000000ff */
[----:B------:R-:W-:Y:S01]  /*c470*/  FADD.FTZ R0, R251, R84 ;  /* 0x00000054fb007221 */ /* 0x000fe20000010000 */
[----:B------:R-:W-:Y:S01]  /*c480*/  MOV R247, R130 ;  /* 0x0000008200f77202 */ /* 0x000fe20000000f00 */
[----:B------:R-:W-:Y:S01]  /*c490*/  FADD.FTZ R85, R248, R69 ;  /* 0x00000045f8557221 */ /* 0x000fe20000010000 */
[----:B------:R-:W-:Y:S01]  /*c4a0*/  HMMA.16816.F32 R64, R76, R86, R64 ;  /* 0x000000564c40723c */ /* 0x000fe20000001840 */
[----:B------:R2:W-:Y:S03]  /*c4b0*/  MUFU.EX2 R86, R3 ;  /* 0x0000000300567308 */ /* 0x0005e60000000800 */
[----:B------:R-:W-:Y:S02]  /*c4c0*/  FADD.FTZ R69, R143, R103 ;  /* 0x000000678f457221 */ /* 0x000fe40000010000 */
[----:B------:R-:W-:Y:S01]  /*c4d0*/  FADD.FTZ R0, R142, R0 ;  /* 0x000000008e007221 */ /* 0x000fe20000010000 */
[----:B------:R-:W-:Y:S01]  /*c4e0*/  F2FP.PACK_AB R76, R193, R172 ;  /* 0x000000acc14c723e */ /* 0x000fe200000000ff */
[-C--:B-1----:R-:W-:Y:S03]  /*c4f0*/  HMMA.16816.F32 R4, R72, R88.reuse, R4 ;  /* 0x000000584804723c */ /* 0x082fe60000001804 */
[----:B------:R-:W1:Y:S02]  /*c500*/  MUFU.EX2 R87, R104 ;  /* 0x0000006800577308 */ /* 0x000e640000000800 */
[----:B------:R-:W-:Y:S01]  /*c510*/  F2FP.PACK_AB R78, R191, R192 ;  /* 0x000000c0bf4e723e */ /* 0x000fe200000000ff */
[----:B------:R-:W-:Y:S01]  /*c520*/  FADD.FTZ R85, R139, R85 ;  /* 0x000000558b557221 */ /* 0x000fe20000010000 */
[----:B------:R-:W-:Y:S01]  /*c530*/  F2FP.PACK_AB R77, R111, R112 ;  /* 0x000000706f4d723e */ /* 0x000fe200000000ff */
[----:B------:R-:W-:Y:S01]  /*c540*/  FADD.FTZ R84, R198, R101 ;  /* 0x00000065c6547221 */ /* 0x000fe20000010000 */
[----:B------:R-:W-:Y:S07]  /*c550*/  F2FP.PACK_AB R79, R110, R109 ;  /* 0x0000006d6e4f723e */ /* 0x000fee00000000ff */
[C---:B------:R-:W-:Y:S04]  /*c560*/  HMMA.16816.F32 R8, R76.reuse, R88, R8 ;  /* 0x000000584c08723c */ /* 0x040fe80000001808 */
[----:B--2---:R-:W-:Y:S04]  /*c570*/  FADD.FTZ R3, R199, R84 ;  /* 0x00000054c7037221 */ /* 0x004fe80000010000 */
[-C--:B------:R-:W-:Y:S04]  /*c580*/  HMMA.16816.F32 R12, R76, R90.reuse, R12 ;  /* 0x0000005a4c0c723c */ /* 0x080fe8000000180c */
[----:B-1----:R-:W-:Y:S01]  /*c590*/  F2FP.PACK_AB R179, R86, R87 ;  /* 0x0000005756b3723e */ /* 0x002fe200000000ff */
[----:B------:R-:W-:Y:S03]  /*c5a0*/  FADD.FTZ R3, R195, R3 ;  /* 0x00000003c3037221 */ /* 0x000fe60000010000 */
[C---:B------:R-:W-:Y:S04]  /*c5b0*/  HMMA.16816.F32 R16, R72.reuse, R90, R16 ;  /* 0x0000005a4810723c */ /* 0x040fe80000001810 */
[----:B------:R-:W-:Y:S04]  /*c5c0*/  FADD.FTZ R3, R194, R3 ;  /* 0x00000003c2037221 */ /* 0x000fe80000010000 */
[-C--:B------:R-:W-:Y:S04]  /*c5d0*/  HMMA.16816.F32 R20, R72, R92.reuse, R20 ;  /* 0x0000005c4814723c */ /* 0x080fe80000001814 */
[----:B------:R-:W-:Y:S04]  /*c5e0*/  FADD.FTZ R3, R196, R3 ;  /* 0x00000003c4037221 */ /* 0x000fe80000010000 */
[C---:B------:R-:W-:Y:S04]  /*c5f0*/  HMMA.16816.F32 R24, R76.reuse, R92, R24 ;  /* 0x0000005c4c18723c */ /* 0x040fe80000001818 */
[----:B------:R-:W-:Y:S04]  /*c600*/  FADD.FTZ R3, R197, R3 ;  /* 0x00000003c5037221 */ /* 0x000fe80000010000 */
[-C--:B------:R-:W-:Y:S08]  /*c610*/  HMMA.16816.F32 R28, R76, R94.reuse, R28 ;  /* 0x0000005e4c1c723c */ /* 0x080ff0000000181c */
[C---:B------:R-:W-:Y:S08]  /*c620*/  HMMA.16816.F32 R32, R72.reuse, R94, R32 ;  /* 0x0000005e4820723c */ /* 0x040ff00000001820 */
[-C--:B---3--:R-:W-:Y:S08]  /*c630*/  HMMA.16816.F32 R36, R72, R96.reuse, R36 ;  /* 0x000000604824723c */ /* 0x088ff00000001824 */
[C---:B------:R-:W-:Y:S08]  /*c640*/  HMMA.16816.F32 R40, R76.reuse, R96, R40 ;  /* 0x000000604c28723c */ /* 0x040ff00000001828 */
[-C--:B------:R-:W-:Y:S08]  /*c650*/  HMMA.16816.F32 R44, R76, R98.reuse, R44 ;  /* 0x000000624c2c723c */ /* 0x080ff0000000182c */
[C---:B------:R-:W-:Y:S08]  /*c660*/  HMMA.16816.F32 R48, R72.reuse, R98, R48 ;  /* 0x000000624830723c */ /* 0x040ff00000001830 */
[-C--:B----4-:R-:W-:Y:S08]  /*c670*/  HMMA.16816.F32 R52, R72, R80.reuse, R52 ;  /* 0x000000504834723c */ /* 0x090ff00000001834 */
[C---:B------:R-:W-:Y:S07]  /*c680*/  HMMA.16816.F32 R56, R76.reuse, R80, R56 ;  /* 0x000000504c38723c */ /* 0x040fee0000001838 */
[----:B------:R-:W-:Y:S01]  /*c690*/  FADD.FTZ R81, R138, R69 ;  /* 0x000000458a517221 */ /* 0x000fe20000010000 */
[-C--:B------:R-:W-:Y:S04]  /*c6a0*/  HMMA.16816.F32 R60, R76, R82.reuse, R60 ;  /* 0x000000524c3c723c */ /* 0x080fe8000000183c */
[----:B------:R-:W-:Y:S02]  /*c6b0*/  FADD.FTZ R80, R137, R0 ;  /* 0x0000000089507221 */ /* 0x000fe40000010000 */
[----:B------:R-:W-:Y:S02]  /*c6c0*/  FADD.FTZ R69, R136, R85 ;  /* 0x0000005588457221 */ /* 0x000fe40000010000 */
[----:B------:R-:W-:Y:S01]  /*c6d0*/  FADD.FTZ R80, R129, R80 ;  /* 0x0000005081507221 */ /* 0x000fe20000010000 */
[----:B------:R-:W-:Y:S04]  /*c6e0*/  HMMA.16816.F32 R64, R72, R82, R64 ;  /* 0x000000524840723c */ /* 0x000fe80000001840 */
[----:B------:R-:W-:Y:S02]  /*c6f0*/  FADD.FTZ R69, R123, R69 ;  /* 0x000000457b457221 */ /* 0x000fe40000010000 */
[----:B------:R-:W-:Y:S02]  /*c700*/  FADD.FTZ R80, R126, R80 ;  /* 0x000000507e507221 */ /* 0x000fe40000010000 */
[----:B------:R-:W-:Y:S02]  /*c710*/  FADD.FTZ R69, R125, R69 ;  /* 0x000000457d457221 */ /* 0x000fe40000010000 */
[-C--:B------:R-:W-:Y:S05]  /*c720*/  HMMA.16816.F32 R124, R180, R132.reuse, R4 ;  /* 0x00000084b47c723c */ /* 0x080fea0000001804 */
[----:B------:R-:W-:Y:S02]  /*c730*/  FADD.FTZ R0, R131, R81 ;  /* 0x0000005183007221 */ /* 0x000fe40000010000 */
[----:B------:R-:W-:Y:S02]  /*c740*/  FADD.FTZ R4, R247, R69 ;  /* 0x00000045f7047221 */ /* 0x000fe40000010000 */
[----:B------:R-:W-:Y:S02]  /*c750*/  FADD.FTZ R0, R122, R0 ;  /* 0x000000007a007221 */ /* 0x000fe40000010000 */
[C---:B------:R-:W-:Y:S04]  /*c760*/  HMMA.16816.F32 R120, R176.reuse, R132, R8 ;  /* 0x00000084b078723c */ /* 0x040fe80000001808 */
[----:B------:R-:W-:Y:S02]  /*c770*/  FADD.FTZ R0, R141, R0 ;  /* 0x000000008d007221 */ /* 0x000fe40000010000 */
[----:B------:R-:W-:Y:S02]  /*c780*/  FADD.FTZ R7, R145, R4 ;  /* 0x0000000491077221 */ /* 0x000fe40000010000 */
[----:B------:R-:W-:Y:S01]  /*c790*/  FADD.FTZ R8, R140, R80 ;  /* 0x000000508c087221 */ /* 0x000fe20000010000 */
[-C--:B------:R-:W-:Y:S03]  /*c7a0*/  HMMA.16816.F32 R128, R176, R134.reuse, R12 ;  /* 0x00000086b080723c */ /* 0x080fe6000000180c */
[----:B------:R-:W-:Y:S02]  /*c7b0*/  FADD.FTZ R0, R249, R0 ;  /* 0x00000000f9007221 */ /* 0x000fe40000010000 */
[----:B------:R-:W-:Y:S02]  /*c7c0*/  FADD.FTZ R8, R147, R8 ;  /* 0x0000000893087221 */ /* 0x000fe40000010000 */
[----:B------:R-:W-:Y:S01]  /*c7d0*/  FADD.FTZ R6, R144, R3 ;  /* 0x0000000390067221 */ /* 0x000fe20000010000 */
        /* <DEDUP_REMOVED lines=8> */
[C---:B------:R-:W-:Y:S01]  /*c860*/  HMMA.16816.F32 R140, R176.reuse, R148, R24 ;  /* 0x00000094b08c723c */ /* 0x040fe20000001818 */
[----:B------:R-:W1:Y:S03]  /*c870*/  LDSM.16.MT88.4 R4, [R226+0x3100] ;  /* 0x00310000e204783b */ /* 0x000e660000004200 */
        /* <DEDUP_REMOVED lines=10> */
[----:B------:R-:W-:Y:S02]  /*c920*/  FADD.FTZ R9, R155, R0 ;  /* 0x000000009b097221 */ /* 0x000fe40000010000 */
[-C--:B------:R-:W-:Y:S03]  /*c930*/  HMMA.16816.F32 R152, R180, R164.reuse, R36 ;  /* 0x000000a4b498723c */ /* 0x080fe60000001824 */
[----:B------:R-:W-:Y:S02]  /*c940*/  FADD.FTZ R8, R157, R12 ;  /* 0x0000000c9d087221 */ /* 0x000fe40000010000 */
[----:B------:R-:W-:Y:S02]  /*c950*/  FADD.FTZ R3, R219, R11 ;  /* 0x0000000bdb037221 */ /* 0x000fe40000010000 */
[----:B------:R-:W-:Y:S02]  /*c960*/  FADD.FTZ R0, R216, R10 ;  /* 0x0000000ad8007221 */ /* 0x000fe40000010000 */
[----:B------:R-:W-:Y:S03]  /*c970*/  FADD.FTZ R12, R158, R9 ;  /* 0x000000099e0c7221 */ /* 0x000fe60000010000 */
[----:B------:R-:W-:Y:S02]  /*c980*/  FADD.FTZ R11, R156, R8 ;  /* 0x000000089c0b7221 */ /* 0x000fe40000010000 */
[----:B------:R-:W-:Y:S02]  /*c990*/  FADD.FTZ R10, R217, R3 ;  /* 0x00000003d90a7221 */ /* 0x000fe40000010000 */
[----:B------:R-:W-:Y:S02]  /*c9a0*/  FADD.FTZ R9, R159, R0 ;  /* 0x000000009f097221 */ /* 0x000fe40000010000 */
[----:B------:R-:W-:Y:S01]  /*c9b0*/  FADD.FTZ R8, R213, R12 ;  /* 0x0000000cd5087221 */ /* 0x000fe20000010000 */
[C---:B------:R-:W-:Y:S04]  /*c9c0*/  HMMA.16816.F32 R156, R176.reuse, R164, R40 ;  /* 0x000000a4b09c723c */ /* 0x040fe80000001828 */
[----:B------:R-:W-:Y:S02]  /*c9d0*/  FADD.FTZ R3, R161, R11 ;  /* 0x0000000ba1037221 */ /* 0x000fe40000010000 */
[----:B------:R-:W-:Y:S02]  /*c9e0*/  FADD.FTZ R0, R218, R10 ;  /* 0x0000000ada007221 */ /* 0x000fe40000010000 */
[----:B------:R-:W-:Y:S04]  /*c9f0*/  FADD.FTZ R12, R215, R9 ;  /* 0x00000009d70c7221 */ /* 0x000fe80000010000 */
[----:B------:R-:W-:Y:S02]  /*ca00*/  FADD.FTZ R11, R163, R8 ;  /* 0x00000008a30b7221 */ /* 0x000fe40000010000 */
        /* <DEDUP_REMOVED lines=11> */
[----:B------:R-:W-:Y:S03]  /*cac0*/  MOV R118, R2 ;  /* 0x0000000200767202 */ /* 0x000fe60000000f00 */
[----:B------:R-:W-:Y:S02]  /*cad0*/  FADD.FTZ R8, R212, R12 ;  /* 0x0000000cd4087221 */ /* 0x000fe40000010000 */
[----:B------:R-:W-:Y:S02]  /*cae0*/  FADD.FTZ R3, R208, R11 ;  /* 0x0000000bd0037221 */ /* 0x000fe40000010000 */
[----:B------:R-:W-:Y:S02]  /*caf0*/  FADD.FTZ R0, R170, R10 ;  /* 0x0000000aaa007221 */ /* 0x000fe40000010000 */
[----:B------:R-:W-:Y:S01]  /*cb00*/  FADD.FTZ R12, R117, R9 ;  /* 0x00000009750c7221 */ /* 0x000fe20000010000 */
[----:B------:R-:W-:Y:S01]  /*cb10*/  MOV R117, R68 ;  /* 0x0000004400757202 */ /* 0x000fe20000000f00 */
[----:B------:R-:W-:Y:S02]  /*cb20*/  FADD.FTZ R11, R210, R8 ;  /* 0x00000008d20b7221 */ /* 0x000fe40000010000 */
[----:B------:R-:W-:Y:S02]  /*cb30*/  FADD.FTZ R10, R206, R3 ;  /* 0x00000003ce0a7221 */ /* 0x000fe40000010000 */
[----:B------:R-:W-:Y:S02]  /*cb40*/  FADD.FTZ R9, R169, R0 ;  /* 0x00000000a9097221 */ /* 0x000fe40000010000 */
[----:B------:R-:W-:Y:S01]  /*cb50*/  FADD.FTZ R8, R116, R12 ;  /* 0x0000000c74087221 */ /* 0x000fe20000010000 */
[-C--:B-1----:R-:W-:Y:S03]  /*cb60*/  HMMA.16816.F32 R168, R180, R4.reuse, R52 ;  /* 0x00000004b4a8723c */ /* 0x082fe60000001834 */
[----:B------:R-:W-:Y:S01]  /*cb70*/  FADD.FTZ R3, R204, R11 ;  /* 0x0000000bcc037221 */ /* 0x000fe20000010000 */
[----:B------:R-:W-:Y:S01]  /*cb80*/  MOV R116, R70 ;  /* 0x0000004600747202 */ /* 0x000fe20000000f00 */
[----:B------:R-:W-:Y:S02]  /*cb90*/  FADD.FTZ R0, R174, R10 ;  /* 0x0000000aae007221 */ /* 0x000fe40000010000 */
[----:B------:R-:W-:Y:S02]  /*cba0*/  FADD.FTZ R11, R172, R9 ;  /* 0x00000009ac0b7221 */ /* 0x000fe40000010000 */
[----:B------:R-:W-:Y:S03]  /*cbb0*/  FADD.FTZ R10, R112, R8 ;  /* 0x00000008700a7221 */ /* 0x000fe60000010000 */
        /* <DEDUP_REMOVED lines=11> */
[----:B------:R-:W-:Y:S04]  /*cc70*/  HMMA.16816.F32 R180, R180, R6, R64 ;  /* 0x00000006b4b4723c */ /* 0x000fe80000001840 */
[----:B------:R-:W-:Y:S02]  /*cc80*/  FADD.FTZ R4, R201, R10 ;  /* 0x0000000ac9047221 */ /* 0x000fe40000010000 */
[----:B------:R-:W-:Y:S02]  /*cc90*/  FADD.FTZ R3, R191, R8 ;  /* 0x00000008bf037221 */ /* 0x000fe40000010000 */
[----:B------:R-:W-:Y:S04]  /*cca0*/  FADD.FTZ R9, R188, R9 ;  /* 0x00000009bc097221 */ /* 0x000fe80000010000 */
[----:B------:R-:W-:Y:S02]  /*ccb0*/  FADD.FTZ R0, R110, R5 ;  /* 0x000000056e007221 */ /* 0x000fe40000010000 */
        /* <DEDUP_REMOVED lines=10> */
[----:B------:R-:W-:Y:S01]  /*cd60*/  FADD.FTZ R4, R108, R0 ;  /* 0x000000006c047221 */ /* 0x000fe20000010000 */
[----:B------:R-:W-:Y:S01]  /*cd70*/  STL [R1+0x1c], R5 ;  /* 0x00001c0501007387 */ /* 0x000fe20000100800 */
[----:B------:R-:W-:Y:S02]  /*cd80*/  FADD.FTZ R3, R106, R3 ;  /* 0x000000036a037221 */ /* 0x000fe40000010000 */
[----:B------:R-:W-:Y:S02]  /*cd90*/  FADD.FTZ R4, R105, R4 ;  /* 0x0000000469047221 */ /* 0x000fe40000010000 */
[----:B------:R-:W-:Y:S03]  /*cda0*/  FADD.FTZ R0, R87, R7 ;  /* 0x0000000757007221 */ /* 0x000fe60000010000 */
[----:B------:R-:W-:Y:S01]  /*cdb0*/  STL [R1+0x18], R4 ;  /* 0x0000180401007387 */ /* 0x000fe20000100800 */
[----:B------:R-:W-:Y:S03]  /*cdc0*/  FADD.FTZ R0, R86, R0 ;  /* 0x0000000056007221 */ /* 0x000fe60000010000 */
[----:B------:R1:W-:Y:S04]  /*cdd0*/  STL [R1+0x20], R3 ;  /* 0x0000200301007387 */ /* 0x0003e80000100800 */
[----:B------:R2:W-:Y:S01]  /*cde0*/  STL [R1+0x24], R0 ;  /* 0x0000240001007387 */ /* 0x0005e20000100800 */
[----:B-1----:R-:W-:Y:S01]  /*cdf0*/  MOV R3, R71 ;  /* 0x0000004700037202 */ /* 0x002fe20000000f00 */
[----:B------:R-:W-:-:S05]  /*ce00*/  @P1 BRA `(.L_x_3) ;  /* 0xffffaab000001947 */ /* 0x000fca000383ffff */
.L_x_2:
[----:B----4-:R-:W3:Y:S04]  /*ce10*/  LDL.LU R8, [R1+0x1c] ;  /* 0x00001c0001087983 */ /* 0x010ee80000300800 */
[----:B------:R-:W4:Y:S04]  /*ce20*/  LDL.LU R5, [R1+0x18] ;  /* 0x0000180001057983 */ /* 0x000f280000300800 */
[----:B--2---:R-:W2:Y:S04]  /*ce30*/  LDL.LU R4, [R1+0x20] ;  /* 0x0000200001047983 */ /* 0x004ea80000300800 */
[----:B------:R-:W2:Y:S04]  /*ce40*/  LDL.LU R0, [R1+0x24] ;  /* 0x0000240001007983 */ /* 0x000ea80000300800 */
[----:B------:R-:W2:Y:S01]  /*ce50*/  LDL.LU R13, [R1+0x50] ;  /* 0x00005000010d7983 */ /* 0x000ea20000300800 */
[----:B------:R-:W-:-:S03]  /*ce60*/  MOV R56, c[0x0][0x4e8] ;  /* 0x00013a0000387a02 */ /* 0x000fc60000000f00 */
[----:B------:R-:W2:Y:S01]  /*ce70*/  LDL.LU R57, [R1+0x54] ;  /* 0x0000540001397983 */ /* 0x000ea20000300800 */
[----:B------:R-:W-:-:S03]  /*ce80*/  ISETP.NE.AND P0, PT, R56, 0x1, PT ;  /* 0x000000013800780c */ /* 0x000fc60003f05270 */
[----:B------:R-:W1:Y:S02]  /*ce90*/  S2R R10, SR_CTAID.Y ;  /* 0x00000000000a7919 */ /* 0x000e640000002600 */
[----:B-1----:R-:W-:-:S04]  /*cea0*/  IMAD.WIDE.U32 R20, R10, c[0x0][0x490], RZ ;  /* 0x000124000a147a25 */ /* 0x002fc800078e00ff */
[----:B------:R-:W-:Y:S01]  /*ceb0*/  IMAD.MOV.U32 R49, RZ, RZ, -0x800000 ;  /* 0xff800000ff317424 */ /* 0x000fe200078e00ff */
[----:B------:R-:W-:Y:S01]  /*cec0*/  MOV R50, 0xff800000 ;  /* 0xff80000000327802 */ /* 0x000fe20000000f00 */
[----:B------:R-:W1:Y:S01]  /*ced0*/  S2R R55, SR_CTAID.X ;  /* 0x0000000000377919 */ /* 0x000e620000002500 */
[----:B------:R-:W-:Y:S01]  /*cee0*/  MOV R52, 0xff800000 ;  /* 0xff80000000347802 */ /* 0x000fe20000000f00 */
[----:B------:R-:W-:Y:S02]  /*cef0*/  IMAD.MOV.U32 R51, RZ, RZ, -0x800000 ;  /* 0xff800000ff337424 */ /* 0x000fe400078e00ff */
[----:B------:R-:W-:Y:S06]  /*cf00*/  BAR.SYNC.DEFER_BLOCKING 0x1, 0x80 ;  /* 0x0042000000007b1d */ /* 0x000fec0000010000 */
[----:B---3--:R-:W3:Y:S04]  /*cf10*/  SHFL.BFLY PT, R12, R8, 0x2, 0x1f ;  /* 0x0c401f00080c7f89 */ /* 0x008ee800000e0000 */
[----:B----4-:R-:W4:Y:S04]  /*cf20*/  SHFL.BFLY PT, R9, R5, 0x2, 0x1f ;  /* 0x0c401f0005097f89 */ /* 0x010f2800000e0000 */
[----:B--2---:R-:W2:Y:S04]  /*cf30*/  SHFL.BFLY PT, R7, R4, 0x2, 0x1f ;  /* 0x0c401f0004077f89 */ /* 0x004ea800000e0000 */
[----:B------:R-:W1:Y:S01]  /*cf40*/  SHFL.BFLY PT, R6, R0, 0x2, 0x1f ;  /* 0x0c401f0000067f89 */ /* 0x000e6200000e0000 */
[----:B------:R-:W-:-:S02]  /*cf50*/  IMAD.MOV.U32 R17, RZ, RZ, R13 ;  /* 0x000000ffff117224 */ /* 0x000fc400078e000d */
[----:B---3--:R-:W-:Y:S02]  /*cf60*/  FADD.FTZ R12, R12, R8 ;  /* 0x000000080c0c7221 */ /* 0x008fe40000010000 */
[----:B------:R-:W3:Y:S01]  /*cf70*/  S2R R8, SR_TID.X ;  /* 0x0000000000087919 */ /* 0x000ee20000002100 */
[----:B----4-:R-:W-:Y:S02]  /*cf80*/  FADD.FTZ R9, R9, R5 ;  /* 0x0000000509097221 */ /* 0x010fe40000010000 */
[----:B--2---:R-:W-:-:S03]  /*cf90*/  FADD.FTZ R7, R7, R4 ;  /* 0x0000000407077221 */ /* 0x004fc60000010000 */
[----:B------:R-:W2:Y:S01]  /*cfa0*/  SHFL.BFLY PT, R3, R9, 0x1, 0x1f ;  /* 0x0c201f0009037f89 */ /* 0x000ea200000e0000 */
[----:B-1----:R-:W-:-:S03]  /*cfb0*/  FADD.FTZ R6, R6, R0 ;  /* 0x0000000006067221 */ /* 0x002fc60000010000 */
[----:B------:R-:W1:Y:S04]  /*cfc0*/  SHFL.BFLY PT, R4, R7, 0x1, 0x1f ;  /* 0x0c201f0007047f89 */ /* 0x000e6800000e0000 */
[----:B------:R-:W4:Y:S04]  /*cfd0*/  SHFL.BFLY PT, R0, R12, 0x1, 0x1f ;  /* 0x0c201f000c007f89 */ /* 0x000f2800000e0000 */
[----:B------:R-:W4:Y:S01]  /*cfe0*/  SHFL.BFLY PT, R5, R6, 0x1, 0x1f ;  /* 0x0c201f0006057f89 */ /* 0x000f2200000e0000 */
[----:B---3--:R-:W-:-:S04]  /*cff0*/  SHF.R.S32.HI R54, RZ, 0x1f, R8 ;  /* 0x0000001fff367819 */ /* 0x008fc80000011408 */
[----:B------:R-:W-:Y:S01]  /*d000*/  LEA.HI R38, R54, R8, RZ, 0x5 ;  /* 0x0000000836267211 */ /* 0x000fe200078f28ff */
[----:B--2---:R-:W-:Y:S01]  /*d010*/  FADD.FTZ R9, R9, R3 ;  /* 0x0000000309097221 */ /* 0x004fe20000010000 */
[----:B------:R-:W-:Y:S01]  /*d020*/  SHF.R.S32.HI R3, RZ, 0x1f, R10 ;  /* 0x0000001fff037819 */ /* 0x000fe2000001140a */
[----:B-1----:R-:W-:-:S03]  /*d030*/  FADD.FTZ R7, R7, R4 ;  /* 0x0000000407077221 */ /* 0x002fc60000010000 */
[----:B------:R-:W-:Y:S01]  /*d040*/  FSETP.NE.FTZ.AND P4, PT, R9, RZ, PT ;  /* 0x000000ff0900720b */ /* 0x000fe20003f95000 */
[----:B------:R-:W-:Y:S02]  /*d050*/  IMAD R18, R3, c[0x0][0x490], RZ ;  /* 0x0001240003127a24 */ /* 0x000fe400078e02ff */
[----:B----4-:R-:W-:Y:S02]  /*d060*/  FADD.FTZ R12, R12, R0 ;  /* 0x000000000c0c7221 */ /* 0x010fe40000010000 */
[----:B------:R-:W-:-:S03]  /*d070*/  @P0 IMAD.HI.U32 R0, R13, c[0x0][0x4ec], RZ ;  /* 0x00013b000d000a27 */ /* 0x000fc600078e00ff */
[----:B------:R-:W-:Y:S01]  /*d080*/  FSETP.NE.FTZ.AND P5, PT, R12, RZ, PT ;  /* 0x000000ff0c00720b */ /* 0x000fe20003fb5000 */
[----:B------:R-:W-:Y:S01]  /*d090*/  FADD.FTZ R6, R6, R5 ;  /* 0x0000000506067221 */ /* 0x000fe20000010000 */
[----:B------:R-:W-:Y:S01]  /*d0a0*/  LEA.HI R5, R54, R8, RZ, 0x2 ;  /* 0x0000000836057211 */ /* 0x000fe200078f10ff */
[----:B------:R-:W-:Y:S01]  /*d0b0*/  IMAD R14, R3, c[0x0][0x3e8], RZ ;  /* 0x0000fa00030e7a24 */ /* 0x000fe200078e02ff */
[----:B------:R-:W-:Y:S01]  /*d0c0*/  LOP3.LUT R3, R38, 0xffffffe0, RZ, 0xc0, !PT ;  /* 0xffffffe026037812 */ /* 0x000fe200078ec0ff */
[----:B------:R-:W-:Y:S01]  /*d0d0*/  IMAD.MOV.U32 R4, RZ, RZ, RZ ;  /* 0x000000ffff047224 */ /* 0x000fe200078e00ff */
[----:B------:R-:W-:Y:S01]  /*d0e0*/  @P0 SHF.R.U32.HI R17, RZ, c[0x0][0x4f0], R0 ;  /* 0x00013c00ff110a19 */ /* 0x000fe20000011600 */
[----:B------:R-:W-:Y:S01]  /*d0f0*/  IMAD R18, R10, c[0x0][0x494], R18 ;  /* 0x000125000a127a24 */ /* 0x000fe200078e0212 */
[----:B------:R-:W-:Y:S01]  /*d100*/  MOV R0, RZ ;  /* 0x000000ff00007202 */ /* 0x000fe20000000f00 */
[----:B------:R-:W-:Y:S01]  /*d110*/  IMAD.IADD R3, R8, 0x1, -R3 ;  /* 0x0000000108037824 */ /* 0x000fe200078e0a03 */
[----:B------:R-:W-:-:S02]  /*d120*/  LOP3.LUT R24, R5, 0xfffffffc, RZ, 0xc0, !PT ;  /* 0xfffffffc05187812 */ /* 0x000fc400078ec0ff */
[----:B------:R-:W-:Y:S02]  /*d130*/  FSETP.NE.FTZ.AND P2, PT, R7, RZ, PT ;  /* 0x000000ff0700720b */ /* 0x000fe40003f55000 */
[-C--:B------:R-:W-:Y:S01]  /*d140*/  LEA.HI R54, R54, R8.reuse, RZ, 0x3 ;  /* 0x0000000836367211 */ /* 0x080fe200078f18ff */
[----:B------:R-:W1:Y:S01]  /*d150*/  @P5 MUFU.RCP R0, R12 ;  /* 0x0000000c00005308 */ /* 0x000e620000001000 */
[----:B------:R-:W-:Y:S01]  /*d160*/  IADD3 R24, -R24, R8, RZ ;  /* 0x0000000818187210 */ /* 0x000fe20007ffe1ff */
[----:B------:R-:W-:Y:S01]  /*d170*/  IMAD.MOV R8, RZ, RZ, -R17 ;  /* 0x000000ffff087224 */ /* 0x000fe200078e0a11 */
[----:B------:R-:W-:Y:S01]  /*d180*/  LOP3.LUT P3, RZ, R3, 0x3, RZ, 0xc0, !PT ;  /* 0x0000000303ff7812 */ /* 0x000fe2000786c0ff */
[----:B------:R-:W-:Y:S02]  /*d190*/  IMAD.MOV.U32 R3, RZ, RZ, RZ ;  /* 0x000000ffff037224 */ /* 0x000fe400078e00ff */
[----:B------:R-:W-:Y:S02]  /*d1a0*/  IMAD R48, R8, c[0x0][0x4e8], R13 ;  /* 0x00013a0008307a24 */ /* 0x000fe400078e020d */
[----:B------:R-:W2:Y:S01]  /*d1b0*/  S2R R8, SR_CTAID.Z ;  /* 0x0000000000087919 */ /* 0x000ea20000002700 */
[----:B------:R-:W3:Y:S01]  /*d1c0*/  @P4 MUFU.RCP R4, R9 ;  /* 0x0000000900044308 */ /* 0x000ee20000001000 */
[----:B------:R-:W-:Y:S01]  /*d1d0*/  FSETP.NE.FTZ.AND P1, PT, R6, RZ, PT ;  /* 0x000000ff0600720b */ /* 0x000fe20003f35000 */
[----:B------:R-:W-:Y:S01]  /*d1e0*/  IMAD.IADD R19, R21, 0x1, R18 ;  /* 0x0000000115137824 */ /* 0x000fe200078e0212 */
[----:B------:R-:W-:Y:S01]  /*d1f0*/  MOV R18, R20 ;  /* 0x0000001400127202 */ /* 0x000fe20000000f00 */
[----:B------:R-:W-:-:S02]  /*d200*/  IMAD R14, R10, c[0x0][0x3ec], R14 ;  /* 0x0000fb000a0e7a24 */ /* 0x000fc400078e020e */
[----:B------:R-:W-:Y:S02]  /*d210*/  IMAD.WIDE.U32 R10, R10, c[0x0][0x3e8], RZ ;  /* 0x0000fa000a0a7a25 */ /* 0x000fe400078e00ff */
[----:B------:R-:W4:Y:S02]  /*d220*/  @P2 MUFU.RCP R3, R7 ;  /* 0x0000000700032308 */ /* 0x000f240000001000 */
[C---:B-1----:R-:W-:Y:S01]  /*d230*/  FMUL.FTZ R125, R0.reuse, R125 ;  /* 0x0000007d007d7220 */ /* 0x042fe20000410000 */
[----:B------:R-:W-:Y:S01]  /*d240*/  IADD3 R15, R11, R14, RZ ;  /* 0x0000000e0b0f7210 */ /* 0x000fe20007ffe0ff */
[C---:B------:R-:W-:Y:S01]  /*d250*/  FMUL.FTZ R124, R0.reuse, R124 ;  /* 0x0000007c007c7220 */ /* 0x040fe20000410000 */
[----:B------:R-:W-:Y:S01]  /*d260*/  MOV R14, R10 ;  /* 0x0000000a000e7202 */ /* 0x000fe20000000f00 */
[C---:B------:R-:W-:Y:S02]  /*d270*/  FMUL.FTZ R133, R0.reuse, R133 ;  /* 0x0000008500857220 */ /* 0x040fe40000410000 */
[----:B------:R-:W-:-:S02]  /*d280*/  FMUL.FTZ R13, R0, R132 ;  /* 0x00000084000d7220 */ /* 0x000fc40000410000 */
[C---:B------:R-:W-:Y:S02]  /*d290*/  FMUL.FTZ R137, R0.reuse, R137 ;  /* 0x0000008900897220 */ /* 0x040fe40000410000 */
[C---:B------:R-:W-:Y:S02]  /*d2a0*/  FMUL.FTZ R22, R0.reuse, R136 ;  /* 0x0000008800167220 */ /* 0x040fe40000410000 */
[C---:B------:R-:W-:Y:S02]  /*d2b0*/  FMUL.FTZ R149, R0.reuse, R149 ;  /* 0x0000009500957220 */ /* 0x040fe40000410000 */
[C---:B------:R-:W-:Y:S02]  /*d2c0*/  FMUL.FTZ R25, R0.reuse, R148 ;  /* 0x0000009400197220 */ /* 0x040fe40000410000 */
[C---:B------:R-:W-:Y:S02]  /*d2d0*/  FMUL.FTZ R153, R0.reuse, R153 ;  /* 0x0000009900997220 */ /* 0x040fe40000410000 */
[----:B------:R-:W-:-:S02]  /*d2e0*/  FMUL.FTZ R32, R0, R152 ;  /* 0x0000009800207220 */ /* 0x000fc40000410000 */
[C---:B------:R-:W-:Y:S02]  /*d2f0*/  FMUL.FTZ R165, R0.reuse, R165 ;  /* 0x000000a500a57220 */ /* 0x040fe40000410000 */
[C---:B------:R-:W-:Y:S02]  /*d300*/  FMUL.FTZ R44, R0.reuse, R164 ;  /* 0x000000a4002c7220 */ /* 0x040fe40000410000 */
[C---:B------:R-:W-:Y:S02]  /*d310*/  FMUL.FTZ R169, R0.reuse, R169 ;  /* 0x000000a900a97220 */ /* 0x040fe40000410000 */
[C---:B------:R-:W-:Y:S02]  /*d320*/  FMUL.FTZ R42, R0.reuse, R168 ;  /* 0x000000a8002a7220 */ /* 0x040fe40000410000 */
[C---:B------:R-:W-:Y:S02]  /*d330*/  FMUL.FTZ R181, R0.reuse, R181 ;  /* 0x000000b500b57220 */ /* 0x040fe40000410000 */
[----:B------:R-:W-:Y:S01]  /*d340*/  FMUL.FTZ R180, R0, R180 ;  /* 0x000000b400b47220 */ /* 0x000fe20000410000 */
[----:B------:R-:W-:Y:S01]  /*d350*/  MOV R0, RZ ;  /* 0x000000ff00007202 */ /* 0x000fe20000000f00 */
[----:B---3--:R-:W-:-:S02]  /*d360*/  FMUL.FTZ R127, R4, R127 ;  /* 0x0000007f047f7220 */ /* 0x008fc40000410000 */
[----:B------:R-:W-:-:S03]  /*d370*/  FMUL.FTZ R126, R4, R126 ;  /* 0x0000007e047e7220 */ /* 0x000fc60000410000 */
[----:B------:R-:W1:Y:S01]  /*d380*/  @P1 MUFU.RCP R0, R6 ;  /* 0x0000000600001308 */ /* 0x000e620000001000 */
        /* <DEDUP_REMOVED lines=13> */
[----:B------:R-:W-:Y:S01]  /*d460*/  FMUL.FTZ R37, R4, R182 ;  /* 0x000000b604257220 */ /* 0x000fe20000410000 */
[----:B------:R-:W-:Y:S01]  /*d470*/  SHF.R.S32.HI R4, RZ, 0x2, R5 ;  /* 0x00000002ff047819 */ /* 0x000fe20000011405 */
[C---:B----4-:R-:W-:Y:S02]  /*d480*/  FMUL.FTZ R121, R3.reuse, R121 ;  /* 0x0000007903797220 */ /* 0x050fe40000410000 */
        /* <DEDUP_REMOVED lines=15> */
[----:B------:R-:W-:Y:S01]  /*d580*/  SHF.R.S32.HI R3, RZ, 0x1f, R5 ;  /* 0x0000001fff037819 */ /* 0x000fe20000011405 */
[----:B------:R-:W3:Y:S01]  /*d590*/  @P1 MUFU.LG2 R6, R6 ;  /* 0x0000000600061308 */ /* 0x000ee20000000c00 */
[----:B--2---:R-:W-:-:S02]  /*d5a0*/  SHF.R.S32.HI R5, RZ, 0x1f, R8 ;  /* 0x0000001fff057819 */ /* 0x004fc40000011408 */
[----:B------:R-:W-:-:S04]  /*d5b0*/  LEA.HI R3, R3, R4, RZ, 0x3 ;  /* 0x0000000403037211 */ /* 0x000fc800078f18ff */
[----:B------:R-:W-:Y:S01]  /*d5c0*/  LOP3.LUT R3, R3, 0xfffffff8, RZ, 0xc0, !PT ;  /* 0xfffffff803037812 */ /* 0x000fe200078ec0ff */
[C---:B------:R-:W-:Y:S02]  /*d5d0*/  IMAD R53, R5.reuse, c[0x0][0x498], RZ ;  /* 0x0001260005357a24 */ /* 0x040fe400078e02ff */
[----:B------:R-:W-:Y:S02]  /*d5e0*/  IMAD R47, R5, c[0x0][0x3f0], RZ ;  /* 0x0000fc00052f7a24 */ /* 0x000fe400078e02ff */
[C---:B-1----:R-:W-:Y:S02]  /*d5f0*/  FMUL.FTZ R123, R0.reuse, R123 ;  /* 0x0000007b007b7220 */ /* 0x042fe40000410000 */
        /* <DEDUP_REMOVED lines=15> */
[----:B------:R-:W-:Y:S01]  /*d6f0*/  @P2 MOV R0, 0x3f317218 ;  /* 0x3f31721800002802 */ /* 0x000fe20000000f00 */
[----:B------:R-:W-:Y:S01]  /*d700*/  IMAD.IADD R11, R4, 0x1, -R3 ;  /* 0x00000001040b7824 */ /* 0x000fe200078e0a03 */
[----:B------:R-:W-:Y:S01]  /*d710*/  @P5 MOV R4, 0x3f317218 ;  /* 0x3f31721800045802 */ /* 0x000fe20000000f00 */
[----:B------:R-:W-:-:S02]  /*d720*/  IMAD R53, R8, c[0x0][0x49c], R53 ;  /* 0x0001270008357a24 */ /* 0x000fc400078e0235 */
[C---:B------:R-:W-:Y:S02]  /*d730*/  IMAD R47, R8.reuse, c[0x0][0x3f4], R47 ;  /* 0x0000fd00082f7a24 */ /* 0x040fe400078e022f */
[C---:B------:R-:W-:Y:S01]  /*d740*/  IMAD.WIDE.U32 R34, R8.reuse, c[0x0][0x498], R18 ;  /* 0x0001260008227a25 */ /* 0x040fe200078e0012 */
[----:B------:R-:W1:Y:S03]  /*d750*/  @P2 MUFU.LG2 R7, R7 ;  /* 0x0000000700072308 */ /* 0x000e660000000c00 */
[----:B------:R-:W-:Y:S01]  /*d760*/  IMAD.WIDE.U32 R14, R8, c[0x0][0x3f0], R14 ;  /* 0x0000fc00080e7a25 */ /* 0x000fe200078e000e */
[----:B------:R-:W-:-:S03]  /*d770*/  @P1 MOV R8, 0x3f317218 ;  /* 0x3f31721800081802 */ /* 0x000fc60000000f00 */
[----:B------:R-:W-:Y:S02]  /*d780*/  @P4 IMAD.MOV.U32 R3, RZ, RZ, 0x3f317218 ;  /* 0x3f317218ff034424 */ /* 0x000fe400078e00ff */
[----:B------:R-:W-:Y:S02]  /*d790*/  @P5 FMUL.FTZ R10, R4, c[0x0][0x2d0] ;  /* 0x0000b400040a5a20 */ /* 0x000fe40000410000 */
[----:B------:R-:W-:Y:S02]  /*d7a0*/  @P4 FMUL.FTZ R5, R3, c[0x0][0x2d0] ;  /* 0x0000b40003054a20 */ /* 0x000fe40000410000 */
[----:B------:R-:W-:Y:S02]  /*d7b0*/  @P2 FMUL.FTZ R3, R0, c[0x0][0x2d0] ;  /* 0x0000b40000032a20 */ /* 0x000fe40000410000 */
[----:B---3--:R-:W-:Y:S02]  /*d7c0*/  @P1 FMUL.FTZ R4, R6, 0.69314718246459960938 ;  /* 0x3f31721806041820 */ /* 0x008fe40000410000 */
[----:B------:R-:W-:-:S04]  /*d7d0*/  @P1 FMUL.FTZ R0, R8, c[0x0][0x2d0] ;  /* 0x0000b40008001a20 */ /* 0x000fc80000410000 */
[----:B------:R-:W-:Y:S01]  /*d7e0*/  @P1 FFMA.FTZ R49, R0, R2, R4 ;  /* 0x0000000200311223 */ /* 0x000fe20000010004 */
[----:B------:R-:W-:Y:S01]  /*d7f0*/  SHF.R.S32.HI R0, RZ, 0x5, R38 ;  /* 0x00000005ff007819 */ /* 0x000fe20000011426 */
[----:B-1----:R-:W-:-:S03]  /*d800*/  @P2 FMUL.FTZ R7, R7, 0.69314718246459960938 ;  /* 0x3f31721807072820 */ /* 0x002fc60000410000 */
[----:B------:R-:W-:Y:S02]  /*d810*/  SHF.R.S32.HI R2, RZ, 0x1f, R0 ;  /* 0x0000001fff027819 */ /* 0x000fe40000011400 */
[----:B------:R-:W-:Y:S02]  /*d820*/  LEA.HI R4, R24, R24, RZ, 0x1 ;  /* 0x0000001818047211 */ /* 0x000fe400078f08ff */
[----:B------:R-:W-:Y:S01]  /*d830*/  LEA.HI R2, R2, R0, RZ, 0x2 ;  /* 0x0000000002027211 */ /* 0x000fe200078f10ff */
[----:B------:R-:W-:-:S03]  /*d840*/  @P2 FFMA.FTZ R50, R3, R68, R7 ;  /* 0x0000004403322223 */ /* 0x000fc60000010007 */
[----:B------:R-:W-:Y:S02]  /*d850*/  LOP3.LUT R3, R2, 0xffffffc, RZ, 0xc0, !PT ;  /* 0x0ffffffc02037812 */ /* 0x000fe400078ec0ff */
[----:B------:R-:W-:-:S04]  /*d860*/  LOP3.LUT R2, R4, 0x1ffffffe, RZ, 0xc0, !PT ;  /* 0x1ffffffe04027812 */ /* 0x000fc800078ec0ff */
[----:B------:R-:W-:Y:S02]  /*d870*/  IADD3 R7, R24, -R2, RZ ;  /* 0x8000000218077210 */ /* 0x000fe40007ffe0ff */
[----:B------:R-:W-:Y:S02]  /*d880*/  SHF.R.S32.HI R2, RZ, 0x2, R57 ;  /* 0x00000002ff027819 */ /* 0x000fe40000011439 */
[----:B------:R-:W2:Y:S04]  /*d890*/  LDL.LU R57, [R1+0x28] ;  /* 0x0000280001397983 */ /* 0x000ea80000300800 */
[----:B------:R-:W3:Y:S01]  /*d8a0*/  LDL.64 R58, [R1+0x30] ;  /* 0x00003000013a7983 */ /* 0x000ee20000100a00 */
[----:B------:R-:W1:Y:S08]  /*d8b0*/  @P5 MUFU.LG2 R12, R12 ;  /* 0x0000000c000c5308 */ /* 0x000e700000000c00 */
[----:B------:R-:W4:Y:S01]  /*d8c0*/  @P4 MUFU.LG2 R9, R9 ;  /* 0x0000000900094308 */ /* 0x000f220000000c00 */
[----:B------:R-:W-:Y:S01]  /*d8d0*/  SHF.R.S32.HI R6, RZ, 0x1f, R17 ;  /* 0x0000001fff067819 */ /* 0x000fe20000011411 */
[----:B-1----:R-:W-:-:S04]  /*d8e0*/  @P5 FMUL.FTZ R12, R12, 0.69314718246459960938 ;  /* 0x3f3172180c0c5820 */ /* 0x002fc80000410000 */
[----:B------:R-:W-:Y:S02]  /*d8f0*/  @P5 FFMA.FTZ R52, R10, R71, R12 ;  /* 0x000000470a345223 */ /* 0x000fe4000001000c */
[----:B----4-:R-:W-:Y:S01]  /*d900*/  @P4 FMUL.FTZ R9, R9, 0.69314718246459960938 ;  /* 0x3f31721809094820 */ /* 0x010fe20000410000 */
[----:B------:R-:W-:-:S03]  /*d910*/  LEA R10, R0, R24, 0x9 ;  /* 0x00000018000a7211 */ /* 0x000fc600078e48ff */
[----:B------:R-:W-:Y:S02]  /*d920*/  @P4 FFMA.FTZ R51, R5, R70, R9 ;  /* 0x0000004605334223 */ /* 0x000fe40000010009 */
[----:B------:R-:W-:Y:S02]  /*d930*/  IMAD.IADD R5, R0, 0x1, -R3 ;  /* 0x0000000100057824 */ /* 0x000fe400078e0a03 */
[----:B------:R-:W-:-:S03]  /*d940*/  IMAD.SHL.U32 R0, R4, 0x20, RZ ;  /* 0x0000002004007824 */ /* 0x000fc600078e00ff */
[----:B------:R-:W-:Y:S01]  /*d950*/  LEA R4, R5, R2, 0x4 ;  /* 0x0000000205047211 */ /* 0x000fe200078e20ff */
[C---:B------:R-:W-:Y:S01]  /*d960*/  IMAD.SHL.U32 R5, R11.reuse, 0x40, RZ ;  /* 0x000000400b057824 */ /* 0x040fe200078e00ff */
[----:B------:R-:W-:Y:S01]  /*d970*/  LOP3.LUT R2, R0, 0xffffffc0, RZ, 0xc0, !PT ;  /* 0xffffffc000027812 */ /* 0x000fe200078ec0ff */
[----:B------:R-:W-:Y:S01]  /*d980*/  IMAD R0, R6, c[0x0][0x3e0], RZ ;  /* 0x0000f80006007a24 */ /* 0x000fe200078e02ff */
[----:B------:R-:W-:Y:S02]  /*d990*/  LOP3.LUT R3, R11, 0x1, RZ, 0xc0, !PT ;  /* 0x000000010b037812 */ /* 0x000fe400078ec0ff */
[----:B------:R-:W-:Y:S01]  /*d9a0*/  LEA R7, R7, R2, 0x3 ;  /* 0x0000000207077211 */ /* 0x000fe200078e18ff */
[----:B------:R-:W-:Y:S01]  /*d9b0*/  IMAD R8, R17, c[0x0][0x3e4], R0 ;  /* 0x0000f90011087a24 */ /* 0x000fe200078e0200 */
[----:B------:R-:W-:Y:S02]  /*d9c0*/  LOP3.LUT R5, R5, 0x1c0, RZ, 0xc0, !PT ;  /* 0x000001c005057812 */ /* 0x000fe400078ec0ff */
[----:B------:R-:W-:Y:S01]  /*d9d0*/  LEA R0, R55, R4, 0x7 ;  /* 0x0000000437007211 */ /* 0x000fe200078e38ff */
[----:B------:R-:W-:Y:S01]  /*d9e0*/  IMAD.IADD R7, R4, 0x1, R7 ;  /* 0x0000000104077824 */ /* 0x000fe200078e0207 */
[----:B------:R-:W-:Y:S01]  /*d9f0*/  ISETP.NE.U32.AND P4, PT, R3, 0x1, PT ;  /* 0x000000010300780c */ /* 0x000fe20003f85070 */
[----:B------:R-:W-:Y:S01]  /*da00*/  IMAD R56, R56, c[0x0][0x388], RZ ;  /* 0x0000e20038387a24 */ /* 0x000fe200078e02ff */
[----:B------:R-:W-:-:S02]  /*da10*/  LEA.HI R6, R5, R5, RZ, 0x1d ;  /* 0x0000000505067211 */ /* 0x000fc400078fe8ff */
[----:B------:R-:W-:Y:S02]  /*da20*/  SHF.R.S32.HI R4, RZ, 0x3, R54 ;  /* 0x00000003ff047819 */ /* 0x000fe40000011436 */
[----:B------:R-:W-:Y:S02]  /*da30*/  IADD3 R5, R0, 0x8, RZ ;  /* 0x0000000800057810 */ /* 0x000fe40007ffe0ff */
[----:B------:R-:W-:Y:S02]  /*da40*/  R2P PR, R11, 0x6 ;  /* 0x000000060b007804 */ /* 0x000fe40000000000 */
[----:B------:R-:W-:Y:S01]  /*da50*/  LEA R6, R10, R6, 0x1 ;  /* 0x000000060a067211 */ /* 0x000fe200078e08ff */
[----:B------:R-:W-:Y:S01]  /*da60*/  IMAD R24, R55, 0x80, R4 ;  /* 0x0000008037187824 */ /* 0x000fe200078e0204 */
[----:B------:R-:W-:Y:S02]  /*da70*/  IADD3 R3, R15, R47, RZ ;  /* 0x0000002f0f037210 */ /* 0x000fe40007ffe0ff */
[----:B------:R-:W-:-:S02]  /*da80*/  MOV R2, R14 ;  /* 0x0000000e00027202 */ /* 0x000fc40000000f00 */
[----:B------:R-:W-:Y:S02]  /*da90*/  LEA R10, R55, R7, 0x7 ;  /* 0x00000007370a7211 */ /* 0x000fe400078e38ff */
[----:B------:R-:W-:Y:S02]  /*daa0*/  ISETP.GE.OR P5, PT, R5, R56, P3 ;  /* 0x000000380500720c */ /* 0x000fe40001fa6670 */
[----:B------:R-:W-:Y:S02]  /*dab0*/  MOV R11, 0xfffffff0 ;  /* 0xfffffff0000b7802 */ /* 0x000fe40000000f00 */
[C---:B------:R-:W-:Y:S02]  /*dac0*/  IADD3 R5, R0.reuse, 0x40, RZ ;  /* 0x0000004000057810 */ /* 0x040fe40007ffe0ff */
[----:B------:R-:W-:Y:S01]  /*dad0*/  IADD3 R4, R0, 0x48, RZ ;  /* 0x0000004800047810 */ /* 0x000fe20007ffe0ff */
[----:B------:R-:W-:Y:S01]  /*dae0*/  IMAD.WIDE.U32 R2, R17, c[0x0][0x3e0], R2 ;  /* 0x0000f80011027a25 */ /* 0x000fe200078e0002 */
[----:B------:R-:W-:-:S02]  /*daf0*/  SEL R11, R11, 0x10, !P4 ;  /* 0x000000100b0b7807 */ /* 0x000fc40006000000 */
[-C--:B------:R-:W-:Y:S01]  /*db00*/  ISETP.GE.OR P6, PT, R0, R56.reuse, P3 ;  /* 0x000000380000720c */ /* 0x080fe20001fc6670 */
[----:B------:R-:W-:Y:S01]  /*db10*/  @P0 IMAD.HI.U32 R7, R10, c[0x0][0x4ec], RZ ;  /* 0x00013b000a070a27 */ /* 0x000fe200078e00ff */
[-C--:B------:R-:W-:Y:S02]  /*db20*/  ISETP.GE.OR P4, PT, R5, R56.reuse, P3 ;  /* 0x000000380500720c */ /* 0x080fe40001f86670 */
[----:B------:R-:W-:Y:S02]  /*db30*/  ISETP.GE.OR P3, PT, R4, R56, P3 ;  /* 0x000000380400720c */ /* 0x000fe40001f66670 */
[----:B------:R-:W-:Y:S01]  /*db40*/  SHF.R.S32.HI R4, RZ, 0x1f, R48 ;  /* 0x0000001fff047819 */ /* 0x000fe20000011430 */
[----:B------:R-:W-:Y:S01]  /*db50*/  IMAD.IADD R3, R3, 0x1, R8 ;  /* 0x0000000103037824 */ /* 0x000fe200078e0208 */
[----:B------:R-:W-:Y:S02]  /*db60*/  MOV R5, R10 ;  /* 0x0000000a00057202 */ /* 0x000fe40000000f00 */
[----:B------:R-:W-:-:S02]  /*db70*/  SHF.L.U32 R0, R6, 0x1, RZ ;  /* 0x0000000106007819 */ /* 0x000fc400000006ff */
[----:B------:R-:W-:Y:S01]  /*db80*/  @P0 SHF.R.U32.HI R5, RZ, c[0x0][0x4f0], R7 ;  /* 0x00013c00ff050a19 */ /* 0x000fe20000011607 */
[----:B------:R-:W-:Y:S01]  /*db90*/  IMAD R6, R4, c[0x0][0x3d8], RZ ;  /* 0x0000f60004067a24 */ /* 0x000fe200078e02ff */
[----:B------:R-:W-:Y:S01]  /*dba0*/  F2FP.PACK_AB R12, R127, R126 ;  /* 0x0000007e7f0c723e */ /* 0x000fe200000000ff */
[----:B------:R-:W-:Y:S01]  /*dbb0*/  IMAD.WIDE.U32 R14, R48, c[0x0][0x3d8], R2 ;  /* 0x0000f600300e7a25 */ /* 0x000fe200078e0002 */
[----:B------:R-:W-:Y:S02]  /*dbc0*/  IADD3 R7, R0, 0x80, RZ ;  /* 0x0000008000077810 */ /* 0x000fe40007ffe0ff */
[----:B------:R-:W-:Y:S01]  /*dbd0*/  IADD3 R2, -R5, RZ, RZ ;  /* 0x000000ff05027210 */ /* 0x000fe20007ffe1ff */
[----:B------:R-:W-:Y:S01]  /*dbe0*/  IMAD R17, R48, c[0x0][0x3dc], R6 ;  /* 0x0000f70030117a24 */ /* 0x000fe200078e0206 */
[----:B------:R-:W-:Y:S01]  /*dbf0*/  F2FP.PACK_AB R9, R125, R124 ;  /* 0x0000007c7d09723e */ /* 0x000fe200000000ff */
[C---:B------:R-:W-:Y:S01]  /*dc00*/  IMAD.IADD R4, R0.reuse, 0x1, R11 ;  /* 0x0000000100047824 */ /* 0x040fe200078e020b */
[----:B------:R-:W-:Y:S01]  /*dc10*/  IADD3 R6, R0, 0xc0, RZ ;  /* 0x000000c000067810 */ /* 0x000fe20007ffe0ff */
[----:B------:R1:W-:Y:S01]  /*dc20*/  STS [R0+0x480], R12 ;  /* 0x0004800c00007388 */ /* 0x0003e20000000800 */
[----:B------:R-:W-:-:S02]  /*dc30*/  F2FP.PACK_AB R16, R135, R16 ;  /* 0x000000108710723e */ /* 0x000fc400000000ff */
[----:B------:R-:W-:Y:S01]  /*dc40*/  @P2 IADD3 R6, R7, -0x40, RZ ;  /* 0xffffffc007062810 */ /* 0x000fe20007ffe0ff */
[----:B------:R-:W-:Y:S01]  /*dc50*/  IMAD R7, R2, c[0x0][0x4e8], R10 ;  /* 0x00013a0002077a24 */ /* 0x000fe200078e020a */
[----:B------:R-:W-:Y:S01]  /*dc60*/  F2FP.PACK_AB R13, R133, R13 ;  /* 0x0000000d850d723e */ /* 0x000fe200000000ff */
[----:B------:R4:W-:Y:S01]  /*dc70*/  STS [R0+0x80], R9 ;  /* 0x0000800900007388 */ /* 0x0009e20000000800 */
[----:B------:R-:W-:Y:S02]  /*dc80*/  F2FP.PACK_AB R19, R121, R120 ;  /* 0x000000787913723e */ /* 0x000fe400000000ff */
[----:B------:R-:W-:Y:S01]  /*dc90*/  F2FP.PACK_AB R18, R123, R122 ;  /* 0x0000007a7b12723e */ /* 0x000fe200000000ff */
[----:B------:R4:W-:Y:S01]  /*dca0*/  STS [R4+0x480], R16 ;  /* 0x0004801004007388 */ /* 0x0009e20000000800 */
[----:B------:R-:W-:Y:S02]  /*dcb0*/  F2FP.PACK_AB R20, R129, R20 ;  /* 0x000000148114723e */ /* 0x000fe400000000ff */
[----:B------:R-:W-:-:S02]  /*dcc0*/  F2FP.PACK_AB R23, R131, R23 ;  /* 0x000000178317723e */ /* 0x000fc400000000ff */
[----:B------:R-:W-:Y:S02]  /*dcd0*/  SHF.R.S32.HI R3, RZ, 0x1f, R5 ;  /* 0x0000001fff037819 */ /* 0x000fe40000011405 */
[----:B------:R-:W-:Y:S02]  /*dce0*/  IADD3 R8, P0, R5, R34, RZ ;  /* 0x0000002205087210 */ /* 0x000fe40007f1e0ff */
[----:B------:R-:W-:Y:S02]  /*dcf0*/  SHF.R.S32.HI R2, RZ, 0x1f, R7 ;  /* 0x0000001fff027819 */ /* 0x000fe40000011407 */
[----:B-1----:R-:W-:Y:S01]  /*dd00*/  MOV R12, 0x20 ;  /* 0x00000020000c7802 */ /* 0x002fe20000000f00 */
[----:B------:R-:W-:Y:S01]  /*dd10*/  STS [R4+0x80], R13 ;  /* 0x0000800d04007388 */ /* 0x000fe20000000800 */
[----:B------:R-:W-:-:S03]  /*dd20*/  F2FP.PACK_AB R22, R137, R22 ;  /* 0x000000168916723e */ /* 0x000fc600000000ff */
[----:B------:R-:W-:Y:S01]  /*dd30*/  STS [R0+0x2080], R19 ;  /* 0x0020801300007388 */ /* 0x000fe20000000800 */
[----:B----4-:R-:W-:Y:S02]  /*dd40*/  IADD3.X R9, R3, R35, R53, P0, !PT ;  /* 0x0000002303097210 */ /* 0x010fe400007fe435 */
[----:B------:R-:W-:Y:S01]  /*dd50*/  SEL R16, R12, 0xffffffe0, !P1 ;  /* 0xffffffe00c107807 */ /* 0x000fe20004800000 */
[----:B------:R1:W-:Y:S01]  /*dd60*/  STS [R0+0x2480], R18 ;  /* 0x0024801200007388 */ /* 0x0003e20000000800 */
[----:B------:R-:W-:Y:S02]  /*dd70*/  F2FP.PACK_AB R21, R139, R21 ;  /* 0x000000158b15723e */ /* 0x000fe400000000ff */
[----:B------:R-:W-:Y:S01]  /*dd80*/  IADD3 R5, R16, R4, RZ ;  /* 0x0000000410057210 */ /* 0x000fe20007ffe0ff */
[----:B------:R-:W-:Y:S01]  /*dd90*/  STS [R4+0x2080], R20 ;  /* 0x0020801404007388 */ /* 0x000fe20000000800 */
[----:B------:R-:W-:-:S03]  /*dda0*/  F2FP.PACK_AB R25, R149, R25 ;  /* 0x000000199519723e */ /* 0x000fc600000000ff */
[----:B------:R4:W-:Y:S01]  /*ddb0*/  STS [R4+0x2480], R23 ;  /* 0x0024801704007388 */ /* 0x0009e20000000800 */
[----:B------:R-:W-:Y:S02]  /*ddc0*/  F2FP.PACK_AB R26, R151, R26 ;  /* 0x0000001a971a723e */ /* 0x000fe400000000ff */
[----:B------:R-:W-:Y:S02]  /*ddd0*/  F2FP.PACK_AB R28, R141, R28 ;  /* 0x0000001c8d1c723e */ /* 0x000fe400000000ff */
[----:B------:R-:W-:Y:S01]  /*dde0*/  F2FP.PACK_AB R27, R143, R27 ;  /* 0x0000001b8f1b723e */ /* 0x000fe200000000ff */
[----:B-1----:R-:W-:Y:S02]  /*ddf0*/  IMAD.IADD R0, R0, 0x1, R16 ;  /* 0x0000000100007824 */ /* 0x002fe400078e0210 */
[----:B----4-:R-:W-:Y:S02]  /*de00*/  IMAD R4, R2, c[0x0][0x488], RZ ;  /* 0x0001220002047a24 */ /* 0x010fe400078e02ff */
[C---:B------:R-:W-:Y:S01]  /*de10*/  IMAD.WIDE.U32 R2, R7.reuse, c[0x0][0x488], R8 ;  /* 0x0001220007027a25 */ /* 0x040fe200078e0008 */
[----:B------:R-:W-:Y:S03]  /*de20*/  STS [R0+0x80], R22 ;  /* 0x0000801600007388 */ /* 0x000fe60000000800 */
[----:B------:R-:W-:Y:S01]  /*de30*/  IMAD R7, R7, c[0x0][0x48c], R4 ;  /* 0x0001230007077a24 */ /* 0x000fe200078e0204 */
[----:B------:R-:W-:Y:S01]  /*de40*/  STS [R0+0x480], R21 ;  /* 0x0004801500007388 */ /* 0x000fe20000000800 */
[----:B------:R-:W-:-:S03]  /*de50*/  LEA R4, P0, R2, c[0x0][0x450], 0x2 ;  /* 0x0001140002047a11 */ /* 0x000fc600078010ff */
[----:B------:R-:W-:Y:S04]  /*de60*/  STS [R5+0x80], R25 ;  /* 0x0000801905007388 */ /* 0x000fe80000000800 */
[----:B------:R-:W-:Y:S04]  /*de70*/  STS [R5+0x480], R26 ;  /* 0x0004801a05007388 */ /* 0x000fe80000000800 */
[----:B------:R-:W-:Y:S04]  /*de80*/  STS [R0+0x2080], R28 ;  /* 0x0020801c00007388 */ /* 0x000fe80000000800 */
[----:B------:R1:W-:Y:S01]  /*de90*/  STS [R0+0x2480], R27 ;  /* 0x0024801b00007388 */ /* 0x0003e20000000800 */
[----:B------:R-:W-:-:S02]  /*dea0*/  F2FP.PACK_AB R30, R145, R30 ;  /* 0x0000001e911e723e */ /* 0x000fc400000000ff */
[----:B------:R-:W-:Y:S02]  /*deb0*/  F2FP.PACK_AB R29, R147, R29 ;  /* 0x0000001d931d723e */ /* 0x000fe400000000ff */
[----:B------:R-:W-:Y:S02]  /*dec0*/  F2FP.PACK_AB R32, R153, R32 ;  /* 0x000000209920723e */ /* 0x000fe400000000ff */
[----:B------:R-:W-:Y:S01]  /*ded0*/  F2FP.PACK_AB R31, R155, R31 ;  /* 0x0000001f9b1f723e */ /* 0x000fe200000000ff */
[----:B------:R-:W-:Y:S01]  /*dee0*/  STS [R5+0x2080], R30 ;  /* 0x0020801e05007388 */ /* 0x000fe20000000800 */
[----:B------:R-:W-:Y:S02]  /*def0*/  F2FP.PACK_AB R44, R165, R44 ;  /* 0x0000002ca52c723e */ /* 0x000fe400000000ff */
[----:B------:R-:W-:Y:S01]  /*df00*/  F2FP.PACK_AB R43, R167, R43 ;  /* 0x0000002ba72b723e */ /* 0x000fe200000000ff */
[----:B------:R-:W-:Y:S01]  /*df10*/  STS [R5+0x2480], R29 ;  /* 0x0024801d05007388 */ /* 0x000fe20000000800 */
[----:B------:R-:W-:-:S02]  /*df20*/  F2FP.PACK_AB R46, R157, R46 ;  /* 0x0000002e9d2e723e */ /* 0x000fc400000000ff */
[----:B------:R-:W-:Y:S02]  /*df30*/  F2FP.PACK_AB R158, R159, R158 ;  /* 0x0000009e9f9e723e */ /* 0x000fe400000000ff */
[----:B-1----:R-:W-:Y:S02]  /*df40*/  IADD3 R0, R3, R7, RZ ;  /* 0x0000000703007210 */ /* 0x002fe40007ffe0ff */
[----:B------:R-:W-:Y:S02]  /*df50*/  IADD3 R3, R16, 0x400, R6 ;  /* 0x0000040010037810 */ /* 0x000fe40007ffe006 */
[----:B------:R-:W-:Y:S02]  /*df60*/  LEA.HI.X R2, R2, c[0x0][0x454], R0, 0x2, P0 ;  /* 0x0001150002027a11 */ /* 0x000fe400000f1400 */
[C---:B------:R-:W-:Y:S01]  /*df70*/  IADD3 R0, R11.reuse, R6, RZ ;  /* 0x000000060b007210 */ /* 0x040fe20007ffe0ff */
[----:B------:R-:W-:Y:S01]  /*df80*/  IMAD.IADD R7, R11, 0x1, R3 ;  /* 0x000000010b077824 */ /* 0x000fe200078e0203 */
[----:B------:R-:W-:Y:S01]  /*df90*/  F2FP.PACK_AB R45, R161, R45 ;  /* 0x0000002da12d723e */ /* 0x000fe200000000ff */
[----:B------:R-:W-:Y:S01]  /*dfa0*/  SHFL.IDX PT, R13, R2, RZ, 0x1c1f ;  /* 0x001c1fff020d7589 */ /* 0x000fe200000e0000 */
[----:B------:R-:W-:Y:S01]  /*dfb0*/  F2FP.PACK_AB R162, R163, R162 ;  /* 0x000000a2a3a2723e */ /* 0x000fe200000000ff */
[----:B------:R-:W-:Y:S01]  /*dfc0*/  IMAD.IADD R3, R16, 0x1, R0 ;  /* 0x0000000110037824 */ /* 0x000fe200078e0200 */
[----:B------:R-:W-:Y:S01]  /*dfd0*/  F2FP.PACK_AB R42, R169, R42 ;  /* 0x0000002aa92a723e */ /* 0x000fe200000000ff */
[----:B------:R-:W-:Y:S01]  /*dfe0*/  SHFL.IDX PT, R11, R2, 0x1, 0x1c1f ;  /* 0x003c1f00020b7f89 */ /* 0x000fe200000e0000 */
[----:B------:R-:W-:-:S03]  /*dff0*/  F2FP.PACK_AB R41, R171, R41 ;  /* 0x00000029ab29723e */ /* 0x000fc600000000ff */
[----:B------:R-:W-:Y:S01]  /*e000*/  SHFL.IDX PT, R9, R2, 0x2, 0x1c1f ;  /* 0x005c1f0002097f89 */ /* 0x000fe200000e0000 */
[----:B------:R-:W-:-:S03]  /*e010*/  F2FP.PACK_AB R38, R181, R180 ;  /* 0x000000b4b526723e */ /* 0x000fc600000000ff */
[----:B------:R1:W-:Y:S01]  /*e020*/  SHFL.IDX PT, R5, R2, 0x3, 0x1c1f ;  /* 0x007c1f0002057f89 */ /* 0x0003e200000e0000 */
[----:B------:R-:W-:-:S03]  /*e030*/  F2FP.PACK_AB R37, R183, R37 ;  /* 0x00000025b725723e */ /* 0x000fc600000000ff */
[----:B------:R2:W-:Y:S01]  /*e040*/  STS [R6], R32 ;  /* 0x0000002006007388 */ /* 0x0005e20000000800 */
[----:B------:R-:W-:-:S03]  /*e050*/  F2FP.PACK_AB R40, R173, R40 ;  /* 0x00000028ad28723e */ /* 0x000fc600000000ff */
[----:B------:R-:W-:Y:S01]  /*e060*/  STS [R6+0x400], R31 ;  /* 0x0004001f06007388 */ /* 0x000fe20000000800 */
[----:B------:R-:W-:-:S03]  /*e070*/  F2FP.PACK_AB R39, R175, R39 ;  /* 0x00000027af27723e */ /* 0x000fc600000000ff */
[----:B------:R-:W-:Y:S01]  /*e080*/  STS [R0], R44 ;  /* 0x0000002c00007388 */ /* 0x000fe20000000800 */
[----:B------:R-:W-:-:S03]  /*e090*/  F2FP.PACK_AB R36, R177, R36 ;  /* 0x00000024b124723e */ /* 0x000fc600000000ff */
[----:B------:R-:W-:Y:S01]  /*e0a0*/  STS [R0+0x400], R43 ;  /* 0x0004002b00007388 */ /* 0x000fe20000000800 */
[----:B------:R-:W-:-:S03]  /*e0b0*/  F2FP.PACK_AB R33, R179, R33 ;  /* 0x00000021b321723e */ /* 0x000fc600000000ff */
[----:B------:R-:W-:Y:S01]  /*e0c0*/  STS [R6+0x2000], R46 ;  /* 0x0020002e06007388 */ /* 0x000fe20000000800 */
[----:B-1----:R-:W-:-:S03]  /*e0d0*/  IADD3 R2, R16, R6, RZ ;  /* 0x0000000610027210 */ /* 0x002fc60007ffe0ff */
[----:B------:R-:W-:Y:S04]  /*e0e0*/  STS [R6+0x2400], R158 ;  /* 0x0024009e06007388 */ /* 0x000fe80000000800 */
[----:B------:R-:W-:Y:S04]  /*e0f0*/  STS [R0+0x2000], R45 ;  /* 0x0020002d00007388 */ /* 0x000fe80000000800 */
[----:B------:R1:W-:Y:S04]  /*e100*/  STS [R0+0x2400], R162 ;  /* 0x002400a200007388 */ /* 0x0003e80000000800 */
[----:B------:R-:W-:Y:S04]  /*e110*/  STS [R2], R42 ;  /* 0x0000002a02007388 */ /* 0x000fe80000000800 */
[----:B------:R-:W-:Y:S04]  /*e120*/  STS [R2+0x400], R41 ;  /* 0x0004002902007388 */ /* 0x000fe80000000800 */
[----:B------:R-:W-:Y:S04]  /*e130*/  STS [R3], R38 ;  /* 0x0000002603007388 */ /* 0x000fe80000000800 */
[----:B------:R-:W-:Y:S04]  /*e140*/  STS [R7], R37 ;  /* 0x0000002507007388 */ /* 0x000fe80000000800 */
[----:B------:R-:W-:Y:S04]  /*e150*/  STS [R2+0x2000], R40 ;  /* 0x0020002802007388 */ /* 0x000fe80000000800 */
[----:B------:R-:W-:Y:S04]  /*e160*/  STS [R2+0x2400], R39 ;  /* 0x0024002702007388 */ /* 0x000fe80000000800 */
[----:B------:R-:W-:Y:S04]  /*e170*/  STS [R3+0x2000], R36 ;  /* 0x0020002403007388 */ /* 0x000fe80000000800 */
[----:B------:R-:W-:Y:S04]  /*e180*/  STS [R7+0x2000], R33 ;  /* 0x0020002107007388 */ /* 0x000fe80000000800 */
[----:B------:R-:W4:Y:S04]  /*e190*/  SHFL.IDX PT, R12, R4, RZ, 0x1c1f ;  /* 0x001c1fff040c7589 */ /* 0x000f2800000e0000 */
[----:B------:R-:W-:Y:S06]  /*e1a0*/  BAR.SYNC.DEFER_BLOCKING 0x1, 0x80 ;  /* 0x0042000000007b1d */ /* 0x000fec0000010000 */
[----:B------:R-:W3:Y:S04]  /*e1b0*/  SHFL.IDX PT, R10, R4, 0x1, 0x1c1f ;  /* 0x003c1f00040a7f89 */ /* 0x000ee800000e0000 */
[----:B------:R-:W3:Y:S04]  /*e1c0*/  SHFL.IDX PT, R8, R4, 0x2, 0x1c1f ;  /* 0x005c1f0004087f89 */ /* 0x000ee800000e0000 */
[----:B------:R-:W3:Y:S01]  /*e1d0*/  SHFL.IDX PT, R4, R4, 0x3, 0x1c1f ;  /* 0x007c1f0004047f89 */ /* 0x000ee200000e0000 */
[----:B--2---:R-:W-:-:S02]  /*e1e0*/  SHF.L.U32 R32, R57, 0x1, RZ ;  /* 0x0000000139207819 */ /* 0x004fc400000006ff */
[----:B-1----:R-:W-:Y:S01]  /*e1f0*/  IADD3 R0, R15, R17, RZ ;  /* 0x000000110f007210 */ /* 0x002fe20007ffe0ff */
[----:B----4-:R-:W-:Y:S01]  /*e200*/  @!P6 ST.E [R12.64], R52 ;  /* 0x000000340c00e985 */ /* 0x010fe2000c101908 */
[----:B------:R-:W-:-:S03]  /*e210*/  LEA R2, P0, R14, c[0x0][0x380], 0x1 ;  /* 0x0000e0000e027a11 */ /* 0x000fc600078008ff */
[----:B---3--:R-:W-:Y:S04]  /*e220*/  @!P5 ST.E [R10.64], R51 ;  /* 0x000000330a00d985 */ /* 0x008fe8000c101908 */
[----:B------:R-:W-:Y:S04]  /*e230*/  @!P4 ST.E [R8.64], R50 ;  /* 0x000000320800c985 */ /* 0x000fe8000c101908 */
[----:B------:R-:W-:Y:S04]  /*e240*/  @!P3 ST.E [R4.64], R49 ;  /* 0x000000310400b985 */ /* 0x000fe8000c101908 */
[----:B------:R-:W-:Y:S01]  /*e250*/  LDS.128 R28, [R32+0x80] ;  /* 0x00008000201c7984 */ /* 0x000fe20000000c00 */
[----:B------:R-:W-:-:S03]  /*e260*/  LEA.HI.X R0, R14, c[0x0][0x384], R0, 0x1, P0 ;  /* 0x0000e1000e007a11 */ /* 0x000fc600000f0c00 */
[----:B------:R-:W-:Y:S04]  /*e270*/  LDS.128 R20, [R32+0x880] ;  /* 0x0008800020147984 */ /* 0x000fe80000000c00 */
[----:B------:R-:W-:Y:S04]  /*e280*/  SHFL.IDX PT, R10, R2, RZ, 0x181f ;  /* 0x00181fff020a7589 */ /* 0x000fe800000e0000 */
[----:B------:R-:W1:Y:S01]  /*e290*/  SHFL.IDX PT, R11, R0, RZ, 0x181f ;  /* 0x00181fff000b7589 */ /* 0x000e6200000e0000 */
[----:B------:R-:W-:-:S03]  /*e2a0*/  ISETP.GE.AND P6, PT, R58, c[0x0][0x3c8], PT ;  /* 0x0000f2003a007a0c */ /* 0x000fc60003fc6270 */
[----:B------:R-:W-:Y:S04]  /*e2b0*/  LDS.128 R52, [R32+0x1080] ;  /* 0x0010800020347984 */ /* 0x000fe80000000c00 */
[----:B------:R-:W-:Y:S04]  /*e2c0*/  LDS.128 R48, [R32+0x1880] ;  /* 0x0018800020307984 */ /* 0x000fe80000000c00 */
[----:B------:R-:W-:Y:S04]  /*e2d0*/  LDS.128 R44, [R32+0x2080] ;  /* 0x00208000202c7984 */ /* 0x000fe80000000c00 */
[----:B------:R-:W-:Y:S01]  /*e2e0*/  LDS.128 R40, [R32+0x2880] ;  /* 0x0028800020287984 */ /* 0x000fe20000000c00 */
[----:B------:R-:W-:-:S03]  /*e2f0*/  ISETP.GE.OR P0, PT, R24, R56, P6 ;  /* 0x000000381800720c */ /* 0x000fc60003706670 */
[----:B------:R-:W-:Y:S04]  /*e300*/  LDS.128 R36, [R32+0x3080] ;  /* 0x0030800020247984 */ /* 0x000fe80000000c00 */
[----:B------:R-:W-:Y:S04]  /*e310*/  SHFL.IDX PT, R8, R2, 0x1, 0x181f ;  /* 0x00381f0002087f89 */ /* 0x000fe800000e0000 */
[----:B------:R-:W2:Y:S01]  /*e320*/  SHFL.IDX PT, R9, R0, 0x1, 0x181f ;  /* 0x00381f0000097f89 */ /* 0x000ea200000e0000 */
[----:B------:R-:W-:-:S03]  /*e330*/  IADD3 R3, R24, 0x10, RZ ;  /* 0x0000001018037810 */ /* 0x000fc60007ffe0ff */
[----:B------:R-:W-:Y:S04]  /*e340*/  SHFL.IDX PT, R6, R2, 0x2, 0x181f ;  /* 0x00581f0002067f89 */ /* 0x000fe800000e0000 */
[----:B------:R-:W3:Y:S01]  /*e350*/  SHFL.IDX PT, R7, R0, 0x2, 0x181f ;  /* 0x00581f0000077f89 */ /* 0x000ee200000e0000 */
[----:B------:R-:W-:-:S03]  /*e360*/  ISETP.GE.OR P5, PT, R3, R56, P6 ;  /* 0x000000380300720c */ /* 0x000fc600037a6670 */
[----:B------:R-:W-:Y:S04]  /*e370*/  SHFL.IDX PT, R4, R2, 0x3, 0x181f ;  /* 0x00781f0002047f89 */ /* 0x000fe800000e0000 */
[----:B------:R-:W-:Y:S01]  /*e380*/  SHFL.IDX PT, R5, R0, 0x3, 0x181f ;  /* 0x00781f0000057f89 */ /* 0x000fe200000e0000 */
[----:B------:R-:W-:-:S03]  /*e390*/  IADD3 R3, R24, 0x40, RZ ;  /* 0x0000004018037810 */ /* 0x000fc60007ffe0ff */
[----:B------:R-:W-:Y:S04]  /*e3a0*/  SHFL.IDX PT, R12, R2, 0x4, 0x181f ;  /* 0x00981f00020c7f89 */ /* 0x000fe800000e0000 */
[----:B------:R-:W4:Y:S01]  /*e3b0*/  SHFL.IDX PT, R13, R0, 0x4, 0x181f ;  /* 0x00981f00000d7f89 */ /* 0x000f2200000e0000 */
[----:B------:R-:W-:-:S03]  /*e3c0*/  IADD3 R14, R24, 0x30, RZ ;  /* 0x00000030180e7810 */ /* 0x000fc60007ffe0ff */
[----:B------:R-:W-:Y:S04]  /*e3d0*/  SHFL.IDX PT, R16, R2, 0x5, 0x181f ;  /* 0x00b81f0002107f89 */ /* 0x000fe800000e0000 */
[----:B------:R-:W-:Y:S01]  /*e3e0*/  SHFL.IDX PT, R17, R0, 0x5, 0x181f ;  /* 0x00b81f0000117f89 */ /* 0x000fe200000e0000 */
[----:B------:R-:W-:-:S03]  /*e3f0*/  IADD3 R15, R24, 0x20, RZ ;  /* 0x00000020180f7810 */ /* 0x000fc60007ffe0ff */
[----:B------:R-:W-:Y:S04]  /*e400*/  SHFL.IDX PT, R18, R2, 0x6, 0x181f ;  /* 0x00d81f0002127f89 */ /* 0x000fe800000e0000 */
[----:B------:R-:W4:Y:S01]  /*e410*/  SHFL.IDX PT, R19, R0, 0x6, 0x181f ;  /* 0x00d81f0000137f89 */ /* 0x000f2200000e0000 */
[-C--:B------:R-:W-:Y:S01]  /*e420*/  ISETP.GE.OR P2, PT, R3, R56.reuse, P6 ;  /* 0x000000380300720c */ /* 0x080fe20003746670 */
[----:B-1----:R-:W-:Y:S01]  /*e430*/  @!P0 IMAD.WIDE R10, R58, 0x2, R10 ;  /* 0x000000023a0a8825 */ /* 0x002fe200078e020a */
[-C--:B------:R-:W-:Y:S01]  /*e440*/  ISETP.GE.OR P3, PT, R14, R56.reuse, P6 ;  /* 0x000000380e00720c */ /* 0x080fe20003766670 */
[----:B------:R-:W1:Y:S01]  /*e450*/  LDS.128 R32, [R32+0x3880] ;  /* 0x0038800020207984 */ /* 0x000e620000000c00 */
[----:B------:R-:W-:Y:S02]  /*e460*/  IADD3 R3, R24, 0x50, RZ ;  /* 0x0000005018037810 */ /* 0x000fe40007ffe0ff */
[----:B------:R-:W-:-:S02]  /*e470*/  ISETP.GE.OR P4, PT, R15, R56, P6 ;  /* 0x000000380f00720c */ /* 0x000fc40003786670 */
[----:B------:R-:W-:Y:S01]  /*e480*/  IADD3 R14, R24, 0x60, RZ ;  /* 0x00000060180e7810 */ /* 0x000fe20007ffe0ff */
[----:B------:R-:W-:Y:S01]  /*e490*/  @!P0 ST.E.128 [R10.64], R28 ;  /* 0x0000001c0a008985 */ /* 0x000fe2000c101d08 */
[-C--:B------:R-:W-:Y:S02]  /*e4a0*/  ISETP.GE.OR P1, PT, R3, R56.reuse, P6 ;  /* 0x000000380300720c */ /* 0x080fe40003726670 */
[----:B------:R-:W-:Y:S01]  /*e4b0*/  ISETP.GE.OR P0, PT, R14, R56, P6 ;  /* 0x000000380e00720c */ /* 0x000fe20003706670 */
[----:B------:R1:W1:Y:S01]  /*e4c0*/  SHFL.IDX PT, R11, R0, 0x7, 0x181f ;  /* 0x00f81f00000b7f89 */ /* 0x00026200000e0000 */
[----:B--2---:R-:W-:-:S05]  /*e4d0*/  @!P5 IMAD.WIDE R8, R58, 0x2, R8 ;  /* 0x000000023a08d825 */ /* 0x004fca00078e0208 */
[----:B------:R-:W-:Y:S01]  /*e4e0*/  @!P5 ST.E.128 [R8.64], R20 ;  /* 0x000000140800d985 */ /* 0x000fe2000c101d08 */
[----:B---3--:R-:W-:-:S03]  /*e4f0*/  @!P4 IMAD.WIDE R14, R58, 0x2, R6 ;  /* 0x000000023a0ec825 */ /* 0x008fc600078e0206 */
[----:B------:R2:W3:Y:S01]  /*e500*/  SHFL.IDX PT, R10, R2, 0x7, 0x181f ;  /* 0x00f81f00020a7f89 */ /* 0x0004e200000e0000 */
[----:B----4-:R-:W-:Y:S01]  /*e510*/  @!P2 IMAD.WIDE R6, R58, 0x2, R12 ;  /* 0x000000023a06a825 */ /* 0x010fe200078e020c */
[----:B-1----:R-:W-:-:S04]  /*e520*/  IADD3 R0, R24, 0x70, RZ ;  /* 0x0000007018007810 */ /* 0x002fc80007ffe0ff */
[----:B------:R-:W-:Y:S01]  /*e530*/  ISETP.GE.OR P6, PT, R0, R56, P6 ;  /* 0x000000380000720c */ /* 0x000fe200037c6670 */
[----:B------:R1:W-:Y:S01]  /*e540*/  @!P4 ST.E.128 [R14.64], R52 ;  /* 0x000000340e00c985 */ /* 0x0003e2000c101d08 */
[----:B--2---:R-:W-:-:S04]  /*e550*/  @!P0 IMAD.WIDE R2, R58, 0x2, R18 ;  /* 0x000000023a028825 */ /* 0x004fc800078e0212 */
[----:B------:R-:W-:-:S04]  /*e560*/  @!P3 IMAD.WIDE R8, R58, 0x2, R4 ;  /* 0x000000023a08b825 */ /* 0x000fc800078e0204 */
[----:B------:R-:W-:Y:S01]  /*e570*/  @!P1 IMAD.WIDE R4, R58, 0x2, R16 ;  /* 0x000000023a049825 */ /* 0x000fe200078e0210 */
[----:B------:R1:W-:Y:S04]  /*e580*/  @!P3 ST.E.128 [R8.64], R48 ;  /* 0x000000300800b985 */ /* 0x0003e8000c101d08 */
[----:B------:R1:W-:Y:S04]  /*e590*/  @!P2 ST.E.128 [R6.64], R44 ;  /* 0x0000002c0600a985 */ /* 0x0003e8000c101d08 */
[----:B------:R1:W-:Y:S04]  /*e5a0*/  @!P1 ST.E.128 [R4.64], R40 ;  /* 0x0000002804009985 */ /* 0x0003e8000c101d08 */
[----:B------:R1:W-:Y:S01]  /*e5b0*/  @!P0 ST.E.128 [R2.64], R36 ;  /* 0x0000002402008985 */ /* 0x0003e2000c101d08 */
[----:B------:R-:W-:Y:S05]  /*e5c0*/  @P6 EXIT ;  /* 0x000000000000694d */ /* 0x000fea0003800000 */
[----:B-1-3--:R-:W-:-:S05]  /*e5d0*/  IMAD.WIDE R2, R58, 0x2, R10 ;  /* 0x000000023a027825 */ /* 0x00afca00078e020a */
[----:B------:R-:W-:Y:S01]  /*e5e0*/  ST.E.128 [R2.64], R32 ;  /* 0x0000002002007985 */ /* 0x000fe2000c101d08 */
[----:B------:R-:W-:Y:S05]  /*e5f0*/  EXIT ;  /* 0x000000000000794d */ /* 0x000fea0003800000 */
.L_x_4:
[----:B------:R-:W-:-:S00]  /*e600*/  BRA `(.L_x_4) ;  /* 0xfffffff000007947 */ /* 0x000fc0000383ffff */
[----:B------:R-:W-:-:S00]  /*e610*/  NOP ;  /* 0x0000000000007918 */ /* 0x000fc00000000000 */
        /* <DEDUP_REMOVED lines=14> */
.L_x_735:


//--------------------- .text._ZN7cutlass13device_kernelIN5flash19enable_sm80_to_sm89INS1_16FlashAttnFwdSm80INS1_25CollectiveMainloopFwdSm80ILi4ELi1ELb0EN4cute5tupleIJNS5_1CILi128EEENS7_ILi112EEENS7_ILi64EEEEEELi64ENS_6half_tEfNS_4arch4Sm80ELb0ELb0ELb1ELb1ELb0ELb0ELb1ELb0EEENS1_21CollectiveEpilogueFwdINS6_IJS8_SA_S9_EEENS6_IJNS7_ILi1EEESI_SI_EEESC_SE_Li128ELb1ELb1ELb0ELb0EEENS1_19SingleTileSchedulerILb1ELb0ELb1ELi128EEEEEEEEEvNT_6ParamsE --------------------------
	.section	.text._ZN7cutlass13device_kernelIN5flash19enable_sm80_to_sm89INS1_16FlashAttnFwdSm80INS1_25CollectiveMainloopFwdSm80ILi4ELi1ELb0EN4cute5tupleIJNS5_1CILi128EEENS7_ILi112EEENS7_ILi64EEEEEELi64ENS_6half_tEfNS_4arch4Sm80ELb0ELb0ELb1ELb1ELb0ELb0ELb1ELb0EEENS1_21CollectiveEpilogueFwdINS6_IJS8_SA_S9_EEENS6_IJNS7_ILi1EEESI_SI_EEESC_SE_Li128ELb1ELb1ELb0ELb0EEENS1_19SingleTileSchedulerILb1ELb0ELb1ELi128EEEEEEEEEvNT_6ParamsE,"ax",@progbits
	.sectioninfo	@"SHI_REGISTERS=255"
	.align	128
.text._ZN7cutlass13device_kernelIN5flash19enable_sm80_to_sm89INS1_16FlashAttnFwdSm80INS1_25CollectiveMainloopFwdSm80ILi4ELi1ELb0EN4cute5tupleIJNS5_1CILi128EEENS7_ILi112EEENS7_ILi64EEEEEELi64ENS_6half_tEfNS_4arch4Sm80ELb0ELb0ELb1ELb1ELb0ELb0ELb1ELb0EEENS1_21CollectiveEpilogueFwdINS6_IJS8_SA_S9_EEENS6_IJNS7_ILi1EEESI_SI_EEESC_SE_Li128ELb1ELb1ELb0ELb0EEENS1_19SingleTileSchedulerILb1ELb0ELb1ELi128EEEEEEEEEvNT_6ParamsE:
        .type           _ZN7cutlass13device_kernelIN5flash19enable_sm80_to_sm89INS1_16FlashAttnFwdSm80INS1_25CollectiveMainloopFwdSm80ILi4ELi1ELb0EN4cute5tupleIJNS5_1CILi128EEENS7_ILi112EEENS7_ILi64EEEEEELi64ENS_6half_tEfNS_4arch4Sm80ELb0ELb0ELb1ELb1ELb0ELb0ELb1ELb0EEENS1_21CollectiveEpilogueFwdINS6_IJS8_SA_S9_EEENS6_IJNS7_ILi1EEESI_SI_EEESC_SE_Li128ELb1ELb1ELb0ELb0EEENS1_19SingleTileSchedulerILb1ELb0ELb1ELi128EEEEEEEEEvNT_6ParamsE,@function
        .size           _ZN7cutlass13device_kernelIN5flash19enable_sm80_to_sm89INS1_16FlashAttnFwdSm80INS1_25CollectiveMainloopFwdSm80ILi4ELi1ELb0EN4cute5tupleIJNS5_1CILi128EEENS7_ILi112EEENS7_ILi64EEEEEELi64ENS_6half_tEfNS_4arch4Sm80ELb0ELb0ELb1ELb1ELb0ELb0ELb1ELb0EEENS1_21CollectiveEpilogueFwdINS6_IJS8_SA_S9_EEENS6_IJNS7_ILi1EEESI_SI_EEESC_SE_Li128ELb1ELb1ELb0ELb0EEENS1_19SingleTileSchedulerILb1ELb0ELb1ELi128EEEEEEEEEvNT_6ParamsE,(.L_x_736 - _ZN7cutlass13device_kernelIN5flash19enable_sm80_to_sm89INS1_16FlashAttnFwdSm80INS1_25CollectiveMainloopFwdSm80ILi4ELi1ELb0EN4cute5tupleIJNS5_1CILi128EEENS7_ILi112EEENS7_ILi64EEEEEELi64ENS_6half_tEfNS_4arch4Sm80ELb0ELb0ELb1ELb1ELb0ELb0ELb1ELb0EEENS1_21CollectiveEpilogueFwdINS6_IJS8_SA_S9_EEENS6_IJNS7_ILi1EEESI_SI_EEESC_SE_Li128ELb1ELb1ELb0ELb0EEENS1_19SingleTileSchedulerILb1ELb0ELb1ELi128EEEEEEEEEvNT_6ParamsE)
        .other          _ZN7cutlass13device_kernelIN5flash19enable_sm80_to_sm89INS1_16FlashAttnFwdSm80INS1_25CollectiveMainloopFwdSm80ILi4ELi1ELb0EN4cute5tupleIJNS5_1CILi128EEENS7_ILi112EEENS7_ILi64EEEEEELi64ENS_6half_tEfNS_4arch4Sm80ELb0ELb0ELb1ELb1ELb0ELb0ELb1ELb0EEENS1_21CollectiveEpilogueFwdINS6_IJS8_SA_S9_EEENS6_IJNS7_ILi1EEESI_SI_EEESC_SE_Li128ELb1ELb1ELb0ELb0EEENS1_19SingleTileSchedulerILb1ELb0ELb1ELi128EEEEEEEEEvNT_6ParamsE,@"STO_CUDA_ENTRY STV_DEFAULT"
_ZN7cutlass13device_kernelIN5flash19enable_sm80_to_sm89INS1_16FlashAttnFwdSm80INS1_25CollectiveMainloopFwdSm80ILi4ELi1ELb0EN4cute5tupleIJNS5_1CILi128EEENS7_ILi112EEENS7_ILi64EEEEEELi64ENS_6half_tEfNS_4arch4Sm80ELb0ELb0ELb1ELb1ELb0ELb0ELb1ELb0EEENS1_21CollectiveEpilogueFwdINS6_IJS8_SA_S9_EEENS6_IJNS7_ILi1EEESI_SI_EEESC_SE_Li128ELb1ELb1ELb0ELb0EEENS1_19SingleTileSchedulerILb1ELb0ELb1ELi128EEEEEEEEEvNT_6ParamsE:
[----:B------:R-:W-:Y:S02]  /*0000*/  MOV R1, c[0x0][0x28] ;  /* 0x00000a0000017a02 */ /* 0x000fe40000000f00 */
[----:B------:R-:W1:Y:S01]  /*0010*/  S2R R192, SR_TID.X ;  /* 0x0000000000c07919 */ /* 0x000e620000002100 */
[----:B------:R-:W-:Y:S01]  /*0020*/  IMAD.MOV.U32 R18, RZ, RZ, 0x4 ;  /* 0x00000004ff127424 */ /* 0x000fe200078e00ff */
[----:B------:R-:W-:Y:S01]  /*0030*/  ULDC.64 UR8, c[0x0][0x118] ;  /* 0x0000460000087ab9 */ /* 0x000fe20000000a00 */
[----:B------:R-:W-:Y:S01]  /*0040*/  IADD3 R1, R1, -0x78, RZ ;  /* 0xffffff8801017810 */ /* 0x000fe20007ffe0ff */
[----:B------:R-:W2:Y:S04]  /*0050*/  S2R R5, SR_CTAID.Z ;  /* 0x0000000000057919 */ /* 0x000ea80000002700 */
[----:B------:R-:W3:Y:S01]  /*0060*/  S2R R35, SR_CTAID.X ;  /* 0x0000000000237919 */ /* 0x000ee20000002500 */
[----:B-1----:R-:W-:Y:S01]  /*0070*/  SHF.R.U32.HI R0, RZ, 0x5, R192 ;  /* 0x00000005ff007819 */ /* 0x002fe200000116c0 */
[----:B--2---:R-:W-:-:S05]  /*0080*/  IMAD.WIDE R2, R5, R18, c[0x0][0x568] ;  /* 0x00015a0005027625 */ /* 0x004fca00078e0212 */
[----:B------:R-:W1:Y:S02]  /*0090*/  SHFL.IDX PT, R0, R0, RZ, 0x1f ;  /* 0x00001fff00007589 */ /* 0x000e6400000e0000 */
[----:B-1----:R-:W-:-:S13]  /*00a0*/  ISETP.NE.AND P0, PT, R0, RZ, PT ;  /* 0x000000ff0000720c */ /* 0x002fda0003f05270 */
[----:B------:R-:W-:Y:S05]  /*00b0*/  @!P0 BRA `(.L_x_5) ;  /* 0x0000014000008947 */ /* 0x000fea0003800000 */
[----:B---3--:R-:W-:-:S04]  /*00c0*/  ISETP.NE.U32.AND P0, PT, RZ, c[0x0][0x568], PT ;  /* 0x00015a00ff007a0c */ /* 0x008fc80003f05070 */
[----:B------:R-:W-:-:S13]  /*00d0*/  ISETP.NE.AND.EX P0, PT, RZ, c[0x0][0x56c], PT, P0 ;  /* 0x00015b00ff007a0c */ /* 0x000fda0003f05300 */
[----:B------:R-:W-:Y:S05]  /*00e0*/  @!P0 BRA `(.L_x_6) ;  /* 0x0000002000008947 */ /* 0x000fea0003800000 */
[----:B------:R1:W5:Y:S01]  /*00f0*/  LDG.E R0, [R2.64] ;  /* 0x0000000802007981 */ /* 0x000362000c1e1900 */
[----:B------:R-:W-:Y:S05]  /*0100*/  BRA `(.L_x_7) ;  /* 0x0000009000007947 */ /* 0x000fea0003800000 */
.L_x_6:
[----:B------:R-:W-:-:S04]  /*0110*/  ISETP.NE.U32.AND P0, PT, RZ, c[0x0][0x560], PT ;  /* 0x00015800ff007a0c */ /* 0x000fc80003f05070 */
[----:B------:R-:W-:-:S13]  /*0120*/  ISETP.NE.AND.EX P0, PT, RZ, c[0x0][0x564], PT, P0 ;  /* 0x00015900ff007a0c */ /* 0x000fda0003f05300 */
[----:B------:R-:W-:Y:S05]  /*0130*/  @!P0 BRA `(.L_x_8) ;  /* 0x0000005000008947 */ /* 0x000fea0003800000 */
[----:B------:R-:W-:-:S05]  /*0140*/  IMAD.WIDE R2, R5, R18, c[0x0][0x560] ;  /* 0x0001580005027625 */ /* 0x000fca00078e0212 */
[----:B------:R-:W2:Y:S04]  /*0150*/  LDG.E R4, [R2.64] ;  /* 0x0000000802047981 */ /* 0x000ea8000c1e1900 */
[----:B------:R-:W2:Y:S02]  /*0160*/  LDG.E R0, [R2.64+0x4] ;  /* 0x0000040802007981 */ /* 0x000ea4000c1e1900 */
[----:B--2---:R-:W-:Y:S01]  /*0170*/  IADD3 R0, -R4, R0, RZ ;  /* 0x0000000004007210 */ /* 0x004fe20007ffe1ff */
[----:B------:R-:W-:Y:S05]  /*0180*/  BRA `(.L_x_7) ;  /* 0x0000001000007947 */ /* 0x000fea0003800000 */
.L_x_8:
[----:B------:R-:W-:-:S05]  /*0190*/  MOV R0, c[0x0][0x54c] ;  /* 0x0001530000007a02 */ /* 0x000fca0000000f00 */
.L_x_7:
[----:B-----5:R-:W-:Y:S01]  /*01a0*/  IMAD R0, R0, c[0x0][0x548], RZ ;  /* 0x0001520000007a24 */ /* 0x020fe200078e02ff */
[----:B-1----:R-:W-:-:S04]  /*01b0*/  SHF.L.U32 R2, R35, 0x7, RZ ;  /* 0x0000000723027819 */ /* 0x002fc800000006ff */
[----:B------:R-:W-:-:S04]  /*01c0*/  ISETP.GE.AND P0, PT, R2, R0, PT ;  /* 0x000000000200720c */ /* 0x000fc80003f06270 */
[----:B------:R-:W-:-:S05]  /*01d0*/  SEL R0, R5, 0xffffffff, !P0 ;  /* 0xffffffff05007807 */ /* 0x000fca0004000000 */
[----:B------:R1:W-:Y:S01]  /*01e0*/  STL [R1+0x40], R0 ;  /* 0x0000400001007387 */ /* 0x0003e20000100800 */
[----:B------:R-:W-:Y:S05]  /*01f0*/  BRA `(.L_x_9) ;  /* 0x0000013000007947 */ /* 0x000fea0003800000 */
.L_x_5:
[----:B---3--:R-:W-:-:S04]  /*0200*/  ISETP.NE.U32.AND P0, PT, RZ, c[0x0][0x568], PT ;  /* 0x00015a00ff007a0c */ /* 0x008fc80003f05070 */
[----:B------:R-:W-:-:S13]  /*0210*/  ISETP.NE.AND.EX P0, PT, RZ, c[0x0][0x56c], PT, P0 ;  /* 0x00015b00ff007a0c */ /* 0x000fda0003f05300 */
[----:B------:R-:W-:Y:S05]  /*0220*/  @!P0 BRA `(.L_x_10) ;  /* 0x0000002000008947 */ /* 0x000fea0003800000 */
[----:B------:R1:W5:Y:S01]  /*0230*/  LDG.E R0, [R2.64] ;  /* 0x0000000802007981 */ /* 0x000362000c1e1900 */
[----:B------:R-:W-:Y:S05]  /*0240*/  BRA `(.L_x_11) ;  /* 0x0000009000007947 */ /* 0x000fea0003800000 */
.L_x_10:
        /* <DEDUP_REMOVED lines=8> */
.L_x_12:
[----:B------:R-:W-:-:S05]  /*02d0*/  MOV R0, c[0x0][0x54c] ;  /* 0x0001530000007a02 */ /* 0x000fca0000000f00 */
.L_x_11:
[----:B-----5:R-:W-:Y:S01]  /*02e0*/  IMAD R0, R0, c[0x0][0x548], RZ ;  /* 0x0001520000007a24 */ /* 0x020fe200078e02ff */
[----:B-1----:R-:W-:-:S04]  /*02f0*/  SHF.L.U32 R2, R35, 0x7, RZ ;  /* 0x0000000723027819 */ /* 0x002fc800000006ff */
[----:B------:R-:W-:-:S04]  /*0300*/  ISETP.GE.AND P0, PT, R2, R0, PT ;  /* 0x000000000200720c */ /* 0x000fc80003f06270 */
[----:B------:R-:W-:-:S05]  /*0310*/  SEL R0, R5, 0xffffffff, !P0 ;  /* 0xffffffff05007807 */ /* 0x000fca0004000000 */
[----:B------:R1:W-:Y:S04]  /*0320*/  STL [R1+0x40], R0 ;  /* 0x0000400001007387 */ /* 0x0003e80000100800 */
.L_x_9:
[----:B------:R-:W2:Y:S02]  /*0330*/  LDL R41, [R1+0x40] ;  /* 0x0000400001297983 */ /* 0x000ea40000100800 */
[----:B--2---:R-:W-:-:S13]  /*0340*/  ISETP.GE.AND P0, PT, R41, RZ, PT ;  /* 0x000000ff2900720c */ /* 0x004fda0003f06270 */
[----:B------:R-:W-:Y:S05]  /*0350*/  @!P0 EXIT ;  /* 0x000000000000894d */ /* 0x000fea0003800000 */
[----:B------:R-:W-:Y:S01]  /*0360*/  ISETP.NE.U32.AND P3, PT, RZ, c[0x0][0x370], PT ;  /* 0x0000dc00ff007a0c */ /* 0x000fe20003f65070 */
[----:B------:R-:W-:Y:S01]  /*0370*/  CS2R R10, SRZ ;  /* 0x00000000000a7805 */ /* 0x000fe2000001ff00 */
[----:B------:R-:W-:Y:S01]  /*0380*/  ISETP.NE.U32.AND P2, PT, RZ, c[0x0][0x360], PT ;  /* 0x0000d800ff007a0c */ /* 0x000fe20003f45070 */
[----:B------:R-:W-:Y:S01]  /*0390*/  IMAD.MOV.U32 R21, RZ, RZ, c[0x0][0x168] ;  /* 0x00005a00ff157624 */ /* 0x000fe200078e00ff */
[----:B------:R-:W-:Y:S01]  /*03a0*/  ISETP.NE.AND.EX P3, PT, RZ, c[0x0][0x374], PT, P3 ;  /* 0x0000dd00ff007a0c */ /* 0x000fe20003f65330 */
[----:B------:R-:W-:Y:S01]  /*03b0*/  IMAD.MOV.U32 R12, RZ, RZ, RZ ;  /* 0x000000ffff0c7224 */ /* 0x000fe200078e00ff */
[----:B------:R-:W-:Y:S01]  /*03c0*/  ISETP.NE.AND.EX P2, PT, RZ, c[0x0][0x364], PT, P2 ;  /* 0x0000d900ff007a0c */ /* 0x000fe20003f45320 */
[CC--:B------:R-:W-:Y:S01]  /*03d0*/  IMAD.WIDE R4, R41.reuse, R18.reuse, c[0x0][0x348] ;  /* 0x0000d20029047625 */ /* 0x0c0fe200078e0212 */
[----:B------:R-:W-:Y:S02]  /*03e0*/  ISETP.NE.U32.AND P1, PT, RZ, c[0x0][0x348], PT ;  /* 0x0000d200ff007a0c */ /* 0x000fe40003f25070 */
[----:B------:R-:W-:Y:S01]  /*03f0*/  ISETP.NE.U32.AND P0, PT, RZ, c[0x0][0x350], PT ;  /* 0x0000d400ff007a0c */ /* 0x000fe20003f05070 */
[----:B------:R-:W-:Y:S01]  /*0400*/  IMAD.WIDE R2, R41, R18, c[0x0][0x350] ;  /* 0x0000d40029027625 */ /* 0x000fe200078e0212 */
[----:B------:R-:W-:-:S02]  /*0410*/  ISETP.NE.AND.EX P1, PT, RZ, c[0x0][0x34c], PT, P1 ;  /* 0x0000d300ff007a0c */ /* 0x000fc40003f25310 */
[----:B------:R-:W-:-:S03]  /*0420*/  ISETP.NE.AND.EX P0, PT, RZ, c[0x0][0x354], PT, P0 ;  /* 0x0000d500ff007a0c */ /* 0x000fc60003f05300 */
[----:B------:R-:W-:-:S04]  /*0430*/  @P3 IMAD.WIDE R8, R41, R18, c[0x0][0x370] ;  /* 0x0000dc0029083625 */ /* 0x000fc800078e0212 */
[----:B------:R-:W-:Y:S01]  /*0440*/  @P2 IMAD.WIDE R6, R41, R18, c[0x0][0x360] ;  /* 0x0000d80029062625 */ /* 0x000fe200078e0212 */
[----:B------:R2:W5:Y:S04]  /*0450*/  @P3 LDG.E R10, [R8.64] ;  /* 0x00000008080a3981 */ /* 0x000568000c1e1900 */
[----:B------:R2:W5:Y:S04]  /*0460*/  @P2 LDG.E R21, [R6.64] ;  /* 0x0000000806152981 */ /* 0x000568000c1e1900 */
[----:B------:R2:W5:Y:S04]  /*0470*/  @P1 LDG.E R11, [R4.64] ;  /* 0x00000008040b1981 */ /* 0x000568000c1e1900 */
[----:B------:R2:W5:Y:S01]  /*0480*/  @P0 LDG.E R12, [R2.64] ;  /* 0x00000008020c0981 */ /* 0x000562000c1e1900 */
[----:B-1----:R-:W-:Y:S01]  /*0490*/  IMAD.MOV.U32 R0, RZ, RZ, c[0x0][0x1d0] ;  /* 0x00007400ff007624 */ /* 0x002fe200078e00ff */
[----:B------:R-:W-:Y:S05]  /*04a0*/  @P2 BRA `(.L_x_13) ;  /* 0x0000004000002947 */ /* 0x000fea0003800000 */
[----:B------:R-:W-:Y:S05]  /*04b0*/  @!P1 BRA `(.L_x_13) ;  /* 0x0000003000009947 */ /* 0x000fea0003800000 */
[----:B--2---:R1:W2:Y:S04]  /*04c0*/  LDG.E R6, [R4.64] ;  /* 0x0000000804067981 */ /* 0x0042a8000c1e1900 */
[----:B-1----:R-:W2:Y:S02]  /*04d0*/  LDG.E R4, [R4.64+0x4] ;  /* 0x0000040804047981 */ /* 0x002ea4000c1e1900 */
[----:B--2--5:R-:W-:-:S02]  /*04e0*/  IADD3 R21, -R6, R4, RZ ;  /* 0x0000000406157210 */ /* 0x024fc40007ffe1ff */
.L_x_13:
[----:B------:R-:W-:-:S04]  /*04f0*/  ISETP.NE.U32.AND P2, PT, RZ, c[0x0][0x368], PT ;  /* 0x0000da00ff007a0c */ /* 0x000fc80003f45070 */
[----:B------:R-:W-:-:S13]  /*0500*/  ISETP.NE.AND.EX P2, PT, RZ, c[0x0][0x36c], PT, P2 ;  /* 0x0000db00ff007a0c */ /* 0x000fda0003f45320 */
[----:B------:R-:W-:Y:S05]  /*0510*/  @!P2 BRA `(.L_x_14) ;  /* 0x000000300000a947 */ /* 0x000fea0003800000 */
[----:B--2---:R-:W-:-:S05]  /*0520*/  IMAD.WIDE R2, R41, R18, c[0x0][0x368] ;  /* 0x0000da0029027625 */ /* 0x004fca00078e0212 */
[----:B------:R1:W5:Y:S01]  /*0530*/  LDG.E R0, [R2.64] ;  /* 0x0000000802007981 */ /* 0x000362000c1e1900 */
[----:B------:R-:W-:Y:S05]  /*0540*/  BRA `(.L_x_15) ;  /* 0x0000004000007947 */ /* 0x000fea0003800000 */
.L_x_14:
[----:B------:R-:W-:Y:S05]  /*0550*/  @!P0 BRA `(.L_x_15) ;  /* 0x0000003000008947 */ /* 0x000fea0003800000 */
[----:B------:R1:W3:Y:S04]  /*0560*/  LDG.E R0, [R2.64] ;  /* 0x0000000802007981 */ /* 0x0002e8000c1e1900 */
[----:B-12---:R-:W3:Y:S02]  /*0570*/  LDG.E R2, [R2.64+0x4] ;  /* 0x0000040802027981 */ /* 0x006ee4000c1e1900 */
[----:B---3--:R-:W-:-:S05]  /*0580*/  IADD3 R0, -R0, R2, RZ ;  /* 0x0000000200007210 */ /* 0x008fca0007ffe1ff */
.L_x_15:
[----:B-----5:R-:W-:Y:S01]  /*0590*/  IMAD.IADD R112, R0, 0x1, -R10 ;  /* 0x0000000100707824 */ /* 0x020fe200078e0a0a */
[----:B------:R-:W-:Y:S01]  /*05a0*/  IADD3 R10, R12, R10, RZ ;  /* 0x0000000a0c0a7210 */ /* 0x000fe20007ffe0ff */
[----:B-12---:R-:W-:Y:S01]  /*05b0*/  IMAD.MOV.U32 R2, RZ, RZ, RZ ;  /* 0x000000ffff027224 */ /* 0x006fe200078e00ff */
[----:B------:R-:W-:Y:S01]  /*05c0*/  PLOP3.LUT P4, PT, PT, PT, PT, 0x80, 0x0 ;  /* 0x000000000000781c */ /* 0x000fe20003f8f070 */
[----:B------:R-:W-:Y:S01]  /*05d0*/  CS2R R178, SRZ ;  /* 0x0000000000b27805 */ /* 0x000fe2000001ff00 */
[C---:B------:R-:W-:Y:S01]  /*05e0*/  IADD3 R3, R112.reuse, 0x6f, RZ ;  /* 0x0000006f70037810 */ /* 0x040fe20007ffe0ff */
[----:B------:R-:W-:Y:S01]  /*05f0*/  CS2R R176, SRZ ;  /* 0x0000000000b07805 */ /* 0x000fe2000001ff00 */
[----:B------:R-:W-:Y:S01]  /*0600*/  ISETP.GE.AND P2, PT, R112, 0x1, PT ;  /* 0x000000017000780c */ /* 0x000fe20003f46270 */
[----:B------:R-:W-:Y:S01]  /*0610*/  CS2R R182, SRZ ;  /* 0x0000000000b67805 */ /* 0x000fe2000001ff00 */
[----:B------:R-:W-:Y:S01]  /*0620*/  CS2R R12, SRZ ;  /* 0x00000000000c7805 */ /* 0x000fe2000001ff00 */
[----:B------:R-:W-:Y:S01]  /*0630*/  IMAD.HI R2, R3, -0x6db6db6d, R2 ;  /* 0x9249249303027827 */ /* 0x000fe200078e0202 */
[----:B------:R-:W-:Y:S01]  /*0640*/  CS2R R14, SRZ ;  /* 0x00000000000e7805 */ /* 0x000fe2000001ff00 */
[----:B------:R-:W-:Y:S01]  /*0650*/  MOV R174, RZ ;  /* 0x000000ff00ae7202 */ /* 0x000fe20000000f00 */
[----:B------:R-:W-:Y:S01]  /*0660*/  CS2R R16, SRZ ;  /* 0x0000000000107805 */ /* 0x000fe2000001ff00 */
[----:B------:R-:W-:Y:S01]  /*0670*/  IMAD.MOV.U32 R180, RZ, RZ, RZ ;  /* 0x000000ffffb47224 */ /* 0x000fe200078e00ff */
[----:B------:R-:W-:Y:S01]  /*0680*/  SHF.R.U32.HI R0, RZ, 0x1f, R2 ;  /* 0x0000001fff007819 */ /* 0x000fe20000011602 */
[----:B------:R-:W-:Y:S01]  /*0690*/  IMAD.MOV.U32 R172, RZ, RZ, RZ ;  /* 0x000000ffffac7224 */ /* 0x000fe200078e00ff */
[----:B------:R-:W-:Y:S01]  /*06a0*/  MOV R170, RZ ;  /* 0x000000ff00aa7202 */ /* 0x000fe20000000f00 */
[----:B------:R-:W-:Y:S01]  /*06b0*/  IMAD.MOV.U32 R19, RZ, RZ, RZ ;  /* 0x000000ffff137224 */ /* 0x000fe200078e00ff */
[----:B------:R-:W-:Y:S01]  /*06c0*/  LEA.HI.SX32 R195, R2, R0, 0x1a ;  /* 0x0000000002c37211 */ /* 0x000fe200078fd2ff */
[----:B------:R-:W-:Y:S01]  /*06d0*/  CS2R R26, SRZ ;  /* 0x00000000001a7805 */ /* 0x000fe2000001ff00 */
[----:B------:R-:W-:Y:S01]  /*06e0*/  MOV R168, RZ ;  /* 0x000000ff00a87202 */ /* 0x000fe20000000f00 */
[----:B------:R-:W-:Y:S01]  /*06f0*/  IMAD.MOV.U32 R162, RZ, RZ, RZ ;  /* 0x000000ffffa27224 */ /* 0x000fe200078e00ff */
[----:B------:R-:W-:Y:S01]  /*0700*/  MOV R20, RZ ;  /* 0x000000ff00147202 */ /* 0x000fe20000000f00 */
[----:B------:R1:W-:Y:S01]  /*0710*/  STL [R1+0x8], R195 ;  /* 0x000008c301007387 */ /* 0x0003e20000100800 */
[----:B------:R-:W-:Y:S01]  /*0720*/  IMAD.MOV.U32 R160, RZ, RZ, RZ ;  /* 0x000000ffffa07224 */ /* 0x000fe200078e00ff */
[----:B------:R-:W-:Y:S01]  /*0730*/  MOV R166, RZ ;  /* 0x000000ff00a67202 */ /* 0x000fe20000000f00 */
[----:B------:R-:W-:Y:S01]  /*0740*/  CS2R R164, SRZ ;  /* 0x0000000000a47805 */ /* 0x000fe2000001ff00 */
[----:B------:R-:W-:Y:S01]  /*0750*/  CS2R R22, SRZ ;  /* 0x0000000000167805 */ /* 0x000fe2000001ff00 */
[----:B------:R-:W-:Y:S01]  /*0760*/  IMAD.MOV.U32 R158, RZ, RZ, RZ ;  /* 0x000000ffff9e7224 */ /* 0x000fe200078e00ff */
[----:B------:R-:W-:Y:S01]  /*0770*/  MOV R156, RZ ;  /* 0x000000ff009c7202 */ /* 0x000fe20000000f00 */
[----:B------:R-:W-:Y:S01]  /*0780*/  CS2R R24, SRZ ;  /* 0x0000000000187805 */ /* 0x000fe2000001ff00 */
[----:B------:R-:W-:Y:S01]  /*0790*/  IMAD.MOV.U32 R154, RZ, RZ, RZ ;  /* 0x000000ffff9a7224 */ /* 0x000fe200078e00ff */
[----:B------:R-:W-:Y:S01]  /*07a0*/  MOV R152, RZ ;  /* 0x000000ff00987202 */ /* 0x000fe20000000f00 */
[----:B------:R-:W-:Y:S01]  /*07b0*/  CS2R R146, SRZ ;  /* 0x0000000000927805 */ /* 0x000fe2000001ff00 */
[----:B------:R-:W-:Y:S01]  /*07c0*/  CS2R R30, SRZ ;  /* 0x00000000001e7805 */ /* 0x000fe2000001ff00 */
[----:B------:R-:W-:Y:S01]  /*07d0*/  IMAD.MOV.U32 R144, RZ, RZ, RZ ;  /* 0x000000ffff907224 */ /* 0x000fe200078e00ff */
[----:B------:R-:W-:Y:S01]  /*07e0*/  MOV R150, RZ ;  /* 0x000000ff00967202 */ /* 0x000fe20000000f00 */
[----:B------:R-:W-:Y:S01]  /*07f0*/  IMAD.MOV.U32 R148, RZ, RZ, RZ ;  /* 0x000000ffff947224 */ /* 0x000fe200078e00ff */
[----:B------:R-:W-:Y:S01]  /*0800*/  CS2R R142, SRZ ;  /* 0x00000000008e7805 */ /* 0x000fe2000001ff00 */
[----:B------:R-:W-:Y:S01]  /*0810*/  CS2R R32, SRZ ;  /* 0x0000000000207805 */ /* 0x000fe2000001ff00 */
[----:B------:R-:W-:Y:S01]  /*0820*/  MOV R140, RZ ;  /* 0x000000ff008c7202 */ /* 0x000fe20000000f00 */
        /* <DEDUP_REMOVED lines=10> */
[----:B------:R-:W-:Y:S01]  /*08d0*/  CS2R R126, SRZ ;  /* 0x00000000007e7805 */ /* 0x000fe2000001ff00 */
[----:B------:R-:W-:Y:S01]  /*08e0*/  CS2R R124, SRZ ;  /* 0x00000000007c7805 */ /* 0x000fe2000001ff00 */
[----:B------:R-:W-:Y:S01]  /*08f0*/  IMAD.MOV.U32 R40, RZ, RZ, RZ ;  /* 0x000000ffff287224 */ /* 0x000fe200078e00ff */
[----:B------:R-:W-:Y:S01]  /*0900*/  CS2R R38, SRZ ;  /* 0x0000000000267805 */ /* 0x000fe2000001ff00 */
[----:B------:R-:W-:Y:S01]  /*0910*/  MOV R37, RZ ;  /* 0x000000ff00257202 */ /* 0x000fe20000000f00 */
[----:B------:R-:W-:Y:S05]  /*0920*/  @!P2 BRA `(.L_x_16) ;  /* 0x0000ca400000a947 */ /* 0x000fea0003800000 */
[----:B-1----:R-:W-:-:S04]  /*0930*/  ISETP.NE.U32.AND P4, PT, RZ, c[0x0][0x340], PT ;  /* 0x0000d000ff007a0c */ /* 0x002fc80003f85070 */
[----:B------:R-:W-:-:S13]  /*0940*/  ISETP.NE.AND.EX P4, PT, RZ, c[0x0][0x344], PT, P4 ;  /* 0x0000d100ff007a0c */ /* 0x000fda0003f85340 */
[----:B------:R-:W-:-:S05]  /*0950*/  @P4 IMAD.WIDE R2, R41, R18, c[0x0][0x340] ;  /* 0x0000d00029024625 */ /* 0x000fca00078e0212 */
[----:B------:R1:W2:Y:S01]  /*0960*/  @P4 LDG.E R18, [R2.64] ;  /* 0x0000000802124981 */ /* 0x0002a2000c1e1900 */
[----:B------:R-:W-:Y:S01]  /*0970*/  SHF.R.S32.HI R28, RZ, 0x1f, R192 ;  /* 0x0000001fff1c7819 */ /* 0x000fe200000114c0 */
[----:B------:R-:W-:Y:S01]  /*0980*/  IMAD.MOV.U32 R6, RZ, RZ, c[0x0][0x2c4] ;  /* 0x0000b100ff067624 */ /* 0x000fe200078e00ff */
[----:B------:R-:W-:Y:S01]  /*0990*/  SHF.R.S32.HI R0, RZ, 0x1f, R11 ;  /* 0x0000001fff007819 */ /* 0x000fe2000001140b */
[----:B------:R-:W3:Y:S01]  /*09a0*/  S2R R22, SR_CTAID.Y ;  /* 0x0000000000167919 */ /* 0x000ee20000002600 */
[-C--:B------:R-:W-:Y:S01]  /*09b0*/  LEA.HI R4, R28, R192.reuse, RZ, 0x3 ;  /* 0x000000c01c047211 */ /* 0x080fe200078f18ff */
[----:B------:R-:W-:Y:S01]  /*09c0*/  BSSY B0, `(.L_x_17) ;  /* 0x000006f000007945 */ /* 0x000fe20003800000 */
[----:B------:R-:W-:Y:S01]  /*09d0*/  ISETP.NE.AND P3, PT, R6, 0x1, PT ;  /* 0x000000010600780c */ /* 0x000fe20003f65270 */
[----:B------:R-:W-:Y:S01]  /*09e0*/  IMAD R0, R0, c[0x0][0x178], RZ ;  /* 0x00005e0000007a24 */ /* 0x000fe200078e02ff */
[----:B------:R-:W-:Y:S02]  /*09f0*/  SHF.R.S32.HI R19, RZ, 0x3, R4 ;  /* 0x00000003ff137819 */ /* 0x000fe40000011404 */
[----:B------:R-:W-:Y:S01]  /*0a00*/  LOP3.LUT R4, R4, 0xfffffff8, RZ, 0xc0, !PT ;  /* 0xfffffff804047812 */ /* 0x000fe200078ec0ff */
[----:B------:R-:W-:Y:S01]  /*0a10*/  IMAD R5, R11, c[0x0][0x17c], R0 ;  /* 0x00005f000b057a24 */ /* 0x000fe200078e0200 */
[----:B------:R-:W-:Y:S01]  /*0a20*/  SHF.R.S32.HI R8, RZ, 0x1f, R10 ;  /* 0x0000001fff087819 */ /* 0x000fe2000001140a */
[----:B------:R-:W-:Y:S01]  /*0a30*/  IMAD.SHL.U32 R0, R19, 0x40, RZ ;  /* 0x0000004013007824 */ /* 0x000fe200078e00ff */
[----:B------:R-:W-:-:S02]  /*0a40*/  IADD3 R40, -R4, R192, RZ ;  /* 0x000000c004287210 */ /* 0x000fc40007ffe1ff */
[----:B------:R-:W-:Y:S02]  /*0a50*/  IADD3 R4, P2, R10, R19, RZ ;  /* 0x000000130a047210 */ /* 0x000fe40007f5e0ff */
[----:B------:R-:W-:Y:S01]  /*0a60*/  LOP3.LUT R0, R0, 0x1c0, RZ, 0xc0, !PT ;  /* 0x000001c000007812 */ /* 0x000fe200078ec0ff */
[----:B------:R-:W-:Y:S01]  /*0a70*/  IMAD.SHL.U32 R6, R40, 0x8, RZ ;  /* 0x0000000828067824 */ /* 0x000fe200078e00ff */
[----:B------:R-:W-:Y:S02]  /*0a80*/  SHF.R.S32.HI R17, RZ, 0x1f, R41 ;  /* 0x0000001fff117819 */ /* 0x000fe40000011429 */
[----:B------:R-:W-:Y:S01]  /*0a90*/  LEA.HI R27, R28, R192, RZ, 0x4 ;  /* 0x000000c01c1b7211 */ /* 0x000fe200078f20ff */
[----:B-1----:R-:W-:Y:S01]  /*0aa0*/  IMAD.WIDE.U32 R2, R11, c[0x0][0x178], RZ ;  /* 0x00005e000b027a25 */ /* 0x002fe200078e00ff */
[----:B------:R-:W-:Y:S02]  /*0ab0*/  LOP3.LUT R7, R0, 0x38, R6, 0xf8, !PT ;  /* 0x0000003800077812 */ /* 0x000fe400078ef806 */
[----:B---3--:R-:W-:-:S02]  /*0ac0*/  SHF.R.S32.HI R16, RZ, 0x1f, R22 ;  /* 0x0000001fff107819 */ /* 0x008fc40000011416 */
[----:B------:R-:W-:Y:S02]  /*0ad0*/  IADD3 R3, R3, R5, RZ ;  /* 0x0000000503037210 */ /* 0x000fe40007ffe0ff */
[----:B------:R-:W-:Y:S01]  /*0ae0*/  SHF.R.U32.HI R5, RZ, 0x3, R0 ;  /* 0x00000003ff057819 */ /* 0x000fe20000011600 */
[----:B------:R-:W-:Y:S01]  /*0af0*/  IMAD R10, R16, c[0x0][0x1b8], RZ ;  /* 0x00006e00100a7a24 */ /* 0x000fe200078e02ff */
[----:B------:R-:W-:Y:S01]  /*0b00*/  LEA.HI.X.SX32 R0, R19, R8, 0x1, P2 ;  /* 0x0000000813007211 */ /* 0x000fe200010f0eff */
[----:B------:R-:W-:Y:S01]  /*0b10*/  IMAD.WIDE.U32 R2, R22, c[0x0][0x1b8], R2 ;  /* 0x00006e0016027a25 */ /* 0x000fe200078e0002 */
[----:B------:R-:W-:Y:S02]  /*0b20*/  LOP3.LUT R20, R7, R5, RZ, 0x3c, !PT ;  /* 0x0000000507147212 */ /* 0x000fe400078e3cff */
[----:B------:R-:W-:Y:S01]  /*0b30*/  SEL R12, R17, RZ, !P1 ;  /* 0x000000ff110c7207 */ /* 0x000fe20004800000 */
[----:B------:R-:W-:Y:S01]  /*0b40*/  IMAD R5, R40, 0x10, R19 ;  /* 0x0000001028057824 */ /* 0x000fe200078e0213 */
[----:B------:R-:W-:Y:S01]  /*0b50*/  SHF.R.S32.HI R7, RZ, 0x1f, R6 ;  /* 0x0000001fff077819 */ /* 0x000fe20000011406 */
[----:B------:R-:W-:-:S02]  /*0b60*/  IMAD R8, R0, c[0x0][0x1e0], RZ ;  /* 0x0000780000087a24 */ /* 0x000fc400078e02ff */
[----:B------:R-:W-:Y:S01]  /*0b70*/  IMAD R10, R22, c[0x0][0x1bc], R10 ;  /* 0x00006f00160a7a24 */ /* 0x000fe200078e020a */
[----:B------:R-:W-:Y:S01]  /*0b80*/  LEA R11, R35, R5, 0x7 ;  /* 0x00000005230b7211 */ /* 0x000fe200078e38ff */
[----:B------:R-:W-:Y:S02]  /*0b90*/  IMAD R0, R0, c[0x0][0x208], RZ ;  /* 0x0000820000007a24 */ /* 0x000fe400078e02ff */
[----:B------:R-:W-:Y:S01]  /*0ba0*/  IMAD.IADD R3, R3, 0x1, R10 ;  /* 0x0000000103037824 */ /* 0x000fe200078e020a */
[----:B------:R-:W-:Y:S01]  /*0bb0*/  SEL R10, R41, RZ, !P1 ;  /* 0x000000ff290a7207 */ /* 0x000fe20004800000 */
[----:B------:R-:W-:-:S04]  /*0bc0*/  @P3 IMAD.HI.U32 R13, R11, c[0x0][0x2c8], RZ ;  /* 0x0000b2000b0d3a27 */ /* 0x000fc800078e00ff */
[----:B------:R-:W-:Y:S01]  /*0bd0*/  IMAD R15, R4, c[0x0][0x20c], R0 ;  /* 0x00008300040f7a24 */ /* 0x000fe200078e0200 */
[----:B------:R-:W-:Y:S01]  /*0be0*/  MOV R0, R11 ;  /* 0x0000000b00007202 */ /* 0x000fe20000000f00 */
[----:B------:R-:W-:Y:S01]  /*0bf0*/  IMAD R12, R12, c[0x0][0x1c0], RZ ;  /* 0x000070000c0c7a24 */ /* 0x000fe200078e02ff */
[----:B------:R-:W-:Y:S01]  /*0c00*/  @P3 SHF.R.U32.HI R0, RZ, c[0x0][0x2cc], R13 ;  /* 0x0000b300ff003a19 */ /* 0x000fe2000001160d */
[----:B------:R-:W-:-:S04]  /*0c10*/  IMAD.WIDE.U32 R2, R10, c[0x0][0x1c0], R2 ;  /* 0x000070000a027a25 */ /* 0x000fc800078e0002 */
[----:B------:R-:W-:Y:S01]  /*0c20*/  IMAD R13, R10, c[0x0][0x1c4], R12 ;  /* 0x000071000a0d7a24 */ /* 0x000fe200078e020c */
[--C-:B------:R-:W-:Y:S01]  /*0c30*/  SHF.R.S32.HI R10, RZ, 0x1f, R0.reuse ;  /* 0x0000001fff0a7819 */ /* 0x100fe20000011400 */
[----:B------:R-:W-:Y:S02]  /*0c40*/  IMAD.MOV R12, RZ, RZ, -R0 ;  /* 0x000000ffff0c7224 */ /* 0x000fe400078e0a00 */
[----:B------:R-:W-:Y:S01]  /*0c50*/  IMAD R14, R4, c[0x0][0x1e4], R8 ;  /* 0x00007900040e7a24 */ /* 0x000fe200078e0208 */
[----:B------:R-:W-:Y:S01]  /*0c60*/  IADD3 R3, R3, R13, RZ ;  /* 0x0000000d03037210 */ /* 0x000fe20007ffe0ff */
[----:B------:R-:W-:Y:S01]  /*0c70*/  IMAD R12, R12, c[0x0][0x2c4], R11 ;  /* 0x0000b1000c0c7a24 */ /* 0x000fe200078e020b */
[----:B------:R-:W-:Y:S01]  /*0c80*/  LOP3.LUT R11, R27, 0xfffffff0, RZ, 0xc0, !PT ;  /* 0xfffffff01b0b7812 */ /* 0x000fe200078ec0ff */
[----:B------:R-:W-:Y:S02]  /*0c90*/  IMAD R10, R10, c[0x0][0x1b0], RZ ;  /* 0x00006c000a0a7a24 */ /* 0x000fe400078e02ff */
[----:B------:R-:W-:Y:S01]  /*0ca0*/  IMAD.WIDE.U32 R8, R4, c[0x0][0x1e0], R6 ;  /* 0x0000780004087a25 */ /* 0x000fe200078e0006 */
[----:B------:R-:W-:-:S03]  /*0cb0*/  SHF.R.S32.HI R13, RZ, 0x1f, R12 ;  /* 0x0000001fff0d7819 */ /* 0x000fc6000001140c */
[----:B------:R-:W-:-:S04]  /*0cc0*/  IMAD.WIDE.U32 R4, R4, c[0x0][0x208], R6 ;  /* 0x0000820004047a25 */ /* 0x000fc800078e0006 */
[C---:B------:R-:W-:Y:S01]  /*0cd0*/  IMAD R10, R0.reuse, c[0x0][0x1b4], R10 ;  /* 0x00006d00000a7a24 */ /* 0x040fe200078e020a */
[----:B------:R-:W-:Y:S01]  /*0ce0*/  IADD3 R5, R5, R15, RZ ;  /* 0x0000000f05057210 */ /* 0x000fe20007ffe0ff */
[----:B------:R-:W-:-:S04]  /*0cf0*/  IMAD.WIDE.U32 R2, R0, c[0x0][0x1b0], R2 ;  /* 0x00006c0000027a25 */ /* 0x000fc800078e0002 */
[----:B------:R-:W-:Y:S01]  /*0d00*/  IMAD.IADD R0, R192, 0x1, -R11 ;  /* 0x00000001c0007824 */ /* 0x000fe200078e0a0b */
[----:B------:R-:W-:Y:S01]  /*0d10*/  IADD3 R3, R3, R10, RZ ;  /* 0x0000000a03037210 */ /* 0x000fe20007ffe0ff */
[----:B------:R-:W-:Y:S02]  /*0d20*/  IMAD.IADD R9, R9, 0x1, R14 ;  /* 0x0000000109097824 */ /* 0x000fe400078e020e */
[C---:B------:R-:W-:Y:S02]  /*0d30*/  IMAD R14, R16.reuse, c[0x0][0x1e8], RZ ;  /* 0x00007a00100e7a24 */ /* 0x040fe400078e02ff */
[----:B------:R-:W-:Y:S01]  /*0d40*/  IMAD R15, R16, c[0x0][0x210], RZ ;  /* 0x00008400100f7a24 */ /* 0x000fe200078e02ff */
[----:B------:R-:W-:Y:S01]  /*0d50*/  SHF.R.S32.HI R16, RZ, 0x1f, R0 ;  /* 0x0000001fff107819 */ /* 0x000fe20000011400 */
[----:B------:R-:W-:-:S03]  /*0d60*/  IMAD.WIDE.U32 R10, R22, c[0x0][0x1e8], R8 ;  /* 0x00007a00160a7a25 */ /* 0x000fc600078e0008 */
[----:B------:R-:W-:Y:S01]  /*0d70*/  LEA.HI R26, R16, R0, RZ, 0x3 ;  /* 0x00000000101a7211 */ /* 0x000fe200078f18ff */
[----:B------:R-:W-:-:S04]  /*0d80*/  IMAD.WIDE.U32 R8, R22, c[0x0][0x210], R4 ;  /* 0x0000840016087a25 */ /* 0x000fc800078e0004 */
[----:B------:R-:W-:Y:S01]  /*0d90*/  IMAD.WIDE.U32 R4, R12, c[0x0][0x1a8], R2 ;  /* 0x00006a000c047a25 */ /* 0x000fe200078e0002 */
[----:B------:R-:W-:-:S03]  /*0da0*/  LOP3.LUT R2, R26, 0xfffffff8, RZ, 0xc0, !PT ;  /* 0xfffffff81a027812 */ /* 0x000fc600078ec0ff */
[----:B------:R-:W-:Y:S01]  /*0db0*/  IMAD R15, R22, c[0x0][0x214], R15 ;  /* 0x00008500160f7a24 */ /* 0x000fe200078e020f */
[----:B------:R-:W-:Y:S01]  /*0dc0*/  IADD3 R25, R0, -R2, RZ ;  /* 0x8000000200197210 */ /* 0x000fe20007ffe0ff */
[----:B------:R-:W-:Y:S02]  /*0dd0*/  IMAD R14, R22, c[0x0][0x1ec], R14 ;  /* 0x00007b00160e7a24 */ /* 0x000fe400078e020e */
[----:B------:R-:W-:Y:S01]  /*0de0*/  IMAD R13, R13, c[0x0][0x1a8], RZ ;  /* 0x00006a000d0d7a24 */ /* 0x000fe200078e02ff */
[----:B------:R-:W-:Y:S01]  /*0df0*/  IADD3 R9, R9, R15, RZ ;  /* 0x0000000f09097210 */ /* 0x000fe20007ffe0ff */
[----:B------:R-:W-:Y:S02]  /*0e00*/  IMAD.IADD R11, R11, 0x1, R14 ;  /* 0x000000010b0b7824 */ /* 0x000fe400078e020e */
[----:B------:R-:W-:-:S04]  /*0e10*/  IMAD R13, R12, c[0x0][0x1ac], R13 ;  /* 0x00006b000c0d7a24 */ /* 0x000fc800078e020d */
[----:B------:R-:W-:Y:S01]  /*0e20*/  IMAD.IADD R12, R5, 0x1, R13 ;  /* 0x00000001050c7824 */ /* 0x000fe200078e020d */
[C---:B------:R-:W-:Y:S01]  /*0e30*/  LEA R13, P1, R4.reuse, c[0x0][0x160], 0x1 ;  /* 0x00005800040d7a11 */ /* 0x040fe200078208ff */
[----:B------:R-:W-:Y:S01]  /*0e40*/  IMAD R5, R21, c[0x0][0x2c4], RZ ;  /* 0x0000b10015057a24 */ /* 0x000fe200078e02ff */
[----:B------:R-:W-:Y:S02]  /*0e50*/  MOV R21, 0x20 ;  /* 0x0000002000157802 */ /* 0x000fe40000000f00 */
[----:B------:R-:W-:Y:S01]  /*0e60*/  LEA.HI.X R12, R4, c[0x0][0x164], R12, 0x1, P1 ;  /* 0x00005900040c7a11 */ /* 0x000fe200008f0c0c */
[----:B------:R1:W3:Y:S01]  /*0e70*/  SHFL.IDX PT, R15, R13, RZ, 0x181f ;  /* 0x00181fff0d0f7589 */ /* 0x0002e200000e0000 */
[----:B------:R-:W-:-:S03]  /*0e80*/  LEA.HI R4, R28, R192, RZ, 0x6 ;  /* 0x000000c01c047211 */ /* 0x000fc600078f30ff */
[----:B------:R1:W4:Y:S02]  /*0e90*/  SHFL.IDX PT, R16, R12, RZ, 0x181f ;  /* 0x00181fff0c107589 */ /* 0x00032400000e0000 */
[----:B------:R-:W-:Y:S01]  /*0ea0*/  IMAD.SHL.U32 R4, R4, 0x8, RZ ;  /* 0x0000000804047824 */ /* 0x000fe200078e00ff */
[--C-:B--2---:R-:W-:Y:S01]  /*0eb0*/  @P4 SHF.R.S32.HI R3, RZ, 0x1f, R18.reuse ;  /* 0x0000001fff034819 */ /* 0x104fe20000011412 */
[----:B------:R-:W-:Y:S01]  /*0ec0*/  @P4 IMAD.MOV.U32 R2, RZ, RZ, R18 ;  /* 0x000000ffff024224 */ /* 0x000fe200078e0012 */
[----:B------:R-:W-:Y:S01]  /*0ed0*/  @!P4 MOV R2, R41 ;  /* 0x000000290002c202 */ /* 0x000fe20000000f00 */
[----:B------:R-:W-:Y:S01]  /*0ee0*/  @!P4 IMAD.MOV.U32 R3, RZ, RZ, R17 ;  /* 0x000000ffff03c224 */ /* 0x000fe200078e0011 */
[----:B------:R-:W-:Y:S01]  /*0ef0*/  LEA R17, R35, R19, 0x7 ;  /* 0x0000001323117211 */ /* 0x000fe200078e38ff */
[----:B------:R-:W-:Y:S01]  /*0f00*/  IMAD.MOV.U32 R18, RZ, RZ, 0x10 ;  /* 0x00000010ff127424 */ /* 0x000fe200078e00ff */
[----:B------:R-:W-:Y:S02]  /*0f10*/  SEL R0, R2, RZ, !P0 ;  /* 0x000000ff02007207 */ /* 0x000fe40004000000 */
[----:B------:R-:W-:-:S02]  /*0f20*/  SEL R2, R3, RZ, !P0 ;  /* 0x000000ff03027207 */ /* 0x000fc40004000000 */
[----:B------:R-:W-:Y:S01]  /*0f30*/  ISETP.GE.AND P3, PT, R17, R5, PT ;  /* 0x000000051100720c */ /* 0x000fe20003f66270 */
[----:B------:R-:W-:Y:S01]  /*0f40*/  IMAD.WIDE.U32 R30, R0, c[0x0][0x1f0], R10 ;  /* 0x00007c00001e7a25 */ /* 0x000fe200078e000a */
[----:B------:R-:W-:-:S03]  /*0f50*/  ISETP.GE.AND P0, PT, R6, c[0x0][0x198], PT ;  /* 0x0000660006007a0c */ /* 0x000fc60003f06270 */
[C---:B------:R-:W-:Y:S01]  /*0f60*/  IMAD R3, R2.reuse, c[0x0][0x1f0], RZ ;  /* 0x00007c0002037a24 */ /* 0x040fe200078e02ff */
[----:B------:R1:W-:Y:S01]  /*0f70*/  STL.64 [R1+0x38], R30 ;  /* 0x0000381e01007387 */ /* 0x0003e20000100a00 */
[----:B------:R-:W-:Y:S01]  /*0f80*/  IMAD R2, R2, c[0x0][0x218], RZ ;  /* 0x0000860002027a24 */ /* 0x000fe200078e02ff */
[----:B------:R-:W-:Y:S01]  /*0f90*/  R2P PR, R25, 0x6 ;  /* 0x0000000619007804 */ /* 0x000fe20000000000 */
[C---:B------:R-:W-:Y:S02]  /*0fa0*/  IMAD R14, R0.reuse, c[0x0][0x1f4], R3 ;  /* 0x00007d00000e7a24 */ /* 0x040fe400078e0203 */
[C---:B------:R-:W-:Y:S02]  /*0fb0*/  IMAD R2, R0.reuse, c[0x0][0x21c], R2 ;  /* 0x0000870000027a24 */ /* 0x040fe400078e0202 */
[----:B------:R-:W-:Y:S01]  /*0fc0*/  IMAD.WIDE.U32 R32, R0, c[0x0][0x218], R8 ;  /* 0x0000860000207a25 */ /* 0x000fe200078e0008 */
[----:B------:R-:W-:Y:S02]  /*0fd0*/  IADD3 R37, R31, R14, RZ ;  /* 0x0000000e1f257210 */ /* 0x000fe40007ffe0ff */
[----:B------:R-:W-:Y:S01]  /*0fe0*/  LOP3.LUT R0, R20, 0xfffffe00, R4, 0xf8, !PT ;  /* 0xfffffe0014007812 */ /* 0x000fe200078ef804 */
[----:B------:R-:W-:Y:S01]  /*0ff0*/  IMAD.IADD R23, R33, 0x1, R2 ;  /* 0x0000000121177824 */ /* 0x000fe200078e0202 */
[----:B------:R1:W-:Y:S01]  /*1000*/  STL.64 [R1+0x10], R32 ;  /* 0x0000102001007387 */ /* 0x0003e20000100a00 */
[----:B------:R-:W-:-:S02]  /*1010*/  SEL R3, R18, 0xfffffff0, !P1 ;  /* 0xfffffff012037807 */ /* 0x000fc40004800000 */
[----:B------:R-:W-:Y:S01]  /*1020*/  SEL R4, R21, 0xffffffe0, !P2 ;  /* 0xffffffe015047807 */ /* 0x000fe20005000000 */
[----:B------:R1:W-:Y:S04]  /*1030*/  STL [R1+0x4], R23 ;  /* 0x0000041701007387 */ /* 0x0003e80000100800 */
[----:B------:R1:W-:Y:S01]  /*1040*/  STL [R1+0x34], R37 ;  /* 0x0000342501007387 */ /* 0x0003e20000100800 */
[----:B------:R-:W-:Y:S05]  /*1050*/  @P3 BRA `(.L_x_18) ;  /* 0x0000005000003947 */ /* 0x000fea0003800000 */
[----:B---34-:R-:W-:Y:S01]  /*1060*/  LEA R8, P1, R6, R15, 0x1 ;  /* 0x0000000f06087211 */ /* 0x018fe200078208ff */
[----:B------:R-:W-:-:S03]  /*1070*/  IMAD.SHL.U32 R2, R0, 0x2, RZ ;  /* 0x0000000200027824 */ /* 0x000fc600078e00ff */
[----:B------:R-:W-:-:S05]  /*1080*/  LEA.HI.X R9, R6, R16, R7, 0x1, P1 ;  /* 0x0000001006097211 */ /* 0x000fca00008f0c07 */
[----:B------:R-:W-:Y:S01]  /*1090*/  @!PT LDS RZ, [RZ] ;  /* 0x00000000fffff984 */ /* 0x000fe20000000800 */
[----:B------:R2:W-:Y:S04]  /*10a0*/  LDGSTS.E.BYPASS.LTC128B.128 [R2+0x7100], [R8.64], !P0 ;  /* 0x0710000008027fae */ /* 0x0005e8000c101d48 */
.L_x_18:
[----:B---34-:R-:W-:Y:S05]  /*10b0*/  BSYNC B0 ;  /* 0x0000000000007941 */ /* 0x018fea0003800000 */
.L_x_17:
[----:B--2---:R-:W-:Y:S01]  /*10c0*/  IADD3 R9, R17, 0x10, RZ ;  /* 0x0000001011097810 */ /* 0x004fe20007ffe0ff */
[----:B------:R2:W3:Y:S01]  /*10d0*/  SHFL.IDX PT, R2, R12, 0x1, 0x181f ;  /* 0x00381f000c027f89 */ /* 0x0004e200000e0000 */
[----:B------:R-:W-:Y:S02]  /*10e0*/  BSSY B0, `(.L_x_19) ;  /* 0x0000009000007945 */ /* 0x000fe40003800000 */
[----:B------:R-:W-:Y:S01]  /*10f0*/  ISETP.GE.AND P1, PT, R9, R5, PT ;  /* 0x000000050900720c */ /* 0x000fe20003f26270 */
[----:B------:R2:W4:-:S12]  /*1100*/  SHFL.IDX PT, R8, R13, 0x1, 0x181f ;  /* 0x00381f000d087f89 */ /* 0x00051800000e0000 */
[----:B------:R-:W-:Y:S05]  /*1110*/  @P1 BRA `(.L_x_20) ;  /* 0x0000005000001947 */ /* 0x000fea0003800000 */
[----:B----4-:R-:W-:-:S04]  /*1120*/  LEA R8, P1, R6, R8, 0x1 ;  /* 0x0000000806087211 */ /* 0x010fc800078208ff */
[----:B---3--:R-:W-:Y:S01]  /*1130*/  LEA.HI.X R9, R6, R2, R7, 0x1, P1 ;  /* 0x0000000206097211 */ /* 0x008fe200008f0c07 */
[----:B------:R-:W-:-:S05]  /*1140*/  IMAD.SHL.U32 R2, R0, 0x2, RZ ;  /* 0x0000000200027824 */ /* 0x000fca00078e00ff */
[----:B------:R-:W-:Y:S01]  /*1150*/  @!PT LDS RZ, [RZ] ;  /* 0x00000000fffff984 */ /* 0x000fe20000000800 */
[----:B------:R3:W-:Y:S03]  /*1160*/  LDGSTS.E.BYPASS.LTC128B.128 [R2+0x7900], [R8.64], !P0 ;  /* 0x0790000008027fae */ /* 0x0007e6000c101d48 */
.L_x_20:
[----:B------:R-:W-:Y:S05]  /*1170*/  BSYNC B0 ;  /* 0x0000000000007941 */ /* 0x000fea0003800000 */
.L_x_19:
[----:B---3--:R-:W-:Y:S01]  /*1180*/  IADD3 R9, R17, 0x20, RZ ;  /* 0x0000002011097810 */ /* 0x008fe20007ffe0ff */
[----:B------:R3:W1:Y:S01]  /*1190*/  SHFL.IDX PT, R2, R12, 0x2, 0x181f ;  /* 0x00581f000c027f89 */ /* 0x00066200000e0000 */
[----:B------:R-:W-:Y:S02]  /*11a0*/  BSSY B0, `(.L_x_21) ;  /* 0x0000009000007945 */ /* 0x000fe40003800000 */
[----:B------:R-:W-:Y:S01]  /*11b0*/  ISETP.GE.AND P1, PT, R9, R5, PT ;  /* 0x000000050900720c */ /* 0x000fe20003f26270 */
[----:B----4-:R3:W4:-:S12]  /*11c0*/  SHFL.IDX PT, R8, R13, 0x2, 0x181f ;  /* 0x00581f000d087f89 */ /* 0x01071800000e0000 */
[----:B------:R-:W-:Y:S05]  /*11d0*/  @P1 BRA `(.L_x_22) ;  /* 0x0000005000001947 */ /* 0x000fea0003800000 */
[----:B----4-:R-:W-:-:S04]  /*11e0*/  LEA R8, P1, R6, R8, 0x1 ;  /* 0x0000000806087211 */ /* 0x010fc800078208ff */
[----:B-1----:R-:W-:Y:S01]  /*11f0*/  LEA.HI.X R9, R6, R2, R7, 0x1, P1 ;  /* 0x0000000206097211 */ /* 0x002fe200008f0c07 */
[----:B------:R-:W-:-:S05]  /*1200*/  IMAD.SHL.U32 R2, R0, 0x2, RZ ;  /* 0x0000000200027824 */ /* 0x000fca00078e00ff */
[----:B------:R-:W-:Y:S01]  /*1210*/  @!PT LDS RZ, [RZ] ;  /* 0x00000000fffff984 */ /* 0x000fe20000000800 */
[----:B------:R1:W-:Y:S03]  /*1220*/  LDGSTS.E.BYPASS.LTC128B.128 [R2+0x8100], [R8.64], !P0 ;  /* 0x0810000008027fae */ /* 0x0003e6000c101d48 */
.L_x_22:
[----:B------:R-:W-:Y:S05]  /*1230*/  BSYNC B0 ;  /* 0x0000000000007941 */ /* 0x000fea0003800000 */
.L_x_21:
[----:B-1----:R-:W-:Y:S01]  /*1240*/  IADD3 R9, R17, 0x30, RZ ;  /* 0x0000003011097810 */ /* 0x002fe20007ffe0ff */
[----:B------:R1:W2:Y:S01]  /*1250*/  SHFL.IDX PT, R2, R12, 0x3, 0x181f ;  /* 0x00781f000c027f89 */ /* 0x0002a200000e0000 */
[----:B------:R-:W-:Y:S02]  /*1260*/  BSSY B0, `(.L_x_23) ;  /* 0x0000009000007945 */ /* 0x000fe40003800000 */
[----:B------:R-:W-:Y:S01]  /*1270*/  ISETP.GE.AND P1, PT, R9, R5, PT ;  /* 0x000000050900720c */ /* 0x000fe20003f26270 */
[----:B----4-:R1:W4:-:S12]  /*1280*/  SHFL.IDX PT, R8, R13, 0x3, 0x181f ;  /* 0x00781f000d087f89 */ /* 0x01031800000e0000 */
[----:B------:R-:W-:Y:S05]  /*1290*/  @P1 BRA `(.L_x_24) ;  /* 0x0000005000001947 */ /* 0x000fea0003800000 */
[----:B----4-:R-:W-:-:S04]  /*12a0*/  LEA R8, P1, R6, R8, 0x1 ;  /* 0x0000000806087211 */ /* 0x010fc800078208ff */
[----:B--2---:R-:W-:Y:S01]  /*12b0*/  LEA.HI.X R9, R6, R2, R7, 0x1, P1 ;  /* 0x0000000206097211 */ /* 0x004fe200008f0c07 */
[----:B------:R-:W-:-:S05]  /*12c0*/  IMAD.SHL.U32 R2, R0, 0x2, RZ ;  /* 0x0000000200027824 */ /* 0x000fca00078e00ff */
[----:B------:R-:W-:Y:S01]  /*12d0*/  @!PT LDS RZ, [RZ] ;  /* 0x00000000fffff984 */ /* 0x000fe20000000800 */
[----:B------:R2:W-:Y:S03]  /*12e0*/  LDGSTS.E.BYPASS.LTC128B.128 [R2+0x8900], [R8.64], !P0 ;  /* 0x0890000008027fae */ /* 0x0005e6000c101d48 */
.L_x_24:
[----:B------:R-:W-:Y:S05]  /*12f0*/  BSYNC B0 ;  /* 0x0000000000007941 */ /* 0x000fea0003800000 */
.L_x_23:
[----:B--2---:R-:W-:Y:S01]  /*1300*/  IADD3 R9, R17, 0x40, RZ ;  /* 0x0000004011097810 */ /* 0x004fe20007ffe0ff */
        /* <DEDUP_REMOVED lines=10> */
.L_x_26:
[----:B------:R-:W-:Y:S05]  /*13b0*/  BSYNC B0 ;  /* 0x0000000000007941 */ /* 0x000fea0003800000 */
.L_x_25:
        /* <DEDUP_REMOVED lines=11> */
.L_x_28:
[----:B------:R-:W-:Y:S05]  /*1470*/  BSYNC B0 ;  /* 0x0000000000007941 */ /* 0x000fea0003800000 */
.L_x_27:
        /* <DEDUP_REMOVED lines=11> */
.L_x_30:
[----:B------:R-:W-:Y:S05]  /*1530*/  BSYNC B0 ;  /* 0x0000000000007941 */ /* 0x000fea0003800000 */
.L_x_29:
[----:B-1--4-:R-:W1:Y:S01]  /*1540*/  SHFL.IDX PT, R8, R13, 0x7, 0x181f ;  /* 0x00f81f000d087f89 */ /* 0x012e6200000e0000 */
[----:B------:R-:W-:Y:S01]  /*1550*/  IADD3 R9, R17, 0x70, RZ ;  /* 0x0000007011097810 */ /* 0x000fe20007ffe0ff */
[----:B------:R-:W-:Y:S01]  /*1560*/  ULDC.64 UR4, c[0x0][0x208] ;  /* 0x0000820000047ab9 */ /* 0x000fe20000000a00 */
[----:B------:R-:W-:Y:S01]  /*1570*/  SHF.L.U32 R241, R0, 0x1, RZ ;  /* 0x0000000100f17819 */ /* 0x000fe200000006ff */
[----:B------:R-:W4:Y:S01]  /*1580*/  SHFL.IDX PT, R2, R12, 0x7, 0x181f ;  /* 0x00f81f000c027f89 */ /* 0x000f2200000e0000 */
[----:B------:R-:W-:Y:S01]  /*1590*/  ISETP.GE.AND P1, PT, R9, R5, PT ;  /* 0x000000050900720c */ /* 0x000fe20003f26270 */
[----:B------:R-:W-:Y:S01]  /*15a0*/  USHF.L.U32 UR7, UR4, 0x5, URZ ;  /* 0x0000000504077899 */ /* 0x000fe2000800063f */
[----:B------:R-:W-:Y:S01]  /*15b0*/  MOV R5, 0x70 ;  /* 0x0000007000057802 */ /* 0x000fe20000000f00 */
[----:B------:R-:W-:Y:S01]  /*15c0*/  UMOV UR6, 0x5 ;  /* 0x0000000500067882 */ /* 0x000fe20000000000 */
[C---:B------:R-:W-:Y:S01]  /*15d0*/  IADD3 R17, R195.reuse, -0x1, RZ ;  /* 0xffffffffc3117810 */ /* 0x040fe20007ffe0ff */
[----:B------:R-:W-:Y:S01]  /*15e0*/  USHF.L.U64.HI UR5, UR4, UR6, UR5 ;  /* 0x0000000604057299 */ /* 0x000fe20008010205 */
[----:B------:R-:W-:Y:S01]  /*15f0*/  MOV R198, R36 ;  /* 0x0000002400c67202 */ /* 0x000fe20000000f00 */
[----:B------:R-:W-:Y:S01]  /*1600*/  IMAD R156, R195, -0x70, R5 ;  /* 0xffffff90c39c7824 */ /* 0x000fe200078e0205 */
[----:B------:R-:W-:Y:S01]  /*1610*/  MOV R199, R37 ;  /* 0x0000002500c77202 */ /* 0x000fe20000000f00 */
[C---:B------:R-:W-:Y:S01]  /*1620*/  IMAD R10, R5.reuse, c[0x0][0x1e4], RZ ;  /* 0x00007900050a7a24 */ /* 0x040fe200078e02ff */
[----:B------:R-:W-:Y:S01]  /*1630*/  SHF.R.S32.HI R24, RZ, 0x1f, R17 ;  /* 0x0000001fff187819 */ /* 0x000fe20000011411 */
[----:B------:R-:W-:Y:S01]  /*1640*/  IMAD.WIDE.U32 R196, R5, c[0x0][0x1e0], RZ ;  /* 0x0000780005c47a25 */ /* 0x000fe200078e00ff */
[----:B------:R-:W-:-:S02]  /*1650*/  IADD3 R18, R156, R112, -R19 ;  /* 0x000000709c127210 */ /* 0x000fc40007ffe813 */
[----:B------:R-:W-:Y:S02]  /*1660*/  MOV R198, R30 ;  /* 0x0000001e00c67202 */ /* 0x000fe40000000f00 */
[----:B------:R-:W-:Y:S02]  /*1670*/  IADD3 R191, R197, R10, RZ ;  /* 0x0000000ac5bf7210 */ /* 0x000fe40007ffe0ff */
[----:B------:R-:W-:Y:S01]  /*1680*/  ISETP.GE.AND P5, PT, R18, 0x1, PT ;  /* 0x000000011200780c */ /* 0x000fe20003fa6270 */
[----:B------:R-:W-:Y:S01]  /*1690*/  STL.64 [R1+0x30], R198 ;  /* 0x000030c601007387 */ /* 0x000fe20000100a00 */
[----:B-1----:R-:W-:Y:S01]  /*16a0*/  @!P1 LEA R8, P2, R6, R8, 0x1 ;  /* 0x0000000806089211 */ /* 0x002fe200078408ff */
[----:B------:R-:W-:Y:S01]  /*16b0*/  IMAD R0, R191, R17, RZ ;  /* 0x00000011bf007224 */ /* 0x000fe200078e02ff */
[----:B------:R-:W-:Y:S02]  /*16c0*/  ISETP.GE.AND P3, PT, R18, 0x21, PT ;  /* 0x000000211200780c */ /* 0x000fe40003f66270 */
[----:B----4-:R-:W-:Y:S01]  /*16d0*/  @!P1 LEA.HI.X R9, R6, R2, R7, 0x1, P2 ;  /* 0x0000000206099211 */ /* 0x010fe200010f0c07 */
[----:B------:R-:W-:Y:S01]  /*16e0*/  IMAD R0, R24, R196, R0 ;  /* 0x000000c418007224 */ /* 0x000fe200078e0200 */
[----:B------:R-:W-:-:S02]  /*16f0*/  ISETP.GE.AND P2, PT, R6, c[0x0][0x1d4], PT ;  /* 0x0000750006007a0c */ /* 0x000fc40003f46270 */
[----:B------:R-:W-:Y:S01]  /*1700*/  MOV R193, c[0x0][0x1e0] ;  /* 0x0000780000c17a02 */ /* 0x000fe20000000f00 */
[----:B------:R-:W-:Y:S01]  /*1710*/  @!PT LDS RZ, [RZ] ;  /* 0x00000000fffff984 */ /* 0x000fe20000000800 */
[----:B------:R1:W-:Y:S01]  /*1720*/  @!P1 LDGSTS.E.BYPASS.LTC128B.128 [R241+0xa900], [R8.64], !P0 ;  /* 0x0a90000008f19fae */ /* 0x0003e2000c101d48 */
[C---:B------:R-:W-:Y:S02]  /*1730*/  ISETP.GE.AND P0, PT, R18.reuse, 0x11, PT ;  /* 0x000000111200780c */ /* 0x040fe40003f06270 */
[----:B------:R-:W-:Y:S01]  /*1740*/  ISETP.GE.AND P6, PT, R18, 0x31, PT ;  /* 0x000000311200780c */ /* 0x000fe20003fc6270 */
[----:B------:R-:W0:Y:S01]  /*1750*/  LDGDEPBAR ;  /* 0x00000000000079af */ /* 0x000e220000000000 */
[----:B--23--:R-:W-:Y:S01]  /*1760*/  IMAD.WIDE.U32 R12, R193, 0x20, RZ ;  /* 0x00000020c10c7825 */ /* 0x00cfe200078e00ff */
[----:B------:R-:W-:Y:S02]  /*1770*/  MOV R194, c[0x0][0x1e4] ;  /* 0x0000790000c27a02 */ /* 0x000fe40000000f00 */
[----:B------:R-:W-:Y:S02]  /*1780*/  MOV R30, R22 ;  /* 0x00000016001e7202 */ /* 0x000fe40000000f00 */
[----:B------:R-:W-:-:S02]  /*1790*/  SHF.L.U32 R7, R194, 0x5, RZ ;  /* 0x00000005c2077819 */ /* 0x000fc400000006ff */
[----:B------:R-:W-:Y:S02]  /*17a0*/  MOV R31, R23 ;  /* 0x00000017001f7202 */ /* 0x000fe40000000f00 */
[----:B------:R-:W-:Y:S02]  /*17b0*/  SHF.R.S32.HI R15, RZ, 0x4, R27 ;  /* 0x00000004ff0f7819 */ /* 0x000fe4000001141b */
[----:B------:R-:W-:Y:S02]  /*17c0*/  SHF.L.U32 R19, R19, 0x3, RZ ;  /* 0x0000000313137819 */ /* 0x000fe400000006ff */
[----:B------:R-:W-:Y:S02]  /*17d0*/  LEA.HI R14, R27, R15, RZ, 0x1 ;  /* 0x0000000f1b0e7211 */ /* 0x000fe400078f08ff */
[----:B------:R-:W-:Y:S02]  /*17e0*/  MOV R30, R32 ;  /* 0x00000020001e7202 */ /* 0x000fe40000000f00 */
[----:B------:R-:W-:-:S03]  /*17f0*/  LEA.HI R190, R28, R192, RZ, 0x5 ;  /* 0x000000c01cbe7211 */ /* 0x000fc600078f28ff */
[----:B------:R-:W-:Y:S01]  /*1800*/  STL.64 [R1], R30 ;  /* 0x0000001e01007387 */ /* 0x000fe20000100a00 */
[----:B-1----:R-:W-:-:S03]  /*1810*/  IMAD.WIDE.U32 R8, R17, R196, R198 ;  /* 0x000000c411087225 */ /* 0x002fc600078e00c6 */
[----:B------:R-:W-:Y:S02]  /*1820*/  BAR.SYNC.DEFER_BLOCKING 0x0 ;  /* 0x0000000000007b1d */ /* 0x000fe40000010000 */
[C---:B------:R-:W-:Y:S02]  /*1830*/  @P5 LEA R10, P1, R8.reuse, c[0x0][0x1c8], 0x1 ;  /* 0x00007200080a5a11 */ /* 0x040fe400078208ff */
[----:B------:R-:W-:Y:S02]  /*1840*/  IADD3 R9, R9, R0, RZ ;  /* 0x0000000009097210 */ /* 0x000fe40007ffe0ff */
[----:B------:R-:W-:Y:S02]  /*1850*/  @P0 LEA R0, P4, R193, R8, 0x4 ;  /* 0x00000008c1000211 */ /* 0x000fe400078820ff */
[C---:B------:R-:W-:Y:S02]  /*1860*/  @P5 LEA.HI.X R11, R8.reuse, c[0x0][0x1cc], R9, 0x1, P1 ;  /* 0x00007300080b5a11 */ /* 0x040fe400008f0c09 */
[----:B------:R-:W-:-:S02]  /*1870*/  @P3 IADD3 R2, P1, R8, R12, RZ ;  /* 0x0000000c08023210 */ /* 0x000fc40007f3e0ff */
[----:B------:R-:W-:Y:S02]  /*1880*/  @P0 LEA.HI.X R5, R193, R9, R194, 0x4, P4 ;  /* 0x00000009c1050211 */ /* 0x000fe400020f24c2 */
[C---:B------:R-:W-:Y:S02]  /*1890*/  @P0 LEA R12, P4, R0.reuse, c[0x0][0x1c8], 0x1 ;  /* 0x00007200000c0a11 */ /* 0x040fe400078808ff */
[----:B------:R-:W-:Y:S02]  /*18a0*/  @P3 IADD3.X R7, R9, R13, R7, P1, !PT ;  /* 0x0000000d09073210 */ /* 0x000fe40000ffe407 */
[----:B------:R-:W-:Y:S01]  /*18b0*/  @P0 LEA.HI.X R13, R0, c[0x0][0x1cc], R5, 0x1, P4 ;  /* 0x00007300000d0a11 */ /* 0x000fe200020f0c05 */
[----:B------:R-:W-:Y:S01]  /*18c0*/  @P6 IMAD R0, R194, 0x30, RZ ;  /* 0x00000030c2006824 */ /* 0x000fe200078e02ff */
[C---:B------:R-:W-:Y:S01]  /*18d0*/  ISETP.GE.AND P4, PT, R18.reuse, 0x51, PT ;  /* 0x000000511200780c */ /* 0x040fe20003f86270 */
[----:B------:R-:W-:Y:S01]  /*18e0*/  @!PT LDS RZ, [RZ] ;  /* 0x00000000fffff984 */ /* 0x000fe20000000800 */
[----:B------:R-:W-:Y:S01]  /*18f0*/  @!PT LDS RZ, [RZ] ;  /* 0x00000000fffff984 */ /* 0x000fe20000000800 */
[----:B------:R-:W-:Y:S01]  /*1900*/  @!PT LDS RZ, [RZ] ;  /* 0x00000000fffff984 */ /* 0x000fe20000000800 */
[----:B------:R1:W-:Y:S01]  /*1910*/  @P5 LDGSTS.E.BYPASS.LTC128B.128 [R241+0x3900], [R10.64], !P2 ;  /* 0x039000000af15fae */ /* 0x0003e2000d101d48 */
[----:B------:R-:W-:-:S03]  /*1920*/  ISETP.GE.AND P5, PT, R18, 0x41, PT ;  /* 0x000000411200780c */ /* 0x000fc60003fa6270 */
[----:B------:R2:W-:Y:S01]  /*1930*/  @P0 LDGSTS.E.BYPASS.LTC128B.128 [R241+0x4100], [R12.64], !P2 ;  /* 0x041000000cf10fae */ /* 0x0005e2000d101d48 */
[----:B-1----:R-:W-:Y:S01]  /*1940*/  @P6 IMAD.WIDE.U32 R10, R193, 0x30, R8 ;  /* 0x00000030c10a6825 */ /* 0x002fe200078e0008 */
[----:B--2---:R-:W-:-:S04]  /*1950*/  @P3 LEA R12, P1, R2, c[0x0][0x1c8], 0x1 ;  /* 0x00007200020c3a11 */ /* 0x004fc800078208ff */
[----:B------:R-:W-:Y:S02]  /*1960*/  @P6 IADD3 R0, R11, R0, RZ ;  /* 0x000000000b006210 */ /* 0x000fe40007ffe0ff */
[----:B------:R-:W-:Y:S02]  /*1970*/  @P6 LEA R22, P0, R10, c[0x0][0x1c8], 0x1 ;  /* 0x000072000a166a11 */ /* 0x000fe400078008ff */
[----:B------:R-:W-:Y:S01]  /*1980*/  @P3 LEA.HI.X R13, R2, c[0x0][0x1cc], R7, 0x1, P1 ;  /* 0x00007300020d3a11 */ /* 0x000fe200008f0c07 */
[----:B------:R-:W-:Y:S01]  /*1990*/  @P4 IMAD R7, R194, 0x50, RZ ;  /* 0x00000050c2074824 */ /* 0x000fe200078e02ff */
[----:B------:R-:W-:Y:S02]  /*19a0*/  @P6 LEA.HI.X R23, R10, c[0x0][0x1cc], R0, 0x1, P0 ;  /* 0x000073000a176a11 */ /* 0x000fe400000f0c00 */
[----:B------:R-:W-:Y:S01]  /*19b0*/  @P5 LEA R0, P0, R193, R8, 0x6 ;  /* 0x00000008c1005211 */ /* 0x000fe200078030ff */
[----:B------:R1:W-:Y:S01]  /*19c0*/  @P3 LDGSTS.E.BYPASS.LTC128B.128 [R241+0x4900], [R12.64], !P2 ;  /* 0x049000000cf13fae */ /* 0x0003e2000d101d48 */
[----:B------:R-:W-:-:S02]  /*19d0*/  SHF.L.U32 R2, R40, 0x6, RZ ;  /* 0x0000000628027819 */ /* 0x000fc400000006ff */
[----:B------:R-:W-:Y:S01]  /*19e0*/  @P4 MOV R10, R8 ;  /* 0x00000008000a4202 */ /* 0x000fe20000000f00 */
[----:B------:R2:W-:Y:S01]  /*19f0*/  @P6 LDGSTS.E.BYPASS.LTC128B.128 [R241+0x5100], [R22.64], !P2 ;  /* 0x0510000016f16fae */ /* 0x0005e2000d101d48 */
[-C--:B------:R-:W-:Y:S02]  /*1a00*/  @P4 MOV R11, R9.reuse ;  /* 0x00000009000b4202 */ /* 0x080fe40000000f00 */
[C---:B------:R-:W-:Y:S02]  /*1a10*/  @P5 LEA.HI.X R5, R193.reuse, R9, R194, 0x6, P0 ;  /* 0x00000009c1055211 */ /* 0x040fe400000f34c2 */
[----:B------:R-:W-:Y:S01]  /*1a20*/  ISETP.GE.AND P1, PT, R18, 0x61, PT ;  /* 0x000000611200780c */ /* 0x000fe20003f26270 */
[----:B------:R-:W-:Y:S01]  /*1a30*/  @P4 IMAD.WIDE.U32 R10, R193, 0x50, R10 ;  /* 0x00000050c10a4825 */ /* 0x000fe200078e000a */
[----:B------:R-:W-:Y:S02]  /*1a40*/  @P5 LEA R20, P0, R0, c[0x0][0x1c8], 0x1 ;  /* 0x0000720000145a11 */ /* 0x000fe400078008ff */
[----:B------:R-:W-:-:S02]  /*1a50*/  LOP3.LUT R2, R2, 0x1c0, RZ, 0xc0, !PT ;  /* 0x000001c002027812 */ /* 0x000fc400078ec0ff */
[----:B------:R-:W-:Y:S02]  /*1a60*/  @P5 LEA.HI.X R21, R0, c[0x0][0x1cc], R5, 0x1, P0 ;  /* 0x0000730000155a11 */ /* 0x000fe400000f0c05 */
[----:B------:R-:W-:Y:S02]  /*1a70*/  LOP3.LUT R0, R2, 0x8, R19, 0xf8, !PT ;  /* 0x0000000802007812 */ /* 0x000fe400078ef813 */
[----:B------:R-:W-:Y:S01]  /*1a80*/  SHF.R.U32.HI R2, RZ, 0x3, R2 ;  /* 0x00000003ff027819 */ /* 0x000fe20000011602 */
[----:B------:R2:W-:Y:S01]  /*1a90*/  @P5 LDGSTS.E.BYPASS.LTC128B.128 [R241+0x5900], [R20.64], !P2 ;  /* 0x0590000014f15fae */ /* 0x0005e2000d101d48 */
[----:B------:R-:W-:Y:S01]  /*1aa0*/  LOP3.LUT R5, R14, 0xfffffffe, RZ, 0xc0, !PT ;  /* 0xfffffffe0e057812 */ /* 0x000fe200078ec0ff */
[----:B------:R-:W-:Y:S01]  /*1ab0*/  @P1 IMAD.WIDE.U32 R8, R193, 0x60, R8 ;  /* 0x00000060c1081825 */ /* 0x000fe200078e0008 */
[----:B------:R-:W-:Y:S02]  /*1ac0*/  @P4 IADD3 R7, R11, R7, RZ ;  /* 0x000000070b074210 */ /* 0x000fe40007ffe0ff */
[----:B------:R-:W-:-:S02]  /*1ad0*/  @P4 LEA R14, P0, R10, c[0x0][0x1c8], 0x1 ;  /* 0x000072000a0e4a11 */ /* 0x000fc400078008ff */
[----:B------:R-:W-:Y:S01]  /*1ae0*/  LOP3.LUT R16, R0, R2, RZ, 0x3c, !PT ;  /* 0x0000000200107212 */ /* 0x000fe200078e3cff */
[----:B-1----:R-:W-:Y:S01]  /*1af0*/  IMAD R13, R24, c[0x0][0x208], RZ ;  /* 0x00008200180d7a24 */ /* 0x002fe200078e02ff */
[----:B------:R-:W-:Y:S02]  /*1b00*/  IADD3 R5, R15, -R5, RZ ;  /* 0x800000050f057210 */ /* 0x000fe40007ffe0ff */
[----:B------:R-:W-:Y:S01]  /*1b10*/  SHF.L.U32 R0, R25, 0x6, RZ ;  /* 0x0000000619007819 */ /* 0x000fe200000006ff */
[C---:B------:R-:W-:Y:S01]  /*1b20*/  IMAD R13, R17.reuse, c[0x0][0x20c], R13 ;  /* 0x00008300110d7a24 */ /* 0x040fe200078e020d */
[----:B------:R-:W-:Y:S01]  /*1b30*/  @P4 LEA.HI.X R15, R10, c[0x0][0x1cc], R7, 0x1, P0 ;  /* 0x000073000a0f4a11 */ /* 0x000fe200000f0c07 */
[----:B------:R-:W-:Y:S01]  /*1b40*/  @P1 IMAD R7, R194, 0x60, RZ ;  /* 0x00000060c2071824 */ /* 0x000fe200078e02ff */
[----:B------:R-:W-:Y:S01]  /*1b50*/  LOP3.LUT R2, R0, 0x1c0, RZ, 0xc0, !PT ;  /* 0x000001c000027812 */ /* 0x000fe200078ec0ff */
[----:B------:R-:W-:Y:S01]  /*1b60*/  IMAD.WIDE.U32 R10, R17, c[0x0][0x208], RZ ;  /* 0x00008200110a7a25 */ /* 0x000fe200078e00ff */
[C---:B------:R-:W-:Y:S01]  /*1b70*/  LEA R0, R5.reuse, R16, 0x9 ;  /* 0x0000001005007211 */ /* 0x040fe200078e48ff */
[----:B------:R1:W-:Y:S01]  /*1b80*/  @P4 LDGSTS.E.BYPASS.LTC128B.128 [R241+0x6100], [R14.64], !P2 ;  /* 0x061000000ef14fae */ /* 0x0003e2000d101d48 */
[----:B------:R-:W-:-:S02]  /*1b90*/  SHF.L.U32 R16, R5, 0x3, RZ ;  /* 0x0000000305107819 */ /* 0x000fc400000006ff */
[----:B------:R-:W-:Y:S02]  /*1ba0*/  @P1 IADD3 R5, R9, R7, RZ ;  /* 0x0000000709051210 */ /* 0x000fe40007ffe0ff */
[----:B------:R-:W-:Y:S02]  /*1bb0*/  @P1 LEA R12, P0, R8, c[0x0][0x1c8], 0x1 ;  /* 0x00007200080c1a11 */ /* 0x000fe400078008ff */
[----:B------:R-:W-:Y:S01]  /*1bc0*/  IADD3 R7, R11, R13, RZ ;  /* 0x0000000d0b077210 */ /* 0x000fe20007ffe0ff */
[----:B------:R-:W-:Y:S01]  /*1bd0*/  IMAD.WIDE.U32 R10, R10, 0x70, R30 ;  /* 0x000000700a0a7825 */ /* 0x000fe200078e001e */
[----:B------:R-:W-:Y:S02]  /*1be0*/  @P1 LEA.HI.X R13, R8, c[0x0][0x1cc], R5, 0x1, P0 ;  /* 0x00007300080d1a11 */ /* 0x000fe400000f0c05 */
[----:B------:R-:W-:Y:S02]  /*1bf0*/  LOP3.LUT P3, RZ, R40, 0x2, RZ, 0xc0, !PT ;  /* 0x0000000228ff7812 */ /* 0x000fe4000786c0ff */
[----:B------:R-:W-:Y:S01]  /*1c00*/  SHF.L.U32 R119, R0, 0x1, RZ ;  /* 0x0000000100777819 */ /* 0x000fe200000006ff */
[----:B------:R3:W-:Y:S01]  /*1c10*/  @P1 LDGSTS.E.BYPASS.LTC128B.128 [R241+0x6900], [R12.64], !P2 ;  /* 0x069000000cf11fae */ /* 0x0007e2000d101d48 */
[----:B------:R-:W-:Y:S01]  /*1c20*/  IMAD R0, R7, 0x70, RZ ;  /* 0x0000007007007824 */ /* 0x000fe200078e02ff */
[----:B------:R-:W-:-:S02]  /*1c30*/  LOP3.LUT R8, R2, 0x8, R16, 0xf8, !PT ;  /* 0x0000000802087812 */ /* 0x000fc400078ef810 */
[----:B------:R-:W0:Y:S01]  /*1c40*/  LDGDEPBAR ;  /* 0x00000000000079af */ /* 0x000e220000000000 */
[----:B------:R-:W-:Y:S02]  /*1c50*/  IADD3 R5, R119, 0x3900, RZ ;  /* 0x0000390077057810 */ /* 0x000fe40007ffe0ff */
[----:B------:R-:W-:Y:S02]  /*1c60*/  SHF.R.U32.HI R2, RZ, 0x3, R2 ;  /* 0x00000003ff027819 */ /* 0x000fe40000011602 */
[----:B------:R-:W-:Y:S02]  /*1c70*/  LEA R16, P0, R10, c[0x0][0x1f8], 0x1 ;  /* 0x00007e000a107a11 */ /* 0x000fe400078008ff */
[----:B------:R-:W-:Y:S02]  /*1c80*/  IADD3 R0, R11, R0, RZ ;  /* 0x000000000b007210 */ /* 0x000fe40007ffe0ff */
[----:B------:R-:W-:Y:S02]  /*1c90*/  IADD3 R234, R119, 0x3920, RZ ;  /* 0x0000392077ea7810 */ /* 0x000fe40007ffe0ff */
[----:B------:R-:W-:-:S02]  /*1ca0*/  @P3 IADD3 R234, R5, -0x20, RZ ;  /* 0xffffffe005ea3810 */ /* 0x000fc40007ffe0ff */
[----:B------:R-:W-:Y:S02]  /*1cb0*/  LOP3.LUT R5, R8, R2, RZ, 0x3c, !PT ;  /* 0x0000000208057212 */ /* 0x000fe400078e3cff */
[----:B------:R-:W-:Y:S02]  /*1cc0*/  LEA.HI.X R17, R10, c[0x0][0x1fc], R0, 0x1, P0 ;  /* 0x00007f000a117a11 */ /* 0x000fe400000f0c00 */
[----:B------:R-:W-:Y:S02]  /*1cd0*/  SHF.L.U32 R2, R26, 0x6, RZ ;  /* 0x000000061a027819 */ /* 0x000fe400000006ff */
[----:B------:R-:W-:Y:S02]  /*1ce0*/  SHF.L.U32 R0, R190, 0x5, RZ ;  /* 0x00000005be007819 */ /* 0x000fe400000006ff */
[----:B------:R-:W-:Y:S02]  /*1cf0*/  LOP3.LUT R2, R2, 0xfffffe00, RZ, 0xc0, !PT ;  /* 0xfffffe0002027812 */ /* 0x000fe400078ec0ff */
[----:B------:R-:W-:Y:S01]  /*1d00*/  LOP3.LUT R0, R0, 0x7ffffc00, RZ, 0xc0, !PT ;  /* 0x7ffffc0000007812 */ /* 0x000fe200078ec0ff */
[----:B------:R-:W-:-:S04]  /*1d10*/  DEPBAR.LE SB0, 0x1 ;  /* 0x000080400000791a */ /* 0x000fc80000000000 */
[----:B------:R-:W-:-:S04]  /*1d20*/  DEPBAR.LE SB0, 0x0 ;  /* 0x000080000000791a */ /* 0x000fc80000000000 */
[----:B------:R-:W-:Y:S01]  /*1d30*/  BAR.SYNC.DEFER_BLOCKING 0x0 ;  /* 0x0000000000007b1d */ /* 0x000fe20000010000 */
[----:B------:R-:W-:Y:S02]  /*1d40*/  IADD3 R0, R5, R2, R0 ;  /* 0x0000000205007210 */ /* 0x000fe40007ffe000 */
[----:B------:R-:W-:Y:S02]  /*1d50*/  ISETP.GE.AND P3, PT, R6, c[0x0][0x1d4], PT ;  /* 0x0000750006007a0c */ /* 0x000fe40003f66270 */
[----:B------:R-:W-:Y:S02]  /*1d60*/  SHF.L.U32 R230, R0, 0x1, RZ ;  /* 0x0000000100e67819 */ /* 0x000fe400000006ff */
[----:B------:R-:W-:Y:S02]  /*1d70*/  ISETP.LT.OR P6, PT, R18, 0x1, P3 ;  /* 0x000000011200780c */ /* 0x000fe40001fc1670 */
[----:B---3--:R-:W-:Y:S02]  /*1d80*/  IADD3 R12, P1, R16, UR7, RZ ;  /* 0x00000007100c7c10 */ /* 0x008fe4000ff3e0ff */
[----:B------:R-:W-:-:S02]  /*1d90*/  LEA R233, R3, R230, 0x1 ;  /* 0x000000e603e97211 */ /* 0x000fc400078e08ff */
[----:B------:R-:W-:Y:S02]  /*1da0*/  ISETP.LT.OR P5, PT, R18, 0x11, P3 ;  /* 0x000000111200780c */ /* 0x000fe40001fa1670 */
[----:B------:R-:W-:Y:S02]  /*1db0*/  IADD3 R10, P4, R12, UR7, RZ ;  /* 0x000000070c0a7c10 */ /* 0x000fe4000ff9e0ff */
[----:B------:R-:W-:Y:S02]  /*1dc0*/  ISETP.LT.OR P0, PT, R18, 0x21, P3 ;  /* 0x000000211200780c */ /* 0x000fe40001f01670 */
[----:B------:R-:W-:Y:S02]  /*1dd0*/  IADD3.X R13, R17, UR5, RZ, P1, !PT ;  /* 0x00000005110d7c10 */ /* 0x000fe40008ffe4ff */
[----:B------:R-:W-:Y:S02]  /*1de0*/  IADD3 R8, P1, R10, UR7, RZ ;  /* 0x000000070a087c10 */ /* 0x000fe4000ff3e0ff */
[----:B------:R-:W-:Y:S01]  /*1df0*/  IADD3.X R11, R13, UR5, RZ, P4, !PT ;  /* 0x000000050d0b7c10 */ /* 0x000fe2000a7fe4ff */
[----:B------:R-:W-:Y:S01]  /*1e00*/  LDSM.16.M88.4 R36, [R230+0x7100] ;  /* 0x00710000e624783b */ /* 0x000fe20000000200 */
[----:B------:R-:W-:-:S02]  /*1e10*/  IADD3 R6, P4, R8, UR7, RZ ;  /* 0x0000000708067c10 */ /* 0x000fc4000ff9e0ff */
[----:B------:R-:W-:Y:S01]  /*1e20*/  IADD3.X R9, R11, UR5, RZ, P1, !PT ;  /* 0x000000050b097c10 */ /* 0x000fe20008ffe4ff */
[----:B------:R-:W3:Y:S01]  /*1e30*/  LDSM.16.M88.4 R48, [R119+0x3900] ;  /* 0x003900007730783b */ /* 0x000ee20000000200 */
[----:B------:R-:W-:Y:S02]  /*1e40*/  LOP3.LUT P1, RZ, R40, 0x4, RZ, 0xc0, !PT ;  /* 0x0000000428ff7812 */ /* 0x000fe4000782c0ff */
[----:B------:R-:W-:Y:S01]  /*1e50*/  IADD3.X R7, R9, UR5, RZ, P4, !PT ;  /* 0x0000000509077c10 */ /* 0x000fe2000a7fe4ff */
[----:B------:R-:W4:Y:S01]  /*1e60*/  LDSM.16.M88.4 R32, [R230+0x9100] ;  /* 0x00910000e620783b */ /* 0x000f220000000200 */
[----:B------:R-:W-:Y:S02]  /*1e70*/  ISETP.LT.OR P4, PT, R18, 0x51, P3 ;  /* 0x000000511200780c */ /* 0x000fe40001f81670 */
[----:B------:R-:W-:Y:S01]  /*1e80*/  MOV R0, 0x40 ;  /* 0x0000004000007802 */ /* 0x000fe20000000f00 */
[----:B------:R-:W-:Y:S01]  /*1e90*/  LDSM.16.M88.4 R80, [R119+0x4100] ;  /* 0x004100007750783b */ /* 0x000fe20000000200 */
[----:B------:R-:W-:-:S02]  /*1ea0*/  LEA R231, R4, R230, 0x1 ;  /* 0x000000e604e77211 */ /* 0x000fc400078e08ff */
[----:B------:R-:W-:Y:S01]  /*1eb0*/  SEL R0, R0, 0xffffffc0, !P1 ;  /* 0xffffffc000007807 */ /* 0x000fe20004800000 */
[----:B------:R-:W-:Y:S01]  /*1ec0*/  LDSM.16.M88.4 R88, [R119+0x4900] ;  /* 0x004900007758783b */ /* 0x000fe20000000200 */
[----:B------:R-:W-:Y:S02]  /*1ed0*/  LEA R232, R3, R231, 0x1 ;  /* 0x000000e703e87211 */ /* 0x000fe400078e08ff */
[----:B------:R-:W-:Y:S01]  /*1ee0*/  IADD3 R229, R119, R0, RZ ;  /* 0x0000000077e57210 */ /* 0x000fe20007ffe0ff */
[----:B------:R-:W-:Y:S01]  /*1ef0*/  LDSM.16.M88.4 R96, [R119+0x5100] ;  /* 0x005100007760783b */ /* 0x000fe20000000200 */
[----:B------:R-:W-:Y:S02]  /*1f00*/  IADD3 R228, R0, R234, RZ ;  /* 0x000000ea00e47210 */ /* 0x000fe40007ffe0ff */
[C---:B------:R-:W-:Y:S01]  /*1f10*/  IADD3 R240, R234.reuse, 0x800, RZ ;  /* 0x00000800eaf07810 */ /* 0x040fe20007ffe0ff */
[----:B------:R-:W-:Y:S01]  /*1f20*/  LDSM.16.M88.4 R104, [R119+0x5900] ;  /* 0x005900007768783b */ /* 0x000fe20000000200 */
[----:B------:R-:W-:-:S02]  /*1f30*/  IADD3 R239, R234, 0x1000, RZ ;  /* 0x00001000eaef7810 */ /* 0x000fc40007ffe0ff */
[C---:B------:R-:W-:Y:S01]  /*1f40*/  IADD3 R238, R234.reuse, 0x1800, RZ ;  /* 0x00001800eaee7810 */ /* 0x040fe20007ffe0ff */
[----:B------:R-:W-:Y:S01]  /*1f50*/  LDSM.16.M88.4 R120, [R119+0x6100] ;  /* 0x006100007778783b */ /* 0x000fe20000000200 */
[C---:B------:R-:W-:Y:S02]  /*1f60*/  IADD3 R237, R234.reuse, 0x2000, RZ ;  /* 0x00002000eaed7810 */ /* 0x040fe40007ffe0ff */
[C---:B------:R-:W-:Y:S01]  /*1f70*/  IADD3 R236, R234.reuse, 0x2800, RZ ;  /* 0x00002800eaec7810 */ /* 0x040fe20007ffe0ff */
[----:B------:R-:W-:Y:S01]  /*1f80*/  LDSM.16.M88.4 R128, [R119+0x6900] ;  /* 0x006900007780783b */ /* 0x000fe20000000200 */
[----:B------:R-:W-:-:S03]  /*1f90*/  IADD3 R235, R234, 0x3000, RZ ;  /* 0x00003000eaeb7810 */ /* 0x000fc60007ffe0ff */
[----:B------:R-:W-:Y:S04]  /*1fa0*/  LDSM.16.M88.4 R28, [R233+0x7100] ;  /* 0x00710000e91c783b */ /* 0x000fe80000000200 */
[----:B------:R-:W-:Y:S04]  /*1fb0*/  LDSM.16.M88.4 R24, [R233+0x9100] ;  /* 0x00910000e918783b */ /* 0x000fe80000000200 */
[----:B------:R-:W5:Y:S01]  /*1fc0*/  LDSM.16.M88.4 R52, [R234] ;  /* 0x00000000ea34783b */ /* 0x000f620000000200 */
[----:B---3--:R-:W-:Y:S03]  /*1fd0*/  HMMA.16816.F32 R68, R36, R50, RZ ;  /* 0x000000322444723c */ /* 0x008fe600000018ff */
[----:B------:R-:W-:Y:S04]  /*1fe0*/  LDSM.16.M88.4 R84, [R234+0x800] ;  /* 0x00080000ea54783b */ /* 0x000fe80000000200 */
[----:B------:R-:W-:Y:S01]  /*1ff0*/  LDSM.16.M88.4 R92, [R234+0x1000] ;  /* 0x00100000ea5c783b */ /* 0x000fe20000000200 */
[----:B----4-:R-:W-:Y:S03]  /*2000*/  HMMA.16816.F32 R56, R32, R48, RZ ;  /* 0x000000302038723c */ /* 0x010fe600000018ff */
[----:B------:R-:W-:Y:S04]  /*2010*/  LDSM.16.M88.4 R100, [R234+0x1800] ;  /* 0x00180000ea64783b */ /* 0x000fe80000000200 */
[----:B------:R-:W-:Y:S04]  /*2020*/  LDSM.16.M88.4 R108, [R234+0x2000] ;  /* 0x00200000ea6c783b */ /* 0x000fe80000000200 */
[----:B------:R-:W-:Y:S04]  /*2030*/  LDSM.16.M88.4 R124, [R234+0x2800] ;  /* 0x00280000ea7c783b */ /* 0x000fe80000000200 */
[----:B------:R-:W-:Y:S04]  /*2040*/  LDSM.16.M88.4 R132, [R234+0x3000] ;  /* 0x00300000ea84783b */ /* 0x000fe80000000200 */
[----:B------:R-:W-:Y:S01]  /*2050*/  @!PT LDS RZ, [RZ] ;  /* 0x00000000fffff984 */ /* 0x000fe20000000800 */
[----:B------:R-:W-:Y:S01]  /*2060*/  @!PT LDS RZ, [RZ] ;  /* 0x00000000fffff984 */ /* 0x000fe20000000800 */
[----:B------:R-:W-:Y:S01]  /*2070*/  @!PT LDS RZ, [RZ] ;  /* 0x00000000fffff984 */ /* 0x000fe20000000800 */
[----:B------:R3:W-:Y:S01]  /*2080*/  LDGSTS.E.BYPASS.LTC128B.128 [R241+0x100], [R16.64], !P6 ;  /* 0x0010000010f17fae */ /* 0x0007e2000f101d48 */
[----:B------:R-:W-:-:S03]  /*2090*/  ISETP.LT.OR P6, PT, R18, 0x31, P3 ;  /* 0x000000311200780c */ /* 0x000fc60001fc1670 */
[----:B------:R1:W-:Y:S01]  /*20a0*/  LDGSTS.E.BYPASS.LTC128B.128 [R241+0x900], [R12.64], !P5 ;  /* 0x009000000cf17fae */ /* 0x0003e2000e901d48 */
[C---:B------:R-:W-:Y:S02]  /*20b0*/  ISETP.LT.OR P5, PT, R18.reuse, 0x41, P3 ;  /* 0x000000411200780c */ /* 0x040fe40001fa1670 */
[----:B------:R-:W-:Y:S01]  /*20c0*/  ISETP.LT.OR P3, PT, R18, 0x61, P3 ;  /* 0x000000611200780c */ /* 0x000fe20001f61670 */
[----:B------:R4:W-:Y:S01]  /*20d0*/  LDGSTS.E.BYPASS.LTC128B.128 [R241+0x1100], [R10.64], !P0 ;  /* 0x011000000af17fae */ /* 0x0009e2000c101d48 */
[----:B-----5:R-:W-:Y:S05]  /*20e0*/  HMMA.16816.F32 R56, R24, R52, R56 ;  /* 0x000000341838723c */ /* 0x020fea0000001838 */
[----:B------:R5:W-:Y:S04]  /*20f0*/  LDGSTS.E.BYPASS.LTC128B.128 [R241+0x1900], [R8.64], !P6 ;  /* 0x0190000008f17fae */ /* 0x000be8000f101d48 */
[----:B------:R2:W-:Y:S01]  /*2100*/  LDGSTS.E.BYPASS.LTC128B.128 [R241+0x2100], [R6.64], !P5 ;  /* 0x0210000006f17fae */ /* 0x0005e2000e901d48 */
[----:B-1----:R-:W-:Y:S01]  /*2110*/  HMMA.16816.F32 R12, R36, R48, RZ ;  /* 0x00000030240c723c */ /* 0x002fe200000018ff */
[----:B----4-:R-:W-:-:S04]  /*2120*/  IADD3 R10, P0, R6, UR7, RZ ;  /* 0x00000007060a7c10 */ /* 0x010fc8000ff1e0ff */
[----:B------:R-:W-:Y:S02]  /*2130*/  IADD3.X R11, R7, UR5, RZ, P0, !PT ;  /* 0x00000005070b7c10 */ /* 0x000fe400087fe4ff */
[----:B-----5:R-:W-:Y:S02]  /*2140*/  IADD3 R8, P1, R10, UR7, RZ ;  /* 0x000000070a087c10 */ /* 0x020fe4000ff3e0ff */
[----:B------:R-:W-:Y:S01]  /*2150*/  ISETP.GE.AND P0, PT, R112, 0x71, PT ;  /* 0x000000717000780c */ /* 0x000fe20003f06270 */
[----:B------:R1:W-:Y:S01]  /*2160*/  LDGSTS.E.BYPASS.LTC128B.128 [R241+0x2900], [R10.64], !P4 ;  /* 0x029000000af17fae */ /* 0x0003e2000e101d48 */
[----:B------:R-:W-:-:S05]  /*2170*/  IADD3.X R9, R11, UR5, RZ, P1, !PT ;  /* 0x000000050b097c10 */ /* 0x000fca0008ffe4ff */
[----:B------:R1:W-:Y:S04]  /*2180*/  LDGSTS.E.BYPASS.LTC128B.128 [R241+0x3100], [R8.64], !P3 ;  /* 0x0310000008f17fae */ /* 0x0003e8000d901d48 */
[----:B------:R-:W-:Y:S04]  /*2190*/  LDSM.16.M88.4 R40, [R229+0x3900] ;  /* 0x00390000e528783b */ /* 0x000fe80000000200 */
[----:B------:R-:W-:Y:S01]  /*21a0*/  HMMA.16816.F32 R60, R28, R52, R12 ;  /* 0x000000341c3c723c */ /* 0x000fe2000000180c */
[----:B--2---:R-:W2:Y:S04]  /*21b0*/  LDSM.16.M88.4 R20, [R231+0x7100] ;  /* 0x00710000e714783b */ /* 0x004ea80000000200 */
[----:B---3--:R-:W3:Y:S04]  /*21c0*/  LDSM.16.M88.4 R16, [R231+0x9100] ;  /* 0x00910000e710783b */ /* 0x008ee80000000200 */
[----:B------:R-:W-:Y:S04]  /*21d0*/  LDSM.16.M88.4 R44, [R228] ;  /* 0x00000000e42c783b */ /* 0x000fe80000000200 */
[----:B------:R-:W4:Y:S04]  /*21e0*/  LDSM.16.M88.4 R12, [R232+0x7100] ;  /* 0x00710000e80c783b */ /* 0x000f280000000200 */
[----:B------:R-:W0:Y:S04]  /*21f0*/  LDGDEPBAR ;  /* 0x00000000000079af */ /* 0x000e280000000000 */
[----:B-1----:R-:W1:Y:S03]  /*2200*/  LDSM.16.M88.4 R8, [R232+0x9100] ;  /* 0x00910000e808783b */ /* 0x002e660000000200 */
[----:B--2---:R-:W-:Y:S08]  /*2210*/  HMMA.16816.F32 R64, R20, R40, R60 ;  /* 0x000000281440723c */ /* 0x004ff0000000183c */
[----:B------:R-:W-:Y:S08]  /*2220*/  HMMA.16816.F32 R60, R32, R50, RZ ;  /* 0x00000032203c723c */ /* 0x000ff000000018ff */
[----:B---3--:R-:W-:Y:S08]  /*2230*/  HMMA.16816.F32 R48, R16, R40, R56 ;  /* 0x000000281030723c */ /* 0x008ff00000001838 */
[----:B------:R-:W-:Y:S08]  /*2240*/  HMMA.16816.F32 R56, R28, R54, R68 ;  /* 0x000000361c38723c */ /* 0x000ff00000001844 */
[----:B----4-:R-:W-:Y:S08]  /*2250*/  HMMA.16816.F32 R68, R12, R44, R64 ;  /* 0x0000002c0c44723c */ /* 0x010ff00000001840 */
[----:B------:R-:W-:Y:S08]  /*2260*/  HMMA.16816.F32 R64, R24, R54, R60 ;  /* 0x000000361840723c */ /* 0x000ff0000000183c */
[----:B------:R-:W-:Y:S08]  /*2270*/  HMMA.16816.F32 R60, R36, R80, RZ ;  /* 0x00000050243c723c */ /* 0x000ff000000018ff */
[----:B-1----:R-:W-:Y:S01]  /*2280*/  HMMA.16816.F32 R76, R8, R44, R48 ;  /* 0x0000002c084c723c */ /* 0x002fe20000001830 */
        /* <DEDUP_REMOVED lines=9> */
[----:B------:R-:W5:Y:S01]  /*2320*/  LDSM.16.M88.4 R40, [R228+0x800] ;  /* 0x00080000e428783b */ /* 0x000f620000000200 */
[----:B--2---:R-:W-:-:S04]  /*2330*/  FMUL.FTZ R0, R70, c[0x0][0x320] ;  /* 0x0000c80046007a20 */ /* 0x004fc80000410000 */
[----:B------:R2:W2:Y:S10]  /*2340*/  MUFU.TANH R187, R0 ;  /* 0x0000000000bb7308 */ /* 0x0004b40000002400 */
[----:B-1----:R-:W-:Y:S08]  /*2350*/  HMMA.16816.F32 R60, R20, R48, R60 ;  /* 0x00000030143c723c */ /* 0x002ff0000000183c */
[----:B------:R-:W-:Y:S01]  /*2360*/  HMMA.16816.F32 R72, R8, R46, R64 ;  /* 0x0000002e0848723c */ /* 0x000fe20000001840 */
[----:B--2---:R-:W-:-:S07]  /*2370*/  FMUL.FTZ R0, R71, c[0x0][0x320] ;  /* 0x0000c80047007a20 */ /* 0x004fce0000410000 */
[----:B------:R-:W-:Y:S01]  /*2380*/  HMMA.16816.F32 R68, R12, R46, R52 ;  /* 0x0000002e0c44723c */ /* 0x000fe20000001834 */
[----:B------:R1:W2:Y:S07]  /*2390*/  MUFU.TANH R186, R0 ;  /* 0x0000000000ba7308 */ /* 0x0002ae0000002400 */
[----:B------:R-:W-:Y:S08]  /*23a0*/  HMMA.16816.F32 R52, R24, R84, R56 ;  /* 0x000000541834723c */ /* 0x000ff00000001838 */
[----:B------:R-:W-:Y:S01]  /*23b0*/  HMMA.16816.F32 R56, R36, R82, RZ ;  /* 0x000000522438723c */ /* 0x000fe200000018ff */
[----:B-1----:R-:W-:-:S04]  /*23c0*/  FMUL.FTZ R0, R76, c[0x0][0x320] ;  /* 0x0000c8004c007a20 */ /* 0x002fc80000410000 */
[----:B------:R1:W1:Y:S03]  /*23d0*/  MUFU.TANH R185, R0 ;  /* 0x0000000000b97308 */ /* 0x0002660000002400 */
[----:B------:R-:W-:Y:S08]  /*23e0*/  HMMA.16816.F32 R64, R32, R82, RZ ;  /* 0x000000522040723c */ /* 0x000ff000000018ff */
[----:B------:R-:W-:Y:S01]  /*23f0*/  HMMA.16816.F32 R44, R16, R48, R52 ;  /* 0x00000030102c723c */ /* 0x000fe20000001834 */
[----:B-1----:R-:W-:-:S07]  /*2400*/  FMUL.FTZ R0, R77, c[0x0][0x320] ;  /* 0x0000c8004d007a20 */ /* 0x002fce0000410000 */
[-C--:B------:R-:W-:Y:S01]  /*2410*/  HMMA.16816.F32 R52, R28, R86.reuse, R56 ;  /* 0x000000561c34723c */ /* 0x080fe20000001838 */
[----:B------:R1:W1:Y:S07]  /*2420*/  MUFU.TANH R184, R0 ;  /* 0x0000000000b87308 */ /* 0x00026e0000002400 */
[----:B------:R-:W-:Y:S08]  /*2430*/  HMMA.16816.F32 R64, R24, R86, R64 ;  /* 0x000000561840723c */ /* 0x000ff00000001840 */
[----:B------:R-:W-:Y:S01]  /*2440*/  HMMA.16816.F32 R56, R32, R88, RZ ;  /* 0x000000582038723c */ /* 0x000fe200000018ff */
[----:B-1----:R-:W-:-:S04]  /*2450*/  FMUL.FTZ R0, R78, c[0x0][0x320] ;  /* 0x0000c8004e007a20 */ /* 0x002fc80000410000 */
[----:B------:R1:W1:Y:S03]  /*2460*/  MUFU.TANH R180, R0 ;  /* 0x0000000000b47308 */ /* 0x0002660000002400 */
[-C--:B------:R-:W-:Y:S08]  /*2470*/  HMMA.16816.F32 R52, R20, R50.reuse, R52 ;  /* 0x000000321434723c */ /* 0x080ff00000001834 */
        /* <DEDUP_REMOVED lines=288> */
[C---:B------:R-:W-:Y:S07]  /*3680*/  HMMA.16816.F32 R40, R12.reuse, R48, R40 ;  /* 0x000000300c28723c */ /* 0x040fee0000001828 */
[----:B------:R-:W1:Y:S01]  /*3690*/  MUFU.TANH R56, R71 ;  /* 0x0000004700387308 */ /* 0x000e620000002400 */
[-C--:B------:R-:W-:Y:S07]  /*36a0*/  HMMA.16816.F32 R12, R12, R50.reuse, R20 ;  /* 0x000000320c0c723c */ /* 0x080fee0000001814 */
[----:B------:R5:W1:Y:S01]  /*36b0*/  MUFU.TANH R52, R0 ;  /* 0x0000000000347308 */ /* 0x000a620000002400 */
[----:B------:R-:W-:Y:S01]  /*36c0*/  HMMA.16816.F32 R8, R8, R50, R16 ;  /* 0x000000320808723c */ /* 0x000fe20000001810 */
[----:B------:R-:W-:-:S02]  /*36d0*/  FMUL.FTZ R24, R24, c[0x0][0x320] ;  /* 0x0000c80018187a20 */ /* 0x000fc40000410000 */
[----:B------:R-:W-:Y:S02]  /*36e0*/  FMUL.FTZ R25, R25, c[0x0][0x320] ;  /* 0x0000c80019197a20 */ /* 0x000fe40000410000 */
[----:B------:R-:W-:Y:S02]  /*36f0*/  FMUL.FTZ R26, R26, c[0x0][0x320] ;  /* 0x0000c8001a1a7a20 */ /* 0x000fe40000410000 */
[----:B------:R-:W1:Y:S01]  /*3700*/  MUFU.TANH R34, R24 ;  /* 0x0000001800227308 */ /* 0x000e620000002400 */
[----:B------:R-:W-:Y:S02]  /*3710*/  FMUL.FTZ R27, R27, c[0x0][0x320] ;  /* 0x0000c8001b1b7a20 */ /* 0x000fe40000410000 */
[----:B------:R-:W-:Y:S02]  /*3720*/  FMUL.FTZ R40, R40, c[0x0][0x320] ;  /* 0x0000c80028287a20 */ /* 0x000fe40000410000 */
[----:B------:R-:W-:Y:S02]  /*3730*/  FMUL.FTZ R41, R41, c[0x0][0x320] ;  /* 0x0000c80029297a20 */ /* 0x000fe40000410000 */
[----:B------:R-:W-:Y:S01]  /*3740*/  FMUL.FTZ R42, R42, c[0x0][0x320] ;  /* 0x0000c8002a2a7a20 */ /* 0x000fe20000410000 */
[----:B------:R-:W1:Y:S01]  /*3750*/  MUFU.TANH R35, R25 ;  /* 0x0000001900237308 */ /* 0x000e620000002400 */
[----:B-----5:R-:W-:-:S02]  /*3760*/  FMUL.FTZ R0, R43, c[0x0][0x320] ;  /* 0x0000c8002b007a20 */ /* 0x020fc40000410000 */
[----:B------:R-:W-:Y:S02]  /*3770*/  FMUL.FTZ R12, R12, c[0x0][0x320] ;  /* 0x0000c8000c0c7a20 */ /* 0x000fe40000410000 */
[----:B------:R-:W-:Y:S02]  /*3780*/  FMUL.FTZ R13, R13, c[0x0][0x320] ;  /* 0x0000c8000d0d7a20 */ /* 0x000fe40000410000 */
[----:B------:R-:W-:Y:S01]  /*3790*/  FMUL.FTZ R14, R14, c[0x0][0x320] ;  /* 0x0000c8000e0e7a20 */ /* 0x000fe20000410000 */
[----:B------:R-:W1:Y:S01]  /*37a0*/  MUFU.TANH R37, R26 ;  /* 0x0000001a00257308 */ /* 0x000e620000002400 */
[----:B------:R-:W-:Y:S02]  /*37b0*/  FMUL.FTZ R15, R15, c[0x0][0x320] ;  /* 0x0000c8000f0f7a20 */ /* 0x000fe40000410000 */
[----:B------:R-:W-:Y:S02]  /*37c0*/  FMUL.FTZ R8, R8, c[0x0][0x320] ;  /* 0x0000c80008087a20 */ /* 0x000fe40000410000 */
[----:B------:R-:W-:-:S02]  /*37d0*/  FMUL.FTZ R9, R9, c[0x0][0x320] ;  /* 0x0000c80009097a20 */ /* 0x000fc40000410000 */
[----:B------:R-:W-:Y:S01]  /*37e0*/  FMUL.FTZ R10, R10, c[0x0][0x320] ;  /* 0x0000c8000a0a7a20 */ /* 0x000fe20000410000 */
[----:B------:R-:W1:Y:S01]  /*37f0*/  MUFU.TANH R36, R27 ;  /* 0x0000001b00247308 */ /* 0x000e620000002400 */
[----:B------:R-:W-:-:S07]  /*3800*/  FMUL.FTZ R11, R11, c[0x0][0x320] ;  /* 0x0000c8000b0b7a20 */ /* 0x000fce0000410000 */
[----:B------:R-:W1:Y:S08]  /*3810*/  MUFU.TANH R33, R40 ;  /* 0x0000002800217308 */ /* 0x000e700000002400 */
        /* <DEDUP_REMOVED lines=10> */
[----:B------:R5:W1:Y:S02]  /*38c0*/  MUFU.TANH R48, R0 ;  /* 0x0000000000307308 */ /* 0x000a640000002400 */
[----:B-----5:R-:W-:Y:S01]  /*38d0*/  LOP3.LUT R0, R5, R2, RZ, 0xfc, !PT ;  /* 0x0000000205007212 */ /* 0x020fe200078efcff */
        /* <DEDUP_REMOVED lines=12> */
[----:B------:R-:W-:Y:S02]  /*39a0*/  LEA.HI.X R7, R8, c[0x0][0x1cc], R2, 0x1, P1 ;  /* 0x0000730008077a11 */ /* 0x000fe400008f0c02 */
[----:B------:R-:W-:-:S03]  /*39b0*/  IADD3 R12, P1, R14, R18, RZ ;  /* 0x000000120e0c7210 */ /* 0x000fc60007f3e0ff */
[----:B------:R-:W-:Y:S01]  /*39c0*/  IMAD.X R15, R5, 0x1, R7, P3 ;  /* 0x00000001050f7824 */ /* 0x000fe200018e0607 */
[-C--:B------:R-:W-:Y:S01]  /*39d0*/  IADD3 R10, P3, R12, R18.reuse, RZ ;  /* 0x000000120c0a7210 */ /* 0x080fe20007f7e0ff */
[----:B------:R-:W-:Y:S01]  /*39e0*/  @!PT LDS RZ, [RZ] ;  /* 0x00000000fffff984 */ /* 0x000fe20000000800 */
[----:B------:R-:W-:Y:S01]  /*39f0*/  @!PT LDS RZ, [RZ] ;  /* 0x00000000fffff984 */ /* 0x000fe20000000800 */
[----:B------:R-:W-:Y:S01]  /*3a00*/  @!PT LDS RZ, [RZ] ;  /* 0x00000000fffff984 */ /* 0x000fe20000000800 */
[----:B------:R1:W-:Y:S02]  /*3a10*/  LDGSTS.E.BYPASS.LTC128B.128 [R241+0x3900], [R6.64], !P2 ;  /* 0x0390000006f17fae */ /* 0x0003e4000d101d48 */
[--C-:B------:R-:W-:Y:S01]  /*3a20*/  IMAD.X R13, R15, 0x1, R5.reuse, P1 ;  /* 0x000000010f0d7824 */ /* 0x100fe200008e0605 */
[----:B------:R-:W-:Y:S01]  /*3a30*/  IADD3 R8, P1, R10, R18, RZ ;  /* 0x000000120a087210 */ /* 0x000fe20007f3e0ff */
[----:B------:R2:W-:Y:S02]  /*3a40*/  LDGSTS.E.BYPASS.LTC128B.128 [R241+0x4100], [R14.64], !P2 ;  /* 0x041000000ef17fae */ /* 0x0005e4000d101d48 */
[--C-:B------:R-:W-:Y:S02]  /*3a50*/  IMAD.X R11, R13, 0x1, R5.reuse, P3 ;  /* 0x000000010d0b7824 */ /* 0x100fe400018e0605 */
[----:B------:R3:W-:Y:S02]  /*3a60*/  LDGSTS.E.BYPASS.LTC128B.128 [R241+0x4900], [R12.64], !P2 ;  /* 0x049000000cf17fae */ /* 0x0007e4000d101d48 */
[----:B------:R-:W-:-:S02]  /*3a70*/  IMAD.X R9, R11, 0x1, R5, P1 ;  /* 0x000000010b097824 */ /* 0x000fc400008e0605 */
[----:B------:R3:W-:Y:S04]  /*3a80*/  LDGSTS.E.BYPASS.LTC128B.128 [R241+0x5100], [R10.64], !P2 ;  /* 0x051000000af17fae */ /* 0x0007e8000d101d48 */
[----:B------:R3:W-:Y:S01]  /*3a90*/  LDGSTS.E.BYPASS.LTC128B.128 [R241+0x5900], [R8.64], !P2 ;  /* 0x0590000008f17fae */ /* 0x0007e2000d101d48 */
[----:B-1----:R-:W-:-:S04]  /*3aa0*/  IADD3 R6, P3, R8, R18, RZ ;  /* 0x0000001208067210 */ /* 0x002fc80007f7e0ff */
[----:B--2---:R-:W-:Y:S01]  /*3ab0*/  IADD3 R14, P1, R6, R18, RZ ;  /* 0x00000012060e7210 */ /* 0x004fe20007f3e0ff */
[----:B------:R-:W-:-:S04]  /*3ac0*/  IMAD.X R7, R9, 0x1, R5, P3 ;  /* 0x0000000109077824 */ /* 0x000fc800018e0605 */
[----:B------:R-:W-:Y:S01]  /*3ad0*/  IMAD.X R15, R7, 0x1, R5, P1 ;  /* 0x00000001070f7824 */ /* 0x000fe200008e0605 */
[----:B------:R3:W-:Y:S04]  /*3ae0*/  LDGSTS.E.BYPASS.LTC128B.128 [R241+0x6100], [R6.64], !P2 ;  /* 0x0610000006f17fae */ /* 0x0007e8000d101d48 */
[----:B------:R3:W-:Y:S03]  /*3af0*/  LDGSTS.E.BYPASS.LTC128B.128 [R241+0x6900], [R14.64], !P2 ;  /* 0x069000000ef17fae */ /* 0x0007e6000d101d48 */
.L_x_31:
[----:B-1234-:R-:W-:Y:S01]  /*3b00*/  LOP3.LUT R2, R190, 0xffffffe0, RZ, 0xc0, !PT ;  /* 0xffffffe0be027812 */ /* 0x01efe200078ec0ff */
[----:B------:R-:W-:Y:S01]  /*3b10*/  IMAD.IADD R6, R112, 0x1, R156 ;  /* 0x0000000170067824 */ /* 0x000fe200078e029c */
[----:B------:R-:W0:Y:S01]  /*3b20*/  LDGDEPBAR ;  /* 0x00000000000079af */ /* 0x000e220000000000 */
[----:B------:R-:W-:Y:S02]  /*3b30*/  IMAD.SHL.U32 R224, R0, 0x2, RZ ;  /* 0x0000000200e07824 */ /* 0x000fe400078e00ff */
[----:B------:R-:W-:-:S02]  /*3b40*/  IMAD.IADD R2, R192, 0x1, -R2 ;  /* 0x00000001c0027824 */ /* 0x000fc400078e0a02 */
[--C-:B------:R-:W-:Y:S02]  /*3b50*/  IMAD R225, R4, 0x2, R224.reuse ;  /* 0x0000000204e17824 */ /* 0x100fe400078e02e0 */
[C---:B------:R-:W-:Y:S01]  /*3b60*/  IMAD R227, R3.reuse, 0x2, R224 ;  /* 0x0000000203e37824 */ /* 0x040fe200078e02e0 */
[----:B------:R-:W-:Y:S01]  /*3b70*/  SHF.R.S32.HI R5, RZ, 0x1f, R2 ;  /* 0x0000001fff057819 */ /* 0x000fe20000011402 */
[----:B------:R-:W-:-:S03]  /*3b80*/  IMAD R226, R3, 0x2, R225 ;  /* 0x0000000203e27824 */ /* 0x000fc600078e02e1 */
[----:B------:R-:W-:-:S04]  /*3b90*/  LEA.HI R5, R5, R2, RZ, 0x2 ;  /* 0x0000000205057211 */ /* 0x000fc800078f10ff */
[----:B------:R-:W-:-:S05]  /*3ba0*/  LOP3.LUT R5, R5, 0x7ffffffc, RZ, 0xc0, !PT ;  /* 0x7ffffffc05057812 */ /* 0x000fca00078ec0ff */
[----:B------:R-:W-:-:S04]  /*3bb0*/  IMAD.IADD R2, R2, 0x1, -R5 ;  /* 0x0000000102027824 */ /* 0x000fc800078e0a05 */
[----:B------:R-:W-:-:S05]  /*3bc0*/  IMAD R2, R2, -0x2, R6 ;  /* 0xfffffffe02027824 */ /* 0x000fca00078e0206 */
[C---:B------:R-:W-:Y:S02]  /*3bd0*/  ISETP.GT.AND P4, PT, R2.reuse, RZ, PT ;  /* 0x000000ff0200720c */ /* 0x040fe40003f84270 */
[C---:B------:R-:W-:Y:S02]  /*3be0*/  ISETP.GT.AND P3, PT, R2.reuse, 0x1, PT ;  /* 0x000000010200780c */ /* 0x040fe40003f64270 */
[----:B------:R-:W-:Y:S02]  /*3bf0*/  ISETP.GT.AND P1, PT, R2, 0x8, PT ;  /* 0x000000080200780c */ /* 0x000fe40003f24270 */
[----:B------:R-:W-:Y:S02]  /*3c00*/  FSEL R10, R189, -INF , P4 ;  /* 0xff800000bd0a7808 */ /* 0x000fe40002000000 */
[----:B------:R-:W-:Y:S02]  /*3c10*/  FSEL R11, R188, -INF , P3 ;  /* 0xff800000bc0b7808 */ /* 0x000fe40001800000 */
[----:B------:R-:W-:-:S02]  /*3c20*/  ISETP.GT.AND P6, PT, R2, 0x9, PT ;  /* 0x000000090200780c */ /* 0x000fc40003fc4270 */
[----:B------:R-:W-:Y:S02]  /*3c30*/  FSEL R12, R183, -INF , P1 ;  /* 0xff800000b70c7808 */ /* 0x000fe40000800000 */
[----:B------:R-:W-:Y:S02]  /*3c40*/  FMNMX.FTZ R70, R10, R11, !PT ;  /* 0x0000000b0a467209 */ /* 0x000fe40007810000 */
[----:B------:R-:W-:Y:S02]  /*3c50*/  ISETP.GT.AND P5, PT, R2, 0x10, PT ;  /* 0x000000100200780c */ /* 0x000fe40003fa4270 */
[----:B------:R-:W-:Y:S02]  /*3c60*/  FSEL R13, R182, -INF , P6 ;  /* 0xff800000b60d7808 */ /* 0x000fe40003000000 */
[----:B------:R-:W-:Y:S02]  /*3c70*/  FMNMX.FTZ R70, R12, R70, !PT ;  /* 0x000000460c467209 */ /* 0x000fe40007810000 */
[----:B------:R-:W-:-:S02]  /*3c80*/  FSEL R21, R180, -INF , P4 ;  /* 0xff800000b4157808 */ /* 0x000fc40002000000 */
        /* <DEDUP_REMOVED lines=28> */
[----:B------:R-:W-:Y:S02]  /*3e50*/  FSEL R116, R159, -INF , P6 ;  /* 0xff8000009f747808 */ /* 0x000fe40003000000 */
[----:B------:R-:W-:-:S02]  /*3e60*/  FMNMX.FTZ R70, R31, R70, !PT ;  /* 0x000000461f467209 */ /* 0x000fc40007810000 */
[----:B------:R-:W-:Y:S02]  /*3e70*/  FSEL R92, R165, -INF , P4 ;  /* 0xff800000a55c7808 */ /* 0x000fe40002000000 */
[----:B------:R-:W-:Y:S02]  /*3e80*/  FSEL R45, R168, -INF , P4 ;  /* 0xff800000a82d7808 */ /* 0x000fe40002000000 */
[----:B------:R-:W-:Y:S02]  /*3e90*/  FSEL R99, R170, -INF , P4 ;  /* 0xff800000aa637808 */ /* 0x000fe40002000000 */
[----:B------:R-:W-:Y:S02]  /*3ea0*/  FSEL R112, R113, -INF , P6 ;  /* 0xff80000071707808 */ /* 0x000fe40003000000 */
[----:B------:R-:W-:Y:S02]  /*3eb0*/  ISETP.GT.AND P4, PT, R2, 0x28, PT ;  /* 0x000000280200780c */ /* 0x000fe40003f84270 */
[----:B------:R-:W-:-:S02]  /*3ec0*/  FSEL R113, R117, -INF , P5 ;  /* 0xff80000075717808 */ /* 0x000fc40002800000 */
[----:B------:R-:W-:Y:S02]  /*3ed0*/  FSEL R117, R160, -INF , P5 ;  /* 0xff800000a0757808 */ /* 0x000fe40002800000 */
[----:B------:R-:W-:Y:S02]  /*3ee0*/  FMNMX.FTZ R70, R116, R70, !PT ;  /* 0x0000004674467209 */ /* 0x000fe40007810000 */
[----:B------:R-:W-:Y:S02]  /*3ef0*/  FSEL R96, R157, -INF , P3 ;  /* 0xff8000009d607808 */ /* 0x000fe40001800000 */
[----:B------:R-:W-:Y:S02]  /*3f00*/  FSEL R46, R162, -INF , P3 ;  /* 0xff800000a22e7808 */ /* 0x000fe40001800000 */
[----:B------:R-:W-:Y:S02]  /*3f10*/  FSEL R104, R164, -INF , P3 ;  /* 0xff800000a4687808 */ /* 0x000fe40001800000 */
[----:B------:R-:W-:-:S02]  /*3f20*/  FSEL R110, R118, -INF , P4 ;  /* 0xff800000766e7808 */ /* 0x000fc40002000000 */
[----:B------:R-:W-:Y:S02]  /*3f30*/  ISETP.GT.AND P3, PT, R2, 0x29, PT ;  /* 0x000000290200780c */ /* 0x000fe40003f64270 */
[----:B------:R-:W-:Y:S02]  /*3f40*/  FSEL R118, R149, -INF , P4 ;  /* 0xff80000095767808 */ /* 0x000fe40002000000 */
[----:B------:R-:W-:Y:S02]  /*3f50*/  FMNMX.FTZ R70, R117, R70, !PT ;  /* 0x0000004675467209 */ /* 0x000fe40007810000 */
[----:B------:R-:W-:Y:S02]  /*3f60*/  FSEL R97, R158, -INF , P1 ;  /* 0xff8000009e617808 */ /* 0x000fe40000800000 */
[----:B------:R-:W-:Y:S02]  /*3f70*/  FSEL R47, R161, -INF , P1 ;  /* 0xff800000a12f7808 */ /* 0x000fe40000800000 */
[----:B------:R-:W-:-:S02]  /*3f80*/  FSEL R105, R163, -INF , P1 ;  /* 0xff800000a3697808 */ /* 0x000fc40000800000 */
[----:B------:R-:W-:Y:S02]  /*3f90*/  ISETP.GT.AND P1, PT, R2, 0x30, PT ;  /* 0x000000300200780c */ /* 0x000fe40003f24270 */
[----:B------:R-:W-:Y:S02]  /*3fa0*/  FSEL R124, R152, -INF , P3 ;  /* 0xff800000987c7808 */ /* 0x000fe40001800000 */
[----:B------:R-:W-:Y:S02]  /*3fb0*/  FMNMX.FTZ R70, R118, R70, !PT ;  /* 0x0000004676467209 */ /* 0x000fe40007810000 */
[----:B------:R-:W-:Y:S02]  /*3fc0*/  FSEL R125, R155, -INF , P6 ;  /* 0xff8000009b7d7808 */ /* 0x000fe40003000000 */
[----:B------:R-:W-:Y:S02]  /*3fd0*/  ISETP.GT.AND P6, PT, R2, 0x31, PT ;  /* 0x000000310200780c */ /* 0x000fe40003fc4270 */
[----:B------:R-:W-:-:S02]  /*3fe0*/  FSEL R129, R142, -INF , P1 ;  /* 0xff8000008e817808 */ /* 0x000fc40000800000 */
[----:B------:R-:W-:Y:S02]  /*3ff0*/  FMNMX.FTZ R70, R124, R70, !PT ;  /* 0x000000467c467209 */ /* 0x000fe40007810000 */
[----:B------:R-:W-:Y:S02]  /*4000*/  FSEL R109, R153, -INF , P5 ;  /* 0xff800000996d7808 */ /* 0x000fe40002800000 */
[----:B------:R-:W-:Y:S02]  /*4010*/  FSEL R126, R154, -INF , P5 ;  /* 0xff8000009a7e7808 */ /* 0x000fe40002800000 */
[----:B------:R-:W-:Y:S02]  /*4020*/  ISETP.GT.AND P5, PT, R2, 0x38, PT ;  /* 0x000000380200780c */ /* 0x000fe40003fa4270 */
        /* <DEDUP_REMOVED lines=52> */
[----:B------:R-:W-:Y:S02]  /*4370*/  FSEL R222, R68, -INF , P1 ;  /* 0xff80000044de7808 */ /* 0x000fe40000800000 */
[----:B------:R-:W-:Y:S02]  /*4380*/  ISETP.GT.AND P4, PT, R2, 0x59, PT ;  /* 0x000000590200780c */ /* 0x000fe40003f84270 */
        /* <DEDUP_REMOVED lines=10> */
[C---:B------:R-:W-:Y:S02]  /*4430*/  ISETP.GT.AND P5, PT, R2.reuse, 0x61, PT ;  /* 0x000000610200780c */ /* 0x040fe40003fa4270 */
[----:B------:R-:W-:Y:S02]  /*4440*/  FSEL R196, R33, -INF , P6 ;  /* 0xff80000021c47808 */ /* 0x000fe40003000000 */
[----:B------:R-:W-:Y:S02]  /*4450*/  FMNMX.FTZ R70, R223, R70, !PT ;  /* 0x00000046df467209 */ /* 0x000fe40007810000 */
[----:B------:R-:W-:Y:S01]  /*4460*/  ISETP.GT.AND P4, PT, R2, 0x68, PT ;  /* 0x000000680200780c */ /* 0x000fe20003f84270 */
[----:B------:R-:W-:Y:S01]  /*4470*/  IMAD.MOV.U32 R4, RZ, RZ, R196 ;  /* 0x000000ffff047224 */ /* 0x000fe200078e00c4 */
[----:B------:R-:W-:-:S02]  /*4480*/  FSEL R197, R32, -INF , P5 ;  /* 0xff80000020c57808 */ /* 0x000fc40002800000 */
[----:B------:R-:W-:Y:S02]  /*4490*/  FMNMX.FTZ R70, R196, R70, !PT ;  /* 0x00000046c4467209 */ /* 0x000fe40007810000 */
[----:B------:R-:W-:Y:S02]  /*44a0*/  FSEL R178, R79, -INF , P3 ;  /* 0xff8000004fb27808 */ /* 0x000fe40001800000 */
[----:B------:R-:W-:Y:S02]  /*44b0*/  FSEL R172, R77, -INF , P3 ;  /* 0xff8000004dac7808 */ /* 0x000fe40001800000 */
[----:B------:R-:W-:Y:S02]  /*44c0*/  FSEL R249, R73, -INF , P3 ;  /* 0xff80000049f97808 */ /* 0x000fe40001800000 */
[----:B------:R-:W-:Y:S02]  /*44d0*/  ISETP.GT.AND P3, PT, R2, 0x69, PT ;  /* 0x000000690200780c */ /* 0x000fe40003f64270 */
[----:B------:R-:W-:-:S02]  /*44e0*/  FSEL R195, R17, -INF , P4 ;  /* 0xff80000011c37808 */ /* 0x000fc40002000000 */
[----:B------:R-:W-:Y:S02]  /*44f0*/  FMNMX.FTZ R70, R197, R70, !PT ;  /* 0x00000046c5467209 */ /* 0x000fe40007810000 */
[----:B------:R-:W-:Y:S02]  /*4500*/  FSEL R187, R16, -INF , P3 ;  /* 0xff80000010bb7808 */ /* 0x000fe40001800000 */
[----:B------:R-:W-:Y:S02]  /*4510*/  FMNMX.FTZ R70, R195, R70, !PT ;  /* 0x00000046c3467209 */ /* 0x000fe40007810000 */
[----:B------:R-:W-:Y:S02]  /*4520*/  FMNMX.FTZ R68, R15, R18, !PT ;  /* 0x000000120f447209 */ /* 0x000fe40007810000 */
[----:B------:R-:W-:Y:S02]  /*4530*/  FMNMX.FTZ R70, R187, R70, !PT ;  /* 0x00000046bb467209 */ /* 0x000fe40007810000 */
[----:B------:R-:W-:-:S02]  /*4540*/  FMNMX.FTZ R68, R19, R68, !PT ;  /* 0x0000004413447209 */ /* 0x000fc40007810000 */
[----:B------:R-:W-:Y:S01]  /*4550*/  FSEL R176, R66, -INF , P1 ;  /* 0xff80000042b07808 */ /* 0x000fe20000800000 */
[----:B------:R-:W1:Y:S01]  /*4560*/  SHFL.BFLY PT, R5, R70, 0x2, 0x1f ;  /* 0x0c401f0046057f89 */ /* 0x000e6200000e0000 */
[----:B------:R-:W-:Y:S02]  /*4570*/  FMNMX.FTZ R68, R20, R68, !PT ;  /* 0x0000004414447209 */ /* 0x000fe40007810000 */
[----:B------:R-:W-:Y:S02]  /*4580*/  FSEL R171, R64, -INF , P1 ;  /* 0xff80000040ab7808 */ /* 0x000fe40000800000 */
[----:B------:R-:W-:Y:S02]  /*4590*/  FMNMX.FTZ R68, R44, R68, !PT ;  /* 0x000000442c447209 */ /* 0x000fe40007810000 */
[----:B------:R-:W-:Y:S02]  /*45a0*/  FSEL R245, R60, -INF , P1 ;  /* 0xff8000003cf57808 */ /* 0x000fe40000800000 */
[----:B------:R-:W-:-:S02]  /*45b0*/  FMNMX.FTZ R68, R45, R68, !PT ;  /* 0x000000442d447209 */ /* 0x000fc40007810000 */
[----:B------:R-:W-:Y:S02]  /*45c0*/  FMNMX.FTZ R6, R40, R41, !PT ;  /* 0x0000002928067209 */ /* 0x000fe40007810000 */
[----:B------:R-:W-:Y:S02]  /*45d0*/  FMNMX.FTZ R68, R46, R68, !PT ;  /* 0x000000442e447209 */ /* 0x000fe40007810000 */
[----:B------:R-:W-:Y:S02]  /*45e0*/  FSEL R179, R34, -INF , P6 ;  /* 0xff80000022b37808 */ /* 0x000fe40003000000 */
[----:B------:R-:W-:Y:S02]  /*45f0*/  FMNMX.FTZ R68, R47, R68, !PT ;  /* 0x000000442f447209 */ /* 0x000fe40007810000 */
[----:B------:R-:W-:Y:S02]  /*4600*/  FSEL R182, R35, -INF , P5 ;  /* 0xff80000023b67808 */ /* 0x000fe40002800000 */
[----:B------:R-:W-:Y:S01]  /*4610*/  FMNMX.FTZ R68, R108, R68, !PT ;  /* 0x000000446c447209 */ /* 0x000fe20007810000 */
[----:B------:R-:W-:Y:S01]  /*4620*/  LDSM.16.MT88.4 R32, [R225+0x100] ;  /* 0x00010000e120783b */ /* 0x000fe20000004200 */
[----:B------:R-:W-:-:S02]  /*4630*/  FSEL R183, R24, -INF , P4 ;  /* 0xff80000018b77808 */ /* 0x000fc40002000000 */
[----:B-1----:R-:W-:Y:S02]  /*4640*/  FMNMX.FTZ R70, R70, R5, !PT ;  /* 0x0000000546467209 */ /* 0x002fe40007810000 */
[----:B------:R-:W-:Y:S02]  /*4650*/  FMNMX.FTZ R68, R109, R68, !PT ;  /* 0x000000446d447209 */ /* 0x000fe40007810000 */
[----:B------:R-:W-:Y:S01]  /*4660*/  FSEL R208, R25, -INF , P3 ;  /* 0xff80000019d07808 */ /* 0x000fe20001800000 */
[----:B------:R-:W1:Y:S01]  /*4670*/  SHFL.BFLY PT, R5, R70, 0x1, 0x1f ;  /* 0x0c201f0046057f89 */ /* 0x000e6200000e0000 */
[----:B------:R-:W-:Y:S02]  /*4680*/  FMNMX.FTZ R68, R110, R68, !PT ;  /* 0x000000446e447209 */ /* 0x000fe40007810000 */
[----:B------:R-:W-:Y:S02]  /*4690*/  FSEL R181, R37, -INF , P6 ;  /* 0xff80000025b57808 */ /* 0x000fe40003000000 */
[----:B------:R-:W-:-:S02]  /*46a0*/  FMNMX.FTZ R68, R111, R68, !PT ;  /* 0x000000446f447209 */ /* 0x000fc40007810000 */
[----:B------:R-:W-:Y:S02]  /*46b0*/  FSEL R180, R36, -INF , P5 ;  /* 0xff80000024b47808 */ /* 0x000fe40002800000 */
[----:B------:R-:W-:Y:S02]  /*46c0*/  FMNMX.FTZ R68, R131, R68, !PT ;  /* 0x0000004483447209 */ /* 0x000fe40007810000 */
[----:B------:R-:W-:Y:S02]  /*46d0*/  FSEL R209, R27, -INF , P4 ;  /* 0xff8000001bd17808 */ /* 0x000fe40002000000 */
[----:B------:R-:W-:Y:S02]  /*46e0*/  FMNMX.FTZ R68, R132, R68, !PT ;  /* 0x0000004484447209 */ /* 0x000fe40007810000 */
[----:B------:R-:W-:Y:S02]  /*46f0*/  FSEL R221, R26, -INF , P3 ;  /* 0xff8000001add7808 */ /* 0x000fe40001800000 */
[----:B------:R-:W-:Y:S01]  /*4700*/  FMNMX.FTZ R68, R133, R68, !PT ;  /* 0x0000004485447209 */ /* 0x000fe20007810000 */
[----:B------:R-:W-:Y:S01]  /*4710*/  LDSM.16.MT88.4 R24, [R227+0x100] ;  /* 0x00010000e318783b */ /* 0x000fe20000004200 */
[----:B------:R-:W-:-:S02]  /*4720*/  FSEL R219, R49, -INF , P6 ;  /* 0xff80000031db7808 */ /* 0x000fc40003000000 */
[----:B------:R-:W-:Y:S02]  /*4730*/  FMNMX.FTZ R68, R134, R68, !PT ;  /* 0x0000004486447209 */ /* 0x000fe40007810000 */
[----:B------:R-:W-:Y:S02]  /*4740*/  FSEL R215, R48, -INF , P5 ;  /* 0xff80000030d77808 */ /* 0x000fe40002800000 */
[----:B-1----:R-:W-:Y:S02]  /*4750*/  FMNMX.FTZ R70, R70, R5, !PT ;  /* 0x0000000546467209 */ /* 0x002fe40007810000 */
[----:B------:R-:W-:Y:S02]  /*4760*/  FMNMX.FTZ R5, R21, R22, !PT ;  /* 0x0000001615057209 */ /* 0x000fe40007810000 */
[----:B------:R-:W-:Y:S01]  /*4770*/  FMNMX.FTZ R68, R152, R68, !PT ;  /* 0x0000004498447209 */ /* 0x000fe20007810000 */
[----:B------:R-:W-:Y:S01]  /*4780*/  FMUL.FTZ R7, R70, c[0x0][0x2d0] ;  /* 0x0000b40046077a20 */ /* 0x000fe20000410000 */
[----:B------:R-:W-:-:S02]  /*4790*/  FMNMX.FTZ R5, R23, R5, !PT ;  /* 0x0000000517057209 */ /* 0x000fc40007810000 */
[----:B------:R-:W-:Y:S02]  /*47a0*/  FSETP.NEU.FTZ.AND P1, PT, R70, -INF , PT ;  /* 0xff8000004600780b */ /* 0x000fe40003f3d000 */
[----:B------:R-:W-:Y:S02]  /*47b0*/  FMNMX.FTZ R5, R28, R5, !PT ;  /* 0x000000051c057209 */ /* 0x000fe40007810000 */
[----:B------:R-:W-:Y:S02]  /*47c0*/  FMNMX.FTZ R68, R153, R68, !PT ;  /* 0x0000004499447209 */ /* 0x000fe40007810000 */
[----:B------:R-:W-:Y:S02]  /*47d0*/  FMNMX.FTZ R5, R71, R5, !PT ;  /* 0x0000000547057209 */ /* 0x000fe40007810000 */
[----:B------:R-:W-:Y:S02]  /*47e0*/  FSEL R7, R7, RZ, P1 ;  /* 0x000000ff07077208 */ /* 0x000fe40000800000 */
[----:B------:R-:W-:-:S02]  /*47f0*/  FMNMX.FTZ R5, R92, R5, !PT ;  /* 0x000000055c057209 */ /* 0x000fc40007810000 */
[----:B------:R-:W-:Y:S01]  /*4800*/  ISETP.GT.AND P1, PT, R2, 0x59, PT ;  /* 0x000000590200780c */ /* 0x000fe20003f24270 */
[----:B------:R-:W-:Y:S01]  /*4810*/  FFMA.FTZ R4, R4, c[0x0][0x2d0], -R7 ;  /* 0x0000b40004047a23 */ /* 0x000fe20000010807 */
        /* <DEDUP_REMOVED lines=9> */
[----:B------:R-:W-:Y:S02]  /*48b0*/  FSEL R164, R65, -INF , P1 ;  /* 0xff80000041a47808 */ /* 0x000fe40000800000 */
        /* <DEDUP_REMOVED lines=26> */
[----:B------:R-:W-:Y:S02]  /*4a60*/  FSEL R165, R52, -INF , P1 ;  /* 0xff80000034a57808 */ /* 0x000fe40000800000 */
[----:B------:R-:W-:Y:S01]  /*4a70*/  FMNMX.FTZ R2, R176, R2, !PT ;  /* 0x00000002b0027209 */ /* 0x000fe20007810000 */
[----:B------:R-:W1:Y:S01]  /*4a80*/  SHFL.BFLY PT, R6, R68, 0x2, 0x1f ;  /* 0x0c401f0044067f89 */ /* 0x000e6200000e0000 */
        /* <DEDUP_REMOVED lines=11> */
[----:B------:R-:W-:Y:S01]  /*4b40*/  FSEL R170, R56, -INF , P1 ;  /* 0xff80000038aa7808 */ /* 0x000fe20000800000 */
[----:B------:R-:W2:Y:S01]  /*4b50*/  SHFL.BFLY PT, R8, R2, 0x2, 0x1f ;  /* 0x0c401f0002087f89 */ /* 0x000ea200000e0000 */
[----:B------:R-:W-:Y:S02]  /*4b60*/  FMNMX.FTZ R5, R166, R5, !PT ;  /* 0x00000005a6057209 */ /* 0x000fe40007810000 */
[----:B-1----:R-:W-:Y:S01]  /*4b70*/  FMNMX.FTZ R68, R68, R6, !PT ;  /* 0x0000000644447209 */ /* 0x002fe20007810000 */
[----:B------:R-:W-:Y:S01]  /*4b80*/  FFMA.FTZ R6, R10, c[0x0][0x2d0], -R7 ;  /* 0x0000b4000a067a23 */ /* 0x000fe20000010807 */
[----:B------:R-:W-:-:S02]  /*4b90*/  FMNMX.FTZ R5, R167, R5, !PT ;  /* 0x00000005a7057209 */ /* 0x000fc40007810000 */
[----:B------:R-:W-:Y:S01]  /*4ba0*/  FSEL R210, R39, -INF , P4 ;  /* 0xff80000027d27808 */ /* 0x000fe20002000000 */
[----:B------:R-:W1:Y:S01]  /*4bb0*/  SHFL.BFLY PT, R9, R68, 0x1, 0x1f ;  /* 0x0c201f0044097f89 */ /* 0x000e6200000e0000 */
[----:B------:R-:W-:Y:S01]  /*4bc0*/  FMNMX.FTZ R5, R169, R5, !PT ;  /* 0x00000005a9057209 */ /* 0x000fe20007810000 */
[----:B------:R3:W-:Y:S01]  /*4bd0*/  MUFU.EX2 R243, R6 ;  /* 0x0000000600f37308 */ /* 0x0007e20000000800 */
[----:B------:R-:W-:Y:S02]  /*4be0*/  FSEL R207, R38, -INF , P3 ;  /* 0xff80000026cf7808 */ /* 0x000fe40001800000 */
[----:B------:R-:W-:Y:S01]  /*4bf0*/  FMNMX.FTZ R5, R250, R5, !PT ;  /* 0x00000005fa057209 */ /* 0x000fe20007810000 */
[----:B------:R-:W-:Y:S03]  /*4c00*/  LDSM.16.MT88.4 R36, [R226+0x100] ;  /* 0x00010000e224783b */ /* 0x000fe60000004200 */
[----:B------:R-:W-:-:S02]  /*4c10*/  FMNMX.FTZ R5, R249, R5, !PT ;  /* 0x00000005f9057209 */ /* 0x000fc40007810000 */
[----:B--2---:R-:W-:Y:S01]  /*4c20*/  FMNMX.FTZ R2, R2, R8, !PT ;  /* 0x0000000802027209 */ /* 0x004fe20007810000 */
[----:B---3--:R-:W-:-:S04]  /*4c30*/  FFMA.FTZ R6, R11, c[0x0][0x2d0], -R7 ;  /* 0x0000b4000b067a23 */ /* 0x008fc80000010807 */
[----:B------:R-:W2:Y:S01]  /*4c40*/  SHFL.BFLY PT, R11, R2, 0x1, 0x1f ;  /* 0x0c201f00020b7f89 */ /* 0x000ea200000e0000 */
[----:B------:R3:W4:Y:S01]  /*4c50*/  MUFU.EX2 R242, R6 ;  /* 0x0000000600f27308 */ /* 0x0007220000000800 */
[----:B-1----:R-:W-:-:S04]  /*4c60*/  FMNMX.FTZ R68, R68, R9, !PT ;  /* 0x0000000944447209 */ /* 0x002fc80007810000 */
[C---:B------:R-:W-:Y:S01]  /*4c70*/  FSETP.NEU.FTZ.AND P1, PT, R68.reuse, -INF , PT ;  /* 0xff8000004400780b */ /* 0x040fe20003f3d000 */
[----:B------:R-:W-:Y:S01]  /*4c80*/  FMUL.FTZ R9, R68, c[0x0][0x2d0] ;  /* 0x0000b40044097a20 */ /* 0x000fe20000410000 */
[----:B---3--:R-:W-:Y:S01]  /*4c90*/  FMNMX.FTZ R6, R245, R5, !PT ;  /* 0x00000005f5067209 */ /* 0x008fe20007810000 */
[--C-:B------:R-:W-:Y:S01]  /*4ca0*/  FFMA.FTZ R5, R12, c[0x0][0x2d0], -R7.reuse ;  /* 0x0000b4000c057a23 */ /* 0x100fe20000010807 */
[----:B----4-:R-:W-:Y:S02]  /*4cb0*/  F2FP.PACK_AB R12, R242, R243 ;  /* 0x000000f3f20c723e */ /* 0x010fe400000000ff */
[----:B------:R-:W-:Y:S01]  /*4cc0*/  FMNMX.FTZ R6, R170, R6, !PT ;  /* 0x00000006aa067209 */ /* 0x000fe20007810000 */
[----:B------:R1:W-:Y:S01]  /*4cd0*/  MUFU.EX2 R201, R5 ;  /* 0x0000000500c97308 */ /* 0x0003e20000000800 */
[----:B--2---:R-:W-:Y:S02]  /*4ce0*/  FMNMX.FTZ R2, R2, R11, !PT ;  /* 0x0000000b02027209 */ /* 0x004fe40007810000 */
[----:B-1----:R-:W-:Y:S01]  /*4cf0*/  FMNMX.FTZ R5, R219, R6, !PT ;  /* 0x00000006db057209 */ /* 0x002fe20007810000 */
[----:B------:R-:W-:-:S03]  /*4d00*/  FFMA.FTZ R6, R13, c[0x0][0x2d0], -R7 ;  /* 0x0000b4000d067a23 */ /* 0x000fc60000010807 */
[----:B------:R-:W-:Y:S01]  /*4d10*/  FMNMX.FTZ R5, R215, R5, !PT ;  /* 0x00000005d7057209 */ /* 0x000fe20007810000 */
[----:B------:R1:W2:Y:S03]  /*4d20*/  MUFU.EX2 R190, R6 ;  /* 0x0000000600be7308 */ /* 0x0002a60000000800 */
[----:B------:R-:W-:Y:S01]  /*4d30*/  FMNMX.FTZ R8, R210, R5, !PT ;  /* 0x00000005d2087209 */ /* 0x000fe20007810000 */
[----:B------:R-:W-:-:S03]  /*4d40*/  FFMA.FTZ R5, R14, c[0x0][0x2d0], -R7 ;  /* 0x0000b4000e057a23 */ /* 0x000fc60000010807 */
[----:B------:R-:W-:Y:S01]  /*4d50*/  FMNMX.FTZ R8, R207, R8, !PT ;  /* 0x00000008cf087209 */ /* 0x000fe20007810000 */
[----:B------:R3:W-:Y:S04]  /*4d60*/  MUFU.EX2 R200, R5 ;  /* 0x0000000500c87308 */ /* 0x0007e80000000800 */
[----:B------:R-:W4:Y:S01]  /*4d70*/  SHFL.BFLY PT, R10, R8, 0x2, 0x1f ;  /* 0x0c401f00080a7f89 */ /* 0x000f2200000e0000 */
[----:B-1----:R-:W-:Y:S02]  /*4d80*/  FSEL R6, R9, RZ, P1 ;  /* 0x000000ff09067208 */ /* 0x002fe40000800000 */
[----:B------:R-:W-:Y:S02]  /*4d90*/  FSETP.NEU.FTZ.AND P1, PT, R2, -INF , PT ;  /* 0xff8000000200780b */ /* 0x000fe40003f3d000 */
[----:B--2---:R-:W-:Y:S01]  /*4da0*/  F2FP.PACK_AB R14, R190, R201 ;  /* 0x000000c9be0e723e */ /* 0x004fe200000000ff */
[----:B------:R-:W-:-:S02]  /*4db0*/  FFMA.FTZ R9, R19, c[0x0][0x2d0], -R6 ;  /* 0x0000b40013097a23 */ /* 0x000fc40000010806 */
[--C-:B---3--:R-:W-:Y:S02]  /*4dc0*/  FFMA.FTZ R5, R15, c[0x0][0x2d0], -R6.reuse ;  /* 0x0000b4000f057a23 */ /* 0x108fe40000010806 */
[----:B------:R1:W-:Y:S08]  /*4dd0*/  MUFU.EX2 R185, R9 ;  /* 0x0000000900b97308 */ /* 0x0003f00000000800 */
[----:B------:R2:W-:Y:S01]  /*4de0*/  MUFU.EX2 R202, R5 ;  /* 0x0000000500ca7308 */ /* 0x0005e20000000800 */
[----:B----4-:R-:W-:Y:S01]  /*4df0*/  FMNMX.FTZ R8, R8, R10, !PT ;  /* 0x0000000a08087209 */ /* 0x010fe20007810000 */
[----:B-1----:R-:W-:-:S06]  /*4e00*/  FFMA.FTZ R9, R20, c[0x0][0x2d0], -R6 ;  /* 0x0000b40014097a23 */ /* 0x002fcc0000010806 */
[----:B------:R-:W1:Y:S01]  /*4e10*/  MUFU.EX2 R189, R9 ;  /* 0x0000000900bd7308 */ /* 0x000e620000000800 */
[----:B--2---:R-:W-:Y:S02]  /*4e20*/  FFMA.FTZ R5, R18, c[0x0][0x2d0], -R6 ;  /* 0x0000b40012057a23 */ /* 0x004fe40000010806 */
[----:B------:R-:W-:Y:S05]  /*4e30*/  LDSM.16.MT88.4 R16, [R224+0x100] ;  /* 0x00010000e010783b */ /* 0x000fea0000004200 */
[----:B------:R2:W3:Y:S01]  /*4e40*/  MUFU.EX2 R145, R5 ;  /* 0x0000000500917308 */ /* 0x0004e20000000800 */
[----:B-1----:R-:W-:Y:S01]  /*4e50*/  F2FP.PACK_AB R10, R189, R185 ;  /* 0x000000b9bd0a723e */ /* 0x002fe200000000ff */
[----:B--2---:R-:W-:-:S05]  /*4e60*/  FMUL.FTZ R5, R2, c[0x0][0x2d0] ;  /* 0x0000b40002057a20 */ /* 0x004fca0000410000 */
[----:B------:R-:W-:-:S05]  /*4e70*/  FSEL R5, R5, RZ, P1 ;  /* 0x000000ff05057208 */ /* 0x000fca0000800000 */
[--C-:B------:R-:W-:Y:S02]  /*4e80*/  FFMA.FTZ R9, R21, c[0x0][0x2d0], -R5.reuse ;  /* 0x0000b40015097a23 */ /* 0x100fe40000010805 */
[--C-:B------:R-:W-:Y:S02]  /*4e90*/  FFMA.FTZ R0, R22, c[0x0][0x2d0], -R5.reuse ;  /* 0x0000b40016007a23 */ /* 0x100fe40000010805 */
[----:B------:R1:W-:Y:S08]  /*4ea0*/  MUFU.EX2 R191, R9 ;  /* 0x0000000900bf7308 */ /* 0x0003f00000000800 */
[----:B------:R2:W4:Y:S01]  /*4eb0*/  MUFU.EX2 R244, R0 ;  /* 0x0000000000f47308 */ /* 0x0005220000000800 */
[----:B-1----:R-:W1:Y:S01]  /*4ec0*/  SHFL.BFLY PT, R9, R8, 0x1, 0x1f ;  /* 0x0c201f0008097f89 */ /* 0x002e6200000e0000 */
[----:B--2---:R-:W-:-:S03]  /*4ed0*/  FFMA.FTZ R0, R23, c[0x0][0x2d0], -R5 ;  /* 0x0000b40017007a23 */ /* 0x004fc60000010805 */
[----:B------:R-:W2:Y:S03]  /*4ee0*/  LDSM.16.MT88.4 R20, [R224+0x900] ;  /* 0x00090000e014783b */ /* 0x000ea60000004200 */
[----:B------:R5:W-:Y:S01]  /*4ef0*/  MUFU.EX2 R248, R0 ;  /* 0x0000000000f87308 */ /* 0x000be20000000800 */
[----:B-1----:R-:W-:Y:S02]  /*4f00*/  FMNMX.FTZ R69, R8, R9, !PT ;  /* 0x0000000908457209 */ /* 0x002fe40007810000 */
[----:B---3--:R-:W-:Y:S01]  /*4f10*/  F2FP.PACK_AB R8, R145, R202 ;  /* 0x000000ca9108723e */ /* 0x008fe200000000ff */
[----:B-----5:R-:W-:Y:S01]  /*4f20*/  FFMA.FTZ R0, R28, c[0x0][0x2d0], -R5 ;  /* 0x0000b4001c007a23 */ /* 0x020fe20000010805 */
[C---:B------:R-:W-:Y:S01]  /*4f30*/  FSETP.NEU.FTZ.AND P1, PT, R69.reuse, -INF , PT ;  /* 0xff8000004500780b */ /* 0x040fe20003f3d000 */
[----:B------:R-:W-:Y:S01]  /*4f40*/  FMUL.FTZ R3, R69, c[0x0][0x2d0] ;  /* 0x0000b40045037a20 */ /* 0x000fe20000410000 */
[----:B----4-:R-:W-:Y:S01]  /*4f50*/  F2FP.PACK_AB R9, R244, R191 ;  /* 0x000000bff409723e */ /* 0x010fe200000000ff */
[----:B------:R1:W3:Y:S02]  /*4f60*/  MUFU.EX2 R194, R0 ;  /* 0x0000000000c27308 */ /* 0x0002e40000000800 */
[----:B-1----:R-:W-:Y:S01]  /*4f70*/  FFMA.FTZ R0, R29, c[0x0][0x2d0], -R7 ;  /* 0x0000b4001d007a23 */ /* 0x002fe20000010807 */
[----:B---3--:R-:W-:-:S05]  /*4f80*/  F2FP.PACK_AB R11, R194, R248 ;  /* 0x000000f8c20b723e */ /* 0x008fca00000000ff */
[----:B------:R1:W-:Y:S02]  /*4f90*/  MUFU.EX2 R147, R0 ;  /* 0x0000000000937308 */ /* 0x0003e40000000800 */
[C---:B------:R-:W-:Y:S08]  /*4fa0*/  HMMA.16816.F32 R80, R8.reuse, R16, RZ ;  /* 0x000000100850723c */ /* 0x040ff000000018ff */
[----:B------:R-:W-:Y:S01]  /*4fb0*/  HMMA.16816.F32 R60, R8, R18, RZ ;  /* 0x00000012083c723c */ /* 0x000fe200000018ff */
[----:B-1----:R-:W-:-:S04]  /*4fc0*/  FFMA.FTZ R0, R30, c[0x0][0x2d0], -R7 ;  /* 0x0000b4001e007a23 */ /* 0x002fc80000010807 */
[----:B------:R1:W-:Y:S03]  /*4fd0*/  MUFU.EX2 R193, R0 ;  /* 0x0000000000c17308 */ /* 0x0003e60000000800 */
[C---:B------:R-:W-:Y:S08]  /*4fe0*/  HMMA.16816.F32 R76, R8.reuse, R24, RZ ;  /* 0x00000018084c723c */ /* 0x040ff000000018ff */
[----:B------:R-:W-:Y:S01]  /*4ff0*/  HMMA.16816.F32 R56, R8, R26, RZ ;  /* 0x0000001a0838723c */ /* 0x000fe200000018ff */
[----:B-1----:R-:W-:Y:S01]  /*5000*/  FSEL R0, R3, RZ, P1 ;  /* 0x000000ff03007208 */ /* 0x002fe20000800000 */
[----:B------:R-:W-:-:S06]  /*5010*/  FFMA.FTZ R3, R31, c[0x0][0x2d0], -R7 ;  /* 0x0000b4001f037a23 */ /* 0x000fcc0000010807 */
[C---:B------:R-:W-:Y:S01]  /*5020*/  HMMA.16816.F32 R72, R8.reuse, R32, RZ ;  /* 0x000000200848723c */ /* 0x040fe200000018ff */
[----:B------:R-:W1:Y:S01]  /*5030*/  LDSM.16.MT88.4 R28, [R226+0x900] ;  /* 0x00090000e21c783b */ /* 0x000e620000004200 */
[----:B------:R3:W-:Y:S06]  /*5040*/  MUFU.EX2 R156, R3 ;  /* 0x00000003009c7308 */ /* 0x0007ec0000000800 */
[C---:B------:R-:W-:Y:S08]  /*5050*/  HMMA.16816.F32 R64, R8.reuse, R36, RZ ;  /* 0x000000240840723c */ /* 0x040ff000000018ff */
[----:B------:R-:W-:Y:S01]  /*5060*/  HMMA.16816.F32 R52, R8, R34, RZ ;  /* 0x000000220834723c */ /* 0x000fe200000018ff */
[----:B---3--:R-:W-:-:S04]  /*5070*/  FFMA.FTZ R3, R40, c[0x0][0x2d0], -R0 ;  /* 0x0000b40028037a23 */ /* 0x008fc80000010800 */
[----:B------:R3:W-:Y:S03]  /*5080*/  MUFU.EX2 R175, R3 ;  /* 0x0000000300af7308 */ /* 0x0007e60000000800 */
[----:B------:R-:W-:Y:S01]  /*5090*/  HMMA.16816.F32 R48, R8, R38, RZ ;  /* 0x000000260830723c */ /* 0x000fe200000018ff */
        /* <DEDUP_REMOVED lines=10> */
[C---:B------:R-:W-:Y:S08]  /*5140*/  HMMA.16816.F32 R84, R12.reuse, R16, RZ ;  /* 0x000000100c54723c */ /* 0x040ff000000018ff */
[----:B------:R-:W-:Y:S01]  /*5150*/  HMMA.16816.F32 R88, R12, R18, RZ ;  /* 0x000000120c58723c */ /* 0x000fe200000018ff */
[----:B------:R-:W4:Y:S01]  /*5160*/  LDSM.16.MT88.4 R16, [R227+0x900] ;  /* 0x00090000e310783b */ /* 0x000f220000004200 */
[----:B---3--:R-:W-:-:S04]  /*5170*/  FFMA.FTZ R3, R45, c[0x0][0x2d0], -R6 ;  /* 0x0000b4002d037a23 */ /* 0x008fc80000010806 */
[----:B------:R3:W5:Y:S02]  /*5180*/  MUFU.EX2 R146, R3 ;  /* 0x0000000300927308 */ /* 0x0007640000000800 */
[C---:B------:R-:W-:Y:S08]  /*5190*/  HMMA.16816.F32 R40, R12.reuse, R32, RZ ;  /* 0x000000200c28723c */ /* 0x040ff000000018ff */
[----:B------:R-:W-:Y:S01]  /*51a0*/  HMMA.16816.F32 R100, R12, R34, RZ ;  /* 0x000000220c64723c */ /* 0x000fe200000018ff */
[----:B---3--:R-:W-:Y:S01]  /*51b0*/  FFMA.FTZ R3, R46, c[0x0][0x2d0], -R6 ;  /* 0x0000b4002e037a23 */ /* 0x008fe20000010806 */
[----:B-----5:R-:W-:-:S06]  /*51c0*/  F2FP.PACK_AB R8, R146, R199 ;  /* 0x000000c79208723e */ /* 0x020fcc00000000ff */
[----:B------:R-:W-:Y:S01]  /*51d0*/  HMMA.16816.F32 R32, R12, R36, RZ ;  /* 0x000000240c20723c */ /* 0x000fe200000018ff */
[----:B------:R3:W-:Y:S02]  /*51e0*/  MUFU.EX2 R198, R3 ;  /* 0x0000000300c67308 */ /* 0x0007e40000000800 */
[----:B---3--:R-:W-:-:S05]  /*51f0*/  FFMA.FTZ R3, R47, c[0x0][0x2d0], -R6 ;  /* 0x0000b4002f037a23 */ /* 0x008fca0000010806 */
[----:B------:R-:W-:Y:S01]  /*5200*/  HMMA.16816.F32 R44, R12, R24, RZ ;  /* 0x000000180c2c723c */ /* 0x000fe200000018ff */
[----:B------:R3:W5:Y:S02]  /*5210*/  MUFU.EX2 R192, R3 ;  /* 0x0000000300c07308 */ /* 0x0007640000000800 */
[----:B---3--:R-:W-:Y:S01]  /*5220*/  FFMA.FTZ R3, R71, c[0x0][0x2d0], -R5 ;  /* 0x0000b40047037a23 */ /* 0x008fe20000010805 */
[----:B-----5:R-:W-:Y:S01]  /*5230*/  F2FP.PACK_AB R10, R192, R198 ;  /* 0x000000c6c00a723e */ /* 0x020fe200000000ff */
[----:B------:R-:W-:-:S04]  /*5240*/  IMAD.MOV.U32 R71, RZ, RZ, R197 ;  /* 0x000000ffff477224 */ /* 0x000fc800078e00c5 */
[----:B------:R3:W-:Y:S02]  /*5250*/  MUFU.EX2 R247, R3 ;  /* 0x0000000300f77308 */ /* 0x0007e40000000800 */
[--C-:B---3--:R-:W-:Y:S02]  /*5260*/  FFMA.FTZ R3, R92, c[0x0][0x2d0], -R5.reuse ;  /* 0x0000b4005c037a23 */ /* 0x108fe40000010805 */
[----:B------:R-:W-:Y:S01]  /*5270*/  HMMA.16816.F32 R92, R12, R26, RZ ;  /* 0x0000001a0c5c723c */ /* 0x000fe200000018ff */
[----:B------:R-:W3:Y:S03]  /*5280*/  LDSM.16.MT88.4 R24, [R225+0x900] ;  /* 0x00090000e118783b */ /* 0x000ee60000004200 */
[----:B------:R5:W1:Y:S02]  /*5290*/  MUFU.EX2 R246, R3 ;  /* 0x0000000300f67308 */ /* 0x000a640000000800 */
[----:B-----5:R-:W-:Y:S01]  /*52a0*/  FFMA.FTZ R3, R96, c[0x0][0x2d0], -R5 ;  /* 0x0000b40060037a23 */ /* 0x020fe20000010805 */
[----:B-1----:R-:W-:-:S05]  /*52b0*/  F2FP.PACK_AB R9, R246, R247 ;  /* 0x000000f7f609723e */ /* 0x002fca00000000ff */
[----:B------:R1:W-:Y:S02]  /*52c0*/  MUFU.EX2 R252, R3 ;  /* 0x0000000300fc7308 */ /* 0x0003e40000000800 */
[----:B-1----:R-:W-:-:S06]  /*52d0*/  FFMA.FTZ R3, R97, c[0x0][0x2d0], -R5 ;  /* 0x0000b40061037a23 */ /* 0x002fcc0000010805 */
[----:B------:R1:W5:Y:S02]  /*52e0*/  MUFU.EX2 R251, R3 ;  /* 0x0000000300fb7308 */ /* 0x0003640000000800 */
[----:B-1----:R-:W-:Y:S01]  /*52f0*/  FFMA.FTZ R3, R98, c[0x0][0x2d0], -R0 ;  /* 0x0000b40062037a23 */ /* 0x002fe20000010800 */
[----:B-----5:R-:W-:-:S05]  /*5300*/  F2FP.PACK_AB R11, R251, R252 ;  /* 0x000000fcfb0b723e */ /* 0x020fca00000000ff */
[----:B------:R1:W-:Y:S02]  /*5310*/  MUFU.EX2 R214, R3 ;  /* 0x0000000300d67308 */ /* 0x0003e40000000800 */
[C---:B--2---:R-:W-:Y:S08]  /*5320*/  HMMA.16816.F32 R120, R8.reuse, R20, R80 ;  /* 0x000000140878723c */ /* 0x044ff00000001850 */
[----:B------:R-:W-:Y:S01]  /*5330*/  HMMA.16816.F32 R48, R8, R30, R48 ;  /* 0x0000001e0830723c */ /* 0x000fe20000001830 */
[----:B-1----:R-:W-:-:S04]  /*5340*/  FFMA.FTZ R3, R99, c[0x0][0x2d0], -R0 ;  /* 0x0000b40063037a23 */ /* 0x002fc80000010800 */
[----:B------:R1:W2:Y:S03]  /*5350*/  MUFU.EX2 R213, R3 ;  /* 0x0000000300d57308 */ /* 0x0002a60000000800 */
[----:B------:R-:W-:Y:S01]  /*5360*/  HMMA.16816.F32 R96, R12, R38, RZ ;  /* 0x000000260c60723c */ /* 0x000fe200000018ff */
[----:B------:R-:W-:Y:S01]  /*5370*/  LDSM.16.MT88.4 R12, [R224+0x1100] ;  /* 0x00110000e00c783b */ /* 0x000fe20000004200 */
[----:B-1----:R-:W-:-:S04]  /*5380*/  FFMA.FTZ R3, R104, c[0x0][0x2d0], -R0 ;  /* 0x0000b40068037a23 */ /* 0x002fc80000010800 */
[----:B------:R1:W-:Y:S02]  /*5390*/  MUFU.EX2 R217, R3 ;  /* 0x0000000300d97308 */ /* 0x0003e40000000800 */
[----:B-1----:R-:W-:Y:S02]  /*53a0*/  FFMA.FTZ R3, R105, c[0x0][0x2d0], -R0 ;  /* 0x0000b40069037a23 */ /* 0x002fe40000010800 */
[C---:B----4-:R-:W-:Y:S04]  /*53b0*/  HMMA.16816.F32 R104, R8.reuse, R16, R76 ;  /* 0x000000100868723c */ /* 0x050fe8000000184c */
[----:B------:R1:W4:Y:S04]  /*53c0*/  MUFU.EX2 R212, R3 ;  /* 0x0000000300d47308 */ /* 0x0003280000000800 */
[C---:B---3--:R-:W-:Y:S08]  /*53d0*/  HMMA.16816.F32 R76, R8.reuse, R24, R72 ;  /* 0x00000018084c723c */ /* 0x048ff00000001848 */
[----:B------:R-:W-:Y:S01]  /*53e0*/  HMMA.16816.F32 R72, R8, R28, R64 ;  /* 0x0000001c0848723c */ /* 0x000fe20000001840 */
[----:B-1----:R-:W-:-:S04]  /*53f0*/  FFMA.FTZ R3, R108, c[0x0][0x2d0], -R6 ;  /* 0x0000b4006c037a23 */ /* 0x002fc80000010806 */
[----:B------:R1:W-:Y:S03]  /*5400*/  MUFU.EX2 R206, R3 ;  /* 0x0000000300ce7308 */ /* 0x0003e60000000800 */
[C---:B------:R-:W-:Y:S08]  /*5410*/  HMMA.16816.F32 R64, R8.reuse, R22, R60 ;  /* 0x000000160840723c */ /* 0x040ff0000000183c */
[----:B------:R-:W-:Y:S01]  /*5420*/  HMMA.16816.F32 R60, R8, R18, R56 ;  /* 0x00000012083c723c */ /* 0x000fe20000001838 */
[----:B-1----:R-:W-:-:S07]  /*5430*/  FFMA.FTZ R3, R109, c[0x0][0x2d0], -R6 ;  /* 0x0000b4006d037a23 */ /* 0x002fce0000010806 */
[----:B------:R-:W-:Y:S01]  /*5440*/  HMMA.16816.F32 R56, R8, R26, R52 ;  /* 0x0000001a0838723c */ /* 0x000fe20000001834 */
[----:B------:R1:W3:Y:S06]  /*5450*/  MUFU.EX2 R205, R3 ;  /* 0x0000000300cd7308 */ /* 0x0002ec0000000800 */
[----:B------:R-:W-:Y:S02]  /*5460*/  F2FP.PACK_AB R8, R147, R200 ;  /* 0x000000c89308723e */ /* 0x000fe400000000ff */
[----:B--2---:R-:W-:Y:S02]  /*5470*/  F2FP.PACK_AB R9, R213, R214 ;  /* 0x000000d6d509723e */ /* 0x004fe400000000ff */
[----:B------:R-:W-:-:S02]  /*5480*/  F2FP.PACK_AB R10, R156, R193 ;  /* 0x000000c19c0a723e */ /* 0x000fc400000000ff */
[----:B----4-:R-:W-:Y:S01]  /*5490*/  F2FP.PACK_AB R11, R212, R217 ;  /* 0x000000d9d40b723e */ /* 0x010fe200000000ff */
[----:B-1----:R-:W-:-:S06]  /*54a0*/  FFMA.FTZ R3, R110, c[0x0][0x2d0], -R6 ;  /* 0x0000b4006e037a23 */ /* 0x002fcc0000010806 */
[C---:B------:R-:W-:Y:S01]  /*54b0*/  HMMA.16816.F32 R44, R8.reuse, R16, R44 ;  /* 0x00000010082c723c */ /* 0x040fe2000000182c */
[----:B------:R1:W-:Y:S07]  /*54c0*/  MUFU.EX2 R204, R3 ;  /* 0x0000000300cc7308 */ /* 0x0003ee0000000800 */
[C---:B------:R-:W-:Y:S07]  /*54d0*/  HMMA.16816.F32 R16, R8.reuse, R18, R92 ;  /* 0x000000120810723c */ /* 0x040fee000000185c */
[----:B------:R-:W-:Y:S01]  /*54e0*/  IMAD.MOV.U32 R93, RZ, RZ, R200 ;  /* 0x000000ffff5d7224 */ /* 0x000fe200078e00c8 */
[----:B------:R-:W-:Y:S01]  /*54f0*/  HMMA.16816.F32 R80, R8, R24, R40 ;  /* 0x000000180850723c */ /* 0x000fe20000001828 */
[----:B------:R-:W-:-:S02]  /*5500*/  IMAD.MOV.U32 R95, RZ, RZ, R199 ;  /* 0x000000ffff5f7224 */ /* 0x000fc400078e00c7 */
[----:B-1----:R-:W-:Y:S02]  /*5510*/  FFMA.FTZ R3, R111, c[0x0][0x2d0], -R6 ;  /* 0x0000b4006f037a23 */ /* 0x002fe40000010806 */
[----:B------:R-:W-:Y:S02]  /*5520*/  IMAD.MOV.U32 R94, RZ, RZ, R195 ;  /* 0x000000ffff5e7224 */ /* 0x000fe400078e00c3 */
[----:B------:R1:W2:Y:S01]  /*5530*/  MUFU.EX2 R203, R3 ;  /* 0x0000000300cb7308 */ /* 0x0002a20000000800 */
[----:B------:R-:W-:Y:S01]  /*5540*/  HMMA.16816.F32 R40, R8, R26, R100 ;  /* 0x0000001a0828723c */ /* 0x000fe20000001864 */
[----:B------:R-:W-:Y:S01]  /*5550*/  LDSM.16.MT88.4 R24, [R226+0x1100] ;  /* 0x00110000e218783b */ /* 0x000fe20000004200 */
[----:B------:R-:W-:-:S05]  /*5560*/  IMAD.MOV.U32 R92, RZ, RZ, R187 ;  /* 0x000000ffff5c7224 */ /* 0x000fca00078e00bb */
[----:B------:R-:W-:Y:S01]  /*5570*/  IMAD.MOV.U32 R103, RZ, RZ, R198 ;  /* 0x000000ffff677224 */ /* 0x000fe200078e00c6 */
[C---:B------:R-:W-:Y:S01]  /*5580*/  HMMA.16816.F32 R52, R8.reuse, R20, R84 ;  /* 0x000000140834723c */ /* 0x040fe20000001854 */
[----:B------:R-:W-:Y:S02]  /*5590*/  IMAD.MOV.U32 R102, RZ, RZ, R194 ;  /* 0x000000ffff667224 */ /* 0x000fe400078e00c2 */
[----:B------:R-:W-:Y:S02]  /*55a0*/  IMAD.MOV.U32 R100, RZ, RZ, R192 ;  /* 0x000000ffff647224 */ /* 0x000fe400078e00c0 */
[----:B------:R-:W-:Y:S02]  /*55b0*/  IMAD.MOV.U32 R101, RZ, RZ, R190 ;  /* 0x000000ffff657224 */ /* 0x000fe400078e00be */
[----:B-1----:R-:W-:Y:S01]  /*55c0*/  FFMA.FTZ R3, R112, c[0x0][0x2d0], -R5 ;  /* 0x0000b40070037a23 */ /* 0x002fe20000010805 */
[----:B------:R-:W-:Y:S01]  /*55d0*/  HMMA.16816.F32 R84, R8, R30, R96 ;  /* 0x0000001e0854723c */ /* 0x000fe20000001860 */
[----:B------:R-:W-:-:S02]  /*55e0*/  IMAD.MOV.U32 R112, RZ, RZ, R202 ;  /* 0x000000ffff707224 */ /* 0x000fc400078e00ca */
[----:B------:R1:W-:Y:S04]  /*55f0*/  MUFU.EX2 R202, R3 ;  /* 0x0000000300ca7308 */ /* 0x0003e80000000800 */
[----:B------:R-:W-:Y:S01]  /*5600*/  IMAD.MOV.U32 R97, RZ, RZ, R193 ;  /* 0x000000ffff617224 */ /* 0x000fe200078e00c1 */
[----:B------:R-:W-:Y:S01]  /*5610*/  HMMA.16816.F32 R108, R8, R28, R32 ;  /* 0x0000001c086c723c */ /* 0x000fe20000001820 */
[----:B------:R-:W4:Y:S01]  /*5620*/  LDSM.16.MT88.4 R32, [R225+0x1100] ;  /* 0x00110000e120783b */ /* 0x000f220000004200 */
[----:B------:R-:W-:Y:S02]  /*5630*/  IMAD.MOV.U32 R96, RZ, RZ, R191 ;  /* 0x000000ffff607224 */ /* 0x000fe400078e00bf */
[----:B------:R-:W-:Y:S02]  /*5640*/  IMAD.MOV.U32 R98, RZ, RZ, R185 ;  /* 0x000000ffff627224 */ /* 0x000fe400078e00b9 */
[----:B------:R-:W-:-:S02]  /*5650*/  IMAD.MOV.U32 R99, RZ, RZ, R156 ;  /* 0x000000ffff637224 */ /* 0x000fc400078e009c */
[----:B------:R-:W-:Y:S01]  /*5660*/  HMMA.16816.F32 R36, R8, R22, R88 ;  /* 0x000000160824723c */ /* 0x000fe20000001858 */
[----:B------:R-:W5:Y:S01]  /*5670*/  LDSM.16.MT88.4 R20, [R227+0x1100] ;  /* 0x00110000e314783b */ /* 0x000f620000004200 */
[----:B-1----:R-:W-:Y:S02]  /*5680*/  FFMA.FTZ R3, R113, c[0x0][0x2d0], -R5 ;  /* 0x0000b40071037a23 */ /* 0x002fe40000010805 */
[----:B------:R-:W-:Y:S02]  /*5690*/  IMAD.MOV.U32 R113, RZ, RZ, R201 ;  /* 0x000000ffff717224 */ /* 0x000fe400078e00c9 */
[----:B------:R1:W1:Y:S01]  /*56a0*/  MUFU.EX2 R201, R3 ;  /* 0x0000000300c97308 */ /* 0x0002620000000800 */
[----:B---3--:R-:W-:Y:S02]  /*56b0*/  F2FP.PACK_AB R8, R205, R206 ;  /* 0x000000cecd08723e */ /* 0x008fe400000000ff */
[----:B--2---:R-:W-:Y:S01]  /*56c0*/  F2FP.PACK_AB R10, R203, R204 ;  /* 0x000000cccb0a723e */ /* 0x004fe200000000ff */
[----:B-1----:R-:W-:Y:S01]  /*56d0*/  FFMA.FTZ R3, R114, c[0x0][0x2d0], -R5 ;  /* 0x0000b40072037a23 */ /* 0x002fe20000010805 */
[----:B------:R-:W-:Y:S01]  /*56e0*/  F2FP.PACK_AB R9, R201, R202 ;  /* 0x000000cac909723e */ /* 0x000fe200000000ff */
[----:B------:R-:W-:-:S02]  /*56f0*/  IMAD.MOV.U32 R114, RZ, RZ, R189 ;  /* 0x000000ffff727224 */ /* 0x000fc400078e00bd */
[----:B------:R1:W-:Y:S02]  /*5700*/  MUFU.EX2 R200, R3 ;  /* 0x0000000300c87308 */ /* 0x0003e40000000800 */
[----:B-1----:R-:W-:-:S06]  /*5710*/  FFMA.FTZ R3, R115, c[0x0][0x2d0], -R5 ;  /* 0x0000b40073037a23 */ /* 0x002fcc0000010805 */
[----:B------:R1:W2:Y:S02]  /*5720*/  MUFU.EX2 R199, R3 ;  /* 0x0000000300c77308 */ /* 0x0002a40000000800 */
[----:B-1----:R-:W-:Y:S01]  /*5730*/  FFMA.FTZ R3, R116, c[0x0][0x2d0], -R7 ;  /* 0x0000b40074037a23 */ /* 0x002fe20000010807 */
[----:B--2---:R-:W-:-:S05]  /*5740*/  F2FP.PACK_AB R11, R199, R200 ;  /* 0x000000c8c70b723e */ /* 0x004fca00000000ff */
[----:B------:R1:W-:Y:S02]  /*5750*/  MUFU.EX2 R198, R3 ;  /* 0x0000000300c67308 */ /* 0x0003e40000000800 */
[C---:B----4-:R-:W-:Y:S08]  /*5760*/  HMMA.16816.F32 R156, R8.reuse, R32, R76 ;  /* 0x00000020089c723c */ /* 0x050ff0000000184c */
[----:B------:R-:W-:Y:S01]  /*5770*/  HMMA.16816.F32 R76, R8, R14, R64 ;  /* 0x0000000e084c723c */ /* 0x000fe20000001840 */
[----:B-1----:R-:W-:-:S04]  /*5780*/  FFMA.FTZ R3, R117, c[0x0][0x2d0], -R7 ;  /* 0x0000b40075037a23 */ /* 0x002fc80000010807 */
[----:B------:R1:W2:Y:S03]  /*5790*/  MUFU.EX2 R197, R3 ;  /* 0x0000000300c57308 */ /* 0x0002a60000000800 */
[C---:B------:R-:W-:Y:S08]  /*57a0*/  HMMA.16816.F32 R88, R8.reuse, R24, R72 ;  /* 0x000000180858723c */ /* 0x040ff00000001848 */
[----:B------:R-:W-:Y:S01]  /*57b0*/  HMMA.16816.F32 R64, R8, R34, R56 ;  /* 0x000000220840723c */ /* 0x000fe20000001838 */
[----:B-1----:R-:W-:-:S07]  /*57c0*/  FFMA.FTZ R3, R118, c[0x0][0x2d0], -R7 ;  /* 0x0000b40076037a23 */ /* 0x002fce0000010807 */
[C---:B------:R-:W-:Y:S01]  /*57d0*/  HMMA.16816.F32 R120, R8.reuse, R12, R120 ;  /* 0x0000000c0878723c */ /* 0x040fe20000001878 */
[----:B------:R1:W-:Y:S07]  /*57e0*/  MUFU.EX2 R196, R3 ;  /* 0x0000000300c47308 */ /* 0x0003ee0000000800 */
[C---:B-----5:R-:W-:Y:S08]  /*57f0*/  HMMA.16816.F32 R104, R8.reuse, R20, R104 ;  /* 0x000000140868723c */ /* 0x060ff00000001868 */
[----:B------:R-:W-:Y:S01]  /*5800*/  HMMA.16816.F32 R72, R8, R22, R60 ;  /* 0x000000160848723c */ /* 0x000fe2000000183c */
[----:B-1----:R-:W-:-:S02]  /*5810*/  FFMA.FTZ R3, R124, c[0x0][0x2d0], -R7 ;  /* 0x0000b4007c037a23 */ /* 0x002fc40000010807 */
[----:B------:R-:W-:Y:S02]  /*5820*/  IMAD.MOV.U32 R124, RZ, RZ, R113 ;  /* 0x000000ffff7c7224 */ /* 0x000fe400078e0071 */
[----:B------:R1:W3:Y:S03]  /*5830*/  MUFU.EX2 R195, R3 ;  /* 0x0000000300c37308 */ /* 0x0002e60000000800 */
[----:B------:R-:W-:Y:S07]  /*5840*/  HMMA.16816.F32 R56, R8, R26, R48 ;  /* 0x0000001a0838723c */ /* 0x000fee0000001830 */
[----:B--2---:R-:W-:Y:S01]  /*5850*/  F2FP.PACK_AB R8, R197, R198 ;  /* 0x000000c6c508723e */ /* 0x004fe200000000ff */
[----:B-1----:R-:W-:Y:S01]  /*5860*/  FFMA.FTZ R3, R125, c[0x0][0x2d0], -R0 ;  /* 0x0000b4007d037a23 */ /* 0x002fe20000010800 */
[----:B---3--:R-:W-:Y:S01]  /*5870*/  F2FP.PACK_AB R10, R195, R196 ;  /* 0x000000c4c30a723e */ /* 0x008fe200000000ff */
[----:B------:R-:W-:-:S02]  /*5880*/  IMAD.MOV.U32 R125, RZ, RZ, R112 ;  /* 0x000000ffff7d7224 */ /* 0x000fc400078e0070 */
[----:B------:R1:W-:Y:S02]  /*5890*/  MUFU.EX2 R194, R3 ;  /* 0x0000000300c27308 */ /* 0x0003e40000000800 */
[----:B-1----:R-:W-:Y:S02]  /*58a0*/  FFMA.FTZ R3, R126, c[0x0][0x2d0], -R0 ;  /* 0x0000b4007e037a23 */ /* 0x002fe40000010800 */
[----:B------:R-:W-:-:S04]  /*58b0*/  IMAD.MOV.U32 R126, RZ, RZ, R145 ;  /* 0x000000ffff7e7224 */ /* 0x000fc800078e0091 */
[----:B------:R1:W2:Y:S02]  /*58c0*/  MUFU.EX2 R193, R3 ;  /* 0x0000000300c17308 */ /* 0x0002a40000000800 */
[----:B-1----:R-:W-:Y:S01]  /*58d0*/  FFMA.FTZ R3, R127, c[0x0][0x2d0], -R0 ;  /* 0x0000b4007f037a23 */ /* 0x002fe20000010800 */
[----:B--2---:R-:W-:Y:S01]  /*58e0*/  F2FP.PACK_AB R9, R193, R194 ;  /* 0x000000c2c109723e */ /* 0x004fe200000000ff */
[----:B------:R-:W-:-:S04]  /*58f0*/  IMAD.MOV.U32 R127, RZ, RZ, R146 ;  /* 0x000000ffff7f7224 */ /* 0x000fc800078e0092 */
        /* <DEDUP_REMOVED lines=8> */
[----:B------:R-:W-:Y:S01]  /*5980*/  LDSM.16.MT88.4 R12, [R227+0x1900] ;  /* 0x00190000e30c783b */ /* 0x000fe20000004200 */
[----:B-1----:R-:W-:-:S04]  /*5990*/  FFMA.FTZ R3, R130, c[0x0][0x2d0], -R7 ;  /* 0x0000b40082037a23 */ /* 0x002fc80000010807 */
[----:B------:R1:W-:Y:S02]  /*59a0*/  MUFU.EX2 R189, R3 ;  /* 0x0000000300bd7308 */ /* 0x0003e40000000800 */
[C---:B------:R-:W-:Y:S08]  /*59b0*/  HMMA.16816.F32 R60, R8.reuse, R24, R108 ;  /* 0x00000018083c723c */ /* 0x040ff0000000186c */
[----:B------:R-:W-:Y:S01]  /*59c0*/  HMMA.16816.F32 R44, R8, R20, R44 ;  /* 0x00000014082c723c */ /* 0x000fe2000000182c */
[----:B-1----:R-:W-:-:S07]  /*59d0*/  FFMA.FTZ R3, R131, c[0x0][0x2d0], -R6 ;  /* 0x0000b40083037a23 */ /* 0x002fce0000010806 */
[C---:B------:R-:W-:Y:S01]  /*59e0*/  HMMA.16816.F32 R36, R8.reuse, R22, R16 ;  /* 0x000000160824723c */ /* 0x040fe20000001810 */
[----:B------:R-:W1:Y:S01]  /*59f0*/  LDSM.16.MT88.4 R16, [R224+0x1900] ;  /* 0x00190000e010783b */ /* 0x000e620000004200 */
[----:B------:R2:W-:Y:S03]  /*5a00*/  MUFU.EX2 R188, R3 ;  /* 0x0000000300bc7308 */ /* 0x0005e60000000800 */
[----:B------:R-:W3:Y:S03]  /*5a10*/  LDSM.16.MT88.4 R20, [R225+0x1900] ;  /* 0x00190000e114783b */ /* 0x000ee60000004200 */
[C---:B------:R-:W-:Y:S08]  /*5a20*/  HMMA.16816.F32 R28, R8.reuse, R32, R80 ;  /* 0x00000020081c723c */ /* 0x040ff00000001850 */
[----:B------:R-:W-:Y:S01]  /*5a30*/  HMMA.16816.F32 R40, R8, R34, R40 ;  /* 0x000000220828723c */ /* 0x000fe20000001828 */
[----:B--2---:R-:W-:-:S02]  /*5a40*/  FFMA.FTZ R3, R132, c[0x0][0x2d0], -R6 ;  /* 0x0000b40084037a23 */ /* 0x004fc40000010806 */
[----:B------:R-:W-:Y:S02]  /*5a50*/  IMAD.MOV.U32 R132, RZ, RZ, R102 ;  /* 0x000000ffff847224 */ /* 0x000fe400078e0066 */
[----:B------:R2:W4:Y:S03]  /*5a60*/  MUFU.EX2 R187, R3 ;  /* 0x0000000300bb7308 */ /* 0x0005260000000800 */
[----:B------:R-:W-:Y:S01]  /*5a70*/  HMMA.16816.F32 R84, R8, R26, R84 ;  /* 0x0000001a0854723c */ /* 0x000fe20000001854 */
[----:B------:R-:W5:Y:S01]  /*5a80*/  LDSM.16.MT88.4 R24, [R226+0x1900] ;  /* 0x00190000e218783b */ /* 0x000f620000004200 */
[----:B--2---:R-:W-:-:S05]  /*5a90*/  FFMA.FTZ R3, R133, c[0x0][0x2d0], -R6 ;  /* 0x0000b40085037a23 */ /* 0x004fca0000010806 */
[----:B----4-:R-:W-:Y:S01]  /*5aa0*/  F2FP.PACK_AB R8, R187, R188 ;  /* 0x000000bcbb08723e */ /* 0x010fe200000000ff */
[----:B------:R-:W-:Y:S01]  /*5ab0*/  IMAD.MOV.U32 R133, RZ, RZ, R92 ;  /* 0x000000ffff857224 */ /* 0x000fe200078e005c */
[----:B------:R2:W-:Y:S01]  /*5ac0*/  MUFU.EX2 R186, R3 ;  /* 0x0000000300ba7308 */ /* 0x0005e20000000800 */
[----:B------:R-:W-:Y:S02]  /*5ad0*/  IMAD.MOV.U32 R92, RZ, RZ, R95 ;  /* 0x000000ffff5c7224 */ /* 0x000fe400078e005f */
[----:B--2---:R-:W-:-:S05]  /*5ae0*/  FFMA.FTZ R3, R134, c[0x0][0x2d0], -R6 ;  /* 0x0000b40086037a23 */ /* 0x004fca0000010806 */
[----:B------:R2:W4:Y:S02]  /*5af0*/  MUFU.EX2 R185, R3 ;  /* 0x0000000300b97308 */ /* 0x0005240000000800 */
[----:B--2---:R-:W-:Y:S01]  /*5b00*/  FFMA.FTZ R3, R135, c[0x0][0x2d0], -R5 ;  /* 0x0000b40087037a23 */ /* 0x004fe20000010805 */
[----:B----4-:R-:W-:-:S05]  /*5b10*/  F2FP.PACK_AB R10, R185, R186 ;  /* 0x000000bab90a723e */ /* 0x010fca00000000ff */
[----:B------:R2:W-:Y:S02]  /*5b20*/  MUFU.EX2 R184, R3 ;  /* 0x0000000300b87308 */ /* 0x0005e40000000800 */
[----:B--2---:R-:W-:-:S06]  /*5b30*/  FFMA.FTZ R3, R137, c[0x0][0x2d0], -R5 ;  /* 0x0000b40089037a23 */ /* 0x004fcc0000010805 */
[----:B------:R2:W4:Y:S02]  /*5b40*/  MUFU.EX2 R118, R3 ;  /* 0x0000000300767308 */ /* 0x0005240000000800 */
[----:B--2---:R-:W-:Y:S01]  /*5b50*/  FFMA.FTZ R3, R136, c[0x0][0x2d0], -R5 ;  /* 0x0000b40088037a23 */ /* 0x004fe20000010805 */
[----:B----4-:R-:W-:Y:S01]  /*5b60*/  F2FP.PACK_AB R9, R118, R184 ;  /* 0x000000b87609723e */ /* 0x010fe200000000ff */
[----:B------:R-:W-:-:S04]  /*5b70*/  IMAD.MOV.U32 R136, RZ, RZ, R124 ;  /* 0x000000ffff887224 */ /* 0x000fc800078e007c */
[----:B------:R2:W-:Y:S01]  /*5b80*/  MUFU.EX2 R116, R3 ;  /* 0x0000000300747308 */ /* 0x0005e20000000800 */
[----:B------:R-:W-:Y:S02]  /*5b90*/  IMAD.MOV.U32 R124, RZ, RZ, R101 ;  /* 0x000000ffff7c7224 */ /* 0x000fe400078e0065 */
[----:B--2---:R-:W-:Y:S02]  /*5ba0*/  FFMA.FTZ R3, R138, c[0x0][0x2d0], -R5 ;  /* 0x0000b4008a037a23 */ /* 0x004fe40000010805 */
[----:B------:R-:W-:-:S03]  /*5bb0*/  IMAD.MOV.U32 R138, RZ, RZ, R97 ;  /* 0x000000ffff8a7224 */ /* 0x000fc600078e0061 */
[----:B------:R2:W4:Y:S01]  /*5bc0*/  MUFU.EX2 R117, R3 ;  /* 0x0000000300757308 */ /* 0x0005220000000800 */
[----:B------:R-:W-:Y:S02]  /*5bd0*/  IMAD.MOV.U32 R97, RZ, RZ, R114 ;  /* 0x000000ffff617224 */ /* 0x000fe400078e0072 */
[----:B--2---:R-:W-:Y:S01]  /*5be0*/  FFMA.FTZ R3, R140, c[0x0][0x2d0], -R7 ;  /* 0x0000b4008c037a23 */ /* 0x004fe20000010807 */
[----:B----4-:R-:W-:-:S04]  /*5bf0*/  F2FP.PACK_AB R11, R117, R116 ;  /* 0x00000074750b723e */ /* 0x010fc800000000ff */
[----:B------:R2:W-:Y:S03]  /*5c00*/  MUFU.EX2 R115, R3 ;  /* 0x0000000300737308 */ /* 0x0005e60000000800 */
[C---:B-1----:R-:W-:Y:S08]  /*5c10*/  HMMA.16816.F32 R128, R8.reuse, R18, R76 ;  /* 0x000000120880723c */ /* 0x042ff0000000184c */
[----:B------:R-:W-:Y:S01]  /*5c20*/  HMMA.16816.F32 R120, R8, R16, R120 ;  /* 0x000000100878723c */ /* 0x000fe20000001878 */
[----:B--2---:R-:W-:-:S02]  /*5c30*/  FFMA.FTZ R3, R139, c[0x0][0x2d0], -R7 ;  /* 0x0000b4008b037a23 */ /* 0x004fc40000010807 */
[----:B------:R-:W-:Y:S02]  /*5c40*/  IMAD.MOV.U32 R139, RZ, RZ, R96 ;  /* 0x000000ffff8b7224 */ /* 0x000fe400078e0060 */
[----:B------:R1:W2:Y:S01]  /*5c50*/  MUFU.EX2 R114, R3 ;  /* 0x0000000300727308 */ /* 0x0002a20000000800 */
[----:B------:R-:W-:Y:S02]  /*5c60*/  IMAD.MOV.U32 R96, RZ, RZ, R103 ;  /* 0x000000ffff607224 */ /* 0x000fe400078e0067 */
[----:B---3--:R-:W-:Y:S01]  /*5c70*/  HMMA.16816.F32 R156, R8, R20, R156 ;  /* 0x00000014089c723c */ /* 0x008fe2000000189c */
[----:B------:R-:W-:Y:S02]  /*5c80*/  IMAD.MOV.U32 R103, RZ, RZ, R147 ;  /* 0x000000ffff677224 */ /* 0x000fe400078e0093 */
[----:B------:R-:W-:-:S05]  /*5c90*/  IMAD.MOV.U32 R137, RZ, RZ, R96 ;  /* 0x000000ffff897224 */ /* 0x000fca00078e0060 */
[----:B------:R-:W-:Y:S01]  /*5ca0*/  HMMA.16816.F32 R80, R8, R22, R64 ;  /* 0x000000160850723c */ /* 0x000fe20000001840 */
[----:B-1----:R-:W-:-:S07]  /*5cb0*/  FFMA.FTZ R3, R141, c[0x0][0x2d0], -R7 ;  /* 0x0000b4008d037a23 */ /* 0x002fce0000010807 */
[----:B-----5:R-:W-:Y:S01]  /*5cc0*/  HMMA.16816.F32 R76, R8, R24, R88 ;  /* 0x00000018084c723c */ /* 0x020fe20000001858 */
[----:B------:R1:W-:Y:S02]  /*5cd0*/  MUFU.EX2 R113, R3 ;  /* 0x0000000300717308 */ /* 0x0003e40000000800 */
[----:B-1----:R-:W-:-:S06]  /*5ce0*/  FFMA.FTZ R3, R142, c[0x0][0x2d0], -R7 ;  /* 0x0000b4008e037a23 */ /* 0x002fcc0000010807 */
[----:B------:R1:W-:Y:S02]  /*5cf0*/  MUFU.EX2 R112, R3 ;  /* 0x0000000300707308 */ /* 0x0003e40000000800 */
[--C-:B-1----:R-:W-:Y:S02]  /*5d00*/  FFMA.FTZ R3, R143, c[0x0][0x2d0], -R0.reuse ;  /* 0x0000b4008f037a23 */ /* 0x102fe40000010800 */
[----:B------:R-:W-:Y:S04]  /*5d10*/  HMMA.16816.F32 R140, R8, R12, R104 ;  /* 0x0000000c088c723c */ /* 0x000fe80000001868 */
[----:B------:R1:W-:Y:S02]  /*5d20*/  MUFU.EX2 R110, R3 ;  /* 0x00000003006e7308 */ /* 0x0003e40000000800 */
[----:B-1----:R-:W-:-:S02]  /*5d30*/  FFMA.FTZ R3, R144, c[0x0][0x2d0], -R0 ;  /* 0x0000b40090037a23 */ /* 0x002fc40000010800 */
[C---:B------:R-:W-:Y:S04]  /*5d40*/  HMMA.16816.F32 R144, R8.reuse, R14, R72 ;  /* 0x0000000e0890723c */ /* 0x040fe80000001848 */
[----:B------:R1:W3:Y:S04]  /*5d50*/  MUFU.EX2 R109, R3 ;  /* 0x00000003006d7308 */ /* 0x0002e80000000800 */
[----:B------:R-:W-:Y:S07]  /*5d60*/  HMMA.16816.F32 R72, R8, R26, R56 ;  /* 0x0000001a0848723c */ /* 0x000fee0000001838 */
[----:B------:R-:W-:-:S02]  /*5d70*/  F2FP.PACK_AB R8, R189, R190 ;  /* 0x000000bebd08723e */ /* 0x000fc400000000ff */
[----:B--2---:R-:W-:Y:S01]  /*5d80*/  F2FP.PACK_AB R10, R114, R115 ;  /* 0x00000073720a723e */ /* 0x004fe200000000ff */
[----:B-1----:R-:W-:Y:S01]  /*5d90*/  FFMA.FTZ R3, R150, c[0x0][0x2d0], -R0 ;  /* 0x0000b40096037a23 */ /* 0x002fe20000010800 */
[----:B---3--:R-:W-:-:S03]  /*5da0*/  F2FP.PACK_AB R9, R109, R110 ;  /* 0x0000006e6d09723e */ /* 0x008fc600000000ff */
        /* <DEDUP_REMOVED lines=8> */
[----:B------:R-:W2:Y:S01]  /*5e30*/  LDSM.16.MT88.4 R16, [R224+0x2100] ;  /* 0x00210000e010783b */ /* 0x000ea20000004200 */
[----:B-1----:R-:W-:-:S03]  /*5e40*/  FFMA.FTZ R3, R149, c[0x0][0x2d0], -R7 ;  /* 0x0000b40095037a23 */ /* 0x002fc60000010807 */
[----:B------:R-:W-:Y:S01]  /*5e50*/  LDSM.16.MT88.4 R148, [R227+0x3100] ;  /* 0x00310000e394783b */ /* 0x000fe20000004200 */
[----:B------:R1:W-:Y:S02]  /*5e60*/  MUFU.EX2 R108, R3 ;  /* 0x00000003006c7308 */ /* 0x0003e40000000800 */
[C---:B------:R-:W-:Y:S08]  /*5e70*/  HMMA.16816.F32 R52, R8.reuse, R12, R44 ;  /* 0x0000000c0834723c */ /* 0x040ff0000000182c */
[----:B------:R-:W-:Y:S01]  /*5e80*/  HMMA.16816.F32 R48, R8, R14, R36 ;  /* 0x0000000e0830723c */ /* 0x000fe20000001824 */
[----:B------:R-:W3:Y:S01]  /*5e90*/  LDSM.16.MT88.4 R12, [R227+0x2100] ;  /* 0x00210000e30c783b */ /* 0x000ee20000004200 */
[----:B-1----:R-:W-:-:S06]  /*5ea0*/  FFMA.FTZ R3, R152, c[0x0][0x2d0], -R6 ;  /* 0x0000b40098037a23 */ /* 0x002fcc0000010806 */
[----:B------:R-:W-:Y:S01]  /*5eb0*/  HMMA.16816.F32 R32, R8, R20, R28 ;  /* 0x000000140820723c */ /* 0x000fe2000000181c */
[----:B------:R-:W-:Y:S01]  /*5ec0*/  IMAD.MOV.U32 R152, RZ, RZ, R127 ;  /* 0x000000ffff987224 */ /* 0x000fe200078e007f */
[----:B------:R-:W-:Y:S01]  /*5ed0*/  LDSM.16.MT88.4 R28, [R226+0x2100] ;  /* 0x00210000e21c783b */ /* 0x000fe20000004200 */
[----:B------:R1:W-:Y:S01]  /*5ee0*/  MUFU.EX2 R105, R3 ;  /* 0x0000000300697308 */ /* 0x0003e20000000800 */
[----:B------:R-:W-:-:S04]  /*5ef0*/  IMAD.MOV.U32 R127, RZ, RZ, R98 ;  /* 0x000000ffff7f7224 */ /* 0x000fc800078e0062 */
[C---:B------:R-:W-:Y:S01]  /*5f00*/  HMMA.16816.F32 R40, R8.reuse, R22, R40 ;  /* 0x000000160828723c */ /* 0x040fe20000001828 */
[----:B------:R-:W4:Y:S07]  /*5f10*/  LDSM.16.MT88.4 R20, [R225+0x2100] ;  /* 0x00210000e114783b */ /* 0x000f2e0000004200 */
[----:B------:R-:W-:Y:S01]  /*5f20*/  HMMA.16816.F32 R36, R8, R26, R84 ;  /* 0x0000001a0824723c */ /* 0x000fe20000001854 */
[----:B-1----:R-:W-:Y:S02]  /*5f30*/  FFMA.FTZ R3, R153, c[0x0][0x2d0], -R6 ;  /* 0x0000b40099037a23 */ /* 0x002fe40000010806 */
[----:B------:R-:W-:-:S02]  /*5f40*/  IMAD.MOV.U32 R153, RZ, RZ, R103 ;  /* 0x000000ffff997224 */ /* 0x000fc400078e0067 */
[----:B------:R1:W5:Y:S03]  /*5f50*/  MUFU.EX2 R104, R3 ;  /* 0x0000000300687308 */ /* 0x0003660000000800 */
[----:B------:R-:W-:Y:S01]  /*5f60*/  HMMA.16816.F32 R44, R8, R24, R60 ;  /* 0x00000018082c723c */ /* 0x000fe2000000183c */
[----:B------:R-:W2:Y:S01]  /*5f70*/  LDSM.16.MT88.4 R24, [R224+0x2900] ;  /* 0x00290000e018783b */ /* 0x000ea20000004200 */
[----:B-1----:R-:W-:-:S05]  /*5f80*/  FFMA.FTZ R3, R155, c[0x0][0x2d0], -R6 ;  /* 0x0000b4009b037a23 */ /* 0x002fca0000010806 */
[----:B-----5:R-:W-:Y:S01]  /*5f90*/  F2FP.PACK_AB R8, R104, R105 ;  /* 0x000000696808723e */ /* 0x020fe200000000ff */
[----:B------:R-:W-:Y:S01]  /*5fa0*/  IMAD.MOV.U32 R155, RZ, RZ, R125 ;  /* 0x000000ffff9b7224 */ /* 0x000fe200078e007d */
[----:B------:R1:W-:Y:S01]  /*5fb0*/  MUFU.EX2 R103, R3 ;  /* 0x0000000300677308 */ /* 0x0003e20000000800 */
[----:B------:R-:W-:Y:S02]  /*5fc0*/  IMAD.MOV.U32 R125, RZ, RZ, R100 ;  /* 0x000000ffff7d7224 */ /* 0x000fe400078e0064 */
[----:B-1----:R-:W-:Y:S02]  /*5fd0*/  FFMA.FTZ R3, R154, c[0x0][0x2d0], -R6 ;  /* 0x0000b4009a037a23 */ /* 0x002fe40000010806 */
[----:B------:R-:W-:-:S03]  /*5fe0*/  IMAD.MOV.U32 R154, RZ, RZ, R126 ;  /* 0x000000ffff9a7224 */ /* 0x000fc600078e007e */
[----:B------:R1:W5:Y:S01]  /*5ff0*/  MUFU.EX2 R102, R3 ;  /* 0x0000000300667308 */ /* 0x0003620000000800 */
[----:B------:R-:W-:Y:S02]  /*6000*/  IMAD.MOV.U32 R126, RZ, RZ, R99 ;  /* 0x000000ffff7e7224 */ /* 0x000fe400078e0063 */
[----:B-1----:R-:W-:Y:S01]  /*6010*/  FFMA.FTZ R3, R160, c[0x0][0x2d0], -R5 ;  /* 0x0000b400a0037a23 */ /* 0x002fe20000010805 */
[----:B-----5:R-:W-:-:S04]  /*6020*/  F2FP.PACK_AB R10, R102, R103 ;  /* 0x00000067660a723e */ /* 0x020fc800000000ff */
[----:B------:R1:W-:Y:S02]  /*6030*/  MUFU.EX2 R101, R3 ;  /* 0x0000000300657308 */ /* 0x0003e40000000800 */
[----:B-1----:R-:W-:-:S06]  /*6040*/  FFMA.FTZ R3, R163, c[0x0][0x2d0], -R5 ;  /* 0x0000b400a3037a23 */ /* 0x002fcc0000010805 */
[----:B------:R1:W5:Y:S02]  /*6050*/  MUFU.EX2 R100, R3 ;  /* 0x0000000300647308 */ /* 0x0003640000000800 */
[----:B-1----:R-:W-:Y:S01]  /*6060*/  FFMA.FTZ R3, R162, c[0x0][0x2d0], -R5 ;  /* 0x0000b400a2037a23 */ /* 0x002fe20000010805 */
[----:B-----5:R-:W-:-:S05]  /*6070*/  F2FP.PACK_AB R9, R100, R101 ;  /* 0x000000656409723e */ /* 0x020fca00000000ff */
[----:B------:R1:W-:Y:S02]  /*6080*/  MUFU.EX2 R99, R3 ;  /* 0x0000000300637308 */ /* 0x0003e40000000800 */
[----:B-1----:R-:W-:-:S06]  /*6090*/  FFMA.FTZ R3, R161, c[0x0][0x2d0], -R5 ;  /* 0x0000b400a1037a23 */ /* 0x002fcc0000010805 */
[----:B------:R1:W5:Y:S02]  /*60a0*/  MUFU.EX2 R98, R3 ;  /* 0x0000000300627308 */ /* 0x0003640000000800 */
[----:B-1----:R-:W-:Y:S01]  /*60b0*/  FFMA.FTZ R3, R168, c[0x0][0x2d0], -R0 ;  /* 0x0000b400a8037a23 */ /* 0x002fe20000010800 */
[----:B-----5:R-:W-:Y:S01]  /*60c0*/  F2FP.PACK_AB R11, R98, R99 ;  /* 0x00000063620b723e */ /* 0x020fe200000000ff */
[----:B------:R-:W-:-:S04]  /*60d0*/  IMAD.MOV.U32 R168, RZ, RZ, R97 ;  /* 0x000000ffffa87224 */ /* 0x000fc800078e0061 */
[----:B------:R1:W-:Y:S02]  /*60e0*/  MUFU.EX2 R97, R3 ;  /* 0x0000000300617308 */ /* 0x0003e40000000800 */
[C---:B--2---:R-:W-:Y:S08]  /*60f0*/  HMMA.16816.F32 R120, R8.reuse, R16, R120 ;  /* 0x000000100878723c */ /* 0x044ff00000001878 */
[----:B------:R-:W-:Y:S01]  /*6100*/  HMMA.16816.F32 R128, R8, R18, R128 ;  /* 0x000000120880723c */ /* 0x000fe20000001880 */
[----:B-1----:R-:W-:-:S04]  /*6110*/  FFMA.FTZ R3, R166, c[0x0][0x2d0], -R0 ;  /* 0x0000b400a6037a23 */ /* 0x002fc80000010800 */
[----:B------:R1:W2:Y:S03]  /*6120*/  MUFU.EX2 R96, R3 ;  /* 0x0000000300607308 */ /* 0x0002a60000000800 */
[C---:B---3--:R-:W-:Y:S08]  /*6130*/  HMMA.16816.F32 R140, R8.reuse, R12, R140 ;  /* 0x0000000c088c723c */ /* 0x048ff0000000188c */
[----:B------:R-:W-:Y:S01]  /*6140*/  HMMA.16816.F32 R144, R8, R14, R144 ;  /* 0x0000000e0890723c */ /* 0x000fe20000001890 */
[----:B-1----:R-:W-:-:S07]  /*6150*/  FFMA.FTZ R3, R167, c[0x0][0x2d0], -R0 ;  /* 0x0000b400a7037a23 */ /* 0x002fce0000010800 */
[C---:B----4-:R-:W-:Y:S01]  /*6160*/  HMMA.16816.F32 R156, R8.reuse, R20, R156 ;  /* 0x00000014089c723c */ /* 0x050fe2000000189c */
[----:B------:R1:W-:Y:S07]  /*6170*/  MUFU.EX2 R95, R3 ;  /* 0x00000003005f7308 */ /* 0x0003ee0000000800 */
[C---:B------:R-:W-:Y:S08]  /*6180*/  HMMA.16816.F32 R80, R8.reuse, R22, R80 ;  /* 0x000000160850723c */ /* 0x040ff00000001850 */
[----:B------:R-:W-:Y:S01]  /*6190*/  HMMA.16816.F32 R76, R8, R28, R76 ;  /* 0x0000001c084c723c */ /* 0x000fe2000000184c */
[----:B-1----:R-:W-:-:S02]  /*61a0*/  FFMA.FTZ R3, R169, c[0x0][0x2d0], -R0 ;  /* 0x0000b400a9037a23 */ /* 0x002fc40000010800 */
[----:B------:R-:W-:Y:S02]  /*61b0*/  IMAD.MOV.U32 R169, RZ, RZ, R132 ;  /* 0x000000ffffa97224 */ /* 0x000fe400078e0084 */
[----:B------:R-:W-:-:S03]  /*61c0*/  IMAD.MOV.U32 R132, RZ, RZ, R94 ;  /* 0x000000ffff847224 */ /* 0x000fc600078e005e */
[----:B------:R-:W-:Y:S01]  /*61d0*/  HMMA.16816.F32 R72, R8, R30, R72 ;  /* 0x0000001e0848723c */ /* 0x000fe20000001848 */
[----:B------:R1:W3:Y:S06]  /*61e0*/  MUFU.EX2 R94, R3 ;  /* 0x00000003005e7308 */ /* 0x0002ec0000000800 */
[----:B------:R-:W-:Y:S02]  /*61f0*/  F2FP.PACK_AB R8, R112, R113 ;  /* 0x000000717008723e */ /* 0x000fe400000000ff */
[----:B--2---:R-:W-:Y:S02]  /*6200*/  F2FP.PACK_AB R9, R96, R97 ;  /* 0x000000616009723e */ /* 0x004fe400000000ff */
[----:B------:R-:W-:Y:S01]  /*6210*/  F2FP.PACK_AB R10, R108, R111 ;  /* 0x0000006f6c0a723e */ /* 0x000fe200000000ff */
[----:B-1----:R-:W-:Y:S01]  /*6220*/  FFMA.FTZ R3, R173, c[0x0][0x2d0], -R6 ;  /* 0x0000b400ad037a23 */ /* 0x002fe20000010806 */
[----:B---3--:R-:W-:Y:S01]  /*6230*/  F2FP.PACK_AB R11, R94, R95 ;  /* 0x0000005f5e0b723e */ /* 0x008fe200000000ff */
[----:B------:R-:W-:-:S02]  /*6240*/  IMAD.MOV.U32 R173, RZ, RZ, R93 ;  /* 0x000000ffffad7224 */ /* 0x000fc400078e005d */
[----:B------:R1:W-:Y:S04]  /*6250*/  MUFU.EX2 R93, R3 ;  /* 0x00000003005d7308 */ /* 0x0003e80000000800 */
[C---:B------:R-:W-:Y:S08]  /*6260*/  HMMA.16816.F32 R64, R8.reuse, R16, R64 ;  /* 0x000000100840723c */ /* 0x040ff00000001840 */
[----:B------:R-:W-:Y:S01]  /*6270*/  HMMA.16816.F32 R56, R8, R18, R56 ;  /* 0x000000120838723c */ /* 0x000fe20000001838 */
[----:B------:R-:W-:Y:S01]  /*6280*/  LDSM.16.MT88.4 R16, [R225+0x2900] ;  /* 0x00290000e110783b */ /* 0x000fe20000004200 */
[----:B-1----:R-:W-:-:S02]  /*6290*/  FFMA.FTZ R3, R172, c[0x0][0x2d0], -R6 ;  /* 0x0000b400ac037a23 */ /* 0x002fc40000010806 */
[----:B------:R-:W-:Y:S02]  /*62a0*/  IMAD.MOV.U32 R172, RZ, RZ, R92 ;  /* 0x000000ffffac7224 */ /* 0x000fe400078e005c */
[----:B------:R1:W2:Y:S02]  /*62b0*/  MUFU.EX2 R92, R3 ;  /* 0x00000003005c7308 */ /* 0x0002a40000000800 */
[C---:B------:R-:W-:Y:S08]  /*62c0*/  HMMA.16816.F32 R52, R8.reuse, R12, R52 ;  /* 0x0000000c0834723c */ /* 0x040ff00000001834 */
[----:B------:R-:W-:Y:S01]  /*62d0*/  HMMA.16816.F32 R48, R8, R14, R48 ;  /* 0x0000000e0830723c */ /* 0x000fe20000001830 */
[----:B------:R-:W-:Y:S01]  /*62e0*/  LDSM.16.MT88.4 R12, [R226+0x2900] ;  /* 0x00290000e20c783b */ /* 0x000fe20000004200 */
[----:B-1----:R-:W-:-:S06]  /*62f0*/  FFMA.FTZ R3, R171, c[0x0][0x2d0], -R6 ;  /* 0x0000b400ab037a23 */ /* 0x002fcc0000010806 */
[C---:B------:R-:W-:Y:S01]  /*6300*/  HMMA.16816.F32 R32, R8.reuse, R20, R32 ;  /* 0x000000140820723c */ /* 0x040fe20000001820 */
[----:B------:R-:W-:Y:S01]  /*6310*/  IMAD.MOV.U32 R171, RZ, RZ, R133 ;  /* 0x000000ffffab7224 */ /* 0x000fe200078e0085 */
[----:B------:R1:W-:Y:S06]  /*6320*/  MUFU.EX2 R91, R3 ;  /* 0x00000003005b7308 */ /* 0x0003ec0000000800 */
[C---:B------:R-:W-:Y:S01]  /*6330*/  HMMA.16816.F32 R40, R8.reuse, R22, R40 ;  /* 0x000000160828723c */ /* 0x040fe20000001828 */
[----:B------:R-:W3:Y:S07]  /*6340*/  LDSM.16.MT88.4 R20, [R227+0x2900] ;  /* 0x00290000e314783b */ /* 0x000eee0000004200 */
[----:B------:R-:W-:Y:S01]  /*6350*/  HMMA.16816.F32 R36, R8, R30, R36 ;  /* 0x0000001e0824723c */ /* 0x000fe20000001824 */
[----:B-1----:R-:W-:-:S04]  /*6360*/  FFMA.FTZ R3, R164, c[0x0][0x2d0], -R6 ;  /* 0x0000b400a4037a23 */ /* 0x002fc80000010806 */
[----:B------:R1:W4:Y:S03]  /*6370*/  MUFU.EX2 R90, R3 ;  /* 0x00000003005a7308 */ /* 0x0003260000000800 */
[----:B------:R-:W-:Y:S07]  /*6380*/  HMMA.16816.F32 R44, R8, R28, R44 ;  /* 0x0000001c082c723c */ /* 0x000fee000000182c */
[----:B--2---:R-:W-:Y:S01]  /*6390*/  F2FP.PACK_AB R8, R92, R93 ;  /* 0x0000005d5c08723e */ /* 0x004fe200000000ff */
[----:B-1----:R-:W-:Y:S01]  /*63a0*/  FFMA.FTZ R3, R177, c[0x0][0x2d0], -R5 ;  /* 0x0000b400b1037a23 */ /* 0x002fe20000010805 */
[----:B----4-:R-:W-:Y:S01]  /*63b0*/  F2FP.PACK_AB R10, R90, R91 ;  /* 0x0000005b5a0a723e */ /* 0x010fe200000000ff */
[----:B------:R-:W-:-:S02]  /*63c0*/  IMAD.MOV.U32 R177, RZ, RZ, R132 ;  /* 0x000000ffffb17224 */ /* 0x000fc400078e0084 */
[----:B------:R1:W-:Y:S01]  /*63d0*/  MUFU.EX2 R89, R3 ;  /* 0x0000000300597308 */ /* 0x0003e20000000800 */
[----:B------:R-:W2:Y:S01]  /*63e0*/  LDSM.16.MT88.4 R132, [R224+0x3100] ;  /* 0x00310000e084783b */ /* 0x000ea20000004200 */
[----:B-1----:R-:W-:Y:S02]  /*63f0*/  FFMA.FTZ R3, R178, c[0x0][0x2d0], -R5 ;  /* 0x0000b400b2037a23 */ /* 0x002fe40000010805 */
[----:B------:R-:W-:-:S04]  /*6400*/  IMAD.MOV.U32 R178, RZ, RZ, R71 ;  /* 0x000000ffffb27224 */ /* 0x000fc800078e0047 */
[----:B------:R1:W4:Y:S02]  /*6410*/  MUFU.EX2 R88, R3 ;  /* 0x0000000300587308 */ /* 0x0003240000000800 */
[----:B-1----:R-:W-:Y:S01]  /*6420*/  FFMA.FTZ R3, R176, c[0x0][0x2d0], -R5 ;  /* 0x0000b400b0037a23 */ /* 0x002fe20000010805 */
[----:B----4-:R-:W-:-:S05]  /*6430*/  F2FP.PACK_AB R9, R88, R89 ;  /* 0x000000595809723e */ /* 0x010fca00000000ff */
[----:B------:R1:W-:Y:S02]  /*6440*/  MUFU.EX2 R86, R3 ;  /* 0x0000000300567308 */ /* 0x0003e40000000800 */
[----:B-1----:R-:W-:Y:S02]  /*6450*/  FFMA.FTZ R3, R165, c[0x0][0x2d0], -R5 ;  /* 0x0000b400a5037a23 */ /* 0x002fe40000010805 */
[----:B------:R-:W1:Y:S04]  /*6460*/  LDSM.16.MT88.4 R164, [R225+0x3100] ;  /* 0x00310000e1a4783b */ /* 0x000e680000004200 */
[----:B------:R4:W5:Y:S02]  /*6470*/  MUFU.EX2 R87, R3 ;  /* 0x0000000300577308 */ /* 0x0009640000000800 */
[----:B----4-:R-:W-:Y:S01]  /*6480*/  FFMA.FTZ R3, R216, c[0x0][0x2d0], -R7 ;  /* 0x0000b400d8037a23 */ /* 0x010fe20000010807 */
[----:B-----5:R-:W-:Y:S01]  /*6490*/  F2FP.PACK_AB R11, R87, R86 ;  /* 0x00000056570b723e */ /* 0x020fe200000000ff */
[----:B------:R-:W-:-:S04]  /*64a0*/  IMAD.MOV.U32 R216, RZ, RZ, R125 ;  /* 0x000000ffffd87224 */ /* 0x000fc800078e007d */
[----:B------:R4:W-:Y:S02]  /*64b0*/  MUFU.EX2 R85, R3 ;  /* 0x0000000300557308 */ /* 0x0009e40000000800 */
[C---:B------:R-:W-:Y:S08]  /*64c0*/  HMMA.16816.F32 R120, R8.reuse, R24, R120 ;  /* 0x000000180878723c */ /* 0x040ff00000001878 */
[----:B------:R-:W-:Y:S01]  /*64d0*/  HMMA.16816.F32 R128, R8, R26, R128 ;  /* 0x0000001a0880723c */ /* 0x000fe20000001880 */
[----:B----4-:R-:W-:-:S02]  /*64e0*/  FFMA.FTZ R3, R211, c[0x0][0x2d0], -R7 ;  /* 0x0000b400d3037a23 */ /* 0x010fc40000010807 */
[----:B------:R-:W-:Y:S02]  /*64f0*/  IMAD.MOV.U32 R211, RZ, RZ, R126 ;  /* 0x000000ffffd37224 */ /* 0x000fe400078e007e */
[----:B------:R4:W5:Y:S03]  /*6500*/  MUFU.EX2 R84, R3 ;  /* 0x0000000300547308 */ /* 0x0009660000000800 */
[C---:B---3--:R-:W-:Y:S08]  /*6510*/  HMMA.16816.F32 R140, R8.reuse, R20, R140 ;  /* 0x00000014088c723c */ /* 0x048ff0000000188c */
[----:B------:R-:W-:Y:S01]  /*6520*/  HMMA.16816.F32 R144, R8, R22, R144 ;  /* 0x000000160890723c */ /* 0x000fe20000001890 */
[----:B----4-:R-:W-:-:S07]  /*6530*/  FFMA.FTZ R3, R222, c[0x0][0x2d0], -R7 ;  /* 0x0000b400de037a23 */ /* 0x010fce0000010807 */
[C---:B------:R-:W-:Y:S01]  /*6540*/  HMMA.16816.F32 R156, R8.reuse, R16, R156 ;  /* 0x00000010089c723c */ /* 0x040fe2000000189c */
[----:B------:R-:W-:Y:S01]  /*6550*/  IMAD.MOV.U32 R222, RZ, RZ, R137 ;  /* 0x000000ffffde7224 */ /* 0x000fe200078e0089 */
[----:B------:R3:W-:Y:S06]  /*6560*/  MUFU.EX2 R71, R3 ;  /* 0x0000000300477308 */ /* 0x0007ec0000000800 */
[C---:B------:R-:W-:Y:S08]  /*6570*/  HMMA.16816.F32 R160, R8.reuse, R18, R80 ;  /* 0x0000001208a0723c */ /* 0x040ff00000001850 */
[----:B------:R-:W-:Y:S01]  /*6580*/  HMMA.16816.F32 R76, R8, R12, R76 ;  /* 0x0000000c084c723c */ /* 0x000fe2000000184c */
[----:B---3--:R-:W-:-:S02]  /*6590*/  FFMA.FTZ R3, R223, c[0x0][0x2d0], -R7 ;  /* 0x0000b400df037a23 */ /* 0x008fc40000010807 */
[----:B------:R-:W-:Y:S02]  /*65a0*/  IMAD.MOV.U32 R223, RZ, RZ, R172 ;  /* 0x000000ffffdf7224 */ /* 0x000fe400078e00ac */
[----:B------:R3:W4:Y:S03]  /*65b0*/  MUFU.EX2 R63, R3 ;  /* 0x00000003003f7308 */ /* 0x0007260000000800 */
[----:B------:R-:W-:Y:S07]  /*65c0*/  HMMA.16816.F32 R72, R8, R14, R72 ;  /* 0x0000000e0848723c */ /* 0x000fee0000001848 */
[----:B-----5:R-:W-:Y:S01]  /*65d0*/  F2FP.PACK_AB R8, R84, R85 ;  /* 0x000000555408723e */ /* 0x020fe200000000ff */
[----:B---3--:R-:W-:Y:S01]  /*65e0*/  FFMA.FTZ R3, R250, c[0x0][0x2d0], -R0 ;  /* 0x0000b400fa037a23 */ /* 0x008fe20000010800 */
[----:B----4-:R-:W-:Y:S01]  /*65f0*/  F2FP.PACK_AB R10, R63, R71 ;  /* 0x000000473f0a723e */ /* 0x010fe200000000ff */
[----:B------:R-:W-:-:S02]  /*6600*/  IMAD.MOV.U32 R250, RZ, RZ, R173 ;  /* 0x000000fffffa7224 */ /* 0x000fc400078e00ad */
[----:B------:R3:W-:Y:S02]  /*6610*/  MUFU.EX2 R62, R3 ;  /* 0x00000003003e7308 */ /* 0x0007e40000000800 */
[----:B---3--:R-:W-:Y:S02]  /*6620*/  FFMA.FTZ R3, R249, c[0x0][0x2d0], -R0 ;  /* 0x0000b400f9037a23 */ /* 0x008fe40000010800 */
[----:B------:R-:W-:-:S04]  /*6630*/  IMAD.MOV.U32 R249, RZ, RZ, R169 ;  /* 0x000000fffff97224 */ /* 0x000fc800078e00a9 */
[----:B------:R3:W4:Y:S01]  /*6640*/  MUFU.EX2 R61, R3 ;  /* 0x00000003003d7308 */ /* 0x0007220000000800 */
[----:B------:R-:W-:Y:S02]  /*6650*/  IMAD.MOV.U32 R169, RZ, RZ, R152 ;  /* 0x000000ffffa97224 */ /* 0x000fe400078e0098 */
[----:B---3--:R-:W-:Y:S01]  /*6660*/  FFMA.FTZ R3, R245, c[0x0][0x2d0], -R0 ;  /* 0x0000b400f5037a23 */ /* 0x008fe20000010800 */
[----:B----4-:R-:W-:Y:S01]  /*6670*/  F2FP.PACK_AB R9, R61, R62 ;  /* 0x0000003e3d09723e */ /* 0x010fe200000000ff */
[----:B------:R-:W-:-:S03]  /*6680*/  IMAD.MOV.U32 R245, RZ, RZ, R168 ;  /* 0x000000fffff57224 */ /* 0x000fc600078e00a8 */
[----:B------:R3:W-:Y:S01]  /*6690*/  MUFU.EX2 R60, R3 ;  /* 0x00000003003c7308 */ /* 0x0007e20000000800 */
[----:B------:R-:W-:Y:S02]  /*66a0*/  IMAD.MOV.U32 R168, RZ, RZ, R138 ;  /* 0x000000ffffa87224 */ /* 0x000fe400078e008a */
[----:B---3--:R-:W-:-:S05]  /*66b0*/  FFMA.FTZ R3, R170, c[0x0][0x2d0], -R0 ;  /* 0x0000b400aa037a23 */ /* 0x008fca0000010800 */
[----:B------:R3:W4:Y:S02]  /*66c0*/  MUFU.EX2 R31, R3 ;  /* 0x00000003001f7308 */ /* 0x0007240000000800 */
[----:B---3--:R-:W-:Y:S01]  /*66d0*/  FFMA.FTZ R3, R179, c[0x0][0x2d0], -R6 ;  /* 0x0000b400b3037a23 */ /* 0x008fe20000010806 */
[----:B----4-:R-:W-:-:S05]  /*66e0*/  F2FP.PACK_AB R11, R31, R60 ;  /* 0x0000003c1f0b723e */ /* 0x010fca00000000ff */
[----:B------:R3:W-:Y:S02]  /*66f0*/  MUFU.EX2 R29, R3 ;  /* 0x00000003001d7308 */ /* 0x0007e40000000800 */
[C---:B------:R-:W-:Y:S08]  /*6700*/  HMMA.16816.F32 R56, R8.reuse, R26, R56 ;  /* 0x0000001a0838723c */ /* 0x040ff00000001838 */
[----:B------:R-:W-:Y:S01]  /*6710*/  HMMA.16816.F32 R64, R8, R24, R64 ;  /* 0x000000180840723c */ /* 0x000fe20000001840 */
[----:B---3--:R-:W-:-:S04]  /*6720*/  FFMA.FTZ R3, R182, c[0x0][0x2d0], -R6 ;  /* 0x0000b400b6037a23 */ /* 0x008fc80000010806 */
[----:B------:R3:W4:Y:S03]  /*6730*/  MUFU.EX2 R30, R3 ;  /* 0x00000003001e7308 */ /* 0x0007260000000800 */
[C---:B------:R-:W-:Y:S05]  /*6740*/  HMMA.16816.F32 R48, R8.reuse, R22, R48 ;  /* 0x000000160830723c */ /* 0x040fea0000001830 */
[----:B------:R5:W-:Y:S03]  /*6750*/  MUFU.EX2 R22, R4 ;  /* 0x0000000400167308 */ /* 0x000be60000000800 */
[----:B------:R-:W-:Y:S01]  /*6760*/  HMMA.16816.F32 R44, R8, R12, R44 ;  /* 0x0000000c082c723c */ /* 0x000fe2000000182c */
[----:B---3--:R-:W-:-:S07]  /*6770*/  FFMA.FTZ R3, R183, c[0x0][0x2d0], -R6 ;  /* 0x0000b400b7037a23 */ /* 0x008fce0000010806 */
[C---:B------:R-:W-:Y:S01]  /*6780*/  HMMA.16816.F32 R52, R8.reuse, R20, R52 ;  /* 0x000000140834723c */ /* 0x040fe20000001834 */
[----:B------:R-:W-:Y:S01]  /*6790*/  FFMA.FTZ R12, R210, c[0x0][0x2d0], -R0 ;  /* 0x0000b400d20c7a23 */ /* 0x000fe20000010800 */
[----:B----4-:R-:W-:Y:S01]  /*67a0*/  F2FP.PACK_AB R176, R30, R29 ;  /* 0x0000001d1eb0723e */ /* 0x010fe200000000ff */
[----:B------:R3:W-:Y:S01]  /*67b0*/  MUFU.EX2 R28, R3 ;  /* 0x00000003001c7308 */ /* 0x0007e20000000800 */
[----:B------:R-:W-:Y:S02]  /*67c0*/  FADD.FTZ R13, R243, R242 ;  /* 0x000000f2f30d7221 */ /* 0x000fe40000010000 */
[----:B-----5:R-:W-:Y:S02]  /*67d0*/  FFMA.FTZ R4, R219, c[0x0][0x2d0], -R0 ;  /* 0x0000b400db047a23 */ /* 0x020fe40000010800 */
[----:B------:R-:W-:Y:S01]  /*67e0*/  HMMA.16816.F32 R36, R8, R14, R36 ;  /* 0x0000000e0824723c */ /* 0x000fe20000001824 */
[----:B------:R-:W-:-:S07]  /*67f0*/  FADD.FTZ R20, R175, R174 ;  /* 0x000000aeaf147221 */ /* 0x000fce0000010000 */
[C---:B------:R-:W-:Y:S01]  /*6800*/  HMMA.16816.F32 R32, R8.reuse, R16, R32 ;  /* 0x000000100820723c */ /* 0x040fe20000001820 */
[----:B---3--:R-:W-:Y:S02]  /*6810*/  FFMA.FTZ R3, R208, c[0x0][0x2d0], -R6 ;  /* 0x0000b400d0037a23 */ /* 0x008fe40000010806 */
[--C-:B------:R-:W-:Y:S02]  /*6820*/  FFMA.FTZ R6, R215, c[0x0][0x2d0], -R0.reuse ;  /* 0x0000b400d7067a23 */ /* 0x100fe40000010800 */
[----:B------:R3:W-:Y:S01]  /*6830*/  MUFU.EX2 R27, R3 ;  /* 0x00000003001b7308 */ /* 0x0007e20000000800 */
[----:B------:R-:W-:Y:S02]  /*6840*/  FFMA.FTZ R0, R207, c[0x0][0x2d0], -R0 ;  /* 0x0000b400cf007a23 */ /* 0x000fe40000010800 */
[----:B------:R-:W-:Y:S01]  /*6850*/  HMMA.16816.F32 R40, R8, R18, R40 ;  /* 0x000000120828723c */ /* 0x000fe20000001828 */
[----:B------:R-:W4:Y:S04]  /*6860*/  LDSM.16.MT88.4 R16, [R226+0x3100] ;  /* 0x00310000e210783b */ /* 0x000f280000004200 */
[----:B------:R5:W-:Y:S01]  /*6870*/  MUFU.EX2 R10, R4 ;  /* 0x00000004000a7308 */ /* 0x000be20000000800 */
[----:B---3--:R-:W-:-:S07]  /*6880*/  FFMA.FTZ R3, R181, c[0x0][0x2d0], -R5 ;  /* 0x0000b400b5037a23 */ /* 0x008fce0000010805 */
[----:B------:R-:W-:Y:S01]  /*6890*/  MUFU.EX2 R11, R12 ;  /* 0x0000000c000b7308 */ /* 0x000fe20000000800 */
[----:B-----5:R-:W-:-:S07]  /*68a0*/  FADD.FTZ R4, R139, R244 ;  /* 0x000000f48b047221 */ /* 0x020fce0000010000 */
[----:B------:R3:W-:Y:S01]  /*68b0*/  MUFU.EX2 R26, R3 ;  /* 0x00000003001a7308 */ /* 0x0007e20000000800 */
[----:B------:R-:W-:-:S07]  /*68c0*/  FADD.FTZ R4, R248, R4 ;  /* 0x00000004f8047221 */ /* 0x000fce0000010000 */
[----:B------:R5:W1:Y:S01]  /*68d0*/  MUFU.EX2 R12, R0 ;  /* 0x00000000000c7308 */ /* 0x000a620000000800 */
[----:B---3--:R-:W-:-:S07]  /*68e0*/  FFMA.FTZ R3, R180, c[0x0][0x2d0], -R5 ;  /* 0x0000b400b4037a23 */ /* 0x008fce0000010805 */
[----:B------:R3:W2:Y:S01]  /*68f0*/  MUFU.EX2 R9, R6 ;  /* 0x0000000600097308 */ /* 0x0006a20000000800 */
[----:B-----5:R-:W-:-:S07]  /*6900*/  FADD.FTZ R0, R218, R20 ;  /* 0x00000014da007221 */ /* 0x020fce0000010000 */
[----:B------:R5:W4:Y:S01]  /*6910*/  MUFU.EX2 R25, R3 ;  /* 0x0000000300197308 */ /* 0x000b220000000800 */
[----:B-1----:R-:W-:Y:S01]  /*6920*/  F2FP.PACK_AB R183, R12, R11 ;  /* 0x0000000b0cb7723e */ /* 0x002fe200000000ff */
[----:B---3--:R-:W-:Y:S01]  /*6930*/  FADD.FTZ R6, R220, R0 ;  /* 0x00000000dc067221 */ /* 0x008fe20000010000 */
[----:B--2---:R-:W-:-:S03]  /*6940*/  F2FP.PACK_AB R181, R9, R10 ;  /* 0x0000000a09b5723e */ /* 0x004fc600000000ff */
[----:B------:R-:W-:Y:S02]  /*6950*/  FADD.FTZ R6, R214, R6 ;  /* 0x00000006d6067221 */ /* 0x000fe40000010000 */
[--C-:B-----5:R-:W-:Y:S02]  /*6960*/  FFMA.FTZ R3, R209, c[0x0][0x2d0], -R5.reuse ;  /* 0x0000b400d1037a23 */ /* 0x120fe40000010805 */
[----:B------:R-:W-:Y:S02]  /*6970*/  FADD.FTZ R8, R213, R6 ;  /* 0x00000006d5087221 */ /* 0x000fe40000010000 */
[----:B------:R1:W-:Y:S02]  /*6980*/  MUFU.EX2 R24, R3 ;  /* 0x0000000300187308 */ /* 0x0003e40000000800 */
[----:B-1----:R-:W-:Y:S02]  /*6990*/  FFMA.FTZ R3, R221, c[0x0][0x2d0], -R5 ;  /* 0x0000b400dd037a23 */ /* 0x002fe40000010805 */
[----:B------:R-:W-:Y:S01]  /*69a0*/  FFMA.FTZ R5, R177, c[0x0][0x2d0], -R7 ;  /* 0x0000b400b1057a23 */ /* 0x000fe20000010807 */
[----:B----4-:R-:W-:-:S03]  /*69b0*/  F2FP.PACK_AB R177, R25, R26 ;  /* 0x0000001a19b1723e */ /* 0x010fc600000000ff */
[----:B------:R1:W2:Y:S08]  /*69c0*/  MUFU.EX2 R23, R3 ;  /* 0x0000000300177308 */ /* 0x0002b00000000800 */
[----:B------:R3:W-:Y:S01]  /*69d0*/  MUFU.EX2 R15, R5 ;  /* 0x00000005000f7308 */ /* 0x0007e20000000800 */
[--C-:B-1----:R-:W-:Y:S01]  /*69e0*/  FFMA.FTZ R3, R178, c[0x0][0x2d0], -R7.reuse ;  /* 0x0000b400b2037a23 */ /* 0x102fe20000010807 */
[----:B------:R-:W-:Y:S01]  /*69f0*/  F2FP.PACK_AB R178, R27, R28 ;  /* 0x0000001c1bb2723e */ /* 0x000fe200000000ff */
[----:B------:R-:W-:Y:S01]  /*6a00*/  FFMA.FTZ R7, R171, c[0x0][0x2d0], -R7 ;  /* 0x0000b400ab077a23 */ /* 0x000fe20000010807 */
[----:B--2---:R-:W-:-:S04]  /*6a10*/  F2FP.PACK_AB R179, R23, R24 ;  /* 0x0000001817b3723e */ /* 0x004fc800000000ff */
[----:B------:R1:W2:Y:S01]  /*6a20*/  MUFU.EX2 R21, R3 ;  /* 0x0000000300157308 */ /* 0x0002a20000000800 */
[----:B------:R-:W-:Y:S02]  /*6a30*/  IMAD.MOV.U32 R171, RZ, RZ, R153 ;  /* 0x000000ffffab7224 */ /* 0x000fe400078e0099 */
[----:B---3--:R-:W-:Y:S01]  /*6a40*/  FADD.FTZ R5, R155, R154 ;  /* 0x0000009a9b057221 */ /* 0x008fe20000010000 */
[C---:B------:R-:W-:Y:S04]  /*6a50*/  HMMA.16816.F32 R120, R176.reuse, R132, R120 ;  /* 0x00000084b078723c */ /* 0x040fe80000001878 */
[----:B------:R3:W4:Y:S04]  /*6a60*/  MUFU.EX2 R14, R7 ;  /* 0x00000007000e7308 */ /* 0x0007280000000800 */
[----:B------:R-:W-:Y:S01]  /*6a70*/  HMMA.16816.F32 R128, R176, R134, R128 ;  /* 0x00000086b080723c */ /* 0x000fe20000001880 */
[----:B-1----:R-:W-:Y:S01]  /*6a80*/  FADD.FTZ R3, R136, R13 ;  /* 0x0000000d88037221 */ /* 0x002fe20000010000 */
[----:B--2---:R-:W-:-:S06]  /*6a90*/  F2FP.PACK_AB R180, R21, R22 ;  /* 0x0000001615b4723e */ /* 0x004fcc00000000ff */
[C---:B------:R-:W-:Y:S01]  /*6aa0*/  HMMA.16816.F32 R140, R176.reuse, R148, R140 ;  /* 0x00000094b08c723c */ /* 0x040fe2000000188c */
[----:B---3--:R-:W-:Y:S01]  /*6ab0*/  FADD.FTZ R7, R127, R5 ;  /* 0x000000057f077221 */ /* 0x008fe20000010000 */
[----:B----4-:R-:W-:Y:S01]  /*6ac0*/  F2FP.PACK_AB R182, R14, R15 ;  /* 0x0000000f0eb6723e */ /* 0x010fe200000000ff */
[----:B------:R-:W-:Y:S02]  /*6ad0*/  FADD.FTZ R5, R124, R3 ;  /* 0x000000037c057221 */ /* 0x000fe40000010000 */
[----:B------:R-:W-:Y:S02]  /*6ae0*/  FADD.FTZ R0, R245, R7 ;  /* 0x00000007f5007221 */ /* 0x000fe40000010000 */
[----:B------:R-:W-:Y:S01]  /*6af0*/  FADD.FTZ R3, R249, R4 ;  /* 0x00000004f9037221 */ /* 0x000fe20000010000 */
[----:B------:R-:W-:Y:S01]  /*6b00*/  HMMA.16816.F32 R144, R176, R150, R144 ;  /* 0x00000096b090723c */ /* 0x000fe20000001890 */
[----:B------:R-:W-:Y:S02]  /*6b10*/  FADD.FTZ R5, R250, R5 ;  /* 0x00000005fa057221 */ /* 0x000fe40000010000 */
[----:B------:R-:W-:-:S02]  /*6b20*/  FADD.FTZ R4, R223, R0 ;  /* 0x00000000df047221 */ /* 0x000fc40000010000 */
[----:B------:R-:W-:Y:S02]  /*6b30*/  FADD.FTZ R3, R247, R3 ;  /* 0x00000003f7037221 */ /* 0x000fe40000010000 */
[----:B------:R-:W-:Y:S01]  /*6b40*/  FADD.FTZ R0, R171, R5 ;  /* 0x00000005ab007221 */ /* 0x000fe20000010000 */
[C---:B------:R-:W-:Y:S01]  /*6b50*/  HMMA.16816.F32 R156, R176.reuse, R164, R156 ;  /* 0x000000a4b09c723c */ /* 0x040fe2000000189c */
[----:B------:R-:W-:Y:S02]  /*6b60*/  FADD.FTZ R7, R169, R4 ;  /* 0x00000004a9077221 */ /* 0x000fe40000010000 */
[----:B------:R-:W-:Y:S02]  /*6b70*/  FADD.FTZ R6, R246, R3 ;  /* 0x00000003f6067221 */ /* 0x000fe40000010000 */
[----:B------:R-:W-:Y:S02]  /*6b80*/  FADD.FTZ R5, R168, R0 ;  /* 0x00000000a8057221 */ /* 0x000fe40000010000 */
[----:B------:R-:W-:Y:S01]  /*6b90*/  FADD.FTZ R4, R217, R8 ;  /* 0x00000008d9047221 */ /* 0x000fe20000010000 */
[----:B------:R-:W-:Y:S01]  /*6ba0*/  HMMA.16816.F32 R160, R176, R166, R160 ;  /* 0x000000a6b0a0723c */ /* 0x000fe200000018a0 */
[----:B------:R-:W-:-:S02]  /*6bb0*/  FADD.FTZ R3, R222, R7 ;  /* 0x00000007de037221 */ /* 0x000fc40000010000 */
[----:B------:R-:W-:Y:S02]  /*6bc0*/  FADD.FTZ R0, R252, R6 ;  /* 0x00000006fc007221 */ /* 0x000fe40000010000 */
[----:B------:R-:W-:Y:S02]  /*6bd0*/  FADD.FTZ R6, R211, R5 ;  /* 0x00000005d3067221 */ /* 0x000fe40000010000 */
[----:B------:R-:W-:Y:S01]  /*6be0*/  FADD.FTZ R4, R212, R4 ;  /* 0x00000004d4047221 */ /* 0x000fe20000010000 */
[----:B------:R-:W-:Y:S01]  /*6bf0*/  HMMA.16816.F32 R124, R180, R132, R64 ;  /* 0x00000084b47c723c */ /* 0x000fe20000001840 */
[----:B------:R-:W-:Y:S02]  /*6c00*/  FADD.FTZ R5, R216, R3 ;  /* 0x00000003d8057221 */ /* 0x000fe40000010000 */
[----:B------:R-:W-:Y:S02]  /*6c10*/  FADD.FTZ R3, R251, R0 ;  /* 0x00000000fb037221 */ /* 0x000fe40000010000 */
[----:B------:R-:W-:-:S02]  /*6c20*/  FADD.FTZ R0, R198, R6 ;  /* 0x00000006c6007221 */ /* 0x000fc40000010000 */
        /* <DEDUP_REMOVED lines=31> */
[----:B------:R-:W-:Y:S01]  /*6e20*/  HMMA.16816.F32 R168, R180, R16, R44 ;  /* 0x00000010b4a8723c */ /* 0x000fe2000000182c */
        /* <DEDUP_REMOVED lines=54> */
[----:B------:R-:W-:Y:S01]  /*7190*/  FADD.FTZ R0, R23, R0 ;  /* 0x0000000017007221 */ /* 0x000fe20000010000 */
[----:B------:R1:W-:Y:S01]  /*71a0*/  STL [R1+0x18], R5 ;  /* 0x0000180501007387 */ /* 0x0003e20000100800 */
[----:B------:R-:W-:-:S03]  /*71b0*/  FADD.FTZ R3, R27, R3 ;  /* 0x000000031b037221 */ /* 0x000fc60000010000 */
[----:B------:R1:W-:Y:S04]  /*71c0*/  STL [R1+0x24], R4 ;  /* 0x0000240401007387 */ /* 0x0003e80000100800 */
[----:B------:R1:W-:Y:S04]  /*71d0*/  STL [R1+0x1c], R0 ;  /* 0x00001c0001007387 */ /* 0x0003e80000100800 */
[----:B------:R1:W-:Y:S01]  /*71e0*/  STL [R1+0x20], R3 ;  /* 0x0000200301007387 */ /* 0x0003e20000100800 */
[----:B------:R-:W-:Y:S05]  /*71f0*/  @!P0 BRA `(.L_x_32) ;  /* 0x000059e000008947 */ /* 0x000fea0003800000 */
[----:B------:R-:W2:Y:S01]  /*7200*/  LDL.LU R216, [R1+0x8] ;  /* 0x0000080001d87983 */ /* 0x000ea20000300800 */
[----:B------:R-:W-:Y:S01]  /*7210*/  IMAD.MOV.U32 R116, RZ, RZ, R69 ;  /* 0x000000ffff747224 */ /* 0x000fe200078e0045 */
[----:B------:R-:W-:Y:S01]  /*7220*/  MOV R118, R2 ;  /* 0x0000000200767202 */ /* 0x000fe20000000f00 */
[----:B-1----:R-:W-:Y:S01]  /*7230*/  IMAD.MOV.U32 R3, RZ, RZ, R70 ;  /* 0x000000ffff037224 */ /* 0x002fe200078e0046 */
[----:B------:R-:W3:Y:S01]  /*7240*/  LDL.LU.64 R82, [R1] ;  /* 0x0000000001527983 */ /* 0x000ee20000300a00 */
[----:B------:R-:W-:-:S03]  /*7250*/  IMAD.MOV.U32 R117, RZ, RZ, R68 ;  /* 0x000000ffff757224 */ /* 0x000fc600078e0044 */
[----:B------:R-:W4:Y:S01]  /*7260*/  LDL.LU.64 R222, [R1+0x10] ;  /* 0x0000100001de7983 */ /* 0x000f220000300a00 */
[----:B--2---:R-:W-:Y:S02]  /*7270*/  IADD3 R242, R216, -0x2, RZ ;  /* 0xfffffffed8f27810 */ /* 0x004fe40007ffe0ff */
[----:B---3--:R-:W-:Y:S02]  /*7280*/  MOV R5, R83 ;  /* 0x0000005300057202 */ /* 0x008fe40000000f00 */
[----:B----4-:R-:W-:-:S05]  /*7290*/  MOV R4, R222 ;  /* 0x000000de00047202 */ /* 0x010fca0000000f00 */
[----:B------:R1:W-:Y:S02]  /*72a0*/  STL.64 [R1+0x28], R4 ;  /* 0x0000280401007387 */ /* 0x0003e40000100a00 */
.L_x_33:
        /* <DEDUP_REMOVED lines=78> */
[C---:B-1----:R-:W-:Y:S07]  /*7790*/  HMMA.16816.F32 R88, R108.reuse, R96, RZ ;  /* 0x000000606c58723c */ /* 0x042fee00000018ff */
[----:B------:R-:W-:Y:S01]  /*77a0*/  IADD3 R96, P0, R102, UR7, RZ ;  /* 0x0000000766607c10 */ /* 0x000fe2000ff1e0ff */
[-C--:B--2---:R-:W-:Y:S04]  /*77b0*/  HMMA.16816.F32 R92, R108, R98.reuse, RZ ;  /* 0x000000626c5c723c */ /* 0x084fe800000018ff */
[----:B------:R-:W-:Y:S02]  /*77c0*/  IADD3.X R97, R103, UR5, RZ, P0, !PT ;  /* 0x0000000567617c10 */ /* 0x000fe400087fe4ff */
[----:B------:R-:W-:Y:S03]  /*77d0*/  IADD3 R100, P1, R96, UR7, RZ ;  /* 0x0000000760647c10 */ /* 0x000fe6000ff3e0ff */
[----:B------:R1:W-:Y:S03]  /*77e0*/  LDGSTS.E.BYPASS.LTC128B.128 [R241+0x2100], [R96.64], !P2 ;  /* 0x0210000060f17fae */ /* 0x0003e6000d101d48 */
[----:B------:R-:W-:Y:S02]  /*77f0*/  IADD3.X R101, R97, UR5, RZ, P1, !PT ;  /* 0x0000000561657c10 */ /* 0x000fe40008ffe4ff */
[----:B---3--:R-:W-:Y:S03]  /*7800*/  IADD3 R102, P0, R100, UR7, RZ ;  /* 0x0000000764667c10 */ /* 0x008fe6000ff1e0ff */
[----:B------:R2:W-:Y:S01]  /*7810*/  LDGSTS.E.BYPASS.LTC128B.128 [R241+0x2900], [R100.64], !P2 ;  /* 0x0290000064f17fae */ /* 0x0005e2000d101d48 */
[----:B------:R-:W-:Y:S02]  /*7820*/  IADD3.X R103, R101, UR5, RZ, P0, !PT ;  /* 0x0000000565677c10 */ /* 0x000fe400087fe4ff */
[C---:B------:R-:W-:Y:S02]  /*7830*/  ISETP.GT.AND P0, PT, R242.reuse, RZ, PT ;  /* 0x000000fff200720c */ /* 0x040fe40003f04270 */
[----:B------:R-:W-:Y:S03]  /*7840*/  IADD3 R242, R242, -0x1, RZ ;  /* 0xfffffffff2f27810 */ /* 0x000fe60007ffe0ff */
[----:B------:R2:W-:Y:S08]  /*7850*/  LDGSTS.E.BYPASS.LTC128B.128 [R241+0x3100], [R102.64], !P2 ;  /* 0x0310000066f17fae */ /* 0x0005f0000d101d48 */
[----:B------:R-:W0:Y:S01]  /*7860*/  LDGDEPBAR ;  /* 0x00000000000079af */ /* 0x000e220000000000 */
[C---:B-1----:R-:W-:Y:S08]  /*7870*/  HMMA.16816.F32 R96, R112.reuse, R98, RZ ;  /* 0x000000627060723c */ /* 0x042ff000000018ff */
[-C--:B--2---:R-:W-:Y:S08]  /*7880*/  HMMA.16816.F32 R100, R112, R184.reuse, RZ ;  /* 0x000000b87064723c */ /* 0x084ff000000018ff */
        /* <DEDUP_REMOVED lines=53> */
[C---:B------:R-:W-:Y:S01]  /*7be0*/  HMMA.16816.F32 R48, R184.reuse, R190, R48 ;  /* 0x000000beb830723c */ /* 0x040fe20000001830 */
[----:B------:R-:W3:Y:S07]  /*7bf0*/  LDSM.16.M88.4 R188, [R232+0x9100] ;  /* 0x00910000e8bc783b */ /* 0x000eee0000000200 */
[-C--:B------:R-:W-:Y:S08]  /*7c00*/  HMMA.16816.F32 R52, R184, R196.reuse, R52 ;  /* 0x000000c4b834723c */ /* 0x080ff00000001834 */
[C---:B------:R-:W-:Y:S08]  /*7c10*/  HMMA.16816.F32 R56, R200.reuse, R196, R56 ;  /* 0x000000c4c838723c */ /* 0x040ff00000001838 */
[-C--:B------:R-:W-:Y:S08]  /*7c20*/  HMMA.16816.F32 R60, R200, R198.reuse, R60 ;  /* 0x000000c6c83c723c */ /* 0x080ff0000000183c */
[C---:B------:R-:W-:Y:S08]  /*7c30*/  HMMA.16816.F32 R64, R184.reuse, R198, R64 ;  /* 0x000000c6b840723c */ /* 0x040ff00000001840 */
        /* <DEDUP_REMOVED lines=11> */
[----:B------:R-:W-:Y:S08]  /*7cf0*/  HMMA.16816.F32 R112, R184, R214, R112 ;  /* 0x000000d6b870723c */ /* 0x000ff00000001870 */
[-C--:B--2---:R-:W-:Y:S08]  /*7d00*/  HMMA.16816.F32 R4, R204, R216.reuse, R4 ;  /* 0x000000d8cc04723c */ /* 0x084ff00000001804 */
        /* <DEDUP_REMOVED lines=72> */
[----:B------:R-:W1:Y:S01]  /*8190*/  MUFU.TANH R34, R34 ;  /* 0x0000002200227308 */ /* 0x000e620000002400 */
        /* <DEDUP_REMOVED lines=9> */
[----:B------:R-:W-:Y:S01]  /*8230*/  MUFU.TANH R28, R28 ;  /* 0x0000001c001c7308 */ /* 0x000fe20000002400 */
[C---:B------:R-:W-:Y:S01]  /*8240*/  HMMA.16816.F32 R64, R204.reuse, R6, R64 ;  /* 0x00000006cc40723c */ /* 0x040fe20000001840 */
[----:B------:R-:W1:Y:S03]  /*8250*/  LDSM.16.M88.4 R4, [R228+0x2800] ;  /* 0x00280000e404783b */ /* 0x000e660000000200 */
[----:B------:R-:W-:Y:S02]  /*8260*/  FMUL.FTZ R54, R54, c[0x0][0x320] ;  /* 0x0000c80036367a20 */ /* 0x000fe40000410000 */
[----:B------:R-:W-:Y:S02]  /*8270*/  FMUL.FTZ R52, R52, c[0x0][0x320] ;  /* 0x0000c80034347a20 */ /* 0x000fe40000410000 */
[----:B------:R-:W-:Y:S01]  /*8280*/  FMUL.FTZ R55, R55, c[0x0][0x320] ;  /* 0x0000c80037377a20 */ /* 0x000fe20000410000 */
[----:B------:R-:W1:Y:S01]  /*8290*/  MUFU.TANH R32, R32 ;  /* 0x0000002000207308 */ /* 0x000e620000002400 */
        /* <DEDUP_REMOVED lines=27> */
[-C--:B------:R-:W-:Y:S01]  /*8450*/  HMMA.16816.F32 R92, R188, R6.reuse, R92 ;  /* 0x00000006bc5c723c */ /* 0x080fe2000000185c */
[----:B------:R-:W-:Y:S03]  /*8460*/  MUFU.TANH R198, R38 ;  /* 0x0000002600c67308 */ /* 0x000fe60000002400 */
[----:B------:R-:W-:Y:S02]  /*8470*/  FMUL.FTZ R40, R40, c[0x0][0x320] ;  /* 0x0000c80028287a20 */ /* 0x000fe40000410000 */
[----:B------:R-:W-:Y:S02]  /*8480*/  FMUL.FTZ R81, R81, c[0x0][0x320] ;  /* 0x0000c80051517a20 */ /* 0x000fe40000410000 */
[C---:B------:R-:W-:Y:S03]  /*8490*/  HMMA.16816.F32 R96, R204.reuse, R6, R96 ;  /* 0x00000006cc60723c */ /* 0x040fe60000001860 */
[----:B------:R-:W-:Y:S01]  /*84a0*/  MUFU.TANH R194, R26 ;  /* 0x0000001a00c27308 */ /* 0x000fe20000002400 */
[----:B------:R-:W-:Y:S02]  /*84b0*/  FMUL.FTZ R82, R82, c[0x0][0x320] ;  /* 0x0000c80052527a20 */ /* 0x000fe40000410000 */
[----:B------:R-:W-:Y:S01]  /*84c0*/  FMUL.FTZ R83, R83, c[0x0][0x320] ;  /* 0x0000c80053537a20 */ /* 0x000fe20000410000 */
[----:B-1----:R-:W-:Y:S01]  /*84d0*/  FMNMX.FTZ R70, R184, R0, !PT ;  /* 0x00000000b8467209 */ /* 0x002fe20007810000 */
[----:B------:R-:W-:Y:S01]  /*84e0*/  FMUL.FTZ R84, R84, c[0x0][0x320] ;  /* 0x0000c80054547a20 */ /* 0x000fe20000410000 */
[----:B------:R-:W-:Y:S01]  /*84f0*/  FMNMX.FTZ R0, R186, R2, !PT ;  /* 0x00000002ba007209 */ /* 0x000fe20007810000 */
[-C--:B--2---:R-:W-:Y:S03]  /*8500*/  HMMA.16816.F32 R100, R204, R8.reuse, R100 ;  /* 0x00000008cc64723c */ /* 0x084fe60000001864 */
[----:B------:R-:W1:Y:S01]  /*8510*/  MUFU.TANH R26, R36 ;  /* 0x00000024001a7308 */ /* 0x000e620000002400 */
[----:B---3--:R-:W-:Y:S01]  /*8520*/  FMNMX.FTZ R2, R192, R4, !PT ;  /* 0x00000004c0027209 */ /* 0x008fe20007810000 */
[----:B------:R-:W-:Y:S01]  /*8530*/  FMUL.FTZ R80, R80, c[0x0][0x320] ;  /* 0x0000c80050507a20 */ /* 0x000fe20000410000 */
[----:B------:R-:W-:Y:S01]  /*8540*/  FMNMX.FTZ R0, R18, R0, !PT ;  /* 0x0000000012007209 */ /* 0x000fe20007810000 */
[----:B------:R-:W-:Y:S01]  /*8550*/  FMUL.FTZ R94, R94, c[0x0][0x320] ;  /* 0x0000c8005e5e7a20 */ /* 0x000fe20000410000 */
[----:B------:R-:W-:Y:S01]  /*8560*/  FMNMX.FTZ R70, R16, R70, !PT ;  /* 0x0000004610467209 */ /* 0x000fe20007810000 */
[----:B------:R-:W-:Y:S01]  /*8570*/  FMUL.FTZ R95, R95, c[0x0][0x320] ;  /* 0x0000c8005f5f7a20 */ /* 0x000fe20000410000 */
[C---:B------:R-:W-:Y:S03]  /*8580*/  HMMA.16816.F32 R104, R188.reuse, R8, R104 ;  /* 0x00000008bc68723c */ /* 0x040fe60000001868 */
[----:B------:R2:W-:Y:S01]  /*8590*/  MUFU.TANH R201, R39 ;  /* 0x0000002700c97308 */ /* 0x0005e20000002400 */
[----:B------:R-:W-:Y:S01]  /*85a0*/  FMNMX.FTZ R2, R12, R2, !PT ;  /* 0x000000020c027209 */ /* 0x000fe20007810000 */
[----:B------:R-:W-:Y:S01]  /*85b0*/  FMUL.FTZ R86, R86, c[0x0][0x320] ;  /* 0x0000c80056567a20 */ /* 0x000fe20000410000 */
[----:B------:R-:W-:Y:S01]  /*85c0*/  FMNMX.FTZ R0, R19, R0, !PT ;  /* 0x0000000013007209 */ /* 0x000fe20007810000 */
[----:B------:R-:W-:Y:S01]  /*85d0*/  FMUL.FTZ R87, R87, c[0x0][0x320] ;  /* 0x0000c80057577a20 */ /* 0x000fe20000410000 */
[----:B------:R-:W-:Y:S01]  /*85e0*/  FMNMX.FTZ R2, R13, R2, !PT ;  /* 0x000000020d027209 */ /* 0x000fe20007810000 */
[-C--:B------:R-:W-:Y:S03]  /*85f0*/  HMMA.16816.F32 R108, R188, R10.reuse, R108 ;  /* 0x0000000abc6c723c */ /* 0x080fe6000000186c */
[----:B------:R-:W-:Y:S01]  /*8600*/  FMNMX.FTZ R4, R22, R0, !PT ;  /* 0x0000000016047209 */ /* 0x000fe20007810000 */
[----:B------:R-:W3:Y:S01]  /*8610*/  MUFU.TANH R208, R40 ;  /* 0x0000002800d07308 */ /* 0x000ee20000002400 */
[----:B------:R-:W-:Y:S01]  /*8620*/  FMUL.FTZ R48, R48, c[0x0][0x320] ;  /* 0x0000c80030307a20 */ /* 0x000fe20000410000 */
[----:B------:R-:W-:Y:S01]  /*8630*/  FMNMX.FTZ R70, R17, R70, !PT ;  /* 0x0000004611467209 */ /* 0x000fe20007810000 */
[----:B------:R-:W-:Y:S01]  /*8640*/  FMUL.FTZ R85, R85, c[0x0][0x320] ;  /* 0x0000c80055557a20 */ /* 0x000fe20000410000 */
[----:B----4-:R-:W-:Y:S01]  /*8650*/  FMNMX.FTZ R4, R23, R4, !PT ;  /* 0x0000000417047209 */ /* 0x010fe20007810000 */
[----:B------:R-:W-:Y:S04]  /*8660*/  HMMA.16816.F32 R112, R204, R10, R112 ;  /* 0x0000000acc70723c */ /* 0x000fe80000001870 */
[----:B------:R-:W-:Y:S01]  /*8670*/  FMNMX.FTZ R70, R20, R70, !PT ;  /* 0x0000004614467209 */ /* 0x000fe20007810000 */
[----:B------:R-:W-:Y:S01]  /*8680*/  MUFU.TANH R193, R27 ;  /* 0x0000001b00c17308 */ /* 0x000fe20000002400 */
[----:B------:R-:W-:Y:S01]  /*8690*/  FMUL.FTZ R98, R98, c[0x0][0x320] ;  /* 0x0000c80062627a20 */ /* 0x000fe20000410000 */
[----:B------:R-:W-:Y:S01]  /*86a0*/  FMNMX.FTZ R4, R34, R4, !PT ;  /* 0x0000000422047209 */ /* 0x000fe20007810000 */
[----:B------:R-:W-:Y:S01]  /*86b0*/  FMUL.FTZ R96, R96, c[0x0][0x320] ;  /* 0x0000c80060607a20 */ /* 0x000fe20000410000 */
[----:B--2---:R-:W2:Y:S03]  /*86c0*/  LDL.64 R38, [R1+0x38] ;  /* 0x0000380001267983 */ /* 0x004ea60000100a00 */
[----:B------:R-:W-:Y:S01]  /*86d0*/  FMNMX.FTZ R70, R21, R70, !PT ;  /* 0x0000004615467209 */ /* 0x000fe20007810000 */
[----:B------:R-:W-:Y:S01]  /*86e0*/  FMUL.FTZ R99, R99, c[0x0][0x320] ;  /* 0x0000c80063637a20 */ /* 0x000fe20000410000 */
[----:B------:R-:W-:Y:S01]  /*86f0*/  FMNMX.FTZ R0, R24, R2, !PT ;  /* 0x0000000218007209 */ /* 0x000fe20007810000 */
[----:B------:R4:W4:Y:S01]  /*8700*/  MUFU.TANH R27, R37 ;  /* 0x00000025001b7308 */ /* 0x0009220000002400 */
        /* <DEDUP_REMOVED lines=9> */
[----:B------:R-:W4:Y:S01]  /*87a0*/  MUFU.TANH R50, R50 ;  /* 0x0000003200327308 */ /* 0x000f220000002400 */
[----:B------:R-:W-:Y:S01]  /*87b0*/  FMUL.FTZ R89, R89, c[0x0][0x320] ;  /* 0x0000c80059597a20 */ /* 0x000fe20000410000 */
[----:B-1----:R-:W-:Y:S01]  /*87c0*/  FMNMX.FTZ R70, R26, R70, !PT ;  /* 0x000000461a467209 */ /* 0x002fe20007810000 */
[----:B------:R-:W-:Y:S01]  /*87d0*/  FMUL.FTZ R115, R115, c[0x0][0x320] ;  /* 0x0000c80073737a20 */ /* 0x000fe20000410000 */
[----:B------:R-:W-:Y:S01]  /*87e0*/  FMNMX.FTZ R4, R35, R4, !PT ;  /* 0x0000000423047209 */ /* 0x000fe20007810000 */
[----:B------:R-:W-:Y:S01]  /*87f0*/  FMUL.FTZ R92, R92, c[0x0][0x320] ;  /* 0x0000c8005c5c7a20 */ /* 0x000fe20000410000 */
[----:B------:R-:W-:Y:S01]  /*8800*/  FMNMX.FTZ R0, R29, R0, !PT ;  /* 0x000000001d007209 */ /* 0x000fe20007810000 */
[----:B------:R-:W-:Y:S01]  /*8810*/  FMUL.FTZ R93, R93, c[0x0][0x320] ;  /* 0x0000c8005d5d7a20 */ /* 0x000fe20000410000 */
[----:B------:R-:W-:Y:S01]  /*8820*/  FMNMX.FTZ R4, R198, R4, !PT ;  /* 0x00000004c6047209 */ /* 0x000fe20007810000 */
[----:B------:R-:W-:Y:S01]  /*8830*/  FMUL.FTZ R105, R105, c[0x0][0x320] ;  /* 0x0000c80069697a20 */ /* 0x000fe20000410000 */
[----:B------:R-:W1:Y:S01]  /*8840*/  MUFU.TANH R48, R48 ;  /* 0x0000003000307308 */ /* 0x000e620000002400 */
[----:B------:R-:W-:Y:S01]  /*8850*/  FMUL.FTZ R90, R90, c[0x0][0x320] ;  /* 0x0000c8005a5a7a20 */ /* 0x000fe20000410000 */
[----:B---3--:R-:W-:Y:S01]  /*8860*/  FMNMX.FTZ R2, R208, R0, !PT ;  /* 0x00000000d0027209 */ /* 0x008fe20007810000 */
[----:B------:R-:W-:Y:S01]  /*8870*/  FMUL.FTZ R91, R91, c[0x0][0x320] ;  /* 0x0000c8005b5b7a20 */ /* 0x000fe20000410000 */
[----:B----4-:R-:W-:Y:S01]  /*8880*/  MOV R37, c[0x0][0x1e0] ;  /* 0x0000780000257a02 */ /* 0x010fe20000000f00 */
[----:B------:R-:W-:Y:S01]  /*8890*/  FMUL.FTZ R106, R106, c[0x0][0x320] ;  /* 0x0000c8006a6a7a20 */ /* 0x000fe20000410000 */
[----:B------:R-:W-:Y:S01]  /*88a0*/  FMNMX.FTZ R0, R201, R4, !PT ;  /* 0x00000004c9007209 */ /* 0x000fe20007810000 */
[----:B------:R-:W-:Y:S01]  /*88b0*/  FMUL.FTZ R107, R107, c[0x0][0x320] ;  /* 0x0000c8006b6b7a20 */ /* 0x000fe20000410000 */
[----:B------:R-:W-:Y:S01]  /*88c0*/  FMNMX.FTZ R4, R196, R118, !PT ;  /* 0x00000076c4047209 */ /* 0x000fe20007810000 */
[----:B------:R-:W-:Y:S01]  /*88d0*/  FMUL.FTZ R72, R72, c[0x0][0x320] ;  /* 0x0000c80048487a20 */ /* 0x000fe20000410000 */
[----:B------:R-:W3:Y:S01]  /*88e0*/  MUFU.TANH R51, R51 ;  /* 0x0000003300337308 */ /* 0x000ee20000002400 */
[----:B------:R-:W-:Y:S01]  /*88f0*/  FMNMX.FTZ R70, R27, R70, !PT ;  /* 0x000000461b467209 */ /* 0x000fe20007810000 */
[----:B------:R-:W-:Y:S01]  /*8900*/  FMUL.FTZ R73, R73, c[0x0][0x320] ;  /* 0x0000c80049497a20 */ /* 0x000fe20000410000 */
[----:B------:R-:W-:Y:S01]  /*8910*/  FMNMX.FTZ R4, R195, R4, !PT ;  /* 0x00000004c3047209 */ /* 0x000fe20007810000 */
[----:B------:R-:W-:Y:S01]  /*8920*/  FMUL.FTZ R101, R101, c[0x0][0x320] ;  /* 0x0000c80065657a20 */ /* 0x000fe20000410000 */
[----:B------:R-:W-:Y:S01]  /*8930*/  FMNMX.FTZ R0, R50, R0, !PT ;  /* 0x0000000032007209 */ /* 0x000fe20007810000 */
[----:B------:R-:W-:Y:S02]  /*8940*/  FMUL.FTZ R102, R102, c[0x0][0x320] ;  /* 0x0000c80066667a20 */ /* 0x000fe40000410000 */
[----:B------:R-:W-:Y:S02]  /*8950*/  FMUL.FTZ R103, R103, c[0x0][0x320] ;  /* 0x0000c80067677a20 */ /* 0x000fe40000410000 */
[----:B------:R-:W4:Y:S01]  /*8960*/  MUFU.TANH R49, R49 ;  /* 0x0000003100317308 */ /* 0x000f220000002400 */
[----:B------:R-:W-:Y:S02]  /*8970*/  FMUL.FTZ R58, R58, c[0x0][0x320] ;  /* 0x0000c8003a3a7a20 */ /* 0x000fe40000410000 */
[----:B------:R-:W-:Y:S01]  /*8980*/  FMUL.FTZ R108, R108, c[0x0][0x320] ;  /* 0x0000c8006c6c7a20 */ /* 0x000fe20000410000 */
[----:B-1----:R-:W-:Y:S01]  /*8990*/  FMNMX.FTZ R70, R48, R70, !PT ;  /* 0x0000004630467209 */ /* 0x002fe20007810000 */
[----:B------:R-:W-:Y:S02]  /*89a0*/  FMUL.FTZ R78, R78, c[0x0][0x320] ;  /* 0x0000c8004e4e7a20 */ /* 0x000fe40000410000 */
[----:B------:R-:W-:Y:S02]  /*89b0*/  FMUL.FTZ R43, R43, c[0x0][0x320] ;  /* 0x0000c8002b2b7a20 */ /* 0x000fe40000410000 */
[----:B------:R-:W-:Y:S01]  /*89c0*/  FMUL.FTZ R64, R64, c[0x0][0x320] ;  /* 0x0000c80040407a20 */ /* 0x000fe20000410000 */
[----:B------:R-:W1:Y:S01]  /*89d0*/  MUFU.TANH R249, R54 ;  /* 0x0000003600f97308 */ /* 0x000e620000002400 */
[----:B------:R-:W-:Y:S02]  /*89e0*/  FMUL.FTZ R41, R41, c[0x0][0x320] ;  /* 0x0000c80029297a20 */ /* 0x000fe40000410000 */
[----:B------:R-:W-:Y:S01]  /*89f0*/  FMUL.FTZ R67, R67, c[0x0][0x320] ;  /* 0x0000c80043437a20 */ /* 0x000fe20000410000 */
[----:B---3--:R-:W-:Y:S01]  /*8a00*/  FMNMX.FTZ R0, R51, R0, !PT ;  /* 0x0000000033007209 */ /* 0x008fe20007810000 */
[----:B------:R-:W-:Y:S02]  /*8a10*/  FMUL.FTZ R65, R65, c[0x0][0x320] ;  /* 0x0000c80041417a20 */ /* 0x000fe40000410000 */
[----:B------:R-:W-:Y:S02]  /*8a20*/  FMUL.FTZ R59, R59, c[0x0][0x320] ;  /* 0x0000c8003b3b7a20 */ /* 0x000fe40000410000 */
[----:B------:R-:W-:Y:S01]  /*8a30*/  FMUL.FTZ R68, R68, c[0x0][0x320] ;  /* 0x0000c80044447a20 */ /* 0x000fe20000410000 */
[----:B------:R-:W3:Y:S01]  /*8a40*/  MUFU.TANH R215, R52 ;  /* 0x0000003400d77308 */ /* 0x000ee20000002400 */
[----:B------:R-:W-:Y:S02]  /*8a50*/  FMUL.FTZ R46, R46, c[0x0][0x320] ;  /* 0x0000c8002e2e7a20 */ /* 0x000fe40000410000 */
[----:B------:R-:W-:Y:S01]  /*8a60*/  FMUL.FTZ R56, R56, c[0x0][0x320] ;  /* 0x0000c80038387a20 */ /* 0x000fe20000410000 */
[----:B----4-:R-:W-:Y:S01]  /*8a70*/  FMNMX.FTZ R70, R49, R70, !PT ;  /* 0x0000004631467209 */ /* 0x010fe20007810000 */
[----:B------:R-:W-:Y:S02]  /*8a80*/  FMUL.FTZ R71, R71, c[0x0][0x320] ;  /* 0x0000c80047477a20 */ /* 0x000fe40000410000 */
[----:B------:R-:W-:Y:S02]  /*8a90*/  FMUL.FTZ R69, R69, c[0x0][0x320] ;  /* 0x0000c80045457a20 */ /* 0x000fe40000410000 */
[----:B------:R-:W-:Y:S01]  /*8aa0*/  FMUL.FTZ R60, R60, c[0x0][0x320] ;  /* 0x0000c8003c3c7a20 */ /* 0x000fe20000410000 */
[----:B------:R-:W4:Y:S01]  /*8ab0*/  MUFU.TANH R221, R55 ;  /* 0x0000003700dd7308 */ /* 0x000f220000002400 */
[----:B------:R-:W-:Y:S02]  /*8ac0*/  FMUL.FTZ R112, R112, c[0x0][0x320] ;  /* 0x0000c80070707a20 */ /* 0x000fe40000410000 */
[----:B------:R-:W-:Y:S01]  /*8ad0*/  FMUL.FTZ R113, R113, c[0x0][0x320] ;  /* 0x0000c80071717a20 */ /* 0x000fe20000410000 */
[----:B-1----:R-:W-:Y:S01]  /*8ae0*/  FMNMX.FTZ R0, R249, R0, !PT ;  /* 0x00000000f9007209 */ /* 0x002fe20007810000 */
[----:B------:R-:W-:Y:S02]  /*8af0*/  FMUL.FTZ R74, R74, c[0x0][0x320] ;  /* 0x0000c8004a4a7a20 */ /* 0x000fe40000410000 */
[----:B------:R-:W-:Y:S03]  /*8b00*/  FMUL.FTZ R109, R109, c[0x0][0x320] ;  /* 0x0000c8006d6d7a20 */ /* 0x000fe60000410000 */
[----:B------:R1:W1:Y:S01]  /*8b10*/  MUFU.TANH R218, R53 ;  /* 0x0000003500da7308 */ /* 0x0002620000002400 */
[----:B---3--:R-:W-:Y:S09]  /*8b20*/  FMNMX.FTZ R70, R215, R70, !PT ;  /* 0x00000046d7467209 */ /* 0x008ff20007810000 */
[----:B------:R-:W3:Y:S01]  /*8b30*/  MUFU.TANH R223, R66 ;  /* 0x0000004200df7308 */ /* 0x000ee20000002400 */
[----:B----4-:R-:W-:Y:S09]  /*8b40*/  FMNMX.FTZ R0, R221, R0, !PT ;  /* 0x00000000dd007209 */ /* 0x010ff20007810000 */
[----:B------:R-:W4:Y:S01]  /*8b50*/  MUFU.TANH R212, R64 ;  /* 0x0000004000d47308 */ /* 0x000f220000002400 */
[----:B-1----:R-:W2:Y:S01]  /*8b60*/  LDL.64 R52, [R1+0x30] ;  /* 0x0000300001347983 */ /* 0x002ea20000100a00 */
[----:B------:R-:W-:Y:S08]  /*8b70*/  FMNMX.FTZ R70, R218, R70, !PT ;  /* 0x00000046da467209 */ /* 0x000ff00007810000 */
[----:B------:R-:W1:Y:S01]  /*8b80*/  MUFU.TANH R203, R41 ;  /* 0x0000002900cb7308 */ /* 0x000e620000002400 */
[----:B---3--:R-:W-:Y:S09]  /*8b90*/  FMNMX.FTZ R0, R223, R0, !PT ;  /* 0x00000000df007209 */ /* 0x008ff20007810000 */
[----:B------:R-:W-:Y:S01]  /*8ba0*/  MUFU.TANH R216, R43 ;  /* 0x0000002b00d87308 */ /* 0x000fe20000002400 */
[----:B----4-:R-:W-:Y:S09]  /*8bb0*/  FMNMX.FTZ R70, R212, R70, !PT ;  /* 0x00000046d4467209 */ /* 0x010ff20007810000 */
[----:B------:R-:W3:Y:S01]  /*8bc0*/  MUFU.TANH R43, R67 ;  /* 0x00000043002b7308 */ /* 0x000ee20000002400 */
[----:B-1----:R-:W-:Y:S09]  /*8bd0*/  FMNMX.FTZ R2, R203, R2, !PT ;  /* 0x00000002cb027209 */ /* 0x002ff20007810000 */
[----:B------:R-:W1:Y:S10]  /*8be0*/  MUFU.TANH R211, R65 ;  /* 0x0000004100d37308 */ /* 0x000e740000002400 */
[----:B------:R-:W4:Y:S01]  /*8bf0*/  MUFU.TANH R209, R44 ;  /* 0x0000002c00d17308 */ /* 0x000f220000002400 */
[----:B---3--:R-:W-:Y:S04]  /*8c00*/  FMNMX.FTZ R0, R43, R0, !PT ;  /* 0x000000002b007209 */ /* 0x008fe80007810000 */
[----:B------:R-:W-:Y:S05]  /*8c10*/  FMNMX.FTZ R0, R240, R0, !PT ;  /* 0x00000000f0007209 */ /* 0x000fea0007810000 */
[----:B------:R-:W-:Y:S01]  /*8c20*/  MUFU.TANH R248, R59 ;  /* 0x0000003b00f87308 */ /* 0x000fe20000002400 */
[----:B-1----:R-:W-:Y:S09]  /*8c30*/  FMNMX.FTZ R70, R211, R70, !PT ;  /* 0x00000046d3467209 */ /* 0x002ff20007810000 */
[----:B------:R-:W1:Y:S01]  /*8c40*/  MUFU.TANH R59, R68 ;  /* 0x00000044003b7308 */ /* 0x000e620000002400 */
[----:B----4-:R-:W-:Y:S09]  /*8c50*/  FMNMX.FTZ R2, R209, R2, !PT ;  /* 0x00000002d1027209 */ /* 0x010ff20007810000 */
[----:B------:R-:W3:Y:S10]  /*8c60*/  MUFU.TANH R210, R45 ;  /* 0x0000002d00d27308 */ /* 0x000ef40000002400 */
[----:B------:R-:W4:Y:S01]  /*8c70*/  MUFU.TANH R250, R71 ;  /* 0x0000004700fa7308 */ /* 0x000f220000002400 */
[----:B-1----:R-:W-:Y:S09]  /*8c80*/  FMNMX.FTZ R70, R59, R70, !PT ;  /* 0x000000463b467209 */ /* 0x002ff20007810000 */
[----:B------:R-:W-:Y:S01]  /*8c90*/  MUFU.TANH R214, R46 ;  /* 0x0000002e00d67308 */ /* 0x000fe20000002400 */
[----:B---3--:R-:W-:Y:S09]  /*8ca0*/  FMNMX.FTZ R2, R210, R2, !PT ;  /* 0x00000002d2027209 */ /* 0x008ff20007810000 */
        /* <DEDUP_REMOVED lines=10> */
[----:B------:R3:W-:Y:S01]  /*8d50*/  MUFU.TANH R236, R84 ;  /* 0x0000005400ec7308 */ /* 0x0007e20000002400 */
[----:B-1----:R-:W-:Y:S09]  /*8d60*/  FMNMX.FTZ R0, R81, R0, !PT ;  /* 0x0000000051007209 */ /* 0x002ff20007810000 */
[----:B------:R-:W1:Y:S10]  /*8d70*/  MUFU.TANH R14, R14 ;  /* 0x0000000e000e7308 */ /* 0x000e740000002400 */
[----:B------:R-:W4:Y:S01]  /*8d80*/  MUFU.TANH R239, R80 ;  /* 0x0000005000ef7308 */ /* 0x000f220000002400 */
[----:B---3--:R-:W-:Y:S04]  /*8d90*/  MOV R84, R246 ;  /* 0x000000f600547202 */ /* 0x008fe80000000f00 */
[----:B------:R-:W-:Y:S05]  /*8da0*/  FMNMX.FTZ R0, R84, R0, !PT ;  /* 0x0000000054007209 */ /* 0x000fea0007810000 */
[----:B------:R-:W3:Y:S01]  /*8db0*/  MUFU.TANH R237, R86 ;  /* 0x0000005600ed7308 */ /* 0x000ee20000002400 */
[----:B-1----:R-:W-:Y:S09]  /*8dc0*/  FMNMX.FTZ R4, R14, R4, !PT ;  /* 0x000000040e047209 */ /* 0x002ff20007810000 */
[----:B------:R-:W1:Y:S01]  /*8dd0*/  MUFU.TANH R15, R15 ;  /* 0x0000000f000f7308 */ /* 0x000e620000002400 */
[----:B----4-:R-:W-:Y:S04]  /*8de0*/  FMNMX.FTZ R70, R239, R70, !PT ;  /* 0x00000046ef467209 */ /* 0x010fe80007810000 */
[----:B------:R-:W-:Y:S05]  /*8df0*/  FMNMX.FTZ R70, R57, R70, !PT ;  /* 0x0000004639467209 */ /* 0x000fea0007810000 */
[----:B------:R-:W-:Y:S01]  /*8e00*/  MUFU.TANH R217, R47 ;  /* 0x0000002f00d97308 */ /* 0x000fe20000002400 */
[----:B------:R-:W-:Y:S02]  /*8e10*/  FMNMX.FTZ R70, R236, R70, !PT ;  /* 0x00000046ec467209 */ /* 0x000fe40007810000 */
[----:B---3--:R-:W-:Y:S04]  /*8e20*/  MOV R205, R237 ;  /* 0x000000ed00cd7202 */ /* 0x008fe80000000f00 */
[----:B------:R-:W-:Y:S03]  /*8e30*/  FMNMX.FTZ R0, R205, R0, !PT ;  /* 0x00000000cd007209 */ /* 0x000fe60007810000 */
[----:B------:R-:W3:Y:S01]  /*8e40*/  MUFU.TANH R60, R60 ;  /* 0x0000003c003c7308 */ /* 0x000ee20000002400 */
[----:B-1----:R-:W-:Y:S04]  /*8e50*/  FMNMX.FTZ R4, R15, R4, !PT ;  /* 0x000000040f047209 */ /* 0x002fe80007810000 */
[----:B------:R-:W-:Y:S05]  /*8e60*/  FMNMX.FTZ R4, R194, R4, !PT ;  /* 0x00000004c2047209 */ /* 0x000fea0007810000 */
[----:B------:R-:W1:Y:S01]  /*8e70*/  MUFU.TANH R119, R61 ;  /* 0x0000003d00777308 */ /* 0x000e620000002400 */
[----:B------:R-:W-:Y:S09]  /*8e80*/  FMNMX.FTZ R4, R193, R4, !PT ;  /* 0x00000004c1047209 */ /* 0x000ff20007810000 */
[----:B------:R1:W-:Y:S01]  /*8e90*/  MUFU.TANH R47, R63 ;  /* 0x0000003f002f7308 */ /* 0x0003e20000002400 */
[----:B---3--:R-:W-:Y:S09]  /*8ea0*/  FMNMX.FTZ R2, R60, R2, !PT ;  /* 0x000000023c027209 */ /* 0x008ff20007810000 */
[----:B------:R-:W3:Y:S10]  /*8eb0*/  MUFU.TANH R233, R76 ;  /* 0x0000004c00e97308 */ /* 0x000ef40000002400 */
[----:B------:R-:W4:Y:S01]  /*8ec0*/  MUFU.TANH R234, R72 ;  /* 0x0000004800ea7308 */ /* 0x000f220000002400 */
[----:B-1----:R-:W-:Y:S04]  /*8ed0*/  MOV R63, R119 ;  /* 0x00000077003f7202 */ /* 0x002fe80000000f00 */
[----:B------:R-:W-:Y:S05]  /*8ee0*/  FMNMX.FTZ R2, R63, R2, !PT ;  /* 0x000000023f027209 */ /* 0x000fea0007810000 */
[----:B------:R-:W1:Y:S01]  /*8ef0*/  MUFU.TANH R231, R87 ;  /* 0x0000005700e77308 */ /* 0x000e620000002400 */
[----:B---3--:R-:W-:Y:S09]  /*8f00*/  MOV R206, R233 ;  /* 0x000000e900ce7202 */ /* 0x008ff20000000f00 */
[----:B------:R-:W3:Y:S01]  /*8f10*/  MUFU.TANH R220, R85 ;  /* 0x0000005500dc7308 */ /* 0x000ee20000002400 */
[----:B----4-:R-:W-:Y:S04]  /*8f20*/  MOV R207, R234 ;  /* 0x000000ea00cf7202 */ /* 0x010fe80000000f00 */
[----:B------:R-:W-:Y:S05]  /*8f30*/  FMNMX.FTZ R2, R207, R2, !PT ;  /* 0x00000002cf027209 */ /* 0x000fea0007810000 */
[----:B------:R-:W4:Y:S01]  /*8f40*/  MUFU.TANH R247, R73 ;  /* 0x0000004900f77308 */ /* 0x000f220000002400 */
[----:B-1----:R-:W-:Y:S09]  /*8f50*/  FMNMX.FTZ R0, R231, R0, !PT ;  /* 0x00000000e7007209 */ /* 0x002ff20007810000 */
[----:B------:R-:W1:Y:S01]  /*8f60*/  MUFU.TANH R98, R98 ;  /* 0x0000006200627308 */ /* 0x000e620000002400 */
[----:B---3--:R-:W-:Y:S09]  /*8f70*/  FMNMX.FTZ R70, R220, R70, !PT ;  /* 0x00000046dc467209 */ /* 0x008ff20007810000 */
[----:B------:R-:W3:Y:S01]  /*8f80*/  MUFU.TANH R30, R30 ;  /* 0x0000001e001e7308 */ /* 0x000ee20000002400 */
[----:B----4-:R-:W-:Y:S04]  /*8f90*/  MOV R83, R247 ;  /* 0x000000f700537202 */ /* 0x010fe80000000f00 */
[----:B------:R-:W-:Y:S05]  /*8fa0*/  FMNMX.FTZ R2, R83, R2, !PT ;  /* 0x0000000253027209 */ /* 0x000fea0007810000 */
[----:B------:R-:W4:Y:S01]  /*8fb0*/  MUFU.TANH R96, R96 ;  /* 0x0000006000607308 */ /* 0x000f220000002400 */
[----:B------:R-:W-:Y:S02]  /*8fc0*/  FMNMX.FTZ R2, R206, R2, !PT ;  /* 0x00000002ce027209 */ /* 0x000fe40007810000 */
[----:B-1----:R-:W-:Y:S07]  /*8fd0*/  FMNMX.FTZ R0, R98, R0, !PT ;  /* 0x0000000062007209 */ /* 0x002fee0007810000 */
        /* <DEDUP_REMOVED lines=8> */
[----:B------:R1:W3:Y:S01]  /*9060*/  MUFU.TANH R189, R101 ;  /* 0x0000006500bd7308 */ /* 0x0002e20000002400 */
[----:B----4-:R-:W-:Y:S09]  /*9070*/  FMNMX.FTZ R70, R97, R70, !PT ;  /* 0x0000004661467209 */ /* 0x010ff20007810000 */
[----:B------:R-:W4:Y:S10]  /*9080*/  MUFU.TANH R190, R102 ;  /* 0x0000006600be7308 */ /* 0x000f340000002400 */
[----:B------:R-:W2:Y:S01]  /*9090*/  MUFU.TANH R213, R42 ;  /* 0x0000002a00d57308 */ /* 0x000ea20000002400 */
[----:B-1----:R-:W-:Y:S04]  /*90a0*/  MOV R101, R235 ;  /* 0x000000eb00657202 */ /* 0x002fe80000000f00 */
[----:B------:R-:W-:Y:S05]  /*90b0*/  FMNMX.FTZ R70, R101, R70, !PT ;  /* 0x0000004665467209 */ /* 0x000fea0007810000 */
[----:B------:R-:W1:Y:S01]  /*90c0*/  MUFU.TANH R238, R77 ;  /* 0x0000004d00ee7308 */ /* 0x000e620000002400 */
[----:B---3--:R-:W-:Y:S02]  /*90d0*/  FMNMX.FTZ R70, R189, R70, !PT ;  /* 0x00000046bd467209 */ /* 0x008fe40007810000 */
[----:B----4-:R-:W-:Y:S07]  /*90e0*/  FMNMX.FTZ R0, R190, R0, !PT ;  /* 0x00000000be007209 */ /* 0x010fee0007810000 */
[----:B------:R-:W3:Y:S01]  /*90f0*/  MUFU.TANH R103, R103 ;  /* 0x0000006700677308 */ /* 0x000ee20000002400 */
[----:B--2---:R-:W-:Y:S04]  /*9100*/  FMNMX.FTZ R4, R213, R4, !PT ;  /* 0x00000004d5047209 */ /* 0x004fe80007810000 */
[----:B------:R-:W-:Y:S05]  /*9110*/  FMNMX.FTZ R4, R216, R4, !PT ;  /* 0x00000004d8047209 */ /* 0x000fea0007810000 */
[----:B------:R-:W2:Y:S01]  /*9120*/  MUFU.TANH R44, R88 ;  /* 0x00000058002c7308 */ /* 0x000ea20000002400 */
[----:B------:R-:W-:Y:S02]  /*9130*/  FMNMX.FTZ R4, R214, R4, !PT ;  /* 0x00000004d6047209 */ /* 0x000fe40007810000 */
[----:B-1----:R-:W-:Y:S02]  /*9140*/  FMNMX.FTZ R2, R238, R2, !PT ;  /* 0x00000002ee027209 */ /* 0x002fe40007810000 */
[----:B------:R-:W-:Y:S05]  /*9150*/  FMNMX.FTZ R4, R217, R4, !PT ;  /* 0x00000004d9047209 */ /* 0x000fea0007810000 */
[----:B------:R-:W1:Y:S01]  /*9160*/  MUFU.TANH R237, R114 ;  /* 0x0000007200ed7308 */ /* 0x000e620000002400 */
[----:B---3--:R-:W-:Y:S09]  /*9170*/  FMNMX.FTZ R0, R103, R0, !PT ;  /* 0x0000000067007209 */ /* 0x008ff20007810000 */
[----:B------:R-:W-:Y:S01]  /*9180*/  MUFU.TANH R80, R104 ;  /* 0x0000006800507308 */ /* 0x000fe20000002400 */
[----:B--2---:R-:W-:Y:S09]  /*9190*/  FMNMX.FTZ R2, R44, R2, !PT ;  /* 0x000000022c027209 */ /* 0x004ff20007810000 */
[----:B------:R-:W2:Y:S01]  /*91a0*/  MUFU.TANH R104, R112 ;  /* 0x0000007000687308 */ /* 0x000ea20000002400 */
[----:B-1----:R-:W-:Y:S09]  /*91b0*/  FMNMX.FTZ R0, R237, R0, !PT ;  /* 0x00000000ed007209 */ /* 0x002ff20007810000 */
[----:B------:R-:W1:Y:S10]  /*91c0*/  MUFU.TANH R219, R89 ;  /* 0x0000005900db7308 */ /* 0x000e740000002400 */
[----:B------:R-:W3:Y:S01]  /*91d0*/  MUFU.TANH R233, R115 ;  /* 0x0000007300e97308 */ /* 0x000ee20000002400 */
[----:B--2---:R-:W-:Y:S09]  /*91e0*/  FMNMX.FTZ R70, R104, R70, !PT ;  /* 0x0000004668467209 */ /* 0x004ff20007810000 */
[----:B------:R-:W2:Y:S01]  /*91f0*/  MUFU.TANH R252, R58 ;  /* 0x0000003a00fc7308 */ /* 0x000ea20000002400 */
[----:B-1----:R-:W-:Y:S09]  /*9200*/  FMNMX.FTZ R2, R219, R2, !PT ;  /* 0x00000002db027209 */ /* 0x002ff20007810000 */
[----:B------:R-:W1:Y:S01]  /*9210*/  MUFU.TANH R112, R113 ;  /* 0x0000007100707308 */ /* 0x000e620000002400 */
[----:B---3--:R-:W-:Y:S05]  /*9220*/  FMNMX.FTZ R0, R233, R0, !PT ;  /* 0x00000000e9007209 */ /* 0x008fea0007810000 */
[----:B------:R-:W3:Y:S04]  /*9230*/  SHFL.BFLY PT, R69, R0, 0x2, 0x1f ;  /* 0x0c401f0000457f89 */ /* 0x000ee800000e0000 */
[----:B------:R-:W4:Y:S01]  /*9240*/  MUFU.TANH R230, R92 ;  /* 0x0000005c00e67308 */ /* 0x000f220000002400 */
[----:B--2---:R-:W-:Y:S04]  /*9250*/  MOV R82, R252 ;  /* 0x000000fc00527202 */ /* 0x004fe80000000f00 */
[----:B------:R-:W-:Y:S05]  /*9260*/  FMNMX.FTZ R4, R82, R4, !PT ;  /* 0x0000000452047209 */ /* 0x000fea0007810000 */
[----:B------:R-:W2:Y:S01]  /*9270*/  MUFU.TANH R229, R62 ;  /* 0x0000003e00e57308 */ /* 0x000ea20000002400 */
[----:B------:R-:W-:Y:S02]  /*9280*/  FMNMX.FTZ R4, R248, R4, !PT ;  /* 0x00000004f8047209 */ /* 0x000fe40007810000 */
[----:B-1----:R-:W-:Y:S05]  /*9290*/  FMNMX.FTZ R70, R112, R70, !PT ;  /* 0x0000004670467209 */ /* 0x002fea0007810000 */
[----:B------:R-:W1:Y:S02]  /*92a0*/  SHFL.BFLY PT, R5, R70, 0x2, 0x1f ;  /* 0x0c401f0046057f89 */ /* 0x000e6400000e0000 */
[----:B------:R-:W1:Y:S01]  /*92b0*/  MUFU.TANH R62, R93 ;  /* 0x0000005d003e7308 */ /* 0x000e620000002400 */
[----:B---3--:R-:W-:Y:S02]  /*92c0*/  FMNMX.FTZ R69, R0, R69, !PT ;  /* 0x0000004500457209 */ /* 0x008fe40007810000 */
[----:B----4-:R-:W-:Y:S07]  /*92d0*/  FMNMX.FTZ R2, R230, R2, !PT ;  /* 0x00000002e6027209 */ /* 0x010fee0007810000 */
[----:B------:R-:W3:Y:S01]  /*92e0*/  MUFU.TANH R234, R105 ;  /* 0x0000006900ea7308 */ /* 0x000ee20000002400 */
[----:B--2---:R-:W-:Y:S04]  /*92f0*/  FMNMX.FTZ R4, R229, R4, !PT ;  /* 0x00000004e5047209 */ /* 0x004fe80007810000 */
[----:B------:R-:W-:Y:S05]  /*9300*/  FMNMX.FTZ R4, R47, R4, !PT ;  /* 0x000000042f047209 */ /* 0x000fea0007810000 */
[----:B------:R-:W2:Y:S01]  /*9310*/  MUFU.TANH R113, R108 ;  /* 0x0000006c00717308 */ /* 0x000ea20000002400 */
[----:B-1----:R-:W-:Y:S02]  /*9320*/  FMNMX.FTZ R70, R70, R5, !PT ;  /* 0x0000000546467209 */ /* 0x002fe40007810000 */
[----:B------:R-:W-:Y:S01]  /*9330*/  FMNMX.FTZ R2, R62, R2, !PT ;  /* 0x000000023e027209 */ /* 0x000fe20007810000 */
[----:B------:R-:W1:Y:S03]  /*9340*/  SHFL.BFLY PT, R5, R69, 0x1, 0x1f ;  /* 0x0c201f0045057f89 */ /* 0x000e6600000e0000 */
[----:B------:R-:W-:Y:S03]  /*9350*/  FMNMX.FTZ R2, R80, R2, !PT ;  /* 0x0000000250027209 */ /* 0x000fe60007810000 */
[----:B------:R-:W4:Y:S01]  /*9360*/  MUFU.TANH R58, R74 ;  /* 0x0000004a003a7308 */ /* 0x000f220000002400 */
[----:B---3--:R-:W-:Y:S01]  /*9370*/  FMNMX.FTZ R2, R234, R2, !PT ;  /* 0x00000002ea027209 */ /* 0x008fe20007810000 */
[----:B------:R-:W3:Y:S08]  /*9380*/  SHFL.BFLY PT, R6, R70, 0x1, 0x1f ;  /* 0x0c201f0046067f89 */ /* 0x000ef000000e0000 */
[----:B------:R-:W3:Y:S01]  /*9390*/  MUFU.TANH R41, R109 ;  /* 0x0000006d00297308 */ /* 0x000ee20000002400 */
[----:B--2---:R-:W-:Y:S09]  /*93a0*/  FMNMX.FTZ R2, R113, R2, !PT ;  /* 0x0000000271027209 */ /* 0x004ff20007810000 */
[----:B------:R-:W2:Y:S01]  /*93b0*/  MUFU.TANH R232, R75 ;  /* 0x0000004b00e87308 */ /* 0x000ea20000002400 */
[----:B-1----:R-:W-:Y:S02]  /*93c0*/  FMNMX.FTZ R69, R69, R5, !PT ;  /* 0x0000000545457209 */ /* 0x002fe40007810000 */
[----:B----4-:R-:W-:Y:S03]  /*93d0*/  FMNMX.FTZ R4, R58, R4, !PT ;  /* 0x000000043a047209 */ /* 0x010fe60007810000 */
[----:B------:R-:W-:Y:S01]  /*93e0*/  FMUL.FTZ R102, R69, c[0x0][0x2d0] ;  /* 0x0000b40045667a20 */ /* 0x000fe20000410000 */
[----:B---3--:R-:W-:Y:S03]  /*93f0*/  FMNMX.FTZ R70, R70, R6, !PT ;  /* 0x0000000646467209 */ /* 0x008fe60007810000 */
[----:B------:R-:W1:Y:S01]  /*9400*/  MUFU.TANH R243, R78 ;  /* 0x0000004e00f37308 */ /* 0x000e620000002400 */
[--C-:B------:R-:W-:Y:S02]  /*9410*/  FFMA.FTZ R7, R23, c[0x0][0x2d0], -R102.reuse ;  /* 0x0000b40017077a23 */ /* 0x100fe40000010866 */
[----:B------:R-:W-:Y:S01]  /*9420*/  FFMA.FTZ R9, R35, c[0x0][0x2d0], -R102 ;  /* 0x0000b40023097a23 */ /* 0x000fe20000010866 */
[----:B------:R-:W-:Y:S01]  /*9430*/  FMNMX.FTZ R2, R41, R2, !PT ;  /* 0x0000000229027209 */ /* 0x000fe20007810000 */
[----:B------:R-:W-:Y:S04]  /*9440*/  FMUL.FTZ R105, R70, c[0x0][0x2d0] ;  /* 0x0000b40046697a20 */ /* 0x000fe80000410000 */
[--C-:B------:R-:W-:Y:S01]  /*9450*/  FFMA.FTZ R5, R21, c[0x0][0x2d0], -R105.reuse ;  /* 0x0000b40015057a23 */ /* 0x100fe20000010869 */
[----:B------:R-:W3:Y:S01]  /*9460*/  MUFU.TANH R244, R79 ;  /* 0x0000004f00f47308 */ /* 0x000ee20000002400 */
[--C-:B------:R-:W-:Y:S01]  /*9470*/  FFMA.FTZ R6, R20, c[0x0][0x2d0], -R105.reuse ;  /* 0x0000b40014067a23 */ /* 0x100fe20000010869 */
[----:B------:R-:W4:Y:S01]  /*9480*/  SHFL.BFLY PT, R68, R2, 0x2, 0x1f ;  /* 0x0c401f0002447f89 */ /* 0x000f2200000e0000 */
[--C-:B------:R-:W-:Y:S01]  /*9490*/  FFMA.FTZ R101, R101, c[0x0][0x2d0], -R105.reuse ;  /* 0x0000b40065657a23 */ /* 0x100fe20000010869 */
[----:B--2---:R-:W-:Y:S01]  /*94a0*/  FMNMX.FTZ R4, R232, R4, !PT ;  /* 0x00000004e8047209 */ /* 0x004fe20007810000 */
[----:B------:R-:W-:Y:S01]  /*94b0*/  FMUL.FTZ R75, R110, c[0x0][0x320] ;  /* 0x0000c8006e4b7a20 */ /* 0x000fe20000410000 */
[----:B------:R-:W-:Y:S01]  /*94c0*/  MOV R110, R44 ;  /* 0x0000002c006e7202 */ /* 0x000fe20000000f00 */
[--C-:B------:R-:W-:Y:S03]  /*94d0*/  FFMA.FTZ R104, R104, c[0x0][0x2d0], -R105.reuse ;  /* 0x0000b40068687a23 */ /* 0x100fe60000010869 */
[----:B------:R-:W2:Y:S01]  /*94e0*/  MUFU.TANH R61, R90 ;  /* 0x0000005a003d7308 */ /* 0x000ea20000002400 */
[----:B-1----:R-:W-:Y:S04]  /*94f0*/  MOV R114, R243 ;  /* 0x000000f300727202 */ /* 0x002fe80000000f00 */
[----:B------:R-:W-:Y:S05]  /*9500*/  FMNMX.FTZ R0, R114, R4, !PT ;  /* 0x0000000472007209 */ /* 0x000fea0007810000 */
[----:B------:R-:W1:Y:S01]  /*9510*/  MUFU.TANH R245, R91 ;  /* 0x0000005b00f57308 */ /* 0x000e620000002400 */
[----:B---3--:R-:W-:Y:S02]  /*9520*/  MOV R115, R244 ;  /* 0x000000f400737202 */ /* 0x008fe40000000f00 */
[----:B----4-:R-:W-:Y:S02]  /*9530*/  FMNMX.FTZ R68, R2, R68, !PT ;  /* 0x0000004402447209 */ /* 0x010fe40007810000 */
[----:B------:R-:W-:Y:S05]  /*9540*/  FMNMX.FTZ R0, R115, R0, !PT ;  /* 0x0000000073007209 */ /* 0x000fea0007810000 */
[----:B------:R-:W3:Y:S01]  /*9550*/  MUFU.TANH R100, R94 ;  /* 0x0000005e00647308 */ /* 0x000ee20000002400 */
[----:B--2---:R-:W-:Y:S01]  /*9560*/  FMNMX.FTZ R4, R61, R0, !PT ;  /* 0x000000003d047209 */ /* 0x004fe20007810000 */
[----:B------:R-:W-:Y:S01]  /*9570*/  FMUL.FTZ R0, R111, c[0x0][0x320] ;  /* 0x0000c8006f007a20 */ /* 0x000fe20000410000 */
[----:B------:R-:W-:Y:S07]  /*9580*/  MOV R111, R81 ;  /* 0x00000051006f7202 */ /* 0x000fee0000000f00 */
[----:B------:R-:W2:Y:S01]  /*9590*/  MUFU.TANH R188, R95 ;  /* 0x0000005f00bc7308 */ /* 0x000ea20000002400 */
[----:B-1----:R-:W-:Y:S04]  /*95a0*/  MOV R109, R245 ;  /* 0x000000f5006d7202 */ /* 0x002fe80000000f00 */
[----:B------:R-:W-:Y:S05]  /*95b0*/  FMNMX.FTZ R2, R109, R4, !PT ;  /* 0x000000046d027209 */ /* 0x000fea0007810000 */
[----:B------:R1:W4:Y:S01]  /*95c0*/  MUFU.TANH R235, R106 ;  /* 0x0000006a00eb7308 */ /* 0x0003220000002400 */
[----:B------:R-:W4:Y:S01]  /*95d0*/  SHFL.BFLY PT, R4, R68, 0x1, 0x1f ;  /* 0x0c201f0044047f89 */ /* 0x000f2200000e0000 */
[----:B---3--:R-:W-:Y:S08]  /*95e0*/  FMNMX.FTZ R2, R100, R2, !PT ;  /* 0x0000000264027209 */ /* 0x008ff00007810000 */
[----:B------:R3:W-:Y:S01]  /*95f0*/  MUFU.TANH R74, R0 ;  /* 0x00000000004a7308 */ /* 0x0007e20000002400 */
[----:B--2---:R-:W-:Y:S09]  /*9600*/  FMNMX.FTZ R2, R188, R2, !PT ;  /* 0x00000002bc027209 */ /* 0x004ff20007810000 */
[----:B------:R-:W2:Y:S01]  /*9610*/  MUFU.TANH R42, R107 ;  /* 0x0000006b002a7308 */ /* 0x000ea20000002400 */
[----:B-1----:R-:W-:Y:S02]  /*9620*/  MOV R106, R83 ;  /* 0x00000053006a7202 */ /* 0x002fe40000000f00 */
[----:B----4-:R-:W-:Y:S01]  /*9630*/  FMNMX.FTZ R68, R68, R4, !PT ;  /* 0x0000000444447209 */ /* 0x010fe20007810000 */
[----:B------:R-:W-:Y:S01]  /*9640*/  FFMA.FTZ R4, R185, c[0x0][0x2d0], -R105 ;  /* 0x0000b400b9047a23 */ /* 0x000fe20000010869 */
[----:B------:R-:W-:Y:S05]  /*9650*/  MOV R185, R62 ;  /* 0x0000003e00b97202 */ /* 0x000fea0000000f00 */
[----:B------:R-:W1:Y:S01]  /*9660*/  MUFU.TANH R75, R75 ;  /* 0x0000004b004b7308 */ /* 0x000e620000002400 */
[----:B------:R-:W-:Y:S02]  /*9670*/  FMUL.FTZ R108, R68, c[0x0][0x2d0] ;  /* 0x0000b400446c7a20 */ /* 0x000fe40000410000 */
[----:B---3--:R-:W-:Y:S01]  /*9680*/  FADD.FTZ R0, -R70, R3 ;  /* 0x0000000346007221 */ /* 0x008fe20000010100 */
[----:B------:R-:W-:Y:S01]  /*9690*/  FMNMX.FTZ R3, R235, R2, !PT ;  /* 0x00000002eb037209 */ /* 0x000fe20007810000 */
[----:B------:R-:W-:Y:S02]  /*96a0*/  FFMA.FTZ R44, R208, c[0x0][0x2d0], -R108 ;  /* 0x0000b400d02c7a23 */ /* 0x000fe4000001086c */
[----:B------:R-:W-:Y:S03]  /*96b0*/  FMUL.FTZ R2, R0, c[0x0][0x2d0] ;  /* 0x0000b40000027a20 */ /* 0x000fe60000410000 */
[----:B------:R-:W-:Y:S01]  /*96c0*/  MUFU.EX2 R246, R4 ;  /* 0x0000000400f67308 */ /* 0x000fe20000000800 */
[----:B--2---:R-:W-:Y:S02]  /*96d0*/  FMNMX.FTZ R0, R42, R3, !PT ;  /* 0x000000032a007209 */ /* 0x004fe40007810000 */
[----:B------:R-:W-:Y:S07]  /*96e0*/  MOV R107, R80 ;  /* 0x00000050006b7202 */ /* 0x000fee0000000f00 */
[----:B------:R2:W3:Y:S01]  /*96f0*/  MUFU.EX2 R73, R2 ;  /* 0x0000000200497308 */ /* 0x0004e20000000800 */
[----:B-1----:R-:W-:Y:S04]  /*9700*/  FMNMX.FTZ R0, R75, R0, !PT ;  /* 0x000000004b007209 */ /* 0x002fe80007810000 */
[----:B------:R-:W-:Y:S05]  /*9710*/  FMNMX.FTZ R0, R74, R0, !PT ;  /* 0x000000004a007209 */ /* 0x000fea0007810000 */
[----:B------:R1:W-:Y:S01]  /*9720*/  MUFU.EX2 R87, R5 ;  /* 0x0000000500577308 */ /* 0x0003e20000000800 */
[----:B------:R-:W4:Y:S09]  /*9730*/  SHFL.BFLY PT, R3, R0, 0x2, 0x1f ;  /* 0x0c401f0000037f89 */ /* 0x000f3200000e0000 */
[----:B------:R-:W-:Y:S01]  /*9740*/  MUFU.EX2 R85, R6 ;  /* 0x0000000600557308 */ /* 0x000fe20000000800 */
[----:B--2---:R-:W-:Y:S01]  /*9750*/  FADD.FTZ R2, -R69, R116 ;  /* 0x0000007445027221 */ /* 0x004fe20000010100 */
[----:B------:R-:W-:Y:S03]  /*9760*/  MOV R116, R58 ;  /* 0x0000003a00747202 */ /* 0x000fe60000000f00 */
[----:B------:R-:W-:Y:S05]  /*9770*/  FMUL.FTZ R2, R2, c[0x0][0x2d0] ;  /* 0x0000b40002027a20 */ /* 0x000fea0000410000 */
[----:B------:R2:W-:Y:S01]  /*9780*/  MUFU.EX2 R88, R7 ;  /* 0x0000000700587308 */ /* 0x0005e20000000800 */
[--C-:B-1----:R-:W-:Y:S01]  /*9790*/  FFMA.FTZ R5, R22, c[0x0][0x2d0], -R102.reuse ;  /* 0x0000b40016057a23 */ /* 0x102fe20000010866 */
[----:B----4-:R-:W-:Y:S01]  /*97a0*/  FMNMX.FTZ R0, R0, R3, !PT ;  /* 0x0000000300007209 */ /* 0x010fe20007810000 */
[----:B------:R-:W-:Y:S07]  /*97b0*/  FFMA.FTZ R3, R17, c[0x0][0x2d0], -R105 ;  /* 0x0000b40011037a23 */ /* 0x000fee0000010869 */
[----:B------:R1:W-:Y:S01]  /*97c0*/  MUFU.EX2 R72, R2 ;  /* 0x0000000200487308 */ /* 0x0003e20000000800 */
[----:B---3--:R-:W-:Y:S01]  /*97d0*/  FMUL.FTZ R17, R73, R133 ;  /* 0x0000008549117220 */ /* 0x008fe20000410000 */
[----:B------:R-:W-:Y:S08]  /*97e0*/  MOV R133, R82 ;  /* 0x0000005200857202 */ /* 0x000ff00000000f00 */
[----:B------:R3:W-:Y:S01]  /*97f0*/  MUFU.EX2 R10, R3 ;  /* 0x00000003000a7308 */ /* 0x0007e20000000800 */
[----:B--2---:R-:W-:Y:S09]  /*9800*/  @P0 MOV R7, R53 ;  /* 0x0000003500070202 */ /* 0x004ff20000000f00 */
[----:B------:R-:W-:Y:S01]  /*9810*/  MUFU.EX2 R86, R5 ;  /* 0x0000000500567308 */ /* 0x000fe20000000800 */
[----:B-1----:R-:W-:Y:S04]  /*9820*/  FADD.FTZ R2, -R68, R117 ;  /* 0x0000007544027221 */ /* 0x002fe80000010100 */
[----:B------:R-:W-:Y:S05]  /*9830*/  FMUL.FTZ R2, R2, c[0x0][0x2d0] ;  /* 0x0000b40002027a20 */ /* 0x000fea0000410000 */
[----:B------:R-:W-:Y:S01]  /*9840*/  MUFU.EX2 R93, R9 ;  /* 0x00000009005d7308 */ /* 0x000fe20000000800 */
[--C-:B---3--:R-:W-:Y:S01]  /*9850*/  FFMA.FTZ R3, R187, c[0x0][0x2d0], -R102.reuse ;  /* 0x0000b400bb037a23 */ /* 0x108fe20000010866 */
[----:B------:R-:W-:Y:S08]  /*9860*/  MOV R187, R41 ;  /* 0x0000002900bb7202 */ /* 0x000ff00000000f00 */
[----:B------:R1:W-:Y:S10]  /*9870*/  MUFU.EX2 R244, R3 ;  /* 0x0000000300f47308 */ /* 0x0003f40000000800 */
[----:B------:R2:W3:Y:S01]  /*9880*/  MUFU.EX2 R71, R2 ;  /* 0x0000000200477308 */ /* 0x0004e20000000800 */
[--C-:B-1----:R-:W-:Y:S01]  /*9890*/  FFMA.FTZ R3, R186, c[0x0][0x2d0], -R102.reuse ;  /* 0x0000b400ba037a23 */ /* 0x102fe20000010866 */
[----:B------:R-:W-:Y:S08]  /*98a0*/  MOV R186, R220 ;  /* 0x000000dc00ba7202 */ /* 0x000ff00000000f00 */
[----:B------:R1:W4:Y:S01]  /*98b0*/  MUFU.EX2 R245, R3 ;  /* 0x0000000300f57308 */ /* 0x0003220000000800 */
[--C-:B--2---:R-:W-:Y:S01]  /*98c0*/  FFMA.FTZ R2, R184, c[0x0][0x2d0], -R105.reuse ;  /* 0x0000b400b8027a23 */ /* 0x104fe20000010869 */
[----:B------:R-:W-:Y:S01]  /*98d0*/  MOV R184, R42 ;  /* 0x0000002a00b87202 */ /* 0x000fe20000000f00 */
[----:B---3--:R-:W-:Y:S07]  /*98e0*/  FMUL.FTZ R41, R71, R157 ;  /* 0x0000009d47297220 */ /* 0x008fee0000410000 */
[----:B------:R2:W3:Y:S01]  /*98f0*/  MUFU.EX2 R247, R2 ;  /* 0x0000000200f77308 */ /* 0x0004e20000000800 */
[----:B-1----:R-:W-:Y:S01]  /*9900*/  FFMA.FTZ R3, R18, c[0x0][0x2d0], -R102 ;  /* 0x0000b40012037a23 */ /* 0x002fe20000010866 */
[----:B----4-:R-:W-:Y:S01]  /*9910*/  F2FP.PACK_AB R77, R245, R244 ;  /* 0x000000f4f54d723e */ /* 0x010fe200000000ff */
[----:B------:R-:W-:Y:S01]  /*9920*/  FMUL.FTZ R18, R72, R134 ;  /* 0x0000008648127220 */ /* 0x000fe20000410000 */
[----:B------:R-:W-:Y:S06]  /*9930*/  MOV R134, R63 ;  /* 0x0000003f00867202 */ /* 0x000fec0000000f00 */
[----:B------:R1:W-:Y:S01]  /*9940*/  MUFU.EX2 R119, R3 ;  /* 0x0000000300777308 */ /* 0x0003e20000000800 */
[--C-:B--2---:R-:W-:Y:S01]  /*9950*/  FFMA.FTZ R2, R16, c[0x0][0x2d0], -R105.reuse ;  /* 0x0000b40010027a23 */ /* 0x104fe20000010869 */
[----:B---3--:R-:W-:Y:S01]  /*9960*/  F2FP.PACK_AB R76, R247, R246 ;  /* 0x000000f6f74c723e */ /* 0x008fe200000000ff */
[----:B------:R-:W-:Y:S07]  /*9970*/  FFMA.FTZ R16, R27, c[0x0][0x2d0], -R105 ;  /* 0x0000b4001b107a23 */ /* 0x000fee0000010869 */
[----:B------:R2:W-:Y:S10]  /*9980*/  MUFU.EX2 R252, R2 ;  /* 0x0000000200fc7308 */ /* 0x0005f40000000800 */
[----:B------:R3:W-:Y:S01]  /*9990*/  MUFU.EX2 R35, R16 ;  /* 0x0000001000237308 */ /* 0x0007e20000000800 */
[--C-:B-1----:R-:W-:Y:S09]  /*99a0*/  FFMA.FTZ R3, R197, c[0x0][0x2d0], -R108.reuse ;  /* 0x0000b400c5037a23 */ /* 0x102ff2000001086c */
[----:B------:R1:W-:Y:S01]  /*99b0*/  MUFU.EX2 R222, R3 ;  /* 0x0000000300de7308 */ /* 0x0003e20000000800 */
[----:B--2---:R-:W2:Y:S01]  /*99c0*/  SHFL.BFLY PT, R2, R0, 0x1, 0x1f ;  /* 0x0c201f0000027f89 */ /* 0x004ea200000e0000 */
[----:B---3--:R-:W-:Y:S01]  /*99d0*/  FMUL.FTZ R16, R73, R132 ;  /* 0x0000008449107220 */ /* 0x008fe20000410000 */
[----:B------:R-:W-:Y:S01]  /*99e0*/  MOV R132, R84 ;  /* 0x0000005400847202 */ /* 0x000fe20000000f00 */
[----:B-1----:R-:W-:Y:S01]  /*99f0*/  FFMA.FTZ R3, R192, c[0x0][0x2d0], -R108 ;  /* 0x0000b400c0037a23 */ /* 0x002fe2000001086c */
[----:B------:R-:W-:Y:S01]  /*9a00*/  MOV R192, R61 ;  /* 0x0000003d00c07202 */ /* 0x000fe20000000f00 */
[----:B------:R-:W-:Y:S04]  /*9a10*/  FMUL.FTZ R61, R71, R177 ;  /* 0x000000b1473d7220 */ /* 0x000fe80000410000 */
        /* <DEDUP_REMOVED lines=10> */
[----:B------:R-:W-:Y:S02]  /*9ac0*/  MOV R118, R10 ;  /* 0x0000000a00767202 */ /* 0x000fe40000000f00 */
[----:B----4-:R-:W-:Y:S01]  /*9ad0*/  F2FP.PACK_AB R79, R204, R119 ;  /* 0x00000077cc4f723e */ /* 0x010fe200000000ff */
[----:B------:R-:W-:Y:S01]  /*9ae0*/  FMUL.FTZ R0, R0, c[0x0][0x2d0] ;  /* 0x0000b40000007a20 */ /* 0x000fe20000410000 */
[----:B------:R-:W-:Y:S05]  /*9af0*/  F2FP.PACK_AB R78, R118, R252 ;  /* 0x000000fc764e723e */ /* 0x000fea00000000ff */
[----:B------:R-:W2:Y:S01]  /*9b00*/  MUFU.EX2 R0, R0 ;  /* 0x0000000000007308 */ /* 0x000ea20000000800 */
[----:B-1----:R-:W-:Y:S09]  /*9b10*/  FFMA.FTZ R3, R13, c[0x0][0x2d0], -R108 ;  /* 0x0000b4000d037a23 */ /* 0x002ff2000001086c */
[----:B------:R1:W-:Y:S01]  /*9b20*/  MUFU.EX2 R45, R3 ;  /* 0x00000003002d7308 */ /* 0x0003e20000000800 */
[C---:B--2---:R-:W-:Y:S02]  /*9b30*/  FMUL.FTZ R27, R0.reuse, R143 ;  /* 0x0000008f001b7220 */ /* 0x044fe40000410000 */
[C---:B------:R-:W-:Y:S02]  /*9b40*/  FMUL.FTZ R42, R0.reuse, R158 ;  /* 0x0000009e002a7220 */ /* 0x040fe40000410000 */
[C---:B------:R-:W-:Y:S02]  /*9b50*/  FMUL.FTZ R58, R0.reuse, R174 ;  /* 0x000000ae003a7220 */ /* 0x040fe40000410000 */
[C---:B------:R-:W-:Y:S02]  /*9b60*/  FMUL.FTZ R62, R0.reuse, R178 ;  /* 0x000000b2003e7220 */ /* 0x040fe40000410000 */
[----:B------:R-:W-:Y:S02]  /*9b70*/  FMUL.FTZ R63, R0, R179 ;  /* 0x000000b3003f7220 */ /* 0x000fe40000410000 */
[----:B-1----:R-:W-:Y:S04]  /*9b80*/  FMUL.FTZ R3, R2, c[0x0][0x2d0] ;  /* 0x0000b40002037a20 */ /* 0x002fe80000410000 */
[--C-:B------:R-:W-:Y:S02]  /*9b90*/  FFMA.FTZ R4, R196, c[0x0][0x2d0], -R3.reuse ;  /* 0x0000b400c4047a23 */ /* 0x100fe40000010803 */
[--C-:B------:R-:W-:Y:S02]  /*9ba0*/  FFMA.FTZ R60, R213, c[0x0][0x2d0], -R3.reuse ;  /* 0x0000b400d53c7a23 */ /* 0x100fe40000010803 */
[----:B------:R1:W-:Y:S01]  /*9bb0*/  MUFU.EX2 R117, R4 ;  /* 0x0000000400757308 */ /* 0x0003e20000000800 */
[--C-:B------:R-:W-:Y:S02]  /*9bc0*/  FFMA.FTZ R100, R100, c[0x0][0x2d0], -R3.reuse ;  /* 0x0000b40064647a23 */ /* 0x100fe40000010803 */
[--C-:B-1----:R-:W-:Y:S07]  /*9bd0*/  FFMA.FTZ R4, R195, c[0x0][0x2d0], -R3.reuse ;  /* 0x0000b400c3047a23 */ /* 0x102fee0000010803 */
[----:B------:R1:W2:Y:S02]  /*9be0*/  MUFU.EX2 R191, R4 ;  /* 0x0000000400bf7308 */ /* 0x0002a40000000800 */
[--C-:B-1----:R-:W-:Y:S01]  /*9bf0*/  FFMA.FTZ R4, R14, c[0x0][0x2d0], -R3.reuse ;  /* 0x0000b4000e047a23 */ /* 0x102fe20000010803 */
[----:B--2---:R-:W-:Y:S07]  /*9c00*/  F2FP.PACK_AB R65, R191, R117 ;  /* 0x00000075bf41723e */ /* 0x004fee00000000ff */
[----:B------:R1:W-:Y:S02]  /*9c10*/  MUFU.EX2 R200, R4 ;  /* 0x0000000400c87308 */ /* 0x0003e40000000800 */
[----:B-1----:R-:W-:Y:S01]  /*9c20*/  FFMA.FTZ R4, R15, c[0x0][0x2d0], -R3 ;  /* 0x0000b4000f047a23 */ /* 0x002fe20000010803 */
[----:B------:R-:W-:Y:S07]  /*9c30*/  @P0 SHF.L.U32 R15, R37, 0x5, RZ ;  /* 0x00000005250f0819 */ /* 0x000fee00000006ff */
[----:B------:R1:W2:Y:S02]  /*9c40*/  MUFU.EX2 R202, R4 ;  /* 0x0000000400ca7308 */ /* 0x0002a40000000800 */
[--C-:B-1----:R-:W-:Y:S01]  /*9c50*/  FFMA.FTZ R4, R32, c[0x0][0x2d0], -R105.reuse ;  /* 0x0000b40020047a23 */ /* 0x102fe20000010869 */
[----:B--2---:R-:W-:Y:S07]  /*9c60*/  F2FP.PACK_AB R67, R202, R200 ;  /* 0x000000c8ca43723e */ /* 0x004fee00000000ff */
[----:B------:R1:W-:Y:S02]  /*9c70*/  MUFU.EX2 R89, R4 ;  /* 0x0000000400597308 */ /* 0x0003e40000000800 */
[----:B-1----:R-:W-:Y:S08]  /*9c80*/  FFMA.FTZ R4, R33, c[0x0][0x2d0], -R105 ;  /* 0x0000b40021047a23 */ /* 0x002ff00000010869 */
[----:B------:R1:W-:Y:S02]  /*9c90*/  MUFU.EX2 R92, R4 ;  /* 0x00000004005c7308 */ /* 0x0003e40000000800 */
        /* <DEDUP_REMOVED lines=8> */
[----:B------:R-:W-:Y:S03]  /*9d20*/  @P0 SHF.L.U64.HI R14, R37, 0x5, R38 ;  /* 0x00000005250e0819 */ /* 0x000fe60000010226 */
[----:B------:R-:W-:Y:S01]  /*9d30*/  @P0 IMAD R5, R5, 0x70, RZ ;  /* 0x0000007005050824 */ /* 0x000fe200078e02ff */
[----:B------:R-:W-:Y:S01]  /*9d40*/  @P0 LEA R4, P3, R6, c[0x0][0x1c8], 0x1 ;  /* 0x0000720006040a11 */ /* 0x000fe200078608ff */
[----:B------:R-:W-:Y:S03]  /*9d50*/  FFMA.FTZ R8, R34, c[0x0][0x2d0], -R102 ;  /* 0x0000b40022087a23 */ /* 0x000fe60000010866 */
[----:B------:R-:W-:Y:S01]  /*9d60*/  @P0 IADD3 R5, R7, R5, RZ ;  /* 0x0000000507050210 */ /* 0x000fe20007ffe0ff */
[----:B------:R1:W2:Y:S03]  /*9d70*/  MUFU.EX2 R90, R8 ;  /* 0x00000008005a7308 */ /* 0x0002a60000000800 */
[----:B------:R-:W-:Y:S01]  /*9d80*/  @P0 LEA.HI.X R5, R6, c[0x0][0x1cc], R5, 0x1, P3 ;  /* 0x0000730006050a11 */ /* 0x000fe200018f0c05 */
[--C-:B------:R-:W-:Y:S02]  /*9d90*/  FFMA.FTZ R6, R24, c[0x0][0x2d0], -R108.reuse ;  /* 0x0000b40018067a23 */ /* 0x100fe4000001086c */
[--C-:B------:R-:W-:Y:S02]  /*9da0*/  FFMA.FTZ R24, R49, c[0x0][0x2d0], -R105.reuse ;  /* 0x0000b40031187a23 */ /* 0x100fe40000010869 */
[----:B------:R3:W-:Y:S01]  /*9db0*/  @P0 LDGSTS.E.BYPASS.LTC128B.128 [R241+0x3900], [R4.64], !P2 ;  /* 0x0390000004f10fae */ /* 0x0007e2000d101d48 */
[----:B------:R-:W-:Y:S01]  /*9dc0*/  FMUL.FTZ R49, R73, R165 ;  /* 0x000000a549317220 */ /* 0x000fe20000410000 */
[----:B------:R4:W3:Y:S01]  /*9dd0*/  MUFU.EX2 R33, R6 ;  /* 0x0000000600217308 */ /* 0x0008e20000000800 */
[-C--:B-1----:R-:W-:Y:S02]  /*9de0*/  @P0 IADD3 R8, P1, R4, R15.reuse, RZ ;  /* 0x0000000f04080210 */ /* 0x082fe40007f3e0ff */
[----:B--2---:R-:W-:Y:S02]  /*9df0*/  MOV R143, R90 ;  /* 0x0000005a008f7202 */ /* 0x004fe40000000f00 */
[-C--:B------:R-:W-:Y:S02]  /*9e00*/  @P0 IADD3.X R9, R5, R14.reuse, RZ, P1, !PT ;  /* 0x0000000e05090210 */ /* 0x080fe40000ffe4ff */
[-C--:B------:R-:W-:Y:S03]  /*9e10*/  @P0 IADD3 R12, P4, R8, R15.reuse, RZ ;  /* 0x0000000f080c0210 */ /* 0x080fe60007f9e0ff */
[----:B------:R1:W-:Y:S01]  /*9e20*/  @P0 LDGSTS.E.BYPASS.LTC128B.128 [R241+0x4100], [R8.64], !P2 ;  /* 0x0410000008f10fae */ /* 0x0003e2000d101d48 */
[----:B------:R-:W-:Y:S01]  /*9e30*/  @P0 IADD3.X R13, R9, R14, RZ, P4, !PT ;  /* 0x0000000e090d0210 */ /* 0x000fe200027fe4ff */
[--C-:B---3--:R-:W-:Y:S01]  /*9e40*/  FFMA.FTZ R4, R25, c[0x0][0x2d0], -R108.reuse ;  /* 0x0000b40019047a23 */ /* 0x108fe2000001086c */
[----:B------:R-:W-:Y:S01]  /*9e50*/  @P0 IADD3 R10, P3, R12, R15, RZ ;  /* 0x0000000f0c0a0210 */ /* 0x000fe20007f7e0ff */
[----:B------:R-:W-:Y:S01]  /*9e60*/  FMUL.FTZ R25, R71, R141 ;  /* 0x0000008d47197220 */ /* 0x000fe20000410000 */
[----:B------:R-:W-:Y:S01]  /*9e70*/  MOV R141, R92 ;  /* 0x0000005c008d7202 */ /* 0x000fe20000000f00 */
[----:B------:R2:W3:Y:S01]  /*9e80*/  MUFU.EX2 R34, R4 ;  /* 0x0000000400227308 */ /* 0x0004e20000000800 */
[-C--:B------:R-:W-:Y:S01]  /*9e90*/  @P0 IADD3.X R11, R13, R14.reuse, RZ, P3, !PT ;  /* 0x0000000e0d0b0210 */ /* 0x080fe20001ffe4ff */
[----:B------:R3:W-:Y:S01]  /*9ea0*/  @P0 LDGSTS.E.BYPASS.LTC128B.128 [R241+0x4900], [R12.64], !P2 ;  /* 0x049000000cf10fae */ /* 0x0007e2000d101d48 */
[-C--:B----4-:R-:W-:Y:S01]  /*9eb0*/  @P0 IADD3 R6, P1, R10, R15.reuse, RZ ;  /* 0x0000000f0a060210 */ /* 0x090fe20007f3e0ff */
[--C-:B------:R-:W-:Y:S03]  /*9ec0*/  FFMA.FTZ R92, R215, c[0x0][0x2d0], -R105.reuse ;  /* 0x0000b400d75c7a23 */ /* 0x100fe60000010869 */
[-C--:B------:R-:W-:Y:S03]  /*9ed0*/  @P0 IADD3.X R7, R11, R14.reuse, RZ, P1, !PT ;  /* 0x0000000e0b070210 */ /* 0x080fe60000ffe4ff */
[----:B------:R4:W-:Y:S08]  /*9ee0*/  @P0 LDGSTS.E.BYPASS.LTC128B.128 [R241+0x5100], [R10.64], !P2 ;  /* 0x051000000af10fae */ /* 0x0009f0000d101d48 */
[----:B------:R4:W-:Y:S01]  /*9ef0*/  @P0 LDGSTS.E.BYPASS.LTC128B.128 [R241+0x5900], [R6.64], !P2 ;  /* 0x0590000006f10fae */ /* 0x0009e2000d101d48 */
[----:B-1----:R-:W-:Y:S02]  /*9f00*/  FFMA.FTZ R9, R28, c[0x0][0x2d0], -R108 ;  /* 0x0000b4001c097a23 */ /* 0x002fe4000001086c */
[----:B------:R-:W-:Y:S01]  /*9f10*/  FFMA.FTZ R28, R198, c[0x0][0x2d0], -R102 ;  /* 0x0000b400c61c7a23 */ /* 0x000fe20000010866 */
[----:B--2---:R-:W-:Y:S01]  /*9f20*/  @P0 IADD3 R4, P3, R6, R15, RZ ;  /* 0x0000000f06040210 */ /* 0x004fe20007f7e0ff */
[----:B------:R1:W2:Y:S01]  /*9f30*/  MUFU.EX2 R91, R9 ;  /* 0x00000009005b7308 */ /* 0x0002a20000000800 */
[----:B------:R-:W-:Y:S02]  /*9f40*/  MOV R198, R251 ;  /* 0x000000fb00c67202 */ /* 0x000fe40000000f00 */
[----:B------:R-:W-:Y:S01]  /*9f50*/  @P0 IADD3.X R5, R7, R14, RZ, P3, !PT ;  /* 0x0000000e07050210 */ /* 0x000fe20001ffe4ff */
[----:B---3--:R-:W-:Y:S01]  /*9f60*/  FFMA.FTZ R12, R26, c[0x0][0x2d0], -R105 ;  /* 0x0000b4001a0c7a23 */ /* 0x008fe20000010869 */
[----:B------:R-:W-:Y:S01]  /*9f70*/  @P0 IADD3 R8, P1, R4, R15, RZ ;  /* 0x0000000f04080210 */ /* 0x000fe20007f3e0ff */
[----:B------:R-:W-:Y:S01]  /*9f80*/  FMUL.FTZ R13, R71, R129 ;  /* 0x00000081470d7220 */ /* 0x000fe20000410000 */
[----:B------:R-:W-:Y:S01]  /*9f90*/  MOV R129, R85 ;  /* 0x0000005500817202 */ /* 0x000fe20000000f00 */
[----:B------:R3:W-:Y:S01]  /*9fa0*/  @P0 LDGSTS.E.BYPASS.LTC128B.128 [R241+0x6100], [R4.64], !P2 ;  /* 0x0610000004f10fae */ /* 0x0007e2000d101d48 */
[C---:B------:R-:W-:Y:S01]  /*9fb0*/  FMUL.FTZ R15, R0.reuse, R131 ;  /* 0x00000083000f7220 */ /* 0x040fe20000410000 */
[----:B------:R2:W-:Y:S01]  /*9fc0*/  MUFU.EX2 R40, R12 ;  /* 0x0000000c00287308 */ /* 0x0005e20000000800 */
[C---:B------:R-:W-:Y:S01]  /*9fd0*/  FMUL.FTZ R26, R0.reuse, R142 ;  /* 0x0000008e001a7220 */ /* 0x040fe20000410000 */
[----:B------:R-:W-:Y:S01]  /*9fe0*/  MOV R131, R248 ;  /* 0x000000f800837202 */ /* 0x000fe20000000f00 */
[C---:B----4-:R-:W-:Y:S01]  /*9ff0*/  FMUL.FTZ R10, R0.reuse, R122 ;  /* 0x0000007a000a7220 */ /* 0x050fe20000410000 */
[----:B------:R-:W-:Y:S01]  /*a000*/  MOV R122, R33 ;  /* 0x00000021007a7202 */ /* 0x000fe20000000f00 */
[C---:B------:R-:W-:Y:S02]  /*a010*/  FMUL.FTZ R11, R0.reuse, R123 ;  /* 0x0000007b000b7220 */ /* 0x040fe40000410000 */
[----:B------:R-:W-:Y:S01]  /*a020*/  FMUL.FTZ R33, R73, R149 ;  /* 0x0000009549217220 */ /* 0x000fe20000410000 */
[----:B------:R-:W-:Y:S01]  /*a030*/  MOV R149, R43 ;  /* 0x0000002b00957202 */ /* 0x000fe20000000f00 */
[----:B------:R-:W-:Y:S01]  /*a040*/  FMUL.FTZ R43, R0, R159 ;  /* 0x0000009f002b7220 */ /* 0x000fe20000410000 */
[----:B------:R4:W-:Y:S01]  /*a050*/  MUFU.EX2 R251, R28 ;  /* 0x0000001c00fb7308 */ /* 0x0009e20000000800 */
[----:B------:R-:W-:Y:S02]  /*a060*/  FFMA.FTZ R6, R29, c[0x0][0x2d0], -R108 ;  /* 0x0000b4001d067a23 */ /* 0x000fe4000001086c */
[----:B------:R-:W-:Y:S01]  /*a070*/  FMUL.FTZ R7, R72, R127 ;  /* 0x0000007f48077220 */ /* 0x000fe20000410000 */
[----:B-1----:R-:W-:Y:S01]  /*a080*/  @P0 IADD3.X R9, R5, R14, RZ, P1, !PT ;  /* 0x0000000e05090210 */ /* 0x002fe20000ffe4ff */
[----:B------:R-:W-:Y:S01]  /*a090*/  FMUL.FTZ R14, R0, R130 ;  /* 0x00000082000e7220 */ /* 0x000fe20000410000 */
[----:B------:R-:W-:Y:S01]  /*a0a0*/  MOV R127, R34 ;  /* 0x00000022007f7202 */ /* 0x000fe20000000f00 */
[C---:B------:R-:W-:Y:S01]  /*a0b0*/  FMUL.FTZ R29, R71.reuse, R145 ;  /* 0x00000091471d7220 */ /* 0x040fe20000410000 */
[----:B------:R-:W-:Y:S01]  /*a0c0*/  MOV R130, R45 ;  /* 0x0000002d00827202 */ /* 0x000fe20000000f00 */
[----:B------:R1:W-:Y:S01]  /*a0d0*/  @P0 LDGSTS.E.BYPASS.LTC128B.128 [R241+0x6900], [R8.64], !P2 ;  /* 0x0690000008f10fae */ /* 0x0003e2000d101d48 */
[----:B------:R1:W1:Y:S01]  /*a0e0*/  MUFU.EX2 R32, R6 ;  /* 0x0000000600207308 */ /* 0x0002620000000800 */
[----:B------:R-:W-:Y:S01]  /*a0f0*/  FMUL.FTZ R34, R72, R150 ;  /* 0x0000009648227220 */ /* 0x000fe20000410000 */
[----:B------:R-:W-:Y:S01]  /*a100*/  MOV R150, R223 ;  /* 0x000000df00967202 */ /* 0x000fe20000000f00 */
[----:B--2---:R-:W-:Y:S01]  /*a110*/  FMUL.FTZ R12, R71, R128 ;  /* 0x00000080470c7220 */ /* 0x004fe20000410000 */
[----:B------:R-:W-:Y:S01]  /*a120*/  MOV R128, R86 ;  /* 0x0000005600807202 */ /* 0x000fe20000000f00 */
[--C-:B---3--:R-:W-:Y:S02]  /*a130*/  FFMA.FTZ R4, R194, c[0x0][0x2d0], -R3.reuse ;  /* 0x0000b400c2047a23 */ /* 0x108fe40000010803 */
[----:B------:R-:W2:Y:S01]  /*a140*/  LDSM.16.MT88.4 R20, [R224+0x100] ;  /* 0x00010000e014783b */ /* 0x000ea20000004200 */
[----:B------:R-:W-:Y:S01]  /*a150*/  FMUL.FTZ R5, R73, R125 ;  /* 0x0000007d49057220 */ /* 0x000fe20000410000 */
[----:B------:R-:W-:Y:S01]  /*a160*/  MOV R125, R89 ;  /* 0x00000059007d7202 */ /* 0x000fe20000000f00 */
[----:B------:R3:W-:Y:S01]  /*a170*/  MUFU.EX2 R195, R4 ;  /* 0x0000000400c37308 */ /* 0x0007e20000000800 */
[----:B------:R-:W-:Y:S02]  /*a180*/  MOV R142, R91 ;  /* 0x0000005b008e7202 */ /* 0x000fe40000000f00 */
[----:B------:R-:W-:Y:S01]  /*a190*/  MOV R194, R219 ;  /* 0x000000db00c27202 */ /* 0x000fe20000000f00 */
[C---:B----4-:R-:W-:Y:S01]  /*a1a0*/  FMUL.FTZ R28, R71.reuse, R144 ;  /* 0x00000090471c7220 */ /* 0x050fe20000410000 */
[----:B------:R-:W-:Y:S05]  /*a1b0*/  LDSM.16.MT88.4 R52, [R225+0x100] ;  /* 0x00010000e134783b */ /* 0x000fea0000004200 */
[----:B------:R4:W-:Y:S03]  /*a1c0*/  MUFU.EX2 R145, R44 ;  /* 0x0000002c00917308 */ /* 0x0009e60000000800 */
[----:B------:R-:W-:Y:S01]  /*a1d0*/  LDSM.16.MT88.4 R80, [R226+0x100] ;  /* 0x00010000e250783b */ /* 0x000fe20000004200 */
[----:B-1----:R-:W-:Y:S01]  /*a1e0*/  FMUL.FTZ R6, R72, R126 ;  /* 0x0000007e48067220 */ /* 0x002fe20000410000 */
[----:B------:R-:W-:Y:S01]  /*a1f0*/  MOV R123, R32 ;  /* 0x00000020007b7202 */ /* 0x000fe20000000f00 */
[C---:B------:R-:W-:Y:S01]  /*a200*/  FMUL.FTZ R8, R71.reuse, R120 ;  /* 0x0000007847087220 */ /* 0x040fe20000410000 */
[----:B------:R-:W-:Y:S01]  /*a210*/  MOV R120, R88 ;  /* 0x0000005800787202 */ /* 0x000fe20000000f00 */
[----:B------:R-:W-:Y:S01]  /*a220*/  FMUL.FTZ R9, R71, R121 ;  /* 0x0000007947097220 */ /* 0x000fe20000410000 */
[----:B------:R-:W-:Y:S01]  /*a230*/  MOV R121, R87 ;  /* 0x0000005700797202 */ /* 0x000fe20000000f00 */
[--C-:B------:R-:W-:Y:S01]  /*a240*/  FFMA.FTZ R32, R201, c[0x0][0x2d0], -R102.reuse ;  /* 0x0000b400c9207a23 */ /* 0x100fe20000010866 */
[----:B------:R-:W-:Y:S01]  /*a250*/  MOV R201, R47 ;  /* 0x0000002f00c97202 */ /* 0x000fe20000000f00 */
[----:B------:R-:W-:Y:S01]  /*a260*/  FMUL.FTZ R47, R0, R163 ;  /* 0x000000a3002f7220 */ /* 0x000fe20000410000 */
[----:B------:R1:W-:Y:S01]  /*a270*/  MUFU.EX2 R144, R60 ;  /* 0x0000003c00907308 */ /* 0x0003e20000000800 */
[--C-:B---3--:R-:W-:Y:S01]  /*a280*/  FFMA.FTZ R4, R193, c[0x0][0x2d0], -R3.reuse ;  /* 0x0000b400c1047a23 */ /* 0x108fe20000010803 */
[----:B------:R-:W-:Y:S01]  /*a290*/  MOV R193, R36 ;  /* 0x0000002400c17202 */ /* 0x000fe20000000f00 */
[----:B------:R-:W-:Y:S03]  /*a2a0*/  LDSM.16.MT88.4 R84, [R224+0x900] ;  /* 0x00090000e054783b */ /* 0x000fe60000004200 */
[----:B------:R-:W-:Y:S01]  /*a2b0*/  F2FP.PACK_AB R66, R45, R193 ;  /* 0x000000c12d42723e */ /* 0x000fe200000000ff */
[C---:B------:R-:W-:Y:S03]  /*a2c0*/  FMUL.FTZ R45, R71.reuse, R161 ;  /* 0x000000a1472d7220 */ /* 0x040fe60000410000 */
[----:B------:R3:W2:Y:S01]  /*a2d0*/  MUFU.EX2 R196, R4 ;  /* 0x0000000400c47308 */ /* 0x0006a20000000800 */
[----:B------:R-:W2:Y:S01]  /*a2e0*/  LDSM.16.MT88.4 R36, [R227+0x100] ;  /* 0x00010000e324783b */ /* 0x000ea20000004200 */
[C---:B----4-:R-:W-:Y:S07]  /*a2f0*/  FMUL.FTZ R44, R71.reuse, R160 ;  /* 0x000000a0472c7220 */ /* 0x050fee0000410000 */
[----:B------:R-:W4:Y:S01]  /*a300*/  LDSM.16.MT88.4 R88, [R227+0x900] ;  /* 0x00090000e358783b */ /* 0x000f220000004200 */
[----:B-1----:R-:W-:Y:S07]  /*a310*/  FMUL.FTZ R60, R71, R176 ;  /* 0x000000b0473c7220 */ /* 0x002fee0000410000 */
[----:B------:R-:W0:Y:S01]  /*a320*/  LDGDEPBAR ;  /* 0x00000000000079af */ /* 0x000e220000000000 */
[--C-:B---3--:R-:W-:Y:S02]  /*a330*/  FFMA.FTZ R4, R30, c[0x0][0x2d0], -R3.reuse ;  /* 0x0000b4001e047a23 */ /* 0x108fe40000010803 */
[----:B------:R-:W-:Y:S01]  /*a340*/  FMUL.FTZ R30, R0, R146 ;  /* 0x00000092001e7220 */ /* 0x000fe20000410000 */
[----:B------:R-:W-:Y:S01]  /*a350*/  MOV R146, R35 ;  /* 0x0000002300927202 */ /* 0x000fe20000000f00 */
[----:B------:R1:W-:Y:S01]  /*a360*/  MUFU.EX2 R197, R4 ;  /* 0x0000000400c57308 */ /* 0x0003e20000000800 */
[----:B------:R-:W-:Y:S01]  /*a370*/  FMUL.FTZ R35, R72, R151 ;  /* 0x0000009748237220 */ /* 0x000fe20000410000 */
[----:B------:R-:W-:Y:S01]  /*a380*/  MOV R151, R221 ;  /* 0x000000dd00977202 */ /* 0x000fe20000000f00 */
[----:B-1----:R-:W-:Y:S02]  /*a390*/  FFMA.FTZ R4, R31, c[0x0][0x2d0], -R3 ;  /* 0x0000b4001f047a23 */ /* 0x002fe40000010803 */
[----:B------:R-:W-:Y:S01]  /*a3a0*/  FMUL.FTZ R31, R0, R147 ;  /* 0x00000093001f7220 */ /* 0x000fe20000410000 */
[----:B------:R-:W-:Y:S04]  /*a3b0*/  MOV R147, R40 ;  /* 0x0000002800937202 */ /* 0x000fe80000000f00 */
[----:B------:R1:W3:Y:S01]  /*a3c0*/  MUFU.EX2 R199, R4 ;  /* 0x0000000400c77308 */ /* 0x0002e20000000800 */
[----:B------:R-:W-:Y:S02]  /*a3d0*/  FFMA.FTZ R40, R51, c[0x0][0x2d0], -R102 ;  /* 0x0000b40033287a23 */ /* 0x000fe40000010866 */
[----:B------:R-:W-:Y:S02]  /*a3e0*/  FMUL.FTZ R51, R72, R167 ;  /* 0x000000a748337220 */ /* 0x000fe40000410000 */
[----:B-1----:R-:W-:Y:S05]  /*a3f0*/  FMUL.FTZ R4, R73, R124 ;  /* 0x0000007c49047220 */ /* 0x002fea0000410000 */
[----:B------:R1:W-:Y:S02]  /*a400*/  MUFU.EX2 R124, R24 ;  /* 0x00000018007c7308 */ /* 0x0003e40000000800 */
[-C--:B--2---:R-:W-:Y:S08]  /*a410*/  HMMA.16816.F32 R4, R76, R20.reuse, R4 ;  /* 0x000000144c04723c */ /* 0x084ff00000001804 */
[C---:B------:R-:W-:Y:S07]  /*a420*/  HMMA.16816.F32 R8, R64.reuse, R20, R8 ;  /* 0x000000144008723c */ /* 0x040fee0000001808 */
[----:B------:R-:W-:Y:S01]  /*a430*/  FFMA.FTZ R20, R48, c[0x0][0x2d0], -R105 ;  /* 0x0000b40030147a23 */ /* 0x000fe20000010869 */
[-C--:B------:R-:W-:Y:S03]  /*a440*/  HMMA.16816.F32 R12, R64, R22.reuse, R12 ;  /* 0x00000016400c723c */ /* 0x080fe6000000180c */
[----:B------:R2:W2:Y:S01]  /*a450*/  MUFU.EX2 R126, R20 ;  /* 0x00000014007e7308 */ /* 0x0004a20000000800 */
[----:B-1----:R-:W-:Y:S01]  /*a460*/  FMUL.FTZ R24, R71, R140 ;  /* 0x0000008c47187220 */ /* 0x002fe20000410000 */
[----:B------:R-:W-:Y:S01]  /*a470*/  MOV R140, R93 ;  /* 0x0000005d008c7202 */ /* 0x000fe20000000f00 */
[--C-:B------:R-:W-:Y:S02]  /*a480*/  FFMA.FTZ R48, R203, c[0x0][0x2d0], -R108.reuse ;  /* 0x0000b400cb307a23 */ /* 0x100fe4000001086c */
[C---:B------:R-:W-:Y:S04]  /*a490*/  HMMA.16816.F32 R16, R76.reuse, R22, R16 ;  /* 0x000000164c10723c */ /* 0x040fe80000001810 */
[----:B------:R-:W-:Y:S01]  /*a4a0*/  FMUL.FTZ R21, R73, R137 ;  /* 0x0000008949157220 */ /* 0x000fe20000410000 */
[----:B------:R1:W-:Y:S01]  /*a4b0*/  MUFU.EX2 R223, R48 ;  /* 0x0000003000df7308 */ /* 0x0003e20000000800 */
[----:B------:R-:W-:Y:S01]  /*a4c0*/  MOV R137, R56 ;  /* 0x0000003800897202 */ /* 0x000fe20000000f00 */
[C---:B------:R-:W-:Y:S01]  /*a4d0*/  FMUL.FTZ R23, R72.reuse, R139 ;  /* 0x0000008b48177220 */ /* 0x040fe20000410000 */
[----:B------:R-:W-:Y:S01]  /*a4e0*/  MOV R139, R250 ;  /* 0x000000fa008b7202 */ /* 0x000fe20000000f00 */
[----:B------:R-:W-:Y:S03]  /*a4f0*/  FMUL.FTZ R22, R72, R138 ;  /* 0x0000008a48167220 */ /* 0x000fe60000410000 */
[----:B------:R-:W-:Y:S01]  /*a500*/  FFMA.FTZ R56, R210, c[0x0][0x2d0], -R108 ;  /* 0x0000b400d2387a23 */ /* 0x000fe2000001086c */
[----:B------:R-:W-:Y:S01]  /*a510*/  MOV R138, R57 ;  /* 0x00000039008a7202 */ /* 0x000fe20000000f00 */
[----:B------:R-:W-:Y:S01]  /*a520*/  FMUL.FTZ R57, R71, R173 ;  /* 0x000000ad47397220 */ /* 0x000fe20000410000 */
[----:B------:R3:W3:Y:S01]  /*a530*/  MUFU.EX2 R250, R32 ;  /* 0x0000002000fa7308 */ /* 0x0006e20000000800 */
[C---:B--2---:R-:W-:Y:S01]  /*a540*/  FMUL.FTZ R20, R73.reuse, R136 ;  /* 0x0000008849147220 */ /* 0x044fe20000410000 */
[----:B------:R-:W-:Y:S01]  /*a550*/  MOV R136, R59 ;  /* 0x0000003b00887202 */ /* 0x000fe20000000f00 */
[----:B------:R-:W-:Y:S07]  /*a560*/  FMUL.FTZ R59, R0, R175 ;  /* 0x000000af003b7220 */ /* 0x000fee0000410000 */
[----:B------:R2:W-:Y:S01]  /*a570*/  MUFU.EX2 R221, R56 ;  /* 0x0000003800dd7308 */ /* 0x0005e20000000800 */
[-C--:B------:R-:W-:Y:S03]  /*a580*/  HMMA.16816.F32 R20, R76, R36.reuse, R20 ;  /* 0x000000244c14723c */ /* 0x080fe60000001814 */
[C---:B-1----:R-:W-:Y:S05]  /*a590*/  FMUL.FTZ R48, R73.reuse, R164 ;  /* 0x000000a449307220 */ /* 0x042fea0000410000 */
[C---:B------:R-:W-:Y:S04]  /*a5a0*/  HMMA.16816.F32 R24, R64.reuse, R36, R24 ;  /* 0x000000244018723c */ /* 0x040fe80000001818 */
[C---:B---3--:R-:W-:Y:S01]  /*a5b0*/  FMUL.FTZ R32, R73.reuse, R148 ;  /* 0x0000009449207220 */ /* 0x048fe20000410000 */
[----:B------:R-:W-:Y:S02]  /*a5c0*/  MOV R148, R46 ;  /* 0x0000002e00947202 */ /* 0x000fe40000000f00 */
[----:B------:R-:W-:Y:S01]  /*a5d0*/  FFMA.FTZ R36, R50, c[0x0][0x2d0], -R102 ;  /* 0x0000b40032247a23 */ /* 0x000fe20000010866 */
[-C--:B------:R-:W-:Y:S03]  /*a5e0*/  HMMA.16816.F32 R28, R64, R38.reuse, R28 ;  /* 0x00000026401c723c */ /* 0x080fe6000000181c */
[----:B------:R1:W-:Y:S01]  /*a5f0*/  MUFU.EX2 R248, R36 ;  /* 0x0000002400f87308 */ /* 0x0003e20000000800 */
[----:B------:R-:W-:Y:S02]  /*a600*/  FMUL.FTZ R50, R72, R166 ;  /* 0x000000a648327220 */ /* 0x000fe40000410000 */
[----:B------:R-:W-:Y:S01]  /*a610*/  LDSM.16.MT88.4 R164, [R225+0x3100] ;  /* 0x00310000e1a4783b */ /* 0x000fe20000004200 */
[----:B------:R-:W-:Y:S01]  /*a620*/  FMUL.FTZ R46, R0, R162 ;  /* 0x000000a2002e7220 */ /* 0x000fe20000410000 */
[C---:B------:R-:W-:Y:S04]  /*a630*/  HMMA.16816.F32 R32, R76.reuse, R38, R32 ;  /* 0x000000264c20723c */ /* 0x040fe80000001820 */
[----:B------:R-:W-:Y:S02]  /*a640*/  FMUL.FTZ R37, R73, R153 ;  /* 0x0000009949257220 */ /* 0x000fe40000410000 */
[----:B--2---:R-:W-:Y:S02]  /*a650*/  FMUL.FTZ R56, R71, R172 ;  /* 0x000000ac47387220 */ /* 0x004fe40000410000 */
[C---:B------:R-:W-:Y:S01]  /*a660*/  FMUL.FTZ R39, R72.reuse, R155 ;  /* 0x0000009b48277220 */ /* 0x040fe20000410000 */
[----:B------:R-:W-:Y:S02]  /*a670*/  MOV R155, R249 ;  /* 0x000000f9009b7202 */ /* 0x000fe40000000f00 */
[----:B------:R2:W3:Y:S01]  /*a680*/  MUFU.EX2 R249, R40 ;  /* 0x0000002800f97308 */ /* 0x0004e20000000800 */
[C---:B------:R-:W-:Y:S02]  /*a690*/  FMUL.FTZ R38, R72.reuse, R154 ;  /* 0x0000009a48267220 */ /* 0x040fe40000410000 */
[----:B-1----:R-:W-:Y:S07]  /*a6a0*/  FMUL.FTZ R36, R73, R152 ;  /* 0x0000009849247220 */ /* 0x002fee0000410000 */
[-C--:B------:R-:W-:Y:S03]  /*a6b0*/  HMMA.16816.F32 R36, R76, R52.reuse, R36 ;  /* 0x000000344c24723c */ /* 0x080fe60000001824 */
[----:B--2---:R-:W-:Y:S01]  /*a6c0*/  FMUL.FTZ R40, R71, R156 ;  /* 0x0000009c47287220 */ /* 0x004fe20000410000 */
[----:B------:R-:W-:Y:S02]  /*a6d0*/  MOV R156, R150 ;  /* 0x00000096009c7202 */ /* 0x000fe40000000f00 */
[----:B------:R-:W-:Y:S04]  /*a6e0*/  MOV R150, R198 ;  /* 0x000000c600967202 */ /* 0x000fe80000000f00 */
[C---:B------:R-:W-:Y:S04]  /*a6f0*/  HMMA.16816.F32 R40, R64.reuse, R52, R40 ;  /* 0x000000344028723c */ /* 0x040fe80000001828 */
[----:B------:R-:W-:Y:S02]  /*a700*/  MOV R198, R136 ;  /* 0x0000008800c67202 */ /* 0x000fe40000000f00 */
[----:B------:R-:W-:Y:S01]  /*a710*/  MOV R136, R133 ;  /* 0x0000008500887202 */ /* 0x000fe20000000f00 */
[----:B------:R-:W-:Y:S01]  /*a720*/  FFMA.FTZ R52, R209, c[0x0][0x2d0], -R108 ;  /* 0x0000b400d1347a23 */ /* 0x000fe2000001086c */
[-C--:B------:R-:W-:Y:S03]  /*a730*/  HMMA.16816.F32 R44, R64, R54.reuse, R44 ;  /* 0x00000036402c723c */ /* 0x080fe6000000182c */
[----:B------:R1:W2:Y:S01]  /*a740*/  MUFU.EX2 R220, R52 ;  /* 0x0000003400dc7308 */ /* 0x0002a20000000800 */
[----:B------:R-:W-:Y:S01]  /*a750*/  MOV R133, R232 ;  /* 0x000000e800857202 */ /* 0x000fe20000000f00 */
[C---:B------:R-:W-:Y:S01]  /*a760*/  FMUL.FTZ R53, R73.reuse, R169 ;  /* 0x000000a949357220 */ /* 0x040fe20000410000 */
[----:B------:R2:W5:Y:S02]  /*a770*/  LDL.LU R232, [R1+0x74] ;  /* 0x0000740001e87983 */ /* 0x0005640000300800 */
[C---:B------:R-:W-:Y:S07]  /*a780*/  HMMA.16816.F32 R48, R76.reuse, R54, R48 ;  /* 0x000000364c30723c */ /* 0x040fee0000001830 */
[C---:B------:R-:W-:Y:S02]  /*a790*/  FMUL.FTZ R55, R72.reuse, R171 ;  /* 0x000000ab48377220 */ /* 0x040fe40000410000 */
[----:B------:R-:W-:Y:S03]  /*a7a0*/  FMUL.FTZ R54, R72, R170 ;  /* 0x000000aa48367220 */ /* 0x000fe60000410000 */
[C---:B-1----:R-:W-:Y:S07]  /*a7b0*/  FMUL.FTZ R52, R73.reuse, R168 ;  /* 0x000000a849347220 */ /* 0x042fee0000410000 */
[-C--:B------:R-:W-:Y:S08]  /*a7c0*/  HMMA.16816.F32 R52, R76, R80.reuse, R52 ;  /* 0x000000504c34723c */ /* 0x080ff00000001834 */
[C---:B------:R-:W-:Y:S07]  /*a7d0*/  HMMA.16816.F32 R56, R64.reuse, R80, R56 ;  /* 0x000000504038723c */ /* 0x040fee0000001838 */
[--C-:B------:R-:W-:Y:S01]  /*a7e0*/  FFMA.FTZ R80, R216, c[0x0][0x2d0], -R3.reuse ;  /* 0x0000b400d8507a23 */ /* 0x100fe20000010803 */
        /* <DEDUP_REMOVED lines=8> */
[--C-:B-1----:R-:W-:Y:S03]  /*a870*/  FFMA.FTZ R80, R214, c[0x0][0x2d0], -R3.reuse ;  /* 0x0000b400d6507a23 */ /* 0x102fe60000010803 */
[----:B------:R-:W-:Y:S02]  /*a880*/  F2FP.PACK_AB R76, R121, R129 ;  /* 0x00000081794c723e */ /* 0x000fe400000000ff */
[----:B------:R-:W-:Y:S01]  /*a890*/  F2FP.PACK_AB R78, R141, R125 ;  /* 0x0000007d8d4e723e */ /* 0x000fe200000000ff */
[----:B------:R1:W-:Y:S02]  /*a8a0*/  MUFU.EX2 R152, R80 ;  /* 0x0000005000987308 */ /* 0x0003e40000000800 */
[----:B------:R-:W-:Y:S02]  /*a8b0*/  F2FP.PACK_AB R77, R120, R128 ;  /* 0x00000080784d723e */ /* 0x000fe400000000ff */
[----:B------:R-:W-:Y:S02]  /*a8c0*/  F2FP.PACK_AB R79, R140, R143 ;  /* 0x0000008f8c4f723e */ /* 0x000fe400000000ff */
[----:B------:R-:W-:Y:S02]  /*a8d0*/  F2FP.PACK_AB R82, R123, R142 ;  /* 0x0000008e7b52723e */ /* 0x000fe400000000ff */
[----:B------:R-:W-:Y:S03]  /*a8e0*/  F2FP.PACK_AB R83, R199, R197 ;  /* 0x000000c5c753723e */ /* 0x000fe600000000ff */
[-C--:B------:R-:W-:Y:S03]  /*a8f0*/  HMMA.16816.F32 R4, R76, R84.reuse, R4 ;  /* 0x000000544c04723c */ /* 0x080fe60000001804 */
[----:B-1----:R-:W-:Y:S02]  /*a900*/  FFMA.FTZ R80, R217, c[0x0][0x2d0], -R3 ;  /* 0x0000b400d9507a23 */ /* 0x002fe40000010803 */
[----:B------:R1:W-:Y:S10]  /*a910*/  MUFU.EX2 R217, R92 ;  /* 0x0000005c00d97308 */ /* 0x0003f40000000800 */
[----:B------:R2:W2:Y:S01]  /*a920*/  MUFU.EX2 R153, R80 ;  /* 0x0000005000997308 */ /* 0x0004a20000000800 */
[----:B-1----:R-:W1:Y:S01]  /*a930*/  LDSM.16.MT88.4 R92, [R225+0x900] ;  /* 0x00090000e15c783b */ /* 0x002e620000004200 */
[----:B--2---:R-:W-:Y:S07]  /*a940*/  F2FP.PACK_AB R80, R127, R122 ;  /* 0x0000007a7f50723e */ /* 0x004fee00000000ff */
[C---:B------:R-:W-:Y:S07]  /*a950*/  HMMA.16816.F32 R8, R80.reuse, R84, R8 ;  /* 0x000000545008723c */ /* 0x040fee0000001808 */
[--C-:B------:R-:W-:Y:S01]  /*a960*/  FFMA.FTZ R84, R218, c[0x0][0x2d0], -R105.reuse ;  /* 0x0000b400da547a23 */ /* 0x100fe20000010869 */
[-C--:B------:R-:W-:Y:S03]  /*a970*/  HMMA.16816.F32 R12, R80, R86.reuse, R12 ;  /* 0x00000056500c723c */ /* 0x080fe6000000180c */
[----:B------:R2:W-:Y:S05]  /*a980*/  MUFU.EX2 R219, R84 ;  /* 0x0000005400db7308 */ /* 0x0005ea0000000800 */
[C---:B------:R-:W-:Y:S08]  /*a990*/  HMMA.16816.F32 R16, R76.reuse, R86, R16 ;  /* 0x000000564c10723c */ /* 0x040ff00000001810 */
[-C--:B----4-:R-:W-:Y:S08]  /*a9a0*/  HMMA.16816.F32 R20, R76, R88.reuse, R20 ;  /* 0x000000584c14723c */ /* 0x090ff00000001814 */
[C---:B------:R-:W-:Y:S04]  /*a9b0*/  HMMA.16816.F32 R24, R80.reuse, R88, R24 ;  /* 0x000000585018723c */ /* 0x040fe80000001818 */
[--C-:B--2---:R-:W-:Y:S03]  /*a9c0*/  FFMA.FTZ R84, R212, c[0x0][0x2d0], -R105.reuse ;  /* 0x0000b400d4547a23 */ /* 0x104fe60000010869 */
[--C-:B------:R-:W-:Y:S01]  /*a9d0*/  FFMA.FTZ R88, R151, c[0x0][0x2d0], -R102.reuse ;  /* 0x0000b40097587a23 */ /* 0x100fe20000010866 */
[-C--:B------:R-:W-:Y:S01]  /*a9e0*/  HMMA.16816.F32 R28, R80, R90.reuse, R28 ;  /* 0x0000005a501c723c */ /* 0x080fe2000000181c */
[----:B------:R2:W-:Y:S03]  /*a9f0*/  MUFU.EX2 R216, R84 ;  /* 0x0000005400d87308 */ /* 0x0005e60000000800 */
[----:B------:R-:W-:Y:S02]  /*aa00*/  MOV R151, R148 ;  /* 0x0000009400977202 */ /* 0x000fe40000000f00 */
[----:B------:R-:W-:Y:S02]  /*aa10*/  MOV R148, R134 ;  /* 0x0000008600947202 */ /* 0x000fe40000000f00 */
[C---:B------:R-:W-:Y:S03]  /*aa20*/  HMMA.16816.F32 R32, R76.reuse, R90, R32 ;  /* 0x0000005a4c20723c */ /* 0x040fe60000001820 */
[----:B------:R4:W-:Y:S01]  /*aa30*/  MUFU.EX2 R215, R88 ;  /* 0x0000005800d77308 */ /* 0x0009e20000000800 */
[----:B------:R-:W-:Y:S02]  /*aa40*/  MOV R134, R131 ;  /* 0x0000008300867202 */ /* 0x000fe40000000f00 */
[----:B------:R-:W-:Y:S02]  /*aa50*/  MOV R131, R118 ;  /* 0x0000007600837202 */ /* 0x000fe40000000f00 */
[-C--:B-1----:R-:W-:Y:S04]  /*aa60*/  HMMA.16816.F32 R36, R76, R92.reuse, R36 ;  /* 0x0000005c4c24723c */ /* 0x082fe80000001824 */
[----:B------:R-:W-:Y:S04]  /*aa70*/  MOV R118, R231 ;  /* 0x000000e700767202 */ /* 0x000fe80000000f00 */
[C---:B------:R-:W-:Y:S04]  /*aa80*/  HMMA.16816.F32 R40, R80.reuse, R92, R40 ;  /* 0x0000005c5028723c */ /* 0x040fe80000001828 */
[----:B--2---:R-:W-:Y:S04]  /*aa90*/  FFMA.FTZ R84, R211, c[0x0][0x2d0], -R105 ;  /* 0x0000b400d3547a23 */ /* 0x004fe80000010869 */
[-C--:B------:R-:W-:Y:S01]  /*aaa0*/  HMMA.16816.F32 R44, R80, R94.reuse, R44 ;  /* 0x0000005e502c723c */ /* 0x080fe2000000182c */
[----:B------:R1:W-:Y:S03]  /*aab0*/  MUFU.EX2 R218, R84 ;  /* 0x0000005400da7308 */ /* 0x0003e60000000800 */
[--C-:B----4-:R-:W-:Y:S04]  /*aac0*/  FFMA.FTZ R88, R156, c[0x0][0x2d0], -R102.reuse ;  /* 0x0000b4009c587a23 */ /* 0x110fe80000010866 */
[C---:B------:R-:W-:Y:S03]  /*aad0*/  HMMA.16816.F32 R48, R76.reuse, R94, R48 ;  /* 0x0000005e4c30723c */ /* 0x040fe60000001830 */
[----:B------:R2:W-:Y:S01]  /*aae0*/  MUFU.EX2 R159, R88 ;  /* 0x00000058009f7308 */ /* 0x0005e20000000800 */
[--C-:B-1----:R-:W-:Y:S01]  /*aaf0*/  FFMA.FTZ R84, R155, c[0x0][0x2d0], -R102.reuse ;  /* 0x0000b4009b547a23 */ /* 0x102fe20000010866 */
[----:B------:R-:W-:Y:S02]  /*ab00*/  MOV R155, R149 ;  /* 0x00000095009b7202 */ /* 0x000fe40000000f00 */
[----:B------:R-:W-:Y:S06]  /*ab10*/  MOV R149, R135 ;  /* 0x0000008700957202 */ /* 0x000fec0000000f00 */
[----:B------:R1:W-:Y:S01]  /*ab20*/  MUFU.EX2 R213, R84 ;  /* 0x0000005400d57308 */ /* 0x0003e20000000800 */
[----:B------:R-:W-:Y:S02]  /*ab30*/  MOV R156, R155 ;  /* 0x0000009b009c7202 */ /* 0x000fe40000000f00 */
[----:B------:R-:W-:Y:S02]  /*ab40*/  MOV R155, R151 ;  /* 0x00000097009b7202 */ /* 0x000fe40000000f00 */
[----:B------:R-:W-:Y:S01]  /*ab50*/  MOV R151, R150 ;  /* 0x0000009600977202 */ /* 0x000fe20000000f00 */
[----:B--2---:R-:W-:Y:S01]  /*ab60*/  FFMA.FTZ R88, R156, c[0x0][0x2d0], -R102 ;  /* 0x0000b4009c587a23 */ /* 0x004fe20000010866 */
[----:B------:R-:W-:Y:S02]  /*ab70*/  MOV R156, R155 ;  /* 0x0000009b009c7202 */ /* 0x000fe40000000f00 */
[----:B------:R-:W-:Y:S01]  /*ab80*/  MOV R155, R151 ;  /* 0x00000097009b7202 */ /* 0x000fe20000000f00 */
[----:B------:R2:W-:Y:S01]  /*ab90*/  MUFU.EX2 R214, R88 ;  /* 0x0000005800d67308 */ /* 0x0005e20000000800 */
[----:B------:R-:W-:Y:S02]  /*aba0*/  MOV R150, R149 ;  /* 0x0000009500967202 */ /* 0x000fe40000000f00 */
[----:B------:R-:W-:Y:S02]  /*abb0*/  MOV R157, R155 ;  /* 0x0000009b009d7202 */ /* 0x000fe40000000f00 */
[----:B------:R-:W-:Y:S02]  /*abc0*/  MOV R151, R150 ;  /* 0x0000009600977202 */ /* 0x000fe40000000f00 */
[----:B------:R-:W-:Y:S02]  /*abd0*/  MOV R135, R132 ;  /* 0x0000008400877202 */ /* 0x000fe40000000f00 */
[----:B------:R-:W-:Y:S02]  /*abe0*/  MOV R132, R193 ;  /* 0x000000c100847202 */ /* 0x000fe40000000f00 */
[----:B------:R-:W-:Y:S02]  /*abf0*/  MOV R193, R229 ;  /* 0x000000e500c17202 */ /* 0x000fe40000000f00 */
[----:B------:R-:W-:Y:S01]  /*ac00*/  MOV R149, R148 ;  /* 0x0000009400957202 */ /* 0x000fe20000000f00 */
[----:B-1----:R-:W1:Y:S01]  /*ac10*/  LDSM.16.MT88.4 R84, [R226+0x900] ;  /* 0x00090000e254783b */ /* 0x002e620000004200 */
[----:B------:R-:W-:Y:S02]  /*ac20*/  MOV R148, R136 ;  /* 0x0000008800947202 */ /* 0x000fe40000000f00 */
[----:B------:R-:W-:Y:S02]  /*ac30*/  MOV R136, R135 ;  /* 0x0000008700887202 */ /* 0x000fe40000000f00 */
[----:B------:R-:W-:Y:S02]  /*ac40*/  MOV R135, R134 ;  /* 0x0000008600877202 */ /* 0x000fe40000000f00 */
[----:B------:R-:W-:Y:S01]  /*ac50*/  MOV R134, R193 ;  /* 0x000000c100867202 */ /* 0x000fe20000000f00 */
[----:B------:R4:W5:Y:S01]  /*ac60*/  LDL.LU R229, [R1+0x70] ;  /* 0x0000700001e57983 */ /* 0x0009620000300800 */
[----:B------:R-:W-:Y:S01]  /*ac70*/  MOV R150, R149 ;  /* 0x0000009500967202 */ /* 0x000fe20000000f00 */
[--C-:B--2---:R-:W-:Y:S01]  /*ac80*/  FFMA.FTZ R88, R156, c[0x0][0x2d0], -R108.reuse ;  /* 0x0000b4009c587a23 */ /* 0x104fe2000001086c */
[----:B------:R-:W-:Y:S01]  /*ac90*/  MOV R156, R151 ;  /* 0x00000097009c7202 */ /* 0x000fe20000000f00 */
[----:B------:R4:W5:Y:S01]  /*aca0*/  LDL.LU R231, [R1+0x6c] ;  /* 0x00006c0001e77983 */ /* 0x0009620000300800 */
[----:B------:R-:W-:Y:S01]  /*acb0*/  MOV R149, R148 ;  /* 0x0000009400957202 */ /* 0x000fe20000000f00 */
[----:B------:R2:W-:Y:S01]  /*acc0*/  MUFU.EX2 R155, R88 ;  /* 0x00000058009b7308 */ /* 0x0005e20000000800 */
[----:B------:R-:W-:Y:S02]  /*acd0*/  MOV R148, R135 ;  /* 0x0000008700947202 */ /* 0x000fe40000000f00 */
[----:B------:R-:W-:Y:S02]  /*ace0*/  MOV R135, R134 ;  /* 0x0000008600877202 */ /* 0x000fe40000000f00 */
[----:B------:R-:W-:Y:S02]  /*acf0*/  MOV R134, R236 ;  /* 0x000000ec00867202 */ /* 0x000fe40000000f00 */
[----:B------:R-:W-:Y:S02]  /*ad00*/  MOV R193, R186 ;  /* 0x000000ba00c17202 */ /* 0x000fe40000000f00 */
[----:B------:R-:W-:Y:S02]  /*ad10*/  MOV R186, R235 ;  /* 0x000000eb00ba7202 */ /* 0x000fe40000000f00 */
[----:B------:R4:W5:Y:S01]  /*ad20*/  LDL.LU R235, [R1+0x68] ;  /* 0x0000680001eb7983 */ /* 0x0009620000300800 */
[----:B------:R-:W-:Y:S02]  /*ad30*/  MOV R151, R150 ;  /* 0x0000009600977202 */ /* 0x000fe40000000f00 */
[----:B------:R-:W-:Y:S01]  /*ad40*/  MOV R150, R149 ;  /* 0x0000009500967202 */ /* 0x000fe20000000f00 */
[----:B------:R4:W5:Y:S01]  /*ad50*/  LDL.LU R236, [R1+0x64] ;  /* 0x0000640001ec7983 */ /* 0x0009620000300800 */
[----:B------:R-:W-:Y:S02]  /*ad60*/  MOV R149, R148 ;  /* 0x0000009400957202 */ /* 0x000fe40000000f00 */
[----:B------:R-:W-:Y:S02]  /*ad70*/  MOV R148, R135 ;  /* 0x0000008700947202 */ /* 0x000fe40000000f00 */
[----:B------:R-:W-:Y:S02]  /*ad80*/  MOV R135, R134 ;  /* 0x0000008600877202 */ /* 0x000fe40000000f00 */
[----:B------:R-:W-:Y:S01]  /*ad90*/  MOV R134, R110 ;  /* 0x0000006e00867202 */ /* 0x000fe20000000f00 */
[--C-:B--2---:R-:W-:Y:S01]  /*ada0*/  FFMA.FTZ R88, R157, c[0x0][0x2d0], -R108.reuse ;  /* 0x0000b4009d587a23 */ /* 0x104fe2000001086c */
[----:B------:R-:W-:Y:S01]  /*adb0*/  MOV R157, R156 ;  /* 0x0000009c009d7202 */ /* 0x000fe20000000f00 */
[-C--:B-1----:R-:W-:Y:S02]  /*adc0*/  HMMA.16816.F32 R52, R76, R84.reuse, R52 ;  /* 0x000000544c34723c */ /* 0x082fe40000001834 */
[----:B------:R1:W-:Y:S01]  /*add0*/  MUFU.EX2 R158, R88 ;  /* 0x00000058009e7308 */ /* 0x0003e20000000800 */
[----:B------:R-:W-:Y:S01]  /*ade0*/  MOV R156, R151 ;  /* 0x00000097009c7202 */ /* 0x000fe20000000f00 */
[--C-:B------:R-:W-:Y:S01]  /*adf0*/  FFMA.FTZ R92, R157, c[0x0][0x2d0], -R108.reuse ;  /* 0x0000b4009d5c7a23 */ /* 0x100fe2000001086c */
[----:B------:R-:W-:Y:S02]  /*ae00*/  MOV R151, R150 ;  /* 0x0000009600977202 */ /* 0x000fe40000000f00 */
[----:B------:R-:W-:Y:S01]  /*ae10*/  MOV R150, R149 ;  /* 0x0000009500967202 */ /* 0x000fe20000000f00 */
[C---:B------:R-:W-:Y:S04]  /*ae20*/  HMMA.16816.F32 R56, R80.reuse, R84, R56 ;  /* 0x000000545038723c */ /* 0x040fe80000001838 */
[----:B------:R2:W-:Y:S01]  /*ae30*/  MUFU.EX2 R163, R92 ;  /* 0x0000005c00a37308 */ /* 0x0005e20000000800 */
[----:B------:R-:W-:Y:S02]  /*ae40*/  MOV R157, R156 ;  /* 0x0000009c009d7202 */ /* 0x000fe40000000f00 */
[----:B------:R-:W-:Y:S01]  /*ae50*/  MOV R149, R148 ;  /* 0x0000009400957202 */ /* 0x000fe20000000f00 */
[-C--:B------:R-:W-:Y:S04]  /*ae60*/  HMMA.16816.F32 R60, R80, R86.reuse, R60 ;  /* 0x00000056503c723c */ /* 0x080fe8000000183c */
[----:B------:R-:W-:Y:S02]  /*ae70*/  MOV R156, R151 ;  /* 0x00000097009c7202 */ /* 0x000fe40000000f00 */
[----:B------:R-:W-:Y:S02]  /*ae80*/  MOV R151, R150 ;  /* 0x0000009600977202 */ /* 0x000fe40000000f00 */
[----:B------:R-:W-:Y:S01]  /*ae90*/  HMMA.16816.F32 R64, R76, R86, R64 ;  /* 0x000000564c40723c */ /* 0x000fe20000001840 */
[----:B-1----:R-:W1:Y:S03]  /*aea0*/  LDSM.16.MT88.4 R88, [R224+0x1100] ;  /* 0x00110000e058783b */ /* 0x002e660000004200 */
[----:B------:R-:W-:Y:S02]  /*aeb0*/  MOV R150, R149 ;  /* 0x0000009500967202 */ /* 0x000fe40000000f00 */
[----:B------:R-:W-:Y:S02]  /*aec0*/  MOV R148, R201 ;  /* 0x000000c900947202 */ /* 0x000fe40000000f00 */
[----:B------:R-:W-:Y:S01]  /*aed0*/  MOV R201, R139 ;  /* 0x0000008b00c97202 */ /* 0x000fe20000000f00 */
[----:B--2---:R-:W-:Y:S03]  /*aee0*/  FFMA.FTZ R92, R157, c[0x0][0x2d0], -R108 ;  /* 0x0000b4009d5c7a23 */ /* 0x004fe6000001086c */
[----:B------:R-:W-:Y:S02]  /*aef0*/  MOV R157, R156 ;  /* 0x0000009c009d7202 */ /* 0x000fe40000000f00 */
[----:B------:R-:W-:Y:S01]  /*af00*/  MOV R156, R151 ;  /* 0x00000097009c7202 */ /* 0x000fe20000000f00 */
[----:B------:R-:W2:Y:S01]  /*af10*/  MUFU.EX2 R162, R92 ;  /* 0x0000005c00a27308 */ /* 0x000ea20000000800 */
[----:B------:R-:W-:Y:S01]  /*af20*/  MOV R151, R150 ;  /* 0x0000009600977202 */ /* 0x000fe20000000f00 */
[--C-:B------:R-:W-:Y:S01]  /*af30*/  FFMA.FTZ R84, R157, c[0x0][0x2d0], -R3.reuse ;  /* 0x0000b4009d547a23 */ /* 0x100fe20000010803 */
[----:B------:R-:W-:Y:S02]  /*af40*/  MOV R208, R156 ;  /* 0x0000009c00d07202 */ /* 0x000fe40000000f00 */
[----:B------:R-:W-:Y:S02]  /*af50*/  MOV R156, R151 ;  /* 0x00000097009c7202 */ /* 0x000fe40000000f00 */
[----:B------:R-:W-:Y:S01]  /*af60*/  MOV R149, R148 ;  /* 0x0000009400957202 */ /* 0x000fe20000000f00 */
[--C-:B------:R-:W-:Y:S01]  /*af70*/  FFMA.FTZ R80, R208, c[0x0][0x2d0], -R3.reuse ;  /* 0x0000b400d0507a23 */ /* 0x100fe20000010803 */
[----:B------:R-:W-:Y:S01]  /*af80*/  MOV R203, R156 ;  /* 0x0000009c00cb7202 */ /* 0x000fe20000000f00 */
[----:B------:R2:W-:Y:S01]  /*af90*/  MUFU.EX2 R157, R84 ;  /* 0x00000054009d7308 */ /* 0x0005e20000000800 */
[----:B------:R-:W-:Y:S02]  /*afa0*/  MOV R148, R201 ;  /* 0x000000c900947202 */ /* 0x000fe40000000f00 */
[----:B------:R-:W-:Y:S02]  /*afb0*/  MOV R201, R198 ;  /* 0x000000c600c97202 */ /* 0x000fe40000000f00 */
[----:B------:R-:W-:Y:S02]  /*afc0*/  F2FP.PACK_AB R76, R146, R147 ;  /* 0x00000093924c723e */ /* 0x000fe400000000ff */
[----:B------:R-:W-:Y:S02]  /*afd0*/  F2FP.PACK_AB R78, R124, R126 ;  /* 0x0000007e7c4e723e */ /* 0x000fe400000000ff */
[----:B------:R-:W-:Y:S01]  /*afe0*/  F2FP.PACK_AB R77, R250, R251 ;  /* 0x000000fbfa4d723e */ /* 0x000fe200000000ff */
[----:B------:R4:W4:Y:S01]  /*aff0*/  MUFU.EX2 R156, R80 ;  /* 0x00000050009c7308 */ /* 0x0009220000000800 */
[----:B---3--:R-:W-:Y:S02]  /*b000*/  F2FP.PACK_AB R79, R249, R248 ;  /* 0x000000f8f94f723e */ /* 0x008fe400000000ff */
[----:B------:R-:W-:Y:S02]  /*b010*/  MOV R150, R149 ;  /* 0x0000009500967202 */ /* 0x000fe40000000f00 */
[----:B------:R-:W-:Y:S02]  /*b020*/  MOV R149, R201 ;  /* 0x000000c900957202 */ /* 0x000fe40000000f00 */
[----:B------:R-:W-:Y:S01]  /*b030*/  MOV R151, R150 ;  /* 0x0000009600977202 */ /* 0x000fe20000000f00 */
[-C--:B-1----:R-:W-:Y:S03]  /*b040*/  HMMA.16816.F32 R4, R76, R88.reuse, R4 ;  /* 0x000000584c04723c */ /* 0x082fe60000001804 */
[----:B------:R-:W-:Y:S02]  /*b050*/  MOV R150, R149 ;  /* 0x0000009500967202 */ /* 0x000fe40000000f00 */
[----:B------:R-:W-:Y:S01]  /*b060*/  F2FP.PACK_AB R82, R221, R220 ;  /* 0x000000dcdd52723e */ /* 0x000fe200000000ff */
[----:B--2---:R-:W1:Y:S01]  /*b070*/  LDSM.16.MT88.4 R84, [R227+0x1100] ;  /* 0x00110000e354783b */ /* 0x004e620000004200 */
[----:B------:R-:W-:Y:S02]  /*b080*/  F2FP.PACK_AB R81, R154, R144 ;  /* 0x000000909a51723e */ /* 0x000fe400000000ff */
[----:B------:R-:W-:Y:S03]  /*b090*/  F2FP.PACK_AB R83, R153, R152 ;  /* 0x000000989953723e */ /* 0x000fe600000000ff */
[----:B------:R-:W-:Y:S02]  /*b0a0*/  MOV R208, R151 ;  /* 0x0000009700d07202 */ /* 0x000fe40000000f00 */
[----:B------:R-:W-:Y:S01]  /*b0b0*/  MOV R151, R150 ;  /* 0x0000009600977202 */ /* 0x000fe20000000f00 */
[--C-:B----4-:R-:W-:Y:S01]  /*b0c0*/  FFMA.FTZ R80, R203, c[0x0][0x2d0], -R3.reuse ;  /* 0x0000b400cb507a23 */ /* 0x110fe20000010803 */
[----:B------:R-:W-:Y:S02]  /*b0d0*/  MOV R203, R208 ;  /* 0x000000d000cb7202 */ /* 0x000fe40000000f00 */
[----:B------:R-:W-:Y:S01]  /*b0e0*/  MOV R208, R151 ;  /* 0x0000009700d07202 */ /* 0x000fe20000000f00 */
[----:B------:R2:W-:Y:S01]  /*b0f0*/  MUFU.EX2 R160, R80 ;  /* 0x0000005000a07308 */ /* 0x0005e20000000800 */
[----:B------:R-:W-:Y:S01]  /*b100*/  MOV R198, R138 ;  /* 0x0000008a00c67202 */ /* 0x000fe20000000f00 */
[----:B------:R-:W-:Y:S01]  /*b110*/  FFMA.FTZ R92, R203, c[0x0][0x2d0], -R3 ;  /* 0x0000b400cb5c7a23 */ /* 0x000fe20000010803 */
        /* <DEDUP_REMOVED lines=11> */
[----:B--2---:R-:W-:Y:S02]  /*b1d0*/  F2FP.PACK_AB R80, R223, R145 ;  /* 0x00000091df50723e */ /* 0x004fe400000000ff */
[----:B------:R-:W-:Y:S02]  /*b1e0*/  MOV R139, R238 ;  /* 0x000000ee008b7202 */ /* 0x000fe40000000f00 */
[----:B------:R-:W-:Y:S02]  /*b1f0*/  MOV R110, R237 ;  /* 0x000000ed006e7202 */ /* 0x000fe40000000f00 */
[----:B------:R2:W5:Y:S01]  /*b200*/  LDL.LU R237, [R1+0x60] ;  /* 0x0000600001ed7983 */ /* 0x0005620000300800 */
[C---:B------:R-:W-:Y:S03]  /*b210*/  HMMA.16816.F32 R8, R80.reuse, R88, R8 ;  /* 0x000000585008723c */ /* 0x040fe60000001808 */
[----:B------:R2:W5:Y:S01]  /*b220*/  LDL.LU R238, [R1+0x5c] ;  /* 0x00005c0001ee7983 */ /* 0x0005620000300800 */
[----:B------:R-:W-:Y:S02]  /*b230*/  MOV R203, R150 ;  /* 0x0000009600cb7202 */ /* 0x000fe40000000f00 */
[----:B------:R-:W-:Y:S01]  /*b240*/  MOV R138, R137 ;  /* 0x00000089008a7202 */ /* 0x000fe20000000f00 */
[--C-:B------:R-:W-:Y:S01]  /*b250*/  FFMA.FTZ R88, R161, c[0x0][0x2d0], -R105.reuse ;  /* 0x0000b400a1587a23 */ /* 0x100fe20000010869 */
[-C--:B------:R-:W-:Y:S01]  /*b260*/  HMMA.16816.F32 R12, R80, R90.reuse, R12 ;  /* 0x0000005a500c723c */ /* 0x080fe2000000180c */
[----:B------:R2:W5:Y:S02]  /*b270*/  LDL.LU R239, [R1+0x58] ;  /* 0x0000580001ef7983 */ /* 0x0005640000300800 */
[----:B------:R3:W-:Y:S01]  /*b280*/  MUFU.EX2 R161, R88 ;  /* 0x0000005800a17308 */ /* 0x0007e20000000800 */
[----:B------:R-:W-:Y:S02]  /*b290*/  MOV R137, R240 ;  /* 0x000000f000897202 */ /* 0x000fe40000000f00 */
[----:B------:R2:W5:Y:S01]  /*b2a0*/  LDL.LU R240, [R1+0x54] ;  /* 0x0000540001f07983 */ /* 0x0005620000300800 */
[----:B------:R-:W-:Y:S01]  /*b2b0*/  MOV R198, R138 ;  /* 0x0000008a00c67202 */ /* 0x000fe20000000f00 */
[C---:B------:R-:W-:Y:S04]  /*b2c0*/  HMMA.16816.F32 R16, R76.reuse, R90, R16 ;  /* 0x0000005a4c10723c */ /* 0x040fe80000001810 */
[----:B------:R-:W-:Y:S02]  /*b2d0*/  MOV R138, R137 ;  /* 0x00000089008a7202 */ /* 0x000fe40000000f00 */
[----:B------:R-:W-:Y:S02]  /*b2e0*/  MOV R137, R111 ;  /* 0x0000006f00897202 */ /* 0x000fe40000000f00 */
[-C--:B-1----:R-:W-:Y:S04]  /*b2f0*/  HMMA.16816.F32 R20, R76, R84.reuse, R20 ;  /* 0x000000544c14723c */ /* 0x082fe80000001814 */
[----:B------:R-:W-:Y:S02]  /*b300*/  MOV R201, R198 ;  /* 0x000000c600c97202 */ /* 0x000fe40000000f00 */
[----:B------:R-:W-:Y:S02]  /*b310*/  MOV R198, R138 ;  /* 0x0000008a00c67202 */ /* 0x000fe40000000f00 */
[C---:B------:R-:W-:Y:S04]  /*b320*/  HMMA.16816.F32 R24, R80.reuse, R84, R24 ;  /* 0x000000545018723c */ /* 0x040fe80000001818 */
[--C-:B---3--:R-:W-:Y:S01]  /*b330*/  FFMA.FTZ R88, R203, c[0x0][0x2d0], -R105.reuse ;  /* 0x0000b400cb587a23 */ /* 0x108fe20000010869 */
[----:B------:R-:W-:Y:S02]  /*b340*/  MOV R149, R201 ;  /* 0x000000c900957202 */ /* 0x000fe40000000f00 */
[----:B------:R-:W-:Y:S01]  /*b350*/  MOV R201, R198 ;  /* 0x000000c600c97202 */ /* 0x000fe20000000f00 */
[-C--:B------:R-:W-:Y:S01]  /*b360*/  HMMA.16816.F32 R28, R80, R86.reuse, R28 ;  /* 0x00000056501c723c */ /* 0x080fe2000000181c */
[----:B------:R1:W-:Y:S03]  /*b370*/  MUFU.EX2 R211, R88 ;  /* 0x0000005800d37308 */ /* 0x0003e60000000800 */
[----:B------:R-:W-:Y:S02]  /*b380*/  MOV R150, R201 ;  /* 0x000000c900967202 */ /* 0x000fe40000000f00 */
[----:B------:R-:W-:Y:S02]  /*b390*/  MOV R138, R137 ;  /* 0x00000089008a7202 */ /* 0x000fe40000000f00 */
[C---:B------:R-:W-:Y:S04]  /*b3a0*/  HMMA.16816.F32 R32, R76.reuse, R86, R32 ;  /* 0x000000564c20723c */ /* 0x040fe80000001820 */
[----:B------:R-:W-:Y:S01]  /*b3b0*/  MOV R137, R136 ;  /* 0x0000008800897202 */ /* 0x000fe20000000f00 */
[--C-:B------:R-:W-:Y:S01]  /*b3c0*/  FFMA.FTZ R84, R150, c[0x0][0x2d0], -R102.reuse ;  /* 0x0000b40096547a23 */ /* 0x100fe20000010866 */
[----:B------:R-:W-:Y:S02]  /*b3d0*/  MOV R136, R106 ;  /* 0x0000006a00887202 */ /* 0x000fe40000000f00 */
[----:B------:R-:W-:Y:S01]  /*b3e0*/  MOV R198, R138 ;  /* 0x0000008a00c67202 */ /* 0x000fe20000000f00 */
[----:B------:R3:W-:Y:S03]  /*b3f0*/  MUFU.EX2 R209, R84 ;  /* 0x0000005400d17308 */ /* 0x0007e60000000800 */
[----:B------:R-:W-:Y:S02]  /*b400*/  MOV R138, R137 ;  /* 0x00000089008a7202 */ /* 0x000fe40000000f00 */
[----:B------:R-:W-:Y:S02]  /*b410*/  MOV R137, R136 ;  /* 0x0000008800897202 */ /* 0x000fe40000000f00 */
[----:B------:R-:W-:Y:S02]  /*b420*/  MOV R208, R149 ;  /* 0x0000009500d07202 */ /* 0x000fe40000000f00 */
[----:B------:R-:W-:Y:S02]  /*b430*/  MOV R149, R198 ;  /* 0x000000c600957202 */ /* 0x000fe40000000f00 */
[----:B------:R-:W-:Y:S01]  /*b440*/  MOV R198, R137 ;  /* 0x0000008900c67202 */ /* 0x000fe20000000f00 */
[--C-:B-1----:R-:W-:Y:S01]  /*b450*/  FFMA.FTZ R88, R208, c[0x0][0x2d0], -R105.reuse ;  /* 0x0000b400d0587a23 */ /* 0x102fe20000010869 */
[----:B------:R-:W-:Y:S02]  /*b460*/  MOV R137, R135 ;  /* 0x0000008700897202 */ /* 0x000fe40000000f00 */
[----:B------:R-:W-:Y:S01]  /*b470*/  MOV R135, R118 ;  /* 0x0000007600877202 */ /* 0x000fe20000000f00 */
[----:B------:R1:W-:Y:S01]  /*b480*/  MUFU.EX2 R212, R88 ;  /* 0x0000005800d47308 */ /* 0x0003e20000000800 */
[----:B------:R-:W-:Y:S02]  /*b490*/  MOV R201, R138 ;  /* 0x0000008a00c97202 */ /* 0x000fe40000000f00 */
[----:B------:R-:W-:Y:S02]  /*b4a0*/  MOV R136, R133 ;  /* 0x0000008500887202 */ /* 0x000fe40000000f00 */
[----:B------:R-:W-:Y:S02]  /*b4b0*/  MOV R111, R233 ;  /* 0x000000e9006f7202 */ /* 0x000fe40000000f00 */
[----:B------:R-:W-:Y:S01]  /*b4c0*/  MOV R138, R136 ;  /* 0x00000088008a7202 */ /* 0x000fe20000000f00 */
[----:B---3--:R-:W-:Y:S01]  /*b4d0*/  FFMA.FTZ R84, R148, c[0x0][0x2d0], -R102 ;  /* 0x0000b40094547a23 */ /* 0x008fe20000010866 */
[----:B------:R-:W-:Y:S01]  /*b4e0*/  MOV R148, R207 ;  /* 0x000000cf00947202 */ /* 0x000fe20000000f00 */
[----:B------:R3:W4:Y:S01]  /*b4f0*/  MUFU.EX2 R118, R92 ;  /* 0x0000005c00767308 */ /* 0x0007220000000800 */
[----:B------:R-:W-:Y:S01]  /*b500*/  MOV R136, R193 ;  /* 0x000000c100887202 */ /* 0x000fe20000000f00 */
[----:B------:R2:W5:Y:S01]  /*b510*/  LDL.LU R233, [R1+0x50] ;  /* 0x0000500001e97983 */ /* 0x0005620000300800 */
[----:B------:R-:W-:Y:S02]  /*b520*/  MOV R106, R234 ;  /* 0x000000ea006a7202 */ /* 0x000fe40000000f00 */
[----:B------:R-:W-:Y:S01]  /*b530*/  MOV R133, R132 ;  /* 0x0000008400857202 */ /* 0x000fe20000000f00 */
[----:B------:R2:W5:Y:S01]  /*b540*/  LDL.LU R234, [R1+0x4c] ;  /* 0x00004c0001ea7983 */ /* 0x0005620000300800 */
[----:B------:R-:W-:Y:S01]  /*b550*/  MOV R132, R119 ;  /* 0x0000007700847202 */ /* 0x000fe20000000f00 */
[----:B------:R-:W-:Y:S01]  /*b560*/  FFMA.FTZ R106, R106, c[0x0][0x2d0], -R108 ;  /* 0x0000b4006a6a7a23 */ /* 0x000fe2000001086c */
[----:B------:R-:W-:Y:S01]  /*b570*/  MOV R193, R230 ;  /* 0x000000e600c17202 */ /* 0x000fe20000000f00 */
[----:B------:R2:W-:Y:S01]  /*b580*/  MUFU.EX2 R207, R84 ;  /* 0x0000005400cf7308 */ /* 0x0005e20000000800 */
[----:B------:R2:W5:Y:S01]  /*b590*/  LDL.LU R119, [R1+0x48] ;  /* 0x0000480001777983 */ /* 0x0005620000300800 */
[----:B------:R-:W-:Y:S01]  /*b5a0*/  MOV R150, R110 ;  /* 0x0000006e00967202 */ /* 0x000fe20000000f00 */
[--C-:B-1----:R-:W-:Y:S02]  /*b5b0*/  FFMA.FTZ R88, R151, c[0x0][0x2d0], -R105.reuse ;  /* 0x0000b40097587a23 */ /* 0x102fe40000010869 */
[----:B------:R1:W5:Y:S01]  /*b5c0*/  LDL.LU R230, [R1+0x44] ;  /* 0x0000440001e67983 */ /* 0x0003620000300800 */
[----:B------:R-:W-:Y:S01]  /*b5d0*/  MOV R151, R103 ;  /* 0x0000006700977202 */ /* 0x000fe20000000f00 */
[----:B------:R-:W-:Y:S03]  /*b5e0*/  FFMA.FTZ R103, R189, c[0x0][0x2d0], -R105 ;  /* 0x0000b400bd677a23 */ /* 0x000fe60000010869 */
[----:B------:R1:W-:Y:S01]  /*b5f0*/  MUFU.EX2 R210, R88 ;  /* 0x0000005800d27308 */ /* 0x0003e20000000800 */
[----:B---3--:R-:W3:Y:S09]  /*b600*/  LDSM.16.MT88.4 R92, [R225+0x1100] ;  /* 0x00110000e15c783b */ /* 0x008ef20000004200 */
[----:B------:R-:W-:Y:S01]  /*b610*/  MUFU.EX2 R106, R106 ;  /* 0x0000006a006a7308 */ /* 0x000fe20000000800 */
[--C-:B--2---:R-:W-:Y:S09]  /*b620*/  FFMA.FTZ R84, R149, c[0x0][0x2d0], -R102.reuse ;  /* 0x0000b40095547a23 */ /* 0x104ff20000010866 */
[----:B------:R2:W-:Y:S01]  /*b630*/  MUFU.EX2 R208, R84 ;  /* 0x0000005400d07308 */ /* 0x0005e20000000800 */
[----:B-1----:R-:W1:Y:S09]  /*b640*/  LDSM.16.MT88.4 R88, [R226+0x1100] ;  /* 0x00110000e258783b */ /* 0x002e720000004200 */
[----:B------:R-:W-:Y:S10]  /*b650*/  MUFU.EX2 R110, R100 ;  /* 0x00000064006e7308 */ /* 0x000ff40000000800 */
[----:B------:R1:W-:Y:S01]  /*b660*/  MUFU.EX2 R189, R103 ;  /* 0x0000006700bd7308 */ /* 0x0003e20000000800 */
[-C--:B---3--:R-:W-:Y:S03]  /*b670*/  HMMA.16816.F32 R36, R76, R92.reuse, R36 ;  /* 0x0000005c4c24723c */ /* 0x088fe60000001824 */
[----:B--2---:R-:W-:Y:S01]  /*b680*/  FFMA.FTZ R84, R201, c[0x0][0x2d0], -R102 ;  /* 0x0000b400c9547a23 */ /* 0x004fe20000010866 */
[----:B------:R-:W-:Y:S02]  /*b690*/  MOV R201, R198 ;  /* 0x000000c600c97202 */ /* 0x000fe40000000f00 */
[----:B------:R-:W-:Y:S02]  /*b6a0*/  MOV R198, R206 ;  /* 0x000000ce00c67202 */ /* 0x000fe40000000f00 */
[C---:B------:R-:W-:Y:S01]  /*b6b0*/  HMMA.16816.F32 R40, R80.reuse, R92, R40 ;  /* 0x0000005c5028723c */ /* 0x040fe20000001828 */
[----:B------:R2:W-:Y:S06]  /*b6c0*/  MUFU.EX2 R206, R84 ;  /* 0x0000005400ce7308 */ /* 0x0005ec0000000800 */
[--C-:B------:R-:W-:Y:S01]  /*b6d0*/  FFMA.FTZ R92, R201, c[0x0][0x2d0], -R108.reuse ;  /* 0x0000b400c95c7a23 */ /* 0x100fe2000001086c */
[-C--:B------:R-:W-:Y:S03]  /*b6e0*/  HMMA.16816.F32 R44, R80, R94.reuse, R44 ;  /* 0x0000005e502c723c */ /* 0x080fe6000000182c */
[----:B------:R3:W-:Y:S01]  /*b6f0*/  MUFU.EX2 R169, R92 ;  /* 0x0000005c00a97308 */ /* 0x0007e20000000800 */
[--C-:B-1----:R-:W-:Y:S04]  /*b700*/  FFMA.FTZ R103, R75, c[0x0][0x2d0], -R3.reuse ;  /* 0x0000b4004b677a23 */ /* 0x102fe80000010803 */
[C---:B------:R-:W-:Y:S08]  /*b710*/  HMMA.16816.F32 R48, R76.reuse, R94, R48 ;  /* 0x0000005e4c30723c */ /* 0x040ff00000001830 */
[-C--:B------:R-:W-:Y:S04]  /*b720*/  HMMA.16816.F32 R52, R76, R88.reuse, R52 ;  /* 0x000000584c34723c */ /* 0x080fe80000001834 */
[--C-:B--2---:R-:W-:Y:S01]  /*b730*/  FFMA.FTZ R84, R148, c[0x0][0x2d0], -R108.reuse ;  /* 0x0000b40094547a23 */ /* 0x104fe2000001086c */
[----:B------:R-:W-:Y:S03]  /*b740*/  MOV R148, R187 ;  /* 0x000000bb00947202 */ /* 0x000fe60000000f00 */
[C---:B------:R-:W-:Y:S01]  /*b750*/  HMMA.16816.F32 R56, R80.reuse, R88, R56 ;  /* 0x000000585038723c */ /* 0x040fe20000001838 */
[----:B------:R1:W-:Y:S03]  /*b760*/  MUFU.EX2 R171, R84 ;  /* 0x0000005400ab7308 */ /* 0x0003e60000000800 */
[--C-:B---3--:R-:W-:Y:S03]  /*b770*/  FFMA.FTZ R92, R198, c[0x0][0x2d0], -R108.reuse ;  /* 0x0000b400c65c7a23 */ /* 0x108fe6000001086c */
[--C-:B------:R-:W-:Y:S01]  /*b780*/  FFMA.FTZ R88, R139, c[0x0][0x2d0], -R108.reuse ;  /* 0x0000b4008b587a23 */ /* 0x100fe2000001086c */
[-C--:B------:R-:W-:Y:S03]  /*b790*/  HMMA.16816.F32 R60, R80, R90.reuse, R60 ;  /* 0x0000005a503c723c */ /* 0x080fe6000000183c */
[----:B------:R2:W-:Y:S01]  /*b7a0*/  MUFU.EX2 R168, R88 ;  /* 0x0000005800a87308 */ /* 0x0005e20000000800 */
[----:B------:R-:W-:Y:S02]  /*b7b0*/  MOV R139, R186 ;  /* 0x000000ba008b7202 */ /* 0x000fe40000000f00 */
[----:B------:R-:W-:Y:S01]  /*b7c0*/  MOV R186, R111 ;  /* 0x0000006f00ba7202 */ /* 0x000fe20000000f00 */
[--C-:B------:R-:W-:Y:S01]  /*b7d0*/  FFMA.FTZ R80, R116, c[0x0][0x2d0], -R3.reuse ;  /* 0x0000b40074507a23 */ /* 0x100fe20000010803 */
[----:B------:R-:W-:Y:S04]  /*b7e0*/  HMMA.16816.F32 R64, R76, R90, R64 ;  /* 0x0000005a4c40723c */ /* 0x000fe80000001840 */
[----:B------:R-:W-:Y:S01]  /*b7f0*/  F2FP.PACK_AB R82, R162, R163 ;  /* 0x000000a3a252723e */ /* 0x000fe200000000ff */
[----:B------:R3:W-:Y:S01]  /*b800*/  MUFU.EX2 R116, R80 ;  /* 0x0000005000747308 */ /* 0x0007e20000000800 */
[----:B------:R-:W-:Y:S01]  /*b810*/  F2FP.PACK_AB R81, R156, R157 ;  /* 0x0000009d9c51723e */ /* 0x000fe200000000ff */
[--C-:B------:R-:W-:Y:S01]  /*b820*/  FFMA.FTZ R100, R139, c[0x0][0x2d0], -R3.reuse ;  /* 0x0000b4008b647a23 */ /* 0x100fe20000010803 */
[----:B------:R-:W-:Y:S01]  /*b830*/  F2FP.PACK_AB R76, R219, R217 ;  /* 0x000000d9db4c723e */ /* 0x000fe200000000ff */
[----:B-1----:R-:W1:Y:S03]  /*b840*/  LDSM.16.MT88.4 R84, [R224+0x1900] ;  /* 0x00190000e054783b */ /* 0x002e660000004200 */
[----:B------:R-:W-:Y:S02]  /*b850*/  F2FP.PACK_AB R78, R218, R216 ;  /* 0x000000d8da4e723e */ /* 0x000fe400000000ff */
[----:B------:R-:W-:Y:S01]  /*b860*/  F2FP.PACK_AB R77, R215, R213 ;  /* 0x000000d5d74d723e */ /* 0x000fe200000000ff */
[----:B------:R1:W-:Y:S01]  /*b870*/  MUFU.EX2 R170, R92 ;  /* 0x0000005c00aa7308 */ /* 0x0003e20000000800 */
[----:B------:R-:W-:Y:S02]  /*b880*/  F2FP.PACK_AB R79, R214, R159 ;  /* 0x0000009fd64f723e */ /* 0x000fe400000000ff */
[----:B----4-:R-:W-:Y:S01]  /*b890*/  F2FP.PACK_AB R83, R118, R160 ;  /* 0x000000a07653723e */ /* 0x010fe200000000ff */
[----:B--2---:R-:W2:Y:S06]  /*b8a0*/  LDSM.16.MT88.4 R88, [R227+0x1900] ;  /* 0x00190000e358783b */ /* 0x004eac0000004200 */
[----:B------:R-:W-:Y:S01]  /*b8b0*/  MUFU.EX2 R100, R100 ;  /* 0x0000006400647308 */ /* 0x000fe20000000800 */
[--C-:B---3--:R-:W-:Y:S01]  /*b8c0*/  FFMA.FTZ R80, R138, c[0x0][0x2d0], -R3.reuse ;  /* 0x0000b4008a507a23 */ /* 0x108fe20000010803 */
        /* <DEDUP_REMOVED lines=10> */
[----:B------:R-:W-:Y:S01]  /*b970*/  MOV R185, R190 ;  /* 0x000000be00b97202 */ /* 0x000fe20000000f00 */
[----:B------:R-:W-:Y:S01]  /*b980*/  FFMA.FTZ R107, R107, c[0x0][0x2d0], -R108 ;  /* 0x0000b4006b6b7a23 */ /* 0x000fe2000001086c */
[-C--:B------:R-:W-:Y:S05]  /*b990*/  HMMA.16816.F32 R4, R76, R84.reuse, R4 ;  /* 0x000000544c04723c */ /* 0x080fea0000001804 */
[----:B------:R3:W-:Y:S10]  /*b9a0*/  MUFU.EX2 R113, R80 ;  /* 0x0000005000717308 */ /* 0x0007f40000000800 */
[----:B------:R4:W2:Y:S01]  /*b9b0*/  MUFU.EX2 R190, R101 ;  /* 0x0000006500be7308 */ /* 0x0008a20000000800 */
[----:B-1----:R-:W1:Y:S09]  /*b9c0*/  LDSM.16.MT88.4 R92, [R225+0x1900] ;  /* 0x00190000e15c783b */ /* 0x002e720000004200 */
[----:B------:R-:W-:Y:S01]  /*b9d0*/  MUFU.EX2 R107, R107 ;  /* 0x0000006b006b7308 */ /* 0x000fe20000000800 */
[----:B---3--:R-:W-:Y:S07]  /*b9e0*/  F2FP.PACK_AB R80, R158, R155 ;  /* 0x0000009b9e50723e */ /* 0x008fee00000000ff */
[C---:B------:R-:W-:Y:S04]  /*b9f0*/  HMMA.16816.F32 R8, R80.reuse, R84, R8 ;  /* 0x000000545008723c */ /* 0x040fe80000001808 */
[--C-:B----4-:R-:W-:Y:S01]  /*ba00*/  FFMA.FTZ R101, R184, c[0x0][0x2d0], -R3.reuse ;  /* 0x0000b400b8657a23 */ /* 0x110fe20000010803 */
[----:B--2---:R-:W-:Y:S02]  /*ba10*/  F2FP.PACK_AB R180, R189, R190 ;  /* 0x000000bebdb4723e */ /* 0x004fe400000000ff */
[----:B------:R-:W-:Y:S01]  /*ba20*/  FFMA.FTZ R84, R115, c[0x0][0x2d0], -R3 ;  /* 0x0000b40073547a23 */ /* 0x000fe20000010803 */
[-C--:B------:R-:W-:Y:S02]  /*ba30*/  HMMA.16816.F32 R12, R80, R86.reuse, R12 ;  /* 0x00000056500c723c */ /* 0x080fe4000000180c */
[----:B------:R-:W2:Y:S06]  /*ba40*/  MUFU.EX2 R101, R101 ;  /* 0x0000006500657308 */ /* 0x000eac0000000800 */
[C---:B------:R-:W-:Y:S04]  /*ba50*/  HMMA.16816.F32 R16, R76.reuse, R86, R16 ;  /* 0x000000564c10723c */ /* 0x040fe80000001810 */
[----:B------:R3:W-:Y:S04]  /*ba60*/  MUFU.EX2 R115, R84 ;  /* 0x0000005400737308 */ /* 0x0007e80000000800 */
[-C--:B------:R-:W-:Y:S08]  /*ba70*/  HMMA.16816.F32 R20, R76, R88.reuse, R20 ;  /* 0x000000584c14723c */ /* 0x080ff00000001814 */
[C---:B------:R-:W-:Y:S04]  /*ba80*/  HMMA.16816.F32 R24, R80.reuse, R88, R24 ;  /* 0x000000585018723c */ /* 0x040fe80000001818 */
[----:B--2---:R-:W-:Y:S04]  /*ba90*/  F2FP.PACK_AB R177, R101, R100 ;  /* 0x0000006465b1723e */ /* 0x004fe800000000ff */
[-C--:B------:R-:W-:Y:S04]  /*baa0*/  HMMA.16816.F32 R28, R80, R90.reuse, R28 ;  /* 0x0000005a501c723c */ /* 0x080fe8000000181c */
[--C-:B---3--:R-:W-:Y:S01]  /*bab0*/  FFMA.FTZ R84, R138, c[0x0][0x2d0], -R105.reuse ;  /* 0x0000b4008a547a23 */ /* 0x108fe20000010869 */
[----:B------:R-:W-:Y:S03]  /*bac0*/  MOV R138, R205 ;  /* 0x000000cd008a7202 */ /* 0x000fe60000000f00 */
[C---:B------:R-:W-:Y:S01]  /*bad0*/  HMMA.16816.F32 R32, R76.reuse, R90, R32 ;  /* 0x0000005a4c20723c */ /* 0x040fe20000001820 */
[----:B------:R2:W-:Y:S03]  /*bae0*/  MUFU.EX2 R205, R84 ;  /* 0x0000005400cd7308 */ /* 0x0005e60000000800 */
[----:B------:R-:W-:Y:S02]  /*baf0*/  FFMA.FTZ R88, R138, c[0x0][0x2d0], -R102 ;  /* 0x0000b4008a587a23 */ /* 0x000fe40000010866 */
[----:B------:R-:W3:Y:S02]  /*bb00*/  LDL.LU R138, [R1+0x18] ;  /* 0x00001800018a7983 */ /* 0x000ee40000300800 */
[-C--:B-1----:R-:W-:Y:S03]  /*bb10*/  HMMA.16816.F32 R36, R76, R92.reuse, R36 ;  /* 0x0000005c4c24723c */ /* 0x082fe60000001824 */
[----:B------:R1:W-:Y:S05]  /*bb20*/  MUFU.EX2 R174, R88 ;  /* 0x0000005800ae7308 */ /* 0x0003ea0000000800 */
[C---:B------:R-:W-:Y:S07]  /*bb30*/  HMMA.16816.F32 R40, R80.reuse, R92, R40 ;  /* 0x0000005c5028723c */ /* 0x040fee0000001828 */
[----:B------:R-:W-:Y:S01]  /*bb40*/  FFMA.FTZ R92, R194, c[0x0][0x2d0], -R108 ;  /* 0x0000b400c25c7a23 */ /* 0x000fe2000001086c */
[-C--:B------:R-:W-:Y:S03]  /*bb50*/  HMMA.16816.F32 R44, R80, R94.reuse, R44 ;  /* 0x0000005e502c723c */ /* 0x080fe6000000182c */
[----:B------:R4:W-:Y:S01]  /*bb60*/  MUFU.EX2 R194, R92 ;  /* 0x0000005c00c27308 */ /* 0x0009e20000000800 */
[--C-:B--2---:R-:W-:Y:S01]  /*bb70*/  FFMA.FTZ R84, R137, c[0x0][0x2d0], -R105.reuse ;  /* 0x0000b40089547a23 */ /* 0x104fe20000010869 */
[----:B------:R-:W-:Y:S02]  /*bb80*/  MOV R137, R136 ;  /* 0x0000008800897202 */ /* 0x000fe40000000f00 */
[----:B------:R-:W-:Y:S01]  /*bb90*/  MOV R136, R134 ;  /* 0x0000008600887202 */ /* 0x000fe20000000f00 */
[C---:B------:R-:W-:Y:S04]  /*bba0*/  HMMA.16816.F32 R48, R76.reuse, R94, R48 ;  /* 0x0000005e4c30723c */ /* 0x040fe80000001830 */
[----:B------:R-:W-:Y:S01]  /*bbb0*/  MOV R134, R131 ;  /* 0x0000008300867202 */ /* 0x000fe20000000f00 */
[----:B------:R2:W-:Y:S01]  /*bbc0*/  MUFU.EX2 R175, R84 ;  /* 0x0000005400af7308 */ /* 0x0005e20000000800 */
[----:B------:R-:W-:Y:S01]  /*bbd0*/  MOV R131, R204 ;  /* 0x000000cc00837202 */ /* 0x000fe20000000f00 */
[----:B-1----:R-:W-:Y:S02]  /*bbe0*/  FFMA.FTZ R88, R137, c[0x0][0x2d0], -R102 ;  /* 0x0000b40089587a23 */ /* 0x002fe40000010866 */
[----:B------:R-:W3:Y:S06]  /*bbf0*/  LDL.LU R137, [R1+0x24] ;  /* 0x0000240001897983 */ /* 0x000eec0000300800 */
[----:B------:R1:W-:Y:S01]  /*bc00*/  MUFU.EX2 R173, R88 ;  /* 0x0000005800ad7308 */ /* 0x0003e20000000800 */
[----:B----4-:R-:W-:Y:S09]  /*bc10*/  FFMA.FTZ R92, R193, c[0x0][0x2d0], -R108 ;  /* 0x0000b400c15c7a23 */ /* 0x010ff2000001086c */
[----:B------:R4:W-:Y:S01]  /*bc20*/  MUFU.EX2 R193, R92 ;  /* 0x0000005c00c17308 */ /* 0x0009e20000000800 */
[--C-:B--2---:R-:W-:Y:S09]  /*bc30*/  FFMA.FTZ R84, R96, c[0x0][0x2d0], -R105.reuse ;  /* 0x0000b40060547a23 */ /* 0x104ff20000010869 */
[----:B------:R2:W-:Y:S01]  /*bc40*/  MUFU.EX2 R204, R84 ;  /* 0x0000005400cc7308 */ /* 0x0005e20000000800 */
[--C-:B-1----:R-:W-:Y:S09]  /*bc50*/  FFMA.FTZ R88, R98, c[0x0][0x2d0], -R102.reuse ;  /* 0x0000b40062587a23 */ /* 0x102ff20000010866 */
[----:B------:R1:W-:Y:S01]  /*bc60*/  MUFU.EX2 R198, R88 ;  /* 0x0000005800c67308 */ /* 0x0003e20000000800 */
[----:B----4-:R-:W-:Y:S01]  /*bc70*/  LDSM.16.MT88.4 R92, [R227+0x2100] ;  /* 0x00210000e35c783b */ /* 0x010fe20000004200 */
[--C-:B--2---:R-:W-:Y:S02]  /*bc80*/  FFMA.FTZ R84, R97, c[0x0][0x2d0], -R105.reuse ;  /* 0x0000b40061547a23 */ /* 0x104fe40000010869 */
[----:B------:R-:W-:Y:S06]  /*bc90*/  FFMA.FTZ R105, R112, c[0x0][0x2d0], -R105 ;  /* 0x0000b40070697a23 */ /* 0x000fec0000010869 */
[----:B------:R2:W-:Y:S01]  /*bca0*/  MUFU.EX2 R203, R84 ;  /* 0x0000005400cb7308 */ /* 0x0005e20000000800 */
[----:B-1----:R-:W-:Y:S02]  /*bcb0*/  FFMA.FTZ R88, R99, c[0x0][0x2d0], -R102 ;  /* 0x0000b40063587a23 */ /* 0x002fe40000010866 */
[----:B------:R-:W-:Y:S07]  /*bcc0*/  LDSM.16.MT88.4 R96, [R225+0x2100] ;  /* 0x00210000e160783b */ /* 0x000fee0000004200 */
[----:B------:R1:W4:Y:S10]  /*bcd0*/  MUFU.EX2 R201, R88 ;  /* 0x0000005800c97308 */ /* 0x0003340000000800 */
[----:B------:R4:W-:Y:S01]  /*bce0*/  MUFU.EX2 R187, R105 ;  /* 0x0000006900bb7308 */ /* 0x0009e20000000800 */
[----:B--2---:R-:W2:Y:S01]  /*bcf0*/  LDSM.16.MT88.4 R84, [R226+0x1900] ;  /* 0x00190000e254783b */ /* 0x004ea20000004200 */
[--C-:B-1----:R-:W-:Y:S01]  /*bd00*/  FFMA.FTZ R88, R136, c[0x0][0x2d0], -R108.reuse ;  /* 0x0000b40088587a23 */ /* 0x102fe2000001086c */
[----:B----4-:R-:W-:Y:S06]  /*bd10*/  F2FP.PACK_AB R75, R201, R198 ;  /* 0x000000c6c94b723e */ /* 0x010fec00000000ff */
[----:B------:R-:W4:Y:S01]  /*bd20*/  LDL.LU R136, [R1+0x20] ;  /* 0x0000200001887983 */ /* 0x000f220000300800 */
[----:B------:R1:W-:Y:S01]  /*bd30*/  MUFU.EX2 R172, R88 ;  /* 0x0000005800ac7308 */ /* 0x0003e20000000800 */
[--C-:B------:R-:W-:Y:S09]  /*bd40*/  FFMA.FTZ R105, R149, c[0x0][0x2d0], -R108.reuse ;  /* 0x0000b40095697a23 */ /* 0x100ff2000001086c */
[----:B------:R-:W2:Y:S01]  /*bd50*/  MUFU.EX2 R105, R105 ;  /* 0x0000006900697308 */ /* 0x000ea20000000800 */
[----:B-1----:R-:W1:Y:S01]  /*bd60*/  LDSM.16.MT88.4 R88, [R224+0x2100] ;  /* 0x00210000e058783b */ /* 0x002e620000004200 */
[-C--:B--2---:R-:W-:Y:S08]  /*bd70*/  HMMA.16816.F32 R52, R76, R84.reuse, R52 ;  /* 0x000000544c34723c */ /* 0x084ff00000001834 */
[C---:B------:R-:W-:Y:S04]  /*bd80*/  HMMA.16816.F32 R56, R80.reuse, R84, R56 ;  /* 0x000000545038723c */ /* 0x040fe80000001838 */
[----:B------:R-:W-:Y:S03]  /*bd90*/  F2FP.PACK_AB R176, R106, R105 ;  /* 0x000000696ab0723e */ /* 0x000fe600000000ff */
[--C-:B------:R-:W-:Y:S01]  /*bda0*/  FFMA.FTZ R84, R192, c[0x0][0x2d0], -R108.reuse ;  /* 0x0000b400c0547a23 */ /* 0x100fe2000001086c */
[-C--:B------:R-:W-:Y:S03]  /*bdb0*/  HMMA.16816.F32 R60, R80, R86.reuse, R60 ;  /* 0x00000056503c723c */ /* 0x080fe6000000183c */
[----:B------:R2:W-:Y:S01]  /*bdc0*/  MUFU.EX2 R192, R84 ;  /* 0x0000005400c07308 */ /* 0x0005e20000000800 */
[----:B------:R-:W-:Y:S03]  /*bdd0*/  FFMA.FTZ R108, R148, c[0x0][0x2d0], -R108 ;  /* 0x0000b400946c7a23 */ /* 0x000fe6000001086c */
[--C-:B------:R-:W-:Y:S01]  /*bde0*/  FFMA.FTZ R81, R135, c[0x0][0x2d0], -R3.reuse ;  /* 0x0000b40087517a23 */ /* 0x100fe20000010803 */
[----:B------:R-:W-:Y:S01]  /*bdf0*/  HMMA.16816.F32 R64, R76, R86, R64 ;  /* 0x000000564c40723c */ /* 0x000fe20000001840 */
[----:B------:R-:W4:Y:S03]  /*be00*/  LDL.LU R135, [R1+0x1c] ;  /* 0x00001c0001877983 */ /* 0x000f260000300800 */
[--C-:B------:R-:W-:Y:S01]  /*be10*/  FFMA.FTZ R80, R109, c[0x0][0x2d0], -R3.reuse ;  /* 0x0000b4006d507a23 */ /* 0x100fe20000010803 */
[----:B------:R-:W-:Y:S01]  /*be20*/  F2FP.PACK_AB R82, R168, R170 ;  /* 0x000000aaa852723e */ /* 0x000fe200000000ff */
[----:B------:R1:W-:Y:S01]  /*be30*/  MUFU.EX2 R109, R81 ;  /* 0x00000051006d7308 */ /* 0x0003e20000000800 */
[----:B------:R-:W-:Y:S02]  /*be40*/  F2FP.PACK_AB R76, R211, R161 ;  /* 0x000000a1d34c723e */ /* 0x000fe400000000ff */
[----:B------:R-:W-:Y:S03]  /*be50*/  F2FP.PACK_AB R78, R210, R212 ;  /* 0x000000d4d24e723e */ /* 0x000fe600000000ff */
[----:B------:R-:W-:Y:S02]  /*be60*/  F2FP.PACK_AB R77, R207, R209 ;  /* 0x000000d1cf4d723e */ /* 0x000fe400000000ff */
[----:B------:R-:W-:Y:S02]  /*be70*/  F2FP.PACK_AB R79, R206, R208 ;  /* 0x000000d0ce4f723e */ /* 0x000fe400000000ff */
[----:B------:R1:W-:Y:S01]  /*be80*/  MUFU.EX2 R112, R80 ;  /* 0x0000005000707308 */ /* 0x0003e20000000800 */
[----:B------:R-:W-:Y:S01]  /*be90*/  F2FP.PACK_AB R83, R115, R114 ;  /* 0x000000727353723e */ /* 0x000fe200000000ff */
[----:B--2---:R-:W2:Y:S03]  /*bea0*/  LDSM.16.MT88.4 R84, [R226+0x2100] ;  /* 0x00210000e254783b */ /* 0x004ea60000004200 */
[-C--:B-1----:R-:W-:Y:S05]  /*beb0*/  HMMA.16816.F32 R4, R76, R88.reuse, R4 ;  /* 0x000000584c04723c */ /* 0x082fea0000001804 */
[----:B------:R-:W1:Y:S01]  /*bec0*/  MUFU.EX2 R108, R108 ;  /* 0x0000006c006c7308 */ /* 0x000e620000000800 */
[----:B------:R-:W-:Y:S02]  /*bed0*/  F2FP.PACK_AB R81, R113, R116 ;  /* 0x000000747151723e */ /* 0x000fe400000000ff */
[----:B------:R-:W-:Y:S07]  /*bee0*/  F2FP.PACK_AB R80, R169, R171 ;  /* 0x000000aba950723e */ /* 0x000fee00000000ff */
[C---:B------:R-:W-:Y:S04]  /*bef0*/  HMMA.16816.F32 R8, R80.reuse, R88, R8 ;  /* 0x000000585008723c */ /* 0x040fe80000001808 */
[----:B-1----:R-:W-:Y:S03]  /*bf00*/  F2FP.PACK_AB R178, R108, R107 ;  /* 0x0000006b6cb2723e */ /* 0x002fe600000000ff */
[--C-:B------:R-:W-:Y:S01]  /*bf10*/  FFMA.FTZ R88, R188, c[0x0][0x2d0], -R3.reuse ;  /* 0x0000b400bc587a23 */ /* 0x100fe20000010803 */
[-C--:B------:R-:W-:Y:S01]  /*bf20*/  HMMA.16816.F32 R12, R80, R90.reuse, R12 ;  /* 0x0000005a500c723c */ /* 0x080fe2000000180c */
[----:B------:R-:W1:Y:S03]  /*bf30*/  MUFU.EX2 R188, R104 ;  /* 0x0000006800bc7308 */ /* 0x000e660000000800 */
[----:B------:R-:W-:Y:S01]  /*bf40*/  FFMA.FTZ R3, R74, c[0x0][0x2d0], -R3 ;  /* 0x0000b4004a037a23 */ /* 0x000fe20000010803 */
[----:B------:R-:W-:Y:S03]  /*bf50*/  F2FP.PACK_AB R74, R203, R204 ;  /* 0x000000cccb4a723e */ /* 0x000fe600000000ff */
[C---:B------:R-:W-:Y:S03]  /*bf60*/  HMMA.16816.F32 R16, R76.reuse, R90, R16 ;  /* 0x0000005a4c10723c */ /* 0x040fe60000001810 */
[----:B------:R2:W-:Y:S05]  /*bf70*/  MUFU.EX2 R111, R88 ;  /* 0x00000058006f7308 */ /* 0x0005ea0000000800 */
[-C--:B------:R-:W-:Y:S08]  /*bf80*/  HMMA.16816.F32 R20, R76, R92.reuse, R20 ;  /* 0x0000005c4c14723c */ /* 0x080ff00000001814 */
[C---:B------:R-:W-:Y:S04]  /*bf90*/  HMMA.16816.F32 R24, R80.reuse, R92, R24 ;  /* 0x0000005c5018723c */ /* 0x040fe80000001818 */
[----:B-1----:R-:W-:Y:S03]  /*bfa0*/  F2FP.PACK_AB R182, R187, R188 ;  /* 0x000000bcbbb6723e */ /* 0x002fe600000000ff */
[--C-:B------:R-:W-:Y:S01]  /*bfb0*/  FFMA.FTZ R92, R151, c[0x0][0x2d0], -R102.reuse ;  /* 0x0000b400975c7a23 */ /* 0x100fe20000010866 */
[-C--:B------:R-:W-:Y:S04]  /*bfc0*/  HMMA.16816.F32 R28, R80, R94.reuse, R28 ;  /* 0x0000005e501c723c */ /* 0x080fe8000000181c */
[--C-:B--2---:R-:W-:Y:S04]  /*bfd0*/  FFMA.FTZ R88, R185, c[0x0][0x2d0], -R102.reuse ;  /* 0x0000b400b9587a23 */ /* 0x104fe80000010866 */
[C---:B------:R-:W-:Y:S01]  /*bfe0*/  HMMA.16816.F32 R32, R76.reuse, R94, R32 ;  /* 0x0000005e4c20723c */ /* 0x040fe20000001820 */
[----:B------:R1:W-:Y:S07]  /*bff0*/  MUFU.EX2 R185, R88 ;  /* 0x0000005800b97308 */ /* 0x0003ee0000000800 */
[-C--:B------:R-:W-:Y:S08]  /*c000*/  HMMA.16816.F32 R36, R76, R96.reuse, R36 ;  /* 0x000000604c24723c */ /* 0x080ff00000001824 */
[C---:B------:R-:W-:Y:S07]  /*c010*/  HMMA.16816.F32 R40, R80.reuse, R96, R40 ;  /* 0x000000605028723c */ /* 0x040fee0000001828 */
[--C-:B------:R-:W-:Y:S01]  /*c020*/  FFMA.FTZ R96, R150, c[0x0][0x2d0], -R102.reuse ;  /* 0x0000b40096607a23 */ /* 0x100fe20000010866 */
[-C--:B------:R-:W-:Y:S01]  /*c030*/  HMMA.16816.F32 R44, R80, R98.reuse, R44 ;  /* 0x00000062502c723c */ /* 0x080fe2000000182c */
[----:B-1----:R-:W1:Y:S02]  /*c040*/  LDSM.16.MT88.4 R88, [R224+0x2900] ;  /* 0x00290000e058783b */ /* 0x002e640000004200 */
[----:B------:R2:W-:Y:S01]  /*c050*/  MUFU.EX2 R184, R96 ;  /* 0x0000006000b87308 */ /* 0x0005e20000000800 */
[----:B------:R-:W-:Y:S02]  /*c060*/  FFMA.FTZ R102, R186, c[0x0][0x2d0], -R102 ;  /* 0x0000b400ba667a23 */ /* 0x000fe40000010866 */
[----:B---3--:R-:W-:Y:S01]  /*c070*/  FFMA.FTZ R73, R73, R138, R246 ;  /* 0x0000008a49497223 */ /* 0x008fe200000100f6 */
[----:B------:R-:W-:Y:S01]  /*c080*/  MOV R138, R132 ;  /* 0x00000084008a7202 */ /* 0x000fe20000000f00 */
[C---:B------:R-:W-:Y:S01]  /*c090*/  HMMA.16816.F32 R48, R76.reuse, R98, R48 ;  /* 0x000000624c30723c */ /* 0x040fe20000001830 */
[----:B------:R-:W-:Y:S03]  /*c0a0*/  LDSM.16.MT88.4 R148, [R227+0x3100] ;  /* 0x00310000e394783b */ /* 0x000fe60000004200 */
[----:B------:R-:W-:Y:S01]  /*c0b0*/  MOV R246, R124 ;  /* 0x0000007c00f67202 */ /* 0x000fe20000000f00 */
[----:B------:R-:W3:Y:S03]  /*c0c0*/  MUFU.EX2 R186, R92 ;  /* 0x0000005c00ba7308 */ /* 0x000ee60000000800 */
[-C--:B------:R-:W-:Y:S08]  /*c0d0*/  HMMA.16816.F32 R52, R76, R84.reuse, R52 ;  /* 0x000000544c34723c */ /* 0x080ff00000001834 */
[C---:B------:R-:W-:Y:S01]  /*c0e0*/  HMMA.16816.F32 R56, R80.reuse, R84, R56 ;  /* 0x000000545038723c */ /* 0x040fe20000001838 */
[----:B--2---:R-:W-:Y:S06]  /*c0f0*/  LDSM.16.MT88.4 R96, [R225+0x2900] ;  /* 0x00290000e160783b */ /* 0x004fec0000004200 */
[----:B------:R-:W-:Y:S01]  /*c100*/  FADD.FTZ R84, R247, R73 ;  /* 0x00000049f7547221 */ /* 0x000fe20000010000 */
[-C--:B------:R-:W-:Y:S01]  /*c110*/  HMMA.16816.F32 R60, R80, R86.reuse, R60 ;  /* 0x00000056503c723c */ /* 0x080fe2000000183c */
[----:B------:R-:W-:Y:S03]  /*c120*/  LDSM.16.MT88.4 R80, [R226+0x2900] ;  /* 0x00290000e250783b */ /* 0x000fe60000004200 */
[----:B------:R-:W-:Y:S01]  /*c130*/  F2FP.PACK_AB R73, R173, R174 ;  /* 0x000000aead49723e */ /* 0x000fe200000000ff */
[----:B------:R-:W-:Y:S01]  /*c140*/  FADD.FTZ R85, R252, R84 ;  /* 0x00000054fc557221 */ /* 0x000fe20000010000 */
[----:B---3--:R-:W-:Y:S01]  /*c150*/  F2FP.PACK_AB R181, R186, R185 ;  /* 0x000000b9bab5723e */ /* 0x008fe200000000ff */
[----:B------:R-:W-:Y:S01]  /*c160*/  FFMA.FTZ R72, R72, R137, R244 ;  /* 0x0000008948487223 */ /* 0x000fe200000100f4 */
[----:B------:R-:W-:Y:S01]  /*c170*/  HMMA.16816.F32 R64, R76, R86, R64 ;  /* 0x000000564c40723c */ /* 0x000fe20000001840 */
[----:B------:R-:W-:Y:S01]  /*c180*/  MUFU.EX2 R86, R103 ;  /* 0x0000006700567308 */ /* 0x000fe20000000800 */
[----:B------:R-:W2:Y:S02]  /*c190*/  LDSM.16.MT88.4 R92, [R227+0x2900] ;  /* 0x00290000e35c783b */ /* 0x000ea40000004200 */
[----:B------:R-:W-:Y:S01]  /*c1a0*/  FADD.FTZ R104, R245, R72 ;  /* 0x00000048f5687221 */ /* 0x000fe20000010000 */
[----:B------:R-:W-:Y:S02]  /*c1b0*/  F2FP.PACK_AB R72, R175, R205 ;  /* 0x000000cdaf48723e */ /* 0x000fe400000000ff */
[----:B------:R-:W-:Y:S01]  /*c1c0*/  MOV R137, R133 ;  /* 0x0000008500897202 */ /* 0x000fe20000000f00 */
[----:B------:R-:W-:Y:S01]  /*c1d0*/  FADD.FTZ R84, R138, R104 ;  /* 0x000000688a547221 */ /* 0x000fe20000010000 */
[----:B------:R-:W-:Y:S03]  /*c1e0*/  MOV R244, R126 ;  /* 0x0000007e00f47202 */ /* 0x000fe60000000f00 */
[-C--:B-1----:R-:W-:Y:S05]  /*c1f0*/  HMMA.16816.F32 R4, R72, R88.reuse, R4 ;  /* 0x000000584804723c */ /* 0x082fea0000001804 */
[----:B------:R-:W-:Y:S01]  /*c200*/  F2FP.PACK_AB R76, R194, R172 ;  /* 0x000000acc24c723e */ /* 0x000fe200000000ff */
[----:B------:R-:W-:Y:S01]  /*c210*/  FADD.FTZ R84, R131, R84 ;  /* 0x0000005483547221 */ /* 0x000fe20000010000 */
[----:B------:R-:W-:Y:S02]  /*c220*/  F2FP.PACK_AB R78, R192, R193 ;  /* 0x000000c1c04e723e */ /* 0x000fe400000000ff */
[----:B------:R-:W-:Y:S03]  /*c230*/  F2FP.PACK_AB R77, R112, R109 ;  /* 0x0000006d704d723e */ /* 0x000fe600000000ff */
[----:B------:R-:W-:Y:S07]  /*c240*/  F2FP.PACK_AB R79, R111, R110 ;  /* 0x0000006e6f4f723e */ /* 0x000fee00000000ff */
[C---:B------:R-:W-:Y:S08]  /*c250*/  HMMA.16816.F32 R8, R76.reuse, R88, R8 ;  /* 0x000000584c08723c */ /* 0x040ff00000001808 */
[-C--:B------:R-:W-:Y:S08]  /*c260*/  HMMA.16816.F32 R12, R76, R90.reuse, R12 ;  /* 0x0000005a4c0c723c */ /* 0x080ff0000000180c */
[C---:B------:R-:W-:Y:S08]  /*c270*/  HMMA.16816.F32 R16, R72.reuse, R90, R16 ;  /* 0x0000005a4810723c */ /* 0x040ff00000001810 */
[-C--:B--2---:R-:W-:Y:S08]  /*c280*/  HMMA.16816.F32 R20, R72, R92.reuse, R20 ;  /* 0x0000005c4814723c */ /* 0x084ff00000001814 */
[C---:B------:R-:W-:Y:S08]  /*c290*/  HMMA.16816.F32 R24, R76.reuse, R92, R24 ;  /* 0x0000005c4c18723c */ /* 0x040ff00000001818 */
[-C--:B------:R-:W-:Y:S08]  /*c2a0*/  HMMA.16816.F32 R28, R76, R94.reuse, R28 ;  /* 0x0000005e4c1c723c */ /* 0x080ff0000000181c */
[C---:B------:R-:W-:Y:S08]  /*c2b0*/  HMMA.16816.F32 R32, R72.reuse, R94, R32 ;  /* 0x0000005e4820723c */ /* 0x040ff00000001820 */
[-C--:B------:R-:W-:Y:S04]  /*c2c0*/  HMMA.16816.F32 R36, R72, R96.reuse, R36 ;  /* 0x000000604824723c */ /* 0x080fe80000001824 */
[----:B----4-:R-:W-:Y:S01]  /*c2d0*/  FFMA.FTZ R71, R71, R136, R222 ;  /* 0x0000008847477223 */ /* 0x010fe200000100de */
[----:B------:R-:W-:Y:S02]  /*c2e0*/  MOV R136, R134 ;  /* 0x0000008600887202 */ /* 0x000fe40000000f00 */
[----:B------:R-:W-:Y:S01]  /*c2f0*/  MOV R222, R123 ;  /* 0x0000007b00de7202 */ /* 0x000fe20000000f00 */
[C---:B------:R-:W-:Y:S08]  /*c300*/  HMMA.16816.F32 R40, R76.reuse, R96, R40 ;  /* 0x000000604c28723c */ /* 0x040ff00000001828 */
[-C--:B------:R-:W-:Y:S08]  /*c310*/  HMMA.16816.F32 R44, R76, R98.reuse, R44 ;  /* 0x000000624c2c723c */ /* 0x080ff0000000182c */
[C---:B------:R-:W-:Y:S08]  /*c320*/  HMMA.16816.F32 R48, R72.reuse, R98, R48 ;  /* 0x000000624830723c */ /* 0x040ff00000001830 */
[-C--:B------:R-:W-:Y:S08]  /*c330*/  HMMA.16816.F32 R52, R72, R80.reuse, R52 ;  /* 0x000000504834723c */ /* 0x080ff00000001834 */
[C---:B------:R-:W-:Y:S07]  /*c340*/  HMMA.16816.F32 R56, R76.reuse, R80, R56 ;  /* 0x000000504c38723c */ /* 0x040fee0000001838 */
[----:B------:R-:W-:Y:S01]  /*c350*/  FADD.FTZ R81, R136, R85 ;  /* 0x0000005588517221 */ /* 0x000fe20000010000 */
[-C--:B------:R-:W-:Y:S01]  /*c360*/  HMMA.16816.F32 R60, R76, R82.reuse, R60 ;  /* 0x000000524c3c723c */ /* 0x080fe2000000183c */
[----:B------:R1:W2:Y:S03]  /*c370*/  MUFU.EX2 R85, R3 ;  /* 0x0000000300557308 */ /* 0x0002a60000000800 */
[----:B------:R-:W-:Y:S04]  /*c380*/  FFMA.FTZ R0, R0, R135, R117 ;  /* 0x0000008700007223 */ /* 0x000fe80000010075 */
[----:B------:R-:W-:Y:S01]  /*c390*/  HMMA.16816.F32 R64, R72, R82, R64 ;  /* 0x000000524840723c */ /* 0x000fe20000001840 */
[----:B------:R-:W3:Y:S02]  /*c3a0*/  LDSM.16.MT88.4 R132, [R224+0x3100] ;  /* 0x00310000e084783b */ /* 0x000ee40000004200 */
[----:B------:R4:W4:Y:S01]  /*c3b0*/  MUFU.EX2 R117, R102 ;  /* 0x0000006600757308 */ /* 0x0009220000000800 */
[----:B-1----:R-:W-:Y:S01]  /*c3c0*/  FADD.FTZ R3, R129, R81 ;  /* 0x0000005181037221 */ /* 0x002fe20000010000 */
[----:B--2---:R-:W-:Y:S03]  /*c3d0*/  F2FP.PACK_AB R179, R85, R86 ;  /* 0x0000005655b3723e */ /* 0x004fe600000000ff */
[----:B------:R-:W-:Y:S04]  /*c3e0*/  FADD.FTZ R3, R121, R3 ;  /* 0x0000000379037221 */ /* 0x000fe80000010000 */
[----:B----4-:R-:W-:Y:S01]  /*c3f0*/  FADD.FTZ R102, R243, R71 ;  /* 0x00000047f3667221 */ /* 0x010fe20000010000 */
[----:B------:R-:W-:Y:S01]  /*c400*/  F2FP.PACK_AB R183, R117, R184 ;  /* 0x000000b875b7723e */ /* 0x000fe200000000ff */
        /* <DEDUP_REMOVED lines=11> */
[-C--:B---3--:R-:W-:Y:S05]  /*c4c0*/  HMMA.16816.F32 R124, R180, R132.reuse, R4 ;  /* 0x00000084b47c723c */ /* 0x088fea0000001804 */
        /* <DEDUP_REMOVED lines=24> */
[----:B------:R-:W-:Y:S01]  /*c650*/  FADD.FTZ R10, R220, R3 ;  /* 0x00000003dc0a7221 */ /* 0x000fe20000010000 */
[----:B------:R-:W1:Y:S01]  /*c660*/  LDSM.16.MT88.4 R4, [R226+0x3100] ;  /* 0x00310000e204783b */ /* 0x000e620000004200 */
        /* <DEDUP_REMOVED lines=8> */
[----:B------:R-:W-:Y:S02]  /*c6f0*/  FADD.FTZ R9, R155, R0 ;  /* 0x000000009b097221 */ /* 0x000fe40000010000 */
[----:B------:R-:W-:Y:S01]  /*c700*/  FADD.FTZ R8, R157, R12 ;  /* 0x0000000c9d087221 */ /* 0x000fe20000010000 */
[-C--:B------:R-:W-:Y:S03]  /*c710*/  HMMA.16816.F32 R152, R180, R164.reuse, R36 ;  /* 0x000000a4b498723c */ /* 0x080fe60000001824 */
[----:B------:R-:W-:Y:S02]  /*c720*/  FADD.FTZ R3, R219, R11 ;  /* 0x0000000bdb037221 */ /* 0x000fe40000010000 */
        /* <DEDUP_REMOVED lines=12> */
[----:B------:R-:W-:Y:S01]  /*c7f0*/  FADD.FTZ R10, R118, R3 ;  /* 0x00000003760a7221 */ /* 0x000fe20000010000 */
[-C--:B------:R-:W-:Y:S03]  /*c800*/  HMMA.16816.F32 R160, R176, R166.reuse, R44 ;  /* 0x000000a6b0a0723c */ /* 0x080fe6000000182c */
[----:B------:R-:W-:Y:S01]  /*c810*/  FADD.FTZ R8, R209, R12 ;  /* 0x0000000cd1087221 */ /* 0x000fe20000010000 */
[----:B------:R-:W-:Y:S01]  /*c820*/  MOV R118, R2 ;  /* 0x0000000200767202 */ /* 0x000fe20000000f00 */
[----:B------:R-:W-:Y:S02]  /*c830*/  FADD.FTZ R3, R171, R11 ;  /* 0x0000000bab037221 */ /* 0x000fe40000010000 */
[----:B------:R-:W-:Y:S01]  /*c840*/  FADD.FTZ R0, R116, R10 ;  /* 0x0000000a74007221 */ /* 0x000fe20000010000 */
[C---:B------:R-:W-:Y:S04]  /*c850*/  HMMA.16816.F32 R164, R180.reuse, R166, R48 ;  /* 0x000000a6b4a4723c */ /* 0x040fe80000001830 */
[----:B------:R-:W-:Y:S01]  /*c860*/  FADD.FTZ R12, R211, R9 ;  /* 0x00000009d30c7221 */ /* 0x000fe20000010000 */
[----:B------:R-:W-:Y:S01]  /*c870*/  MOV R116, R69 ;  /* 0x0000004500747202 */ /* 0x000fe20000000f00 */
        /* <DEDUP_REMOVED lines=11> */
[-C--:B-1----:R-:W-:Y:S03]  /*c930*/  HMMA.16816.F32 R168, R180, R4.reuse, R52 ;  /* 0x00000004b4a8723c */ /* 0x082fe60000001834 */
        /* <DEDUP_REMOVED lines=33> */
[----:B------:R-:W-:Y:S01]  /*cb50*/  FADD.FTZ R4, R117, R4 ;  /* 0x0000000475047221 */ /* 0x000fe20000010000 */
[----:B------:R-:W-:Y:S01]  /*cb60*/  MOV R117, R68 ;  /* 0x0000004400757202 */ /* 0x000fe20000000f00 */
[----:B------:R-:W-:Y:S03]  /*cb70*/  FADD.FTZ R0, R86, R7 ;  /* 0x0000000756007221 */ /* 0x000fe60000010000 */
[----:B------:R-:W-:Y:S01]  /*cb80*/  STL [R1+0x24], R4 ;  /* 0x0000240401007387 */ /* 0x000fe20000100800 */
[----:B------:R-:W-:Y:S03]  /*cb90*/  FADD.FTZ R0, R85, R0 ;  /* 0x0000000055007221 */ /* 0x000fe60000010000 */
[----:B------:R1:W-:Y:S04]  /*cba0*/  STL [R1+0x20], R3 ;  /* 0x0000200301007387 */ /* 0x0003e80000100800 */
[----:B------:R2:W-:Y:S01]  /*cbb0*/  STL [R1+0x1c], R0 ;  /* 0x00001c0001007387 */ /* 0x0005e20000100800 */
[----:B-1----:R-:W-:Y:S01]  /*cbc0*/  MOV R3, R70 ;  /* 0x0000004600037202 */ /* 0x002fe20000000f00 */
[----:B------:R-:W-:-:S05]  /*cbd0*/  @P0 BRA `(.L_x_33) ;  /* 0xffffa6d000000947 */ /* 0x000fca000383ffff */
.L_x_32:
[----:B-12---:R-:W2:Y:S04]  /*cbe0*/  LDL.LU R0, [R1+0x18] ;  /* 0x0000180001007983 */ /* 0x006ea80000300800 */
[----:B------:R-:W3:Y:S04]  /*cbf0*/  LDL.LU R4, [R1+0x24] ;  /* 0x0000240001047983 */ /* 0x000ee80000300800 */
[----:B------:R-:W4:Y:S04]  /*cc00*/  LDL.LU R10, [R1+0x20] ;  /* 0x00002000010a7983 */ /* 0x000f280000300800 */
[----:B------:R-:W4:Y:S01]  /*cc10*/  LDL.LU R9, [R1+0x1c] ;  /* 0x00001c0001097983 */ /* 0x000f220000300800 */
[----:B------:R-:W-:-:S02]  /*cc20*/  MOV R37, 0xff800000 ;  /* 0xff80000000257802 */ /* 0x000fc40000000f00 */
[----:B------:R-:W-:Y:S02]  /*cc30*/  MOV R38, 0xff800000 ;  /* 0xff80000000267802 */ /* 0x000fe40000000f00 */
[----:B------:R-:W-:Y:S02]  /*cc40*/  MOV R39, 0xff800000 ;  /* 0xff80000000277802 */ /* 0x000fe40000000f00 */
[----:B------:R-:W-:Y:S02]  /*cc50*/  MOV R40, 0xff800000 ;  /* 0xff80000000287802 */ /* 0x000fe40000000f00 */
[----:B------:R-:W-:Y:S01]  /*cc60*/  PLOP3.LUT P4, PT, PT, PT, PT, 0x8, 0x0 ;  /* 0x000000000000781c */ /* 0x000fe20003f8e170 */
[----:B--2---:R-:W1:Y:S04]  /*cc70*/  SHFL.BFLY PT, R5, R0, 0x2, 0x1f ;  /* 0x0c401f0000057f89 */ /* 0x004e6800000e0000 */
[----:B---3--:R-:W2:Y:S04]  /*cc80*/  SHFL.BFLY PT, R6, R4, 0x2, 0x1f ;  /* 0x0c401f0004067f89 */ /* 0x008ea800000e0000 */
[----:B----4-:R-:W3:Y:S04]  /*cc90*/  SHFL.BFLY PT, R7, R10, 0x2, 0x1f ;  /* 0x0c401f000a077f89 */ /* 0x010ee800000e0000 */
[----:B------:R-:W4:Y:S01]  /*cca0*/  SHFL.BFLY PT, R8, R9, 0x2, 0x1f ;  /* 0x0c401f0009087f89 */ /* 0x000f2200000e0000 */
[----:B-1----:R-:W-:-:S02]  /*ccb0*/  FADD.FTZ R5, R5, R0 ;  /* 0x0000000005057221 */ /* 0x002fc40000010000 */
[----:B--2---:R-:W-:-:S03]  /*ccc0*/  FADD.FTZ R6, R6, R4 ;  /* 0x0000000406067221 */ /* 0x004fc60000010000 */
[----:B------:R-:W1:Y:S01]  /*ccd0*/  SHFL.BFLY PT, R0, R5, 0x1, 0x1f ;  /* 0x0c201f0005007f89 */ /* 0x000e6200000e0000 */
[----:B---3--:R-:W-:-:S03]  /*cce0*/  FADD.FTZ R7, R7, R10 ;  /* 0x0000000a07077221 */ /* 0x008fc60000010000 */
[----:B------:R-:W2:Y:S01]  /*ccf0*/  SHFL.BFLY PT, R4, R6, 0x1, 0x1f ;  /* 0x0c201f0006047f89 */ /* 0x000ea200000e0000 */
[----:B----4-:R-:W-:-:S03]  /*cd00*/  FADD.FTZ R8, R8, R9 ;  /* 0x0000000908087221 */ /* 0x010fc60000010000 */
[----:B------:R-:W3:Y:S04]  /*cd10*/  SHFL.BFLY PT, R3, R7, 0x1, 0x1f ;  /* 0x0c201f0007037f89 */ /* 0x000ee800000e0000 */
[----:B------:R-:W4:Y:S01]  /*cd20*/  SHFL.BFLY PT, R9, R8, 0x1, 0x1f ;  /* 0x0c201f0008097f89 */ /* 0x000f2200000e0000 */
[----:B-1----:R-:W-:Y:S01]  /*cd30*/  FADD.FTZ R5, R5, R0 ;  /* 0x0000000005057221 */ /* 0x002fe20000010000 */
[----:B------:R-:W-:Y:S01]  /*cd40*/  MOV R0, RZ ;  /* 0x000000ff00007202 */ /* 0x000fe20000000f00 */
[----:B--2---:R-:W-:-:S03]  /*cd50*/  FADD.FTZ R6, R6, R4 ;  /* 0x0000000406067221 */ /* 0x004fc60000010000 */
[----:B------:R-:W-:Y:S02]  /*cd60*/  FSETP.NE.FTZ.AND P3, PT, R5, RZ, PT ;  /* 0x000000ff0500720b */ /* 0x000fe40003f75000 */
[----:B------:R-:W-:Y:S01]  /*cd70*/  MOV R4, RZ ;  /* 0x000000ff00047202 */ /* 0x000fe20000000f00 */
[----:B---3--:R-:W-:Y:S01]  /*cd80*/  FADD.FTZ R7, R7, R3 ;  /* 0x0000000307077221 */ /* 0x008fe20000010000 */
[----:B------:R-:W-:Y:S02]  /*cd90*/  FSETP.NE.FTZ.AND P2, PT, R6, RZ, PT ;  /* 0x000000ff0600720b */ /* 0x000fe40003f55000 */
[----:B------:R-:W-:Y:S01]  /*cda0*/  MOV R3, RZ ;  /* 0x000000ff00037202 */ /* 0x000fe20000000f00 */
[----:B----4-:R-:W-:Y:S01]  /*cdb0*/  FADD.FTZ R8, R9, R8 ;  /* 0x0000000809087221 */ /* 0x010fe20000010000 */
[----:B------:R-:W-:-:S04]  /*cdc0*/  FSETP.NE.FTZ.AND P1, PT, R7, RZ, PT ;  /* 0x000000ff0700720b */ /* 0x000fc80003f35000 */
[----:B------:R-:W-:Y:S01]  /*cdd0*/  FSETP.NE.FTZ.AND P0, PT, R8, RZ, PT ;  /* 0x000000ff0800720b */ /* 0x000fe20003f15000 */
[----:B------:R-:W1:Y:S08]  /*cde0*/  @P3 MUFU.RCP R0, R5 ;  /* 0x0000000500003308 */ /* 0x000e700000001000 */
[----:B------:R-:W2:Y:S01]  /*cdf0*/  @P1 MUFU.RCP R3, R7 ;  /* 0x0000000700031308 */ /* 0x000ea20000001000 */
[----:B-1----:R-:W-:-:S07]  /*ce00*/  FMUL.FTZ R124, R0, R124 ;  /* 0x0000007c007c7220 */ /* 0x002fce0000410000 */
[----:B------:R-:W1:Y:S01]  /*ce10*/  @P2 MUFU.RCP R4, R6 ;  /* 0x0000000600042308 */ /* 0x000e620000001000 */
[C---:B------:R-:W-:Y:S02]  /*ce20*/  FMUL.FTZ R125, R0.reuse, R125 ;  /* 0x0000007d007d7220 */ /* 0x040fe40000410000 */
[C---:B------:R-:W-:Y:S02]  /*ce30*/  FMUL.FTZ R132, R0.reuse, R132 ;  /* 0x0000008400847220 */ /* 0x040fe40000410000 */
[C---:B------:R-:W-:Y:S02]  /*ce40*/  FMUL.FTZ R133, R0.reuse, R133 ;  /* 0x0000008500857220 */ /* 0x040fe40000410000 */
[C---:B------:R-:W-:Y:S01]  /*ce50*/  FMUL.FTZ R136, R0.reuse, R136 ;  /* 0x0000008800887220 */ /* 0x040fe20000410000 */
[----:B------:R-:W-:Y:S01]  /*ce60*/  @P2 MUFU.LG2 R9, R6 ;  /* 0x0000000600092308 */ /* 0x000fe20000000c00 */
[C---:B------:R-:W-:Y:S02]  /*ce70*/  FMUL.FTZ R29, R0.reuse, R137 ;  /* 0x00000089001d7220 */ /* 0x040fe40000410000 */
[----:B------:R-:W-:-:S02]  /*ce80*/  FMUL.FTZ R148, R0, R148 ;  /* 0x0000009400947220 */ /* 0x000fc40000410000 */
[C---:B------:R-:W-:Y:S02]  /*ce90*/  FMUL.FTZ R14, R0.reuse, R149 ;  /* 0x00000095000e7220 */ /* 0x040fe40000410000 */
[C---:B------:R-:W-:Y:S01]  /*cea0*/  FMUL.FTZ R152, R0.reuse, R152 ;  /* 0x0000009800987220 */ /* 0x040fe20000410000 */
[----:B------:R-:W-:Y:S01]  /*ceb0*/  @P3 MUFU.LG2 R11, R5 ;  /* 0x00000005000b3308 */ /* 0x000fe20000000c00 */
[C---:B------:R-:W-:Y:S02]  /*cec0*/  FMUL.FTZ R25, R0.reuse, R153 ;  /* 0x0000009900197220 */ /* 0x040fe40000410000 */
[C---:B------:R-:W-:Y:S02]  /*ced0*/  FMUL.FTZ R164, R0.reuse, R164 ;  /* 0x000000a400a47220 */ /* 0x040fe40000410000 */
[C---:B------:R-:W-:Y:S02]  /*cee0*/  FMUL.FTZ R165, R0.reuse, R165 ;  /* 0x000000a500a57220 */ /* 0x040fe40000410000 */
[C---:B------:R-:W-:Y:S01]  /*cef0*/  FMUL.FTZ R168, R0.reuse, R168 ;  /* 0x000000a800a87220 */ /* 0x040fe20000410000 */
[----:B------:R-:W-:Y:S01]  /*cf00*/  @P1 MUFU.LG2 R7, R7 ;  /* 0x0000000700071308 */ /* 0x000fe20000000c00 */
[----:B------:R-:W-:-:S02]  /*cf10*/  FMUL.FTZ R19, R0, R169 ;  /* 0x000000a900137220 */ /* 0x000fc40000410000 */
[C---:B------:R-:W-:Y:S02]  /*cf20*/  FMUL.FTZ R180, R0.reuse, R180 ;  /* 0x000000b400b47220 */ /* 0x040fe40000410000 */
[----:B------:R-:W-:Y:S01]  /*cf30*/  FMUL.FTZ R12, R0, R181 ;  /* 0x000000b5000c7220 */ /* 0x000fe20000410000 */
[----:B------:R-:W-:Y:S01]  /*cf40*/  MOV R0, RZ ;  /* 0x000000ff00007202 */ /* 0x000fe20000000f00 */
[C---:B--2---:R-:W-:Y:S01]  /*cf50*/  FMUL.FTZ R120, R3.reuse, R120 ;  /* 0x0000007803787220 */ /* 0x044fe20000410000 */
[----:B------:R-:W-:Y:S01]  /*cf60*/  @P0 MUFU.LG2 R6, R8 ;  /* 0x0000000800060308 */ /* 0x000fe20000000c00 */
[C---:B------:R-:W-:Y:S02]  /*cf70*/  FMUL.FTZ R34, R3.reuse, R121 ;  /* 0x0000007903227220 */ /* 0x040fe40000410000 */
[C---:B------:R-:W-:Y:S02]  /*cf80*/  FMUL.FTZ R128, R3.reuse, R128 ;  /* 0x0000008003807220 */ /* 0x040fe40000410000 */
[----:B------:R-:W-:-:S02]  /*cf90*/  FMUL.FTZ R33, R3, R129 ;  /* 0x0000008103217220 */ /* 0x000fc40000410000 */
[C---:B------:R-:W-:Y:S01]  /*cfa0*/  FMUL.FTZ R140, R3.reuse, R140 ;  /* 0x0000008c038c7220 */ /* 0x040fe20000410000 */
[----:B------:R2:W3:Y:S01]  /*cfb0*/  @P0 MUFU.RCP R0, R8 ;  /* 0x0000000800000308 */ /* 0x0004e20000001000 */
[C---:B------:R-:W-:Y:S02]  /*cfc0*/  FMUL.FTZ R32, R3.reuse, R141 ;  /* 0x0000008d03207220 */ /* 0x040fe40000410000 */
[C---:B------:R-:W-:Y:S02]  /*cfd0*/  FMUL.FTZ R144, R3.reuse, R144 ;  /* 0x0000009003907220 */ /* 0x040fe40000410000 */
[C---:B------:R-:W-:Y:S02]  /*cfe0*/  FMUL.FTZ R31, R3.reuse, R145 ;  /* 0x00000091031f7220 */ /* 0x040fe40000410000 */
[C---:B------:R-:W-:Y:S02]  /*cff0*/  FMUL.FTZ R156, R3.reuse, R156 ;  /* 0x0000009c039c7220 */ /* 0x040fe40000410000 */
[----:B------:R-:W-:-:S02]  /*d000*/  FMUL.FTZ R23, R3, R157 ;  /* 0x0000009d03177220 */ /* 0x000fc40000410000 */
[C---:B------:R-:W-:Y:S02]  /*d010*/  FMUL.FTZ R160, R3.reuse, R160 ;  /* 0x000000a003a07220 */ /* 0x040fe40000410000 */
[C---:B------:R-:W-:Y:S02]  /*d020*/  FMUL.FTZ R20, R3.reuse, R161 ;  /* 0x000000a103147220 */ /* 0x040fe40000410000 */
[C---:B------:R-:W-:Y:S01]  /*d030*/  FMUL.FTZ R172, R3.reuse, R172 ;  /* 0x000000ac03ac7220 */ /* 0x040fe20000410000 */
[----:B--2---:R-:W-:Y:S01]  /*d040*/  @P0 MOV R8, 0x3f317218 ;  /* 0x3f31721800080802 */ /* 0x004fe20000000f00 */
[C---:B------:R-:W-:Y:S02]  /*d050*/  FMUL.FTZ R13, R3.reuse, R173 ;  /* 0x000000ad030d7220 */ /* 0x040fe40000410000 */
[C---:B------:R-:W-:Y:S02]  /*d060*/  FMUL.FTZ R176, R3.reuse, R176 ;  /* 0x000000b003b07220 */ /* 0x040fe40000410000 */
[----:B------:R-:W-:Y:S01]  /*d070*/  FMUL.FTZ R177, R3, R177 ;  /* 0x000000b103b17220 */ /* 0x000fe20000410000 */
[----:B------:R-:W-:Y:S01]  /*d080*/  @P2 MOV R3, 0x3f317218 ;  /* 0x3f31721800032802 */ /* 0x000fe20000000f00 */
[----:B-1----:R-:W-:-:S02]  /*d090*/  FMUL.FTZ R126, R4, R126 ;  /* 0x0000007e047e7220 */ /* 0x002fc40000410000 */
        /* <DEDUP_REMOVED lines=14> */
[----:B------:R-:W-:Y:S01]  /*d180*/  FMUL.FTZ R183, R4, R183 ;  /* 0x000000b704b77220 */ /* 0x000fe20000410000 */
[----:B------:R-:W-:Y:S01]  /*d190*/  @P3 MOV R4, 0x3f317218 ;  /* 0x3f31721800043802 */ /* 0x000fe20000000f00 */
[C---:B---3--:R-:W-:Y:S02]  /*d1a0*/  FMUL.FTZ R122, R0.reuse, R122 ;  /* 0x0000007a007a7220 */ /* 0x048fe40000410000 */
        /* <DEDUP_REMOVED lines=14> */
[----:B------:R-:W-:Y:S01]  /*d290*/  FMUL.FTZ R179, R0, R179 ;  /* 0x000000b300b37220 */ /* 0x000fe20000410000 */
[----:B------:R-:W-:Y:S01]  /*d2a0*/  @P1 MOV R0, 0x3f317218 ;  /* 0x3f31721800001802 */ /* 0x000fe20000000f00 */
[----:B------:R-:W-:Y:S02]  /*d2b0*/  @P2 FMUL.FTZ R5, R3, c[0x0][0x2d0] ;  /* 0x0000b40003052a20 */ /* 0x000fe40000410000 */
[----:B------:R-:W-:Y:S02]  /*d2c0*/  @P3 FMUL.FTZ R10, R4, c[0x0][0x2d0] ;  /* 0x0000b400040a3a20 */ /* 0x000fe40000410000 */
[----:B------:R-:W-:Y:S02]  /*d2d0*/  @P1 FMUL.FTZ R3, R0, c[0x0][0x2d0] ;  /* 0x0000b40000031a20 */ /* 0x000fe40000410000 */
[----:B------:R-:W-:Y:S02]  /*d2e0*/  @P3 FMUL.FTZ R11, R11, 0.69314718246459960938 ;  /* 0x3f3172180b0b3820 */ /* 0x000fe40000410000 */
[----:B------:R-:W-:-:S02]  /*d2f0*/  @P2 FMUL.FTZ R9, R9, 0.69314718246459960938 ;  /* 0x3f31721809092820 */ /* 0x000fc40000410000 */
[----:B------:R-:W-:Y:S02]  /*d300*/  @P1 FMUL.FTZ R7, R7, 0.69314718246459960938 ;  /* 0x3f31721807071820 */ /* 0x000fe40000410000 */
[----:B------:R-:W-:Y:S02]  /*d310*/  @P0 FMUL.FTZ R4, R6, 0.69314718246459960938 ;  /* 0x3f31721806040820 */ /* 0x000fe40000410000 */
[----:B------:R-:W-:Y:S02]  /*d320*/  @P0 FMUL.FTZ R0, R8, c[0x0][0x2d0] ;  /* 0x0000b40008000a20 */ /* 0x000fe40000410000 */
[----:B------:R-:W-:Y:S02]  /*d330*/  @P3 FFMA.FTZ R37, R10, R70, R11 ;  /* 0x000000460a253223 */ /* 0x000fe4000001000b */
[----:B------:R-:W-:Y:S02]  /*d340*/  @P2 FFMA.FTZ R38, R5, R69, R9 ;  /* 0x0000004505262223 */ /* 0x000fe40000010009 */
[----:B------:R-:W-:-:S02]  /*d350*/  @P1 FFMA.FTZ R39, R3, R68, R7 ;  /* 0x0000004403271223 */ /* 0x000fc40000010007 */
[----:B------:R-:W-:Y:S02]  /*d360*/  @P0 FFMA.FTZ R40, R0, R2, R4 ;  /* 0x0000000200280223 */ /* 0x000fe40000010004 */
.L_x_16:
[----:B-1----:R-:W-:Y:S05]  /*d370*/  @P4 BRA `(.L_x_34) ;  /* 0x0000131000004947 */ /* 0x002fea0003800000 */
[----:B------:R-:W2:Y:S01]  /*d380*/  LDL R43, [R1+0x40] ;  /* 0x00004000012b7983 */ /* 0x000ea20000100800 */
[----:B------:R-:W-:Y:S01]  /*d390*/  IMAD.MOV.U32 R6, RZ, RZ, -0x10 ;  /* 0xfffffff0ff067424 */ /* 0x000fe200078e00ff */
[----:B------:R-:W-:Y:S02]  /*d3a0*/  F2FP.PACK_AB R5, R125, R124 ;  /* 0x0000007c7d05723e */ /* 0x000fe400000000ff */
[----:B------:R-:W1:Y:S01]  /*d3b0*/  S2R R41, SR_TID.X ;  /* 0x0000000000297919 */ /* 0x000e620000002100 */
[----:B------:R-:W-:Y:S02]  /*d3c0*/  F2FP.PACK_AB R7, R127, R126 ;  /* 0x0000007e7f07723e */ /* 0x000fe400000000ff */
[----:B------:R-:W-:Y:S02]  /*d3d0*/  F2FP.PACK_AB R8, R133, R132 ;  /* 0x000000848508723e */ /* 0x000fe400000000ff */
[----:B------:R-:W-:Y:S02]  /*d3e0*/  F2FP.PACK_AB R30, R30, R134 ;  /* 0x000000861e1e723e */ /* 0x000fe400000000ff */
[----:B------:R-:W-:-:S02]  /*d3f0*/  F2FP.PACK_AB R34, R34, R120 ;  /* 0x000000782222723e */ /* 0x000fc400000000ff */
[----:B------:R-:W-:Y:S02]  /*d400*/  F2FP.PACK_AB R122, R123, R122 ;  /* 0x0000007a7b7a723e */ /* 0x000fe400000000ff */
[----:B------:R-:W-:Y:S02]  /*d410*/  F2FP.PACK_AB R33, R33, R128 ;  /* 0x000000802121723e */ /* 0x000fe400000000ff */
[----:B------:R-:W-:Y:S02]  /*d420*/  F2FP.PACK_AB R130, R131, R130 ;  /* 0x000000828382723e */ /* 0x000fe400000000ff */
[----:B------:R-:W-:Y:S02]  /*d430*/  F2FP.PACK_AB R29, R29, R136 ;  /* 0x000000881d1d723e */ /* 0x000fe400000000ff */
[----:B------:R-:W-:Y:S02]  /*d440*/  F2FP.PACK_AB R28, R28, R138 ;  /* 0x0000008a1c1c723e */ /* 0x000fe400000000ff */
[----:B------:R-:W-:-:S02]  /*d450*/  F2FP.PACK_AB R14, R14, R148 ;  /* 0x000000940e0e723e */ /* 0x000fc400000000ff */
[----:B------:R-:W-:Y:S02]  /*d460*/  F2FP.PACK_AB R26, R26, R150 ;  /* 0x000000961a1a723e */ /* 0x000fe400000000ff */
[----:B------:R-:W-:Y:S02]  /*d470*/  F2FP.PACK_AB R32, R32, R140 ;  /* 0x0000008c2020723e */ /* 0x000fe400000000ff */
[----:B-1----:R-:W-:Y:S02]  /*d480*/  SHF.R.S32.HI R42, RZ, 0x1f, R41 ;  /* 0x0000001fff2a7819 */ /* 0x002fe40000011429 */
[----:B------:R-:W-:Y:S02]  /*d490*/  F2FP.PACK_AB R142, R143, R142 ;  /* 0x0000008e8f8e723e */ /* 0x000fe400000000ff */
[CC--:B------:R-:W-:Y:S02]  /*d4a0*/  LEA.HI R2, R42.reuse, R41.reuse, RZ, 0x2 ;  /* 0x000000292a027211 */ /* 0x0c0fe400078f10ff */
[----:B------:R-:W-:-:S02]  /*d4b0*/  LEA.HI R36, R42, R41, RZ, 0x5 ;  /* 0x000000292a247211 */ /* 0x000fc400078f28ff */
[--C-:B------:R-:W-:Y:S02]  /*d4c0*/  SHF.R.S32.HI R4, RZ, 0x2, R2.reuse ;  /* 0x00000002ff047819 */ /* 0x100fe40000011402 */
[----:B------:R-:W-:Y:S02]  /*d4d0*/  SHF.R.S32.HI R0, RZ, 0x1f, R2 ;  /* 0x0000001fff007819 */ /* 0x000fe40000011402 */
[----:B------:R-:W-:Y:S02]  /*d4e0*/  SHF.R.S32.HI R35, RZ, 0x5, R36 ;  /* 0x00000005ff237819 */ /* 0x000fe40000011424 */
[----:B------:R-:W-:Y:S02]  /*d4f0*/  LEA.HI R0, R0, R4, RZ, 0x3 ;  /* 0x0000000400007211 */ /* 0x000fe400078f18ff */
[----:B------:R-:W-:Y:S02]  /*d500*/  F2FP.PACK_AB R31, R31, R144 ;  /* 0x000000901f1f723e */ /* 0x000fe400000000ff */
[----:B------:R-:W-:-:S02]  /*d510*/  LOP3.LUT R0, R0, 0xfffffff8, RZ, 0xc0, !PT ;  /* 0xfffffff800007812 */ /* 0x000fc400078ec0ff */
[----:B------:R-:W-:Y:S02]  /*d520*/  F2FP.PACK_AB R146, R147, R146 ;  /* 0x000000929392723e */ /* 0x000fe400000000ff */
[----:B------:R-:W-:Y:S01]  /*d530*/  F2FP.PACK_AB R25, R25, R152 ;  /* 0x000000981919723e */ /* 0x000fe200000000ff */
[----:B------:R-:W-:Y:S01]  /*d540*/  IMAD.IADD R4, R4, 0x1, -R0 ;  /* 0x0000000104047824 */ /* 0x000fe200078e0a00 */
[----:B------:R-:W-:Y:S02]  /*d550*/  LOP3.LUT R0, R2, 0xfffffffc, RZ, 0xc0, !PT ;  /* 0xfffffffc02007812 */ /* 0x000fe400078ec0ff */
[----:B------:R-:W-:Y:S01]  /*d560*/  F2FP.PACK_AB R24, R24, R154 ;  /* 0x0000009a1818723e */ /* 0x000fe200000000ff */
[C---:B------:R-:W-:Y:S01]  /*d570*/  IMAD.SHL.U32 R2, R4.reuse, 0x40, RZ ;  /* 0x0000004004027824 */ /* 0x040fe200078e00ff */
[----:B------:R-:W-:Y:S01]  /*d580*/  LOP3.LUT R3, R4, 0x1, RZ, 0xc0, !PT ;  /* 0x0000000104037812 */ /* 0x000fe200078ec0ff */
[----:B------:R-:W-:Y:S01]  /*d590*/  IMAD.IADD R18, R41, 0x1, -R0 ;  /* 0x0000000129127824 */ /* 0x000fe200078e0a00 */
[----:B------:R-:W-:-:S02]  /*d5a0*/  F2FP.PACK_AB R21, R165, R164 ;  /* 0x000000a4a515723e */ /* 0x000fc400000000ff */
[----:B------:R-:W-:Y:S01]  /*d5b0*/  LOP3.LUT R2, R2, 0x1c0, RZ, 0xc0, !PT ;  /* 0x000001c002027812 */ /* 0x000fe200078ec0ff */
[----:B------:R-:W-:Y:S01]  /*d5c0*/  IMAD R0, R35, 0x200, R18 ;  /* 0x0000020023007824 */ /* 0x000fe200078e0212 */
[----:B------:R-:W-:Y:S02]  /*d5d0*/  ISETP.NE.U32.AND P0, PT, R3, 0x1, PT ;  /* 0x000000010300780c */ /* 0x000fe40003f05070 */
[----:B------:R-:W-:Y:S02]  /*d5e0*/  LEA.HI R2, R2, R2, RZ, 0x1d ;  /* 0x0000000202027211 */ /* 0x000fe400078fe8ff */
[----:B------:R-:W-:Y:S02]  /*d5f0*/  R2P PR, R4, 0x6 ;  /* 0x0000000604007804 */ /* 0x000fe40000000000 */
[----:B------:R-:W-:Y:S01]  /*d600*/  SEL R6, R6, 0x10, !P0 ;  /* 0x0000001006067807 */ /* 0x000fe20004000000 */
[----:B------:R-:W-:Y:S01]  /*d610*/  IMAD.U32 R2, R0, 0x2, R2 ;  /* 0x0000000200027824 */ /* 0x000fe200078e0002 */
[----:B------:R-:W-:-:S02]  /*d620*/  F2FP.PACK_AB R17, R17, R166 ;  /* 0x000000a61111723e */ /* 0x000fc400000000ff */
[----:B------:R-:W-:Y:S01]  /*d630*/  F2FP.PACK_AB R23, R23, R156 ;  /* 0x0000009c1717723e */ /* 0x000fe200000000ff */
[----:B------:R-:W-:Y:S01]  /*d640*/  IMAD.SHL.U32 R2, R2, 0x2, RZ ;  /* 0x0000000202027824 */ /* 0x000fe200078e00ff */
[----:B------:R-:W-:Y:S01]  /*d650*/  BAR.SYNC.DEFER_BLOCKING 0x1, 0x80 ;  /* 0x0042000000007b1d */ /* 0x000fe20000010000 */
[----:B------:R-:W-:Y:S02]  /*d660*/  F2FP.PACK_AB R22, R22, R158 ;  /* 0x0000009e1616723e */ /* 0x000fe400000000ff */
[C---:B------:R-:W-:Y:S01]  /*d670*/  IMAD.IADD R3, R2.reuse, 0x1, R6 ;  /* 0x0000000102037824 */ /* 0x040fe200078e0206 */
[C---:B------:R-:W-:Y:S02]  /*d680*/  IADD3 R4, R2.reuse, 0x80, RZ ;  /* 0x0000008002047810 */ /* 0x040fe40007ffe0ff */
[----:B------:R-:W-:Y:S02]  /*d690*/  IADD3 R0, R2, 0xc0, RZ ;  /* 0x000000c002007810 */ /* 0x000fe40007ffe0ff */
[----:B------:R-:W-:-:S02]  /*d6a0*/  @P2 IADD3 R0, R4, -0x40, RZ ;  /* 0xffffffc004002810 */ /* 0x000fc40007ffe0ff */
[----:B------:R-:W-:Y:S02]  /*d6b0*/  F2FP.PACK_AB R20, R20, R160 ;  /* 0x000000a01414723e */ /* 0x000fe400000000ff */
[----:B------:R-:W-:Y:S02]  /*d6c0*/  F2FP.PACK_AB R27, R27, R162 ;  /* 0x000000a21b1b723e */ /* 0x000fe400000000ff */
[----:B------:R-:W-:Y:S02]  /*d6d0*/  F2FP.PACK_AB R19, R19, R168 ;  /* 0x000000a81313723e */ /* 0x000fe400000000ff */
[----:B------:R-:W-:Y:S02]  /*d6e0*/  F2FP.PACK_AB R16, R16, R170 ;  /* 0x000000aa1010723e */ /* 0x000fe400000000ff */
[----:B------:R-:W-:Y:S02]  /*d6f0*/  F2FP.PACK_AB R12, R12, R180 ;  /* 0x000000b40c0c723e */ /* 0x000fe400000000ff */
[----:B------:R-:W-:-:S02]  /*d700*/  F2FP.PACK_AB R11, R183, R182 ;  /* 0x000000b6b70b723e */ /* 0x000fc400000000ff */
[----:B------:R-:W-:Y:S01]  /*d710*/  F2FP.PACK_AB R13, R13, R172 ;  /* 0x000000ac0d0d723e */ /* 0x000fe200000000ff */
[----:B------:R1:W-:Y:S01]  /*d720*/  STS [R2+0x80], R5 ;  /* 0x0000800502007388 */ /* 0x0003e20000000800 */
[----:B------:R-:W-:Y:S02]  /*d730*/  F2FP.PACK_AB R15, R15, R174 ;  /* 0x000000ae0f0f723e */ /* 0x000fe400000000ff */
[----:B------:R-:W-:Y:S01]  /*d740*/  F2FP.PACK_AB R10, R177, R176 ;  /* 0x000000b0b10a723e */ /* 0x000fe200000000ff */
[----:B------:R-:W-:Y:S01]  /*d750*/  STS [R2+0x480], R7 ;  /* 0x0004800702007388 */ /* 0x000fe20000000800 */
[----:B------:R-:W-:Y:S02]  /*d760*/  F2FP.PACK_AB R9, R179, R178 ;  /* 0x000000b2b309723e */ /* 0x000fe400000000ff */
[----:B------:R-:W-:Y:S01]  /*d770*/  ISETP.NE.U32.AND P0, PT, RZ, c[0x0][0x500], PT ;  /* 0x00014000ff007a0c */ /* 0x000fe20003f05070 */
[----:B------:R3:W-:Y:S03]  /*d780*/  STS [R3+0x80], R8 ;  /* 0x0000800803007388 */ /* 0x0007e60000000800 */
[----:B------:R-:W-:Y:S01]  /*d790*/  ISETP.NE.AND.EX P0, PT, RZ, c[0x0][0x504], PT, P0 ;  /* 0x00014100ff007a0c */ /* 0x000fe20003f05300 */
[----:B------:R-:W-:Y:S04]  /*d7a0*/  STS [R3+0x480], R30 ;  /* 0x0004801e03007388 */ /* 0x000fe80000000800 */
[----:B------:R-:W-:Y:S04]  /*d7b0*/  STS [R2+0x2080], R34 ;  /* 0x0020802202007388 */ /* 0x000fe80000000800 */
[----:B------:R4:W-:Y:S04]  /*d7c0*/  STS [R2+0x2480], R122 ;  /* 0x0024807a02007388 */ /* 0x0009e80000000800 */
[----:B------:R-:W-:Y:S01]  /*d7d0*/  STS [R3+0x2080], R33 ;  /* 0x0020802103007388 */ /* 0x000fe20000000800 */
[----:B-1----:R-:W-:-:S03]  /*d7e0*/  IMAD.MOV.U32 R5, RZ, RZ, 0x20 ;  /* 0x00000020ff057424 */ /* 0x002fc600078e00ff */
[----:B------:R1:W-:Y:S02]  /*d7f0*/  STS [R3+0x2480], R130 ;  /* 0x0024808203007388 */ /* 0x0003e40000000800 */
[----:B---3--:R-:W-:Y:S02]  /*d800*/  SEL R8, R5, 0xffffffe0, !P1 ;  /* 0xffffffe005087807 */ /* 0x008fe40004800000 */
[----:B------:R-:W-:-:S03]  /*d810*/  ISETP.NE.U32.AND P1, PT, RZ, c[0x0][0x508], PT ;  /* 0x00014200ff007a0c */ /* 0x000fc60003f25070 */
[----:B------:R-:W-:Y:S01]  /*d820*/  IMAD.IADD R5, R2, 0x1, R8 ;  /* 0x0000000102057824 */ /* 0x000fe200078e0208 */
[----:B------:R-:W-:Y:S01]  /*d830*/  ISETP.NE.AND.EX P1, PT, RZ, c[0x0][0x50c], PT, P1 ;  /* 0x00014300ff007a0c */ /* 0x000fe20003f25310 */
[----:B------:R-:W-:-:S03]  /*d840*/  IMAD.IADD R4, R8, 0x1, R3 ;  /* 0x0000000108047824 */ /* 0x000fc600078e0203 */
[----:B------:R-:W-:Y:S01]  /*d850*/  STS [R5+0x80], R29 ;  /* 0x0000801d05007388 */ /* 0x000fe20000000800 */
[----:B----4-:R-:W-:-:S03]  /*d860*/  IADD3 R2, R8, 0x400, R0 ;  /* 0x0000040008027810 */ /* 0x010fc60007ffe000 */
[----:B------:R-:W-:Y:S02]  /*d870*/  STS [R5+0x480], R28 ;  /* 0x0004801c05007388 */ /* 0x000fe40000000800 */
[C---:B------:R-:W-:Y:S02]  /*d880*/  IMAD.IADD R7, R6.reuse, 0x1, R2 ;  /* 0x0000000106077824 */ /* 0x040fe400078e0202 */
[----:B------:R-:W-:Y:S01]  /*d890*/  STS [R4+0x80], R14 ;  /* 0x0000800e04007388 */ /* 0x000fe20000000800 */
[----:B------:R-:W-:-:S03]  /*d8a0*/  IMAD.IADD R2, R6, 0x1, R0 ;  /* 0x0000000106027824 */ /* 0x000fc600078e0200 */
[----:B------:R-:W-:Y:S01]  /*d8b0*/  STS [R4+0x480], R26 ;  /* 0x0004801a04007388 */ /* 0x000fe20000000800 */
[----:B-1----:R-:W-:-:S03]  /*d8c0*/  IMAD.IADD R3, R8, 0x1, R2 ;  /* 0x0000000108037824 */ /* 0x002fc600078e0202 */
[----:B------:R-:W-:Y:S04]  /*d8d0*/  STS [R5+0x2080], R32 ;  /* 0x0020802005007388 */ /* 0x000fe80000000800 */
[----:B------:R-:W-:Y:S04]  /*d8e0*/  STS [R5+0x2480], R142 ;  /* 0x0024808e05007388 */ /* 0x000fe80000000800 */
[----:B------:R-:W-:Y:S04]  /*d8f0*/  STS [R4+0x2080], R31 ;  /* 0x0020801f04007388 */ /* 0x000fe80000000800 */
[----:B------:R-:W-:Y:S04]  /*d900*/  STS [R4+0x2480], R146 ;  /* 0x0024809204007388 */ /* 0x000fe80000000800 */
[----:B------:R-:W-:Y:S04]  /*d910*/  STS [R0], R25 ;  /* 0x0000001900007388 */ /* 0x000fe80000000800 */
[----:B------:R-:W-:Y:S04]  /*d920*/  STS [R0+0x400], R24 ;  /* 0x0004001800007388 */ /* 0x000fe80000000800 */
[----:B------:R-:W-:Y:S04]  /*d930*/  STS [R2], R21 ;  /* 0x0000001502007388 */ /* 0x000fe80000000800 */
[----:B------:R-:W-:Y:S04]  /*d940*/  STS [R2+0x400], R17 ;  /* 0x0004001102007388 */ /* 0x000fe80000000800 */
[----:B------:R-:W-:Y:S04]  /*d950*/  STS [R0+0x2000], R23 ;  /* 0x0020001700007388 */ /* 0x000fe80000000800 */
[----:B------:R1:W-:Y:S04]  /*d960*/  STS [R0+0x2400], R22 ;  /* 0x0024001600007388 */ /* 0x0003e80000000800 */
[----:B------:R-:W-:Y:S04]  /*d970*/  STS [R2+0x2000], R20 ;  /* 0x0020001402007388 */ /* 0x000fe80000000800 */
[----:B------:R3:W-:Y:S01]  /*d980*/  STS [R2+0x2400], R27 ;  /* 0x0024001b02007388 */ /* 0x0007e20000000800 */
[----:B-1----:R-:W-:-:S05]  /*d990*/  IMAD.IADD R0, R8, 0x1, R0 ;  /* 0x0000000108007824 */ /* 0x002fca00078e0200 */
[----:B------:R-:W-:Y:S01]  /*d9a0*/  STS [R0], R19 ;  /* 0x0000001300007388 */ /* 0x000fe20000000800 */
[----:B---3--:R-:W-:-:S03]  /*d9b0*/  IMAD.MOV.U32 R2, RZ, RZ, 0x4 ;  /* 0x00000004ff027424 */ /* 0x008fc600078e00ff */
[----:B------:R-:W-:Y:S04]  /*d9c0*/  STS [R0+0x400], R16 ;  /* 0x0004001000007388 */ /* 0x000fe80000000800 */
[----:B------:R-:W-:Y:S04]  /*d9d0*/  STS [R3], R12 ;  /* 0x0000000c03007388 */ /* 0x000fe80000000800 */
[----:B------:R-:W-:Y:S04]  /*d9e0*/  STS [R7], R11 ;  /* 0x0000000b07007388 */ /* 0x000fe80000000800 */
[----:B------:R-:W-:Y:S04]  /*d9f0*/  STS [R0+0x2000], R13 ;  /* 0x0020000d00007388 */ /* 0x000fe80000000800 */
[----:B------:R1:W-:Y:S04]  /*da00*/  STS [R0+0x2400], R15 ;  /* 0x0024000f00007388 */ /* 0x0003e80000000800 */
[----:B------:R3:W-:Y:S04]  /*da10*/  STS [R3+0x2000], R10 ;  /* 0x0020000a03007388 */ /* 0x0007e80000000800 */
[----:B------:R4:W-:Y:S01]  /*da20*/  STS [R7+0x2000], R9 ;  /* 0x0020000907007388 */ /* 0x0009e20000000800 */
[----:B--2---:R-:W-:-:S03]  /*da30*/  IMAD.WIDE R4, R43, R2, c[0x0][0x500] ;  /* 0x000140002b047625 */ /* 0x004fc600078e0202 */
[----:B------:R-:W-:Y:S06]  /*da40*/  BAR.SYNC.DEFER_BLOCKING 0x1, 0x80 ;  /* 0x0042000000007b1d */ /* 0x000fec0000010000 */
[----:B-1----:R-:W2:Y:S01]  /*da50*/  @P0 LDG.E R0, [R4.64] ;  /* 0x0000000804000981 */ /* 0x002ea2000c1e1900 */
[----:B------:R-:W-:Y:S02]  /*da60*/  IMAD.MOV.U32 R17, RZ, RZ, c[0x0][0x388] ;  /* 0x0000e200ff117624 */ /* 0x000fe400078e00ff */
[----:B---3--:R-:W-:-:S05]  /*da70*/  @P1 IMAD.WIDE R2, R43, R2, c[0x0][0x508] ;  /* 0x000142002b021625 */ /* 0x008fca00078e0202 */
[----:B------:R1:W5:Y:S02]  /*da80*/  @P1 LDG.E R17, [R2.64] ;  /* 0x0000000802111981 */ /* 0x000364000c1e1900 */
[----:B-1----:R-:W-:Y:S02]  /*da90*/  CS2R R2, SRZ ;  /* 0x0000000000027805 */ /* 0x002fe4000001ff00 */
[--C-:B--2---:R-:W-:Y:S01]  /*daa0*/  @P0 SHF.R.S32.HI R3, RZ, 0x1f, R0.reuse ;  /* 0x0000001fff030819 */ /* 0x104fe20000011400 */
[----:B------:R-:W-:Y:S01]  /*dab0*/  @P0 IMAD.MOV.U32 R2, RZ, RZ, R0 ;  /* 0x000000ffff020224 */ /* 0x000fe200078e0000 */
[----:B------:R-:W-:Y:S05]  /*dac0*/  @P1 BRA `(.L_x_35) ;  /* 0x0000004000001947 */ /* 0x000fea0003800000 */
[----:B----4-:R-:W-:Y:S05]  /*dad0*/  @!P0 BRA `(.L_x_35) ;  /* 0x0000003000008947 */ /* 0x010fea0003800000 */
[----:B------:R-:W2:Y:S04]  /*dae0*/  LDG.E R6, [R4.64] ;  /* 0x0000000804067981 */ /* 0x000ea8000c1e1900 */
[----:B------:R-:W2:Y:S02]  /*daf0*/  LDG.E R0, [R4.64+0x4] ;  /* 0x0000040804007981 */ /* 0x000ea4000c1e1900 */
[----:B--2--5:R-:W-:-:S02]  /*db00*/  IADD3 R17, -R6, R0, RZ ;  /* 0x0000000006117210 */ /* 0x024fc40007ffe1ff */
.L_x_35:
[----:B----4-:R-:W-:Y:S01]  /*db10*/  IMAD.MOV.U32 R4, RZ, RZ, c[0x0][0x4e8] ;  /* 0x00013a00ff047624 */ /* 0x010fe200078e00ff */
[----:B------:R-:W-:Y:S01]  /*db20*/  LEA.HI R6, R18, R18, RZ, 0x1 ;  /* 0x0000001212067211 */ /* 0x000fe200078f08ff */
[----:B------:R-:W1:Y:S01]  /*db30*/  S2R R19, SR_CTAID.Y ;  /* 0x0000000000137919 */ /* 0x000e620000002600 */
[----:B------:R-:W-:Y:S01]  /*db40*/  LEA.HI R20, R42, R41, RZ, 0x3 ;  /* 0x000000292a147211 */ /* 0x000fe200078f18ff */
[----:B------:R-:W-:Y:S01]  /*db50*/  IMAD R7, R3, c[0x0][0x3a0], RZ ;  /* 0x0000e80003077a24 */ /* 0x000fe200078e02ff */
[----:B------:R-:W-:Y:S01]  /*db60*/  LOP3.LUT R0, R6, 0x1ffffffe, RZ, 0xc0, !PT ;  /* 0x1ffffffe06007812 */ /* 0x000fe200078ec0ff */
[----:B------:R-:W2:Y:S01]  /*db70*/  S2R R23, SR_CTAID.X ;  /* 0x0000000000177919 */ /* 0x000ea20000002500 */
[----:B------:R-:W-:Y:S01]  /*db80*/  ISETP.NE.AND P2, PT, R4, 0x1, PT ;  /* 0x000000010400780c */ /* 0x000fe20003f45270 */
[----:B------:R-:W-:Y:S01]  /*db90*/  IMAD.SHL.U32 R8, R6, 0x20, RZ ;  /* 0x0000002006087824 */ /* 0x000fe200078e00ff */
[----:B------:R-:W-:Y:S01]  /*dba0*/  LOP3.LUT R4, R36, 0xffffffe0, RZ, 0xc0, !PT ;  /* 0xffffffe024047812 */ /* 0x000fe200078ec0ff */
[----:B------:R-:W-:Y:S01]  /*dbb0*/  IMAD.IADD R10, R18, 0x1, -R0 ;  /* 0x00000001120a7824 */ /* 0x000fe200078e0a00 */
[----:B------:R-:W-:Y:S01]  /*dbc0*/  SHF.R.S32.HI R9, RZ, 0x1f, R35 ;  /* 0x0000001fff097819 */ /* 0x000fe20000011423 */
[----:B------:R-:W-:Y:S01]  /*dbd0*/  IMAD R6, R2, c[0x0][0x3a4], R7 ;  /* 0x0000e90002067a24 */ /* 0x000fe200078e0207 */
[----:B------:R-:W-:Y:S01]  /*dbe0*/  LOP3.LUT R5, R20, 0xfffffff8, RZ, 0xc0, !PT ;  /* 0xfffffff814057812 */ /* 0x000fe200078ec0ff */
[----:B------:R-:W-:Y:S01]  /*dbf0*/  IMAD.IADD R0, R41, 0x1, -R4 ;  /* 0x0000000129007824 */ /* 0x000fe200078e0a04 */
[----:B------:R-:W-:-:S02]  /*dc00*/  LEA.HI R9, R9, R35, RZ, 0x2 ;  /* 0x0000002309097211 */ /* 0x000fc400078f10ff */
[----:B------:R-:W-:Y:S01]  /*dc10*/  LOP3.LUT R8, R8, 0xffffffc0, RZ, 0xc0, !PT ;  /* 0xffffffc008087812 */ /* 0x000fe200078ec0ff */
[----:B------:R-:W-:Y:S01]  /*dc20*/  IMAD.IADD R13, R41, 0x1, -R5 ;  /* 0x00000001290d7824 */ /* 0x000fe200078e0a05 */
[----:B------:R-:W-:Y:S01]  /*dc30*/  SHF.R.S32.HI R11, RZ, 0x1f, R0 ;  /* 0x0000001fff0b7819 */ /* 0x000fe20000011400 */
[----:B------:R-:W-:Y:S01]  /*dc40*/  IMAD.WIDE.U32 R4, R2, c[0x0][0x3a0], RZ ;  /* 0x0000e80002047a25 */ /* 0x000fe200078e00ff */
[----:B------:R-:W-:Y:S02]  /*dc50*/  LOP3.LUT R9, R9, 0xffffffc, RZ, 0xc0, !PT ;  /* 0x0ffffffc09097812 */ /* 0x000fe400078ec0ff */
[----:B------:R-:W-:Y:S01]  /*dc60*/  LEA.HI R7, R11, R0, RZ, 0x2 ;  /* 0x000000000b077211 */ /* 0x000fe200078f10ff */
[----:B------:R-:W-:Y:S01]  /*dc70*/  IMAD.IADD R5, R5, 0x1, R6 ;  /* 0x0000000105057824 */ /* 0x000fe200078e0206 */
[----:B------:R-:W-:Y:S01]  /*dc80*/  LOP3.LUT P1, RZ, R0, 0x3, RZ, 0xc0, !PT ;  /* 0x0000000300ff7812 */ /* 0x000fe2000782c0ff */
[----:B------:R-:W-:Y:S01]  /*dc90*/  IMAD.IADD R0, R35, 0x1, -R9 ;  /* 0x0000000123007824 */ /* 0x000fe200078e0a09 */
[----:B------:R-:W-:Y:S01]  /*dca0*/  SHF.R.S32.HI R6, RZ, 0x2, R7 ;  /* 0x00000002ff067819 */ /* 0x000fe20000011407 */
[----:B------:R-:W-:Y:S01]  /*dcb0*/  IMAD R8, R10, 0x8, R8 ;  /* 0x000000080a087824 */ /* 0x000fe200078e0208 */
[----:B-1----:R-:W-:Y:S01]  /*dcc0*/  SHF.R.S32.HI R7, RZ, 0x1f, R19 ;  /* 0x0000001fff077819 */ /* 0x002fe20000011413 */
[----:B------:R-:W-:Y:S01]  /*dcd0*/  IMAD.WIDE.U32 R14, R19, c[0x0][0x490], R2 ;  /* 0x00012400130e7a25 */ /* 0x000fe200078e0002 */
[----:B------:R-:W-:-:S02]  /*dce0*/  SHF.R.S32.HI R20, RZ, 0x3, R20 ;  /* 0x00000003ff147819 */ /* 0x000fc40000011414 */
[----:B------:R-:W-:Y:S01]  /*dcf0*/  LEA.HI R22, R42, R41, RZ, 0x6 ;  /* 0x000000292a167211 */ /* 0x000fe200078f30ff */
[----:B------:R-:W-:Y:S02]  /*dd00*/  IMAD R16, R0, 0x10, R6 ;  /* 0x0000001000107824 */ /* 0x000fe400078e0206 */
[C---:B------:R-:W-:Y:S02]  /*dd10*/  IMAD R9, R7.reuse, c[0x0][0x490], RZ ;  /* 0x0001240007097a24 */ /* 0x040fe400078e02ff */
[----:B------:R-:W-:Y:S02]  /*dd20*/  IMAD.IADD R0, R16, 0x1, R8 ;  /* 0x0000000110007824 */ /* 0x000fe400078e0208 */
[----:B------:R-:W-:Y:S02]  /*dd30*/  IMAD R12, R7, c[0x0][0x3e8], RZ ;  /* 0x0000fa00070c7a24 */ /* 0x000fe400078e02ff */
[----:B------:R-:W-:Y:S02]  /*dd40*/  IMAD.SHL.U32 R7, R20, 0x40, RZ ;  /* 0x0000004014077824 */ /* 0x000fe400078e00ff */
[----:B--2---:R-:W-:-:S02]  /*dd50*/  IMAD R6, R23, 0x80, R0 ;  /* 0x0000008017067824 */ /* 0x004fc400078e0200 */
[----:B------:R-:W-:Y:S01]  /*dd60*/  IMAD R9, R19, c[0x0][0x494], R9 ;  /* 0x0001250013097a24 */ /* 0x000fe200078e0209 */
[----:B------:R-:W-:Y:S01]  /*dd70*/  LOP3.LUT R7, R7, 0x1c0, RZ, 0xc0, !PT ;  /* 0x000001c007077812 */ /* 0x000fe200078ec0ff */
[----:B------:R-:W-:Y:S02]  /*dd80*/  IMAD.SHL.U32 R8, R13, 0x8, RZ ;  /* 0x000000080d087824 */ /* 0x000fe400078e00ff */
[----:B------:R-:W-:-:S03]  /*dd90*/  @P2 IMAD.HI.U32 R10, R6, c[0x0][0x4ec], RZ ;  /* 0x00013b00060a2a27 */ /* 0x000fc600078e00ff */
[----:B------:R-:W-:Y:S01]  /*dda0*/  LOP3.LUT R11, R7, 0x38, R8, 0xf8, !PT ;  /* 0x00000038070b7812 */ /* 0x000fe200078ef808 */
[----:B------:R-:W-:Y:S01]  /*ddb0*/  IMAD.WIDE.U32 R2, R19, c[0x0][0x3e8], R4 ;  /* 0x0000fa0013027a25 */ /* 0x000fe200078e0004 */
[----:B------:R-:W-:Y:S02]  /*ddc0*/  SHF.R.U32.HI R7, RZ, 0x3, R7 ;  /* 0x00000003ff077819 */ /* 0x000fe40000011607 */
[----:B------:R-:W-:Y:S01]  /*ddd0*/  ISETP.GE.AND P6, PT, R8, c[0x0][0x3c8], PT ;  /* 0x0000f20008007a0c */ /* 0x000fe20003fc6270 */
[----:B------:R-:W-:Y:S01]  /*dde0*/  IMAD.IADD R5, R15, 0x1, R9 ;  /* 0x000000010f057824 */ /* 0x000fe200078e0209 */
[----:B------:R-:W-:Y:S01]  /*ddf0*/  SHF.R.S32.HI R9, RZ, 0x1f, R43 ;  /* 0x0000001fff097819 */ /* 0x000fe2000001142b */
[----:B------:R-:W-:Y:S01]  /*de00*/  IMAD.MOV.U32 R0, RZ, RZ, R6 ;  /* 0x000000ffff007224 */ /* 0x000fe200078e0006 */
[----:B------:R-:W-:Y:S01]  /*de10*/  @P2 SHF.R.U32.HI R0, RZ, c[0x0][0x4f0], R10 ;  /* 0x00013c00ff002a19 */ /* 0x000fe2000001160a */
[----:B------:R-:W-:Y:S01]  /*de20*/  IMAD R12, R19, c[0x0][0x3ec], R12 ;  /* 0x0000fb00130c7a24 */ /* 0x000fe200078e020c */
[----:B------:R-:W-:Y:S01]  /*de30*/  SEL R9, R9, RZ, !P0 ;  /* 0x000000ff09097207 */ /* 0x000fe20004000000 */
[----:B------:R-:W-:Y:S01]  /*de40*/  IMAD.MOV.U32 R4, RZ, RZ, R14 ;  /* 0x000000ffff047224 */ /* 0x000fe200078e000e */
[----:B------:R-:W-:Y:S01]  /*de50*/  SEL R10, R43, RZ, !P0 ;  /* 0x000000ff2b0a7207 */ /* 0x000fe20004000000 */
[----:B------:R-:W-:Y:S01]  /*de60*/  IMAD.IADD R3, R3, 0x1, R12 ;  /* 0x0000000103037824 */ /* 0x000fe200078e020c */
[----:B------:R-:W-:Y:S01]  /*de70*/  LOP3.LUT R21, R11, R7, RZ, 0x3c, !PT ;  /* 0x000000070b157212 */ /* 0x000fe200078e3cff */
[----:B------:R-:W-:Y:S01]  /*de80*/  IMAD R7, R13, 0x10, R20 ;  /* 0x000000100d077824 */ /* 0x000fe200078e0214 */
[----:B------:R-:W-:Y:S01]  /*de90*/  SHF.R.S32.HI R53, RZ, 0x1f, R8 ;  /* 0x0000001fff357819 */ /* 0x000fe20000011408 */
[----:B------:R-:W-:-:S02]  /*dea0*/  IMAD.MOV R12, RZ, RZ, -R0 ;  /* 0x000000ffff0c7224 */ /* 0x000fc400078e0a00 */
[----:B------:R-:W-:Y:S02]  /*deb0*/  IMAD R13, R9, c[0x0][0x498], RZ ;  /* 0x00012600090d7a24 */ /* 0x000fe400078e02ff */
[----:B------:R-:W-:-:S04]  /*dec0*/  IMAD.WIDE.U32 R4, R10, c[0x0][0x498], R4 ;  /* 0x000126000a047a25 */ /* 0x000fc800078e0004 */
[----:B------:R-:W-:Y:S01]  /*ded0*/  IMAD R11, R23, 0x80, R7 ;  /* 0x00000080170b7824 */ /* 0x000fe200078e0207 */
[----:B------:R-:W-:Y:S01]  /*dee0*/  IADD3 R4, P0, R0, R4, RZ ;  /* 0x0000000400047210 */ /* 0x000fe20007f1e0ff */
[----:B------:R-:W-:Y:S02]  /*def0*/  IMAD R7, R12, c[0x0][0x4e8], R6 ;  /* 0x00013a000c077a24 */ /* 0x000fe400078e0206 */
[----:B------:R-:W-:Y:S01]  /*df00*/  IMAD R12, R10, c[0x0][0x49c], R13 ;  /* 0x000127000a0c7a24 */ /* 0x000fe200078e020d */
[----:B------:R-:W-:Y:S01]  /*df10*/  SHF.R.S32.HI R13, RZ, 0x1f, R0 ;  /* 0x0000001fff0d7819 */ /* 0x000fe20000011400 */
[----:B------:R-:W-:Y:S01]  /*df20*/  IMAD R0, R9, c[0x0][0x3f0], RZ ;  /* 0x0000fc0009007a24 */ /* 0x000fe200078e02ff */
[----:B------:R-:W-:Y:S01]  /*df30*/  SHF.R.S32.HI R9, RZ, 0x1f, R7 ;  /* 0x0000001fff097819 */ /* 0x000fe20000011407 */
[----:B------:R-:W-:Y:S01]  /*df40*/  @P2 IMAD.HI.U32 R14, R11, c[0x0][0x4ec], RZ ;  /* 0x00013b000b0e2a27 */ /* 0x000fe200078e00ff */
[----:B------:R-:W-:-:S03]  /*df50*/  IADD3.X R5, R13, R5, R12, P0, !PT ;  /* 0x000000050d057210 */ /* 0x000fc600007fe40c */
[----:B------:R-:W-:Y:S02]  /*df60*/  IMAD R12, R10, c[0x0][0x3f4], R0 ;  /* 0x0000fd000a0c7a24 */ /* 0x000fe400078e0200 */
[----:B------:R-:W-:Y:S02]  /*df70*/  IMAD R0, R9, c[0x0][0x488], RZ ;  /* 0x0001220009007a24 */ /* 0x000fe400078e02ff */
[----:B------:R-:W-:Y:S01]  /*df80*/  IMAD.MOV.U32 R6, RZ, RZ, R11 ;  /* 0x000000ffff067224 */ /* 0x000fe200078e000b */
[----:B------:R-:W-:Y:S01]  /*df90*/  @P2 SHF.R.U32.HI R6, RZ, c[0x0][0x4f0], R14 ;  /* 0x00013c00ff062a19 */ /* 0x000fe2000001160e */
[----:B------:R-:W-:-:S04]  /*dfa0*/  IMAD.WIDE.U32 R4, R7, c[0x0][0x488], R4 ;  /* 0x0001220007047a25 */ /* 0x000fc800078e0004 */
[----:B------:R-:W-:Y:S01]  /*dfb0*/  IMAD R9, R7, c[0x0][0x48c], R0 ;  /* 0x0001230007097a24 */ /* 0x000fe200078e0200 */
[----:B------:R-:W-:Y:S01]  /*dfc0*/  LEA R7, P0, R4, c[0x0][0x450], 0x2 ;  /* 0x0001140004077a11 */ /* 0x000fe200078010ff */
[----:B------:R-:W-:Y:S01]  /*dfd0*/  IMAD.WIDE.U32 R2, R10, c[0x0][0x3f0], R2 ;  /* 0x0000fc000a027a25 */ /* 0x000fe200078e0002 */
[----:B------:R-:W-:-:S03]  /*dfe0*/  SHF.R.S32.HI R10, RZ, 0x1f, R6 ;  /* 0x0000001fff0a7819 */ /* 0x000fc60000011406 */
[----:B------:R-:W-:Y:S01]  /*dff0*/  IMAD.IADD R5, R5, 0x1, R9 ;  /* 0x0000000105057824 */ /* 0x000fe200078e0209 */
[----:B------:R-:W-:Y:S01]  /*e000*/  SHFL.IDX PT, R14, R7, 0x1, 0x1c1f ;  /* 0x003c1f00070e7f89 */ /* 0x000fe200000e0000 */
[----:B------:R-:W-:Y:S02]  /*e010*/  IMAD R0, R10, c[0x0][0x3e0], RZ ;  /* 0x0000f8000a007a24 */ /* 0x000fe400078e02ff */
[----:B------:R-:W-:Y:S01]  /*e020*/  IMAD.MOV R18, RZ, RZ, -R6 ;  /* 0x000000ffff127224 */ /* 0x000fe200078e0a06 */
[----:B------:R-:W-:Y:S01]  /*e030*/  LEA.HI.X R4, R4, c[0x0][0x454], R5, 0x2, P0 ;  /* 0x0001150004047a11 */ /* 0x000fe200000f1405 */
[----:B------:R-:W-:Y:S01]  /*e040*/  IMAD R9, R6, c[0x0][0x3e4], R0 ;  /* 0x0000f90006097a24 */ /* 0x000fe200078e0200 */
[----:B------:R-:W-:Y:S01]  /*e050*/  SHFL.IDX PT, R10, R7, 0x3, 0x1c1f ;  /* 0x007c1f00070a7f89 */ /* 0x000fe200000e0000 */
[----:B------:R-:W-:Y:S02]  /*e060*/  IMAD.IADD R3, R3, 0x1, R12 ;  /* 0x0000000103037824 */ /* 0x000fe400078e020c */
[----:B-----5:R-:W-:Y:S01]  /*e070*/  IMAD R0, R17, c[0x0][0x4e8], RZ ;  /* 0x00013a0011007a24 */ /* 0x020fe200078e02ff */
[----:B------:R-:W-:Y:S01]  /*e080*/  SHFL.IDX PT, R15, R4, 0x1, 0x1c1f ;  /* 0x003c1f00040f7f89 */ /* 0x000fe200000e0000 */
[----:B------:R-:W-:-:S02]  /*e090*/  IMAD R5, R23, 0x80, R16 ;  /* 0x0000008017057824 */ /* 0x000fc400078e0210 */
[----:B------:R-:W-:Y:S01]  /*e0a0*/  IMAD R18, R18, c[0x0][0x4e8], R11 ;  /* 0x00013a0012127a24 */ /* 0x000fe200078e020b */
[----:B------:R-:W-:Y:S01]  /*e0b0*/  SHFL.IDX PT, R16, R7, RZ, 0x1c1f ;  /* 0x001c1fff07107589 */ /* 0x000fe200000e0000 */
[----:B------:R-:W-:Y:S01]  /*e0c0*/  IMAD.WIDE.U32 R2, R6, c[0x0][0x3e0], R2 ;  /* 0x0000f80006027a25 */ /* 0x000fe200078e0002 */
[-C--:B------:R-:W-:Y:S02]  /*e0d0*/  ISETP.GE.OR P4, PT, R5, R0.reuse, P1 ;  /* 0x000000000500720c */ /* 0x080fe40000f86670 */
[----:B------:R-:W1:Y:S01]  /*e0e0*/  SHFL.IDX PT, R17, R4, RZ, 0x1c1f ;  /* 0x001c1fff04117589 */ /* 0x000e6200000e0000 */
[----:B------:R-:W-:Y:S01]  /*e0f0*/  SHF.R.S32.HI R6, RZ, 0x1f, R18 ;  /* 0x0000001fff067819 */ /* 0x000fe20000011412 */
[----:B------:R-:W-:Y:S01]  /*e100*/  IMAD.IADD R3, R3, 0x1, R9 ;  /* 0x0000000103037824 */ /* 0x000fe200078e0209 */
[----:B------:R-:W-:Y:S01]  /*e110*/  IADD3 R9, R5, 0x8, RZ ;  /* 0x0000000805097810 */ /* 0x000fe20007ffe0ff */
[----:B------:R2:W-:Y:S02]  /*e120*/  SHFL.IDX PT, R12, R7, 0x2, 0x1c1f ;  /* 0x005c1f00070c7f89 */ /* 0x0005e400000e0000 */
[----:B------:R-:W-:Y:S01]  /*e130*/  IMAD R6, R6, c[0x0][0x3d8], RZ ;  /* 0x0000f60006067a24 */ /* 0x000fe200078e02ff */
[----:B------:R-:W-:Y:S01]  /*e140*/  ISETP.GE.OR P3, PT, R9, R0, P1 ;  /* 0x000000000900720c */ /* 0x000fe20000f66670 */
[----:B------:R-:W3:Y:S01]  /*e150*/  SHFL.IDX PT, R13, R4, 0x2, 0x1c1f ;  /* 0x005c1f00040d7f89 */ /* 0x000ee200000e0000 */
[----:B------:R-:W-:-:S02]  /*e160*/  IMAD.SHL.U32 R9, R22, 0x8, RZ ;  /* 0x0000000816097824 */ /* 0x000fc400078e00ff */
[C---:B------:R-:W-:Y:S01]  /*e170*/  IMAD R19, R18.reuse, c[0x0][0x3dc], R6 ;  /* 0x0000f70012137a24 */ /* 0x040fe200078e0206 */
[----:B------:R4:W3:Y:S04]  /*e180*/  SHFL.IDX PT, R11, R4, 0x3, 0x1c1f ;  /* 0x007c1f00040b7f89 */ /* 0x0008e800000e0000 */
[----:B-1----:R-:W-:Y:S01]  /*e190*/  @!P4 ST.E [R16.64], R37 ;  /* 0x000000251000c985 */ /* 0x002fe2000c101908 */
[----:B--2---:R-:W-:Y:S01]  /*e1a0*/  IMAD.WIDE.U32 R6, R18, c[0x0][0x3d8], R2 ;  /* 0x0000f60012067a25 */ /* 0x004fe200078e0002 */
[----:B------:R-:W-:Y:S02]  /*e1b0*/  IADD3 R18, R5, 0x48, RZ ;  /* 0x0000004805127810 */ /* 0x000fe40007ffe0ff */
[----:B------:R-:W-:Y:S01]  /*e1c0*/  @!P3 ST.E [R14.64], R38 ;  /* 0x000000260e00b985 */ /* 0x000fe2000c101908 */
[----:B------:R-:W-:-:S02]  /*e1d0*/  IMAD.IADD R3, R7, 0x1, R19 ;  /* 0x0000000107037824 */ /* 0x000fc400078e0213 */
[----:B------:R-:W-:Y:S01]  /*e1e0*/  IMAD R2, R23, 0x80, R20 ;  /* 0x0000008017027824 */ /* 0x000fe200078e0214 */
[----:B----4-:R-:W-:Y:S02]  /*e1f0*/  IADD3 R4, R5, 0x40, RZ ;  /* 0x0000004005047810 */ /* 0x010fe40007ffe0ff */
[----:B------:R-:W-:Y:S02]  /*e200*/  LOP3.LUT R5, R21, 0x7ffffe00, R9, 0xf8, !PT ;  /* 0x7ffffe0015057812 */ /* 0x000fe400078ef809 */
[-C--:B------:R-:W-:Y:S02]  /*e210*/  ISETP.GE.OR P2, PT, R4, R0.reuse, P1 ;  /* 0x000000000400720c */ /* 0x080fe40000f46670 */
[----:B------:R-:W-:Y:S01]  /*e220*/  LEA R4, P0, R6, c[0x0][0x380], 0x1 ;  /* 0x0000e00006047a11 */ /* 0x000fe200078008ff */
[----:B------:R-:W-:Y:S01]  /*e230*/  IMAD.SHL.U32 R5, R5, 0x2, RZ ;  /* 0x0000000205057824 */ /* 0x000fe200078e00ff */
[-C--:B------:R-:W-:Y:S02]  /*e240*/  ISETP.GE.OR P1, PT, R18, R0.reuse, P1 ;  /* 0x000000001200720c */ /* 0x080fe40000f26670 */
[----:B------:R-:W-:Y:S01]  /*e250*/  LEA.HI.X R3, R6, c[0x0][0x384], R3, 0x1, P0 ;  /* 0x0000e10006037a11 */ /* 0x000fe200000f0c03 */
[----:B------:R-:W-:Y:S01]  /*e260*/  SHFL.IDX PT, R7, R4, 0x1, 0x181f ;  /* 0x00381f0004077f89 */ /* 0x000fe200000e0000 */
[----:B------:R-:W-:-:S02]  /*e270*/  ISETP.GE.OR P3, PT, R2, R0, P6 ;  /* 0x000000000200720c */ /* 0x000fc40003766670 */
[C---:B------:R-:W-:Y:S01]  /*e280*/  IADD3 R6, R2.reuse, 0x10, RZ ;  /* 0x0000001002067810 */ /* 0x040fe20007ffe0ff */
[----:B------:R-:W-:Y:S01]  /*e290*/  SHFL.IDX PT, R9, R3, RZ, 0x181f ;  /* 0x00181fff03097589 */ /* 0x000fe200000e0000 */
[C---:B------:R-:W-:Y:S02]  /*e2a0*/  IADD3 R32, R2.reuse, 0x40, RZ ;  /* 0x0000004002207810 */ /* 0x040fe40007ffe0ff */
[----:B------:R-:W-:Y:S01]  /*e2b0*/  IADD3 R54, R2, 0x60, RZ ;  /* 0x0000006002367810 */ /* 0x000fe20007ffe0ff */
[----:B---3--:R-:W-:Y:S01]  /*e2c0*/  @!P2 ST.E [R12.64], R39 ;  /* 0x000000270c00a985 */ /* 0x008fe2000c101908 */
[-C--:B------:R-:W-:Y:S02]  /*e2d0*/  ISETP.GE.OR P2, PT, R6, R0.reuse, P6 ;  /* 0x000000000600720c */ /* 0x080fe40003746670 */
[----:B------:R-:W-:Y:S01]  /*e2e0*/  IADD3 R6, R2, 0x20, RZ ;  /* 0x0000002002067810 */ /* 0x000fe20007ffe0ff */
[----:B------:R-:W1:Y:S04]  /*e2f0*/  SHFL.IDX PT, R12, R4, RZ, 0x181f ;  /* 0x00181fff040c7589 */ /* 0x000e6800000e0000 */
[----:B------:R2:W-:Y:S01]  /*e300*/  @!P1 ST.E [R10.64], R40 ;  /* 0x000000280a009985 */ /* 0x0005e2000c101908 */
[----:B------:R-:W-:-:S02]  /*e310*/  ISETP.GE.OR P1, PT, R6, R0, P6 ;  /* 0x000000000600720c */ /* 0x000fc40003726670 */
[----:B------:R-:W-:Y:S01]  /*e320*/  IADD3 R6, R2, 0x30, RZ ;  /* 0x0000003002067810 */ /* 0x000fe20007ffe0ff */
[----:B------:R-:W-:Y:S03]  /*e330*/  LDS.128 R24, [R5+0x80] ;  /* 0x0000800005187984 */ /* 0x000fe60000000c00 */
[----:B------:R-:W-:Y:S01]  /*e340*/  ISETP.GE.OR P0, PT, R6, R0, P6 ;  /* 0x000000000600720c */ /* 0x000fe20003706670 */
[----:B------:R-:W3:Y:S04]  /*e350*/  SHFL.IDX PT, R11, R3, 0x1, 0x181f ;  /* 0x00381f00030b7f89 */ /* 0x000ee800000e0000 */
[----:B------:R-:W4:Y:S04]  /*e360*/  SHFL.IDX PT, R14, R4, 0x2, 0x181f ;  /* 0x00581f00040e7f89 */ /* 0x000f2800000e0000 */
[----:B------:R-:W4:Y:S04]  /*e370*/  SHFL.IDX PT, R44, R3, 0x2, 0x181f ;  /* 0x00581f00032c7f89 */ /* 0x000f2800000e0000 */
[----:B------:R-:W4:Y:S01]  /*e380*/  SHFL.IDX PT, R15, R4, 0x3, 0x181f ;  /* 0x00781f00040f7f89 */ /* 0x000f2200000e0000 */
[----:B-1----:R-:W-:-:S03]  /*e390*/  @!P3 LEA R12, P5, R8, R12, 0x1 ;  /* 0x0000000c080cb211 */ /* 0x002fc600078a08ff */
[----:B------:R-:W-:Y:S01]  /*e3a0*/  LDS.128 R20, [R5+0x880] ;  /* 0x0008800005147984 */ /* 0x000fe20000000c00 */
[----:B------:R-:W-:Y:S02]  /*e3b0*/  @!P3 LEA.HI.X R13, R8, R9, R53, 0x1, P5 ;  /* 0x00000009080db211 */ /* 0x000fe400028f0c35 */
[----:B------:R-:W-:Y:S01]  /*e3c0*/  ISETP.GE.OR P5, PT, R32, R0, P6 ;  /* 0x000000002000720c */ /* 0x000fe200037a6670 */
[----:B------:R-:W-:Y:S01]  /*e3d0*/  LDS.128 R16, [R5+0x1080] ;  /* 0x0010800005107984 */ /* 0x000fe20000000c00 */
[----:B--2---:R-:W-:-:S03]  /*e3e0*/  @!P2 LEA R10, P4, R8, R7, 0x1 ;  /* 0x00000007080aa211 */ /* 0x004fc600078808ff */
[----:B------:R-:W1:Y:S01]  /*e3f0*/  SHFL.IDX PT, R45, R3, 0x3, 0x181f ;  /* 0x00781f00032d7f89 */ /* 0x000e6200000e0000 */
[----:B---3--:R-:W-:-:S03]  /*e400*/  @!P2 LEA.HI.X R11, R8, R11, R53, 0x1, P4 ;  /* 0x0000000b080ba211 */ /* 0x008fc600020f0c35 */
[----:B------:R-:W2:Y:S01]  /*e410*/  LDS.128 R28, [R5+0x1880] ;  /* 0x00188000051c7984 */ /* 0x000ea20000000c00 */
[----:B----4-:R-:W-:-:S03]  /*e420*/  @!P1 LEA R6, P4, R8, R14, 0x1 ;  /* 0x0000000e08069211 */ /* 0x010fc600078808ff */
[----:B------:R-:W-:Y:S01]  /*e430*/  LDS.128 R32, [R5+0x2080] ;  /* 0x0020800005207984 */ /* 0x000fe20000000c00 */
[--C-:B------:R-:W-:Y:S02]  /*e440*/  @!P1 LEA.HI.X R7, R8, R44, R53.reuse, 0x1, P4 ;  /* 0x0000002c08079211 */ /* 0x100fe400020f0c35 */
[----:B------:R-:W-:Y:S01]  /*e450*/  IADD3 R44, R2, 0x50, RZ ;  /* 0x00000050022c7810 */ /* 0x000fe20007ffe0ff */
[----:B------:R-:W-:Y:S01]  /*e460*/  LDS.128 R36, [R5+0x2880] ;  /* 0x0028800005247984 */ /* 0x000fe20000000c00 */
[----:B------:R-:W-:Y:S02]  /*e470*/  @!P0 LEA R14, P4, R8, R15, 0x1 ;  /* 0x0000000f080e8211 */ /* 0x000fe400078808ff */
[----:B------:R-:W-:Y:S01]  /*e480*/  IADD3 R2, R2, 0x70, RZ ;  /* 0x0000007002027810 */ /* 0x000fe20007ffe0ff */
[----:B------:R-:W-:Y:S04]  /*e490*/  LDS.128 R40, [R5+0x3080] ;  /* 0x0030800005287984 */ /* 0x000fe80000000c00 */
[----:B------:R-:W3:Y:S04]  /*e4a0*/  SHFL.IDX PT, R48, R4, 0x4, 0x181f ;  /* 0x00981f0004307f89 */ /* 0x000ee800000e0000 */
[----:B------:R-:W4:Y:S01]  /*e4b0*/  SHFL.IDX PT, R9, R4, 0x5, 0x181f ;  /* 0x00b81f0004097f89 */ /* 0x000f2200000e0000 */
[----:B-1----:R-:W-:-:S02]  /*e4c0*/  @!P0 LEA.HI.X R15, R8, R45, R53, 0x1, P4 ;  /* 0x0000002d080f8211 */ /* 0x002fc400020f0c35 */
[-C--:B------:R-:W-:Y:S01]  /*e4d0*/  ISETP.GE.OR P4, PT, R44, R0.reuse, P6 ;  /* 0x000000002c00720c */ /* 0x080fe20003786670 */
[----:B------:R-:W-:Y:S04]  /*e4e0*/  SHFL.IDX PT, R49, R4, 0x6, 0x181f ;  /* 0x00d81f0004317f89 */ /* 0x000fe800000e0000 */
[----:B------:R-:W1:Y:S04]  /*e4f0*/  SHFL.IDX PT, R52, R3, 0x4, 0x181f ;  /* 0x00981f0003347f89 */ /* 0x000e6800000e0000 */
[----:B------:R-:W1:Y:S04]  /*e500*/  SHFL.IDX PT, R51, R3, 0x5, 0x181f ;  /* 0x00b81f0003337f89 */ /* 0x000e6800000e0000 */
[----:B------:R-:W1:Y:S04]  /*e510*/  SHFL.IDX PT, R50, R3, 0x6, 0x181f ;  /* 0x00d81f0003327f89 */ /* 0x000e6800000e0000 */
[----:B------:R-:W1:Y:S04]  /*e520*/  LDS.128 R44, [R5+0x3880] ;  /* 0x00388000052c7984 */ /* 0x000e680000000c00 */
[----:B------:R3:W-:Y:S01]  /*e530*/  @!P3 ST.E.128 [R12.64], R24 ;  /* 0x000000180c00b985 */ /* 0x0007e2000c101d08 */
[----:B------:R-:W-:-:S02]  /*e540*/  ISETP.GE.OR P3, PT, R54, R0, P6 ;  /* 0x000000003600720c */ /* 0x000fc40003766670 */
[----:B------:R-:W-:Y:S01]  /*e550*/  ISETP.GE.OR P6, PT, R2, R0, P6 ;  /* 0x000000000200720c */ /* 0x000fe200037c6670 */
[----:B------:R4:W-:Y:S04]  /*e560*/  @!P2 ST.E.128 [R10.64], R20 ;  /* 0x000000140a00a985 */ /* 0x0009e8000c101d08 */
[----:B------:R1:W-:Y:S04]  /*e570*/  @!P1 ST.E.128 [R6.64], R16 ;  /* 0x0000001006009985 */ /* 0x0003e8000c101d08 */
[----:B--2---:R2:W-:Y:S04]  /*e580*/  @!P0 ST.E.128 [R14.64], R28 ;  /* 0x0000001c0e008985 */ /* 0x0045e8000c101d08 */
[----:B------:R-:W1:Y:S04]  /*e590*/  SHFL.IDX PT, R4, R4, 0x7, 0x181f ;  /* 0x00f81f0004047f89 */ /* 0x000e6800000e0000 */
[----:B------:R-:W2:Y:S01]  /*e5a0*/  SHFL.IDX PT, R3, R3, 0x7, 0x181f ;  /* 0x00f81f0003037f89 */ /* 0x000ea200000e0000 */
[----:B---3--:R-:W-:-:S02]  /*e5b0*/  @!P5 LEA R12, P2, R8, R48, 0x1 ;  /* 0x00000030080cd211 */ /* 0x008fc400078408ff */
[C---:B----4-:R-:W-:Y:S02]  /*e5c0*/  @!P4 LEA R10, P1, R8.reuse, R9, 0x1 ;  /* 0x00000009080ac211 */ /* 0x050fe400078208ff */
[C-C-:B-1----:R-:W-:Y:S02]  /*e5d0*/  @!P5 LEA.HI.X R13, R8.reuse, R52, R53.reuse, 0x1, P2 ;  /* 0x00000034080dd211 */ /* 0x142fe400010f0c35 */
[C---:B------:R-:W-:Y:S02]  /*e5e0*/  @!P3 LEA R6, P0, R8.reuse, R49, 0x1 ;  /* 0x000000310806b211 */ /* 0x040fe400078008ff */
[C-C-:B------:R-:W-:Y:S01]  /*e5f0*/  @!P4 LEA.HI.X R11, R8.reuse, R51, R53.reuse, 0x1, P1 ;  /* 0x00000033080bc211 */ /* 0x140fe200008f0c35 */
[----:B------:R1:W-:Y:S01]  /*e600*/  @!P5 ST.E.128 [R12.64], R32 ;  /* 0x000000200c00d985 */ /* 0x0003e2000c101d08 */
[----:B------:R-:W-:-:S03]  /*e610*/  @!P3 LEA.HI.X R7, R8, R50, R53, 0x1, P0 ;  /* 0x000000320807b211 */ /* 0x000fc600000f0c35 */
[----:B------:R1:W-:Y:S04]  /*e620*/  @!P4 ST.E.128 [R10.64], R36 ;  /* 0x000000240a00c985 */ /* 0x0003e8000c101d08 */
[----:B------:R1:W-:Y:S01]  /*e630*/  @!P3 ST.E.128 [R6.64], R40 ;  /* 0x000000280600b985 */ /* 0x0003e2000c101d08 */
[----:B------:R-:W-:Y:S05]  /*e640*/  @P6 EXIT ;  /* 0x000000000000694d */ /* 0x000fea0003800000 */
[----:B--2---:R-:W-:-:S04]  /*e650*/  LEA R2, P0, R8, R4, 0x1 ;  /* 0x0000000408027211 */ /* 0x004fc800078008ff */
[----:B------:R-:W-:-:S05]  /*e660*/  LEA.HI.X R3, R8, R3, R53, 0x1, P0 ;  /* 0x0000000308037211 */ /* 0x000fca00000f0c35 */
[----:B------:R-:W-:Y:S01]  /*e670*/  ST.E.128 [R2.64], R44 ;  /* 0x0000002c02007985 */ /* 0x000fe2000c101d08 */
[----:B------:R-:W-:Y:S05]  /*e680*/  EXIT ;  /* 0x000000000000794d */ /* 0x000fea0003800000 */
.L_x_34:
[----:B------:R-:W2:Y:S01]  /*e690*/  LDL R8, [R1+0x40] ;  /* 0x0000400001087983 */ /* 0x000ea20000100800 */
[----:B------:R-:W-:Y:S01]  /*e6a0*/  ISETP.NE.U32.AND P0, PT, RZ, c[0x0][0x508], PT ;  /* 0x00014200ff007a0c */ /* 0x000fe20003f05070 */
[----:B------:R-:W-:Y:S01]  /*e6b0*/  IMAD.MOV.U32 R2, RZ, RZ, 0x4 ;  /* 0x00000004ff027424 */ /* 0x000fe200078e00ff */
[----:B------:R-:W-:Y:S02]  /*e6c0*/  ISETP.NE.U32.AND P1, PT, RZ, c[0x0][0x500], PT ;  /* 0x00014000ff007a0c */ /* 0x000fe40003f25070 */
[----:B------:R-:W-:Y:S02]  /*e6d0*/  ISETP.NE.AND.EX P0, PT, RZ, c[0x0][0x50c], PT, P0 ;  /* 0x00014300ff007a0c */ /* 0x000fe40003f05300 */
[----:B------:R-:W-:Y:S01]  /*e6e0*/  ISETP.NE.AND.EX P1, PT, RZ, c[0x0][0x504], PT, P1 ;  /* 0x00014100ff007a0c */ /* 0x000fe20003f25310 */
[----:B------:R-:W-:Y:S02]  /*e6f0*/  IMAD.MOV.U32 R18, RZ, RZ, c[0x0][0x388] ;  /* 0x0000e200ff127624 */ /* 0x000fe400078e00ff */
[----:B--2---:R-:W-:-:S08]  /*e700*/  IMAD.WIDE R6, R8, R2, c[0x0][0x500] ;  /* 0x0001400008067625 */ /* 0x004fd000078e0202 */
[----:B------:R-:W-:Y:S02]  /*e710*/  @P0 IMAD.WIDE R2, R8, R2, c[0x0][0x508] ;  /* 0x0001420008020625 */ /* 0x000fe400078e0202 */
[----:B------:R-:W2:Y:S04]  /*e720*/  @P1 LDG.E R0, [R6.64] ;  /* 0x0000000806001981 */ /* 0x000ea8000c1e1900 */
[----:B------:R1:W5:Y:S01]  /*e730*/  @P0 LDG.E R18, [R2.64] ;  /* 0x0000000802120981 */ /* 0x000362000c1e1900 */
[----:B------:R-:W-:Y:S02]  /*e740*/  CS2R R4, SRZ ;  /* 0x0000000000047805 */ /* 0x000fe4000001ff00 */
[--C-:B--2---:R-:W-:Y:S01]  /*e750*/  @P1 SHF.R.S32.HI R5, RZ, 0x1f, R0.reuse ;  /* 0x0000001fff051819 */ /* 0x104fe20000011400 */
[----:B------:R-:W-:Y:S01]  /*e760*/  @P1 IMAD.MOV.U32 R4, RZ, RZ, R0 ;  /* 0x000000ffff041224 */ /* 0x000fe200078e0000 */
[----:B------:R-:W-:Y:S05]  /*e770*/  @P0 BRA `(.L_x_36) ;  /* 0x0000004000000947 */ /* 0x000fea0003800000 */
[----:B-1----:R-:W-:Y:S05]  /*e780*/  @!P1 BRA `(.L_x_36) ;  /* 0x0000003000009947 */ /* 0x002fea0003800000 */
[----:B------:R1:W2:Y:S04]  /*e790*/  LDG.E R0, [R6.64] ;  /* 0x0000000806007981 */ /* 0x0002a8000c1e1900 */
[----:B-1----:R-:W2:Y:S02]  /*e7a0*/  LDG.E R6, [R6.64+0x4] ;  /* 0x0000040806067981 */ /* 0x002ea4000c1e1900 */
[----:B--2--5:R-:W-:-:S02]  /*e7b0*/  IADD3 R18, -R0, R6, RZ ;  /* 0x0000000600127210 */ /* 0x024fc40007ffe1ff */
.L_x_36:
[----:B-1----:R-:W1:Y:S01]  /*e7c0*/  S2R R12, SR_TID.X ;  /* 0x00000000000c7919 */ /* 0x002e620000002100 */
[----:B------:R-:W-:Y:S01]  /*e7d0*/  SHF.R.S32.HI R0, RZ, 0x1f, R8 ;  /* 0x0000001fff007819 */ /* 0x000fe20000011408 */
[----:B------:R-:W-:Y:S01]  /*e7e0*/  BSSY B0, `(.L_x_37) ;  /* 0x0000028000007945 */ /* 0x000fe20003800000 */
[----:B------:R-:W-:-:S02]  /*e7f0*/  SEL R10, R8, RZ, !P1 ;  /* 0x000000ff080a7207 */ /* 0x000fc40004800000 */
[----:B------:R-:W-:Y:S02]  /*e800*/  SEL R11, R0, RZ, !P1 ;  /* 0x000000ff000b7207 */ /* 0x000fe40004800000 */
[----:B-1----:R-:W-:-:S13]  /*e810*/  ISETP.GE.AND P0, PT, R12, 0x80, PT ;  /* 0x000000800c00780c */ /* 0x002fda0003f06270 */
[----:B------:R-:W-:Y:S05]  /*e820*/  @P0 BRA `(.L_x_38) ;  /* 0x0000023000000947 */ /* 0x000fea0003800000 */
[----:B------:R-:W1:Y:S01]  /*e830*/  S2R R9, SR_CTAID.X ;  /* 0x0000000000097919 */ /* 0x000e620000002500 */
[----:B-----5:R-:W-:Y:S01]  /*e840*/  IMAD R0, R18, c[0x0][0x4e8], RZ ;  /* 0x00013a0012007a24 */ /* 0x020fe200078e02ff */
[----:B-1----:R-:W-:-:S04]  /*e850*/  LEA R9, R9, R12, 0x7 ;  /* 0x0000000c09097211 */ /* 0x002fc800078e38ff */
[----:B------:R-:W-:-:S13]  /*e860*/  ISETP.GE.AND P0, PT, R9, R0, PT ;  /* 0x000000000900720c */ /* 0x000fda0003f06270 */
[----:B------:R-:W-:Y:S05]  /*e870*/  @P0 BRA `(.L_x_38) ;  /* 0x000001e000000947 */ /* 0x000fea0003800000 */
[----:B------:R-:W1:Y:S01]  /*e880*/  S2R R8, SR_CTAID.Y ;  /* 0x0000000000087919 */ /* 0x000e620000002600 */
[----:B------:R-:W-:Y:S01]  /*e890*/  MOV R0, c[0x0][0x4e8] ;  /* 0x00013a0000007a02 */ /* 0x000fe20000000f00 */
[----:B------:R-:W-:Y:S01]  /*e8a0*/  IMAD.MOV.U32 R3, RZ, RZ, R5 ;  /* 0x000000ffff037224 */ /* 0x000fe200078e0005 */
[----:B------:R-:W-:Y:S02]  /*e8b0*/  MOV R2, R4 ;  /* 0x0000000400027202 */ /* 0x000fe40000000f00 */
[----:B------:R-:W-:-:S13]  /*e8c0*/  ISETP.NE.AND P0, PT, R0, 0x1, PT ;  /* 0x000000010000780c */ /* 0x000fda0003f05270 */
[----:B------:R-:W-:Y:S01]  /*e8d0*/  @P0 IMAD.HI.U32 R7, R9, c[0x0][0x4ec], RZ ;  /* 0x00013b0009070a27 */ /* 0x000fe200078e00ff */
[----:B-1----:R-:W-:-:S03]  /*e8e0*/  SHF.R.S32.HI R0, RZ, 0x1f, R8 ;  /* 0x0000001fff007819 */ /* 0x002fc60000011408 */
[----:B------:R-:W-:-:S04]  /*e8f0*/  IMAD.WIDE.U32 R2, R8, c[0x0][0x490], R2 ;  /* 0x0001240008027a25 */ /* 0x000fc800078e0002 */
[----:B------:R-:W-:Y:S02]  /*e900*/  IMAD R6, R0, c[0x0][0x490], RZ ;  /* 0x0001240000067a24 */ /* 0x000fe400078e02ff */
[----:B------:R-:W-:Y:S01]  /*e910*/  IMAD.MOV.U32 R0, RZ, RZ, R9 ;  /* 0x000000ffff007224 */ /* 0x000fe200078e0009 */
[----:B------:R-:W-:Y:S01]  /*e920*/  @P0 SHF.R.U32.HI R0, RZ, c[0x0][0x4f0], R7 ;  /* 0x00013c00ff000a19 */ /* 0x000fe20000011607 */
[----:B------:R-:W-:Y:S02]  /*e930*/  IMAD R6, R8, c[0x0][0x494], R6 ;  /* 0x0001250008067a24 */ /* 0x000fe400078e0206 */
[----:B------:R-:W-:Y:S01]  /*e940*/  IMAD R8, R11, c[0x0][0x498], RZ ;  /* 0x000126000b087a24 */ /* 0x000fe200078e02ff */
[----:B------:R-:W-:Y:S01]  /*e950*/  IADD3 R7, -R0, RZ, RZ ;  /* 0x000000ff00077210 */ /* 0x000fe20007ffe1ff */
[----:B------:R-:W-:Y:S02]  /*e960*/  IMAD.IADD R3, R6, 0x1, R3 ;  /* 0x0000000106037824 */ /* 0x000fe400078e0203 */
[----:B------:R-:W-:-:S02]  /*e970*/  IMAD R8, R10, c[0x0][0x49c], R8 ;  /* 0x000127000a087a24 */ /* 0x000fc400078e0208 */
[----:B------:R-:W-:Y:S01]  /*e980*/  IMAD R6, R7, c[0x0][0x4e8], R9 ;  /* 0x00013a0007067a24 */ /* 0x000fe200078e0209 */
[----:B------:R-:W-:Y:S01]  /*e990*/  SHF.R.S32.HI R9, RZ, 0x1f, R0 ;  /* 0x0000001fff097819 */ /* 0x000fe20000011400 */
[----:B------:R-:W-:-:S03]  /*e9a0*/  IMAD.WIDE.U32 R2, R10, c[0x0][0x498], R2 ;  /* 0x000126000a027a25 */ /* 0x000fc600078e0002 */
[----:B------:R-:W-:Y:S02]  /*e9b0*/  SHF.R.S32.HI R7, RZ, 0x1f, R6 ;  /* 0x0000001fff077819 */ /* 0x000fe40000011406 */
[----:B------:R-:W-:-:S03]  /*e9c0*/  IADD3 R2, P0, R0, R2, RZ ;  /* 0x0000000200027210 */ /* 0x000fc60007f1e0ff */
[----:B------:R-:W-:Y:S01]  /*e9d0*/  IMAD R0, R7, c[0x0][0x488], RZ ;  /* 0x0001220007007a24 */ /* 0x000fe200078e02ff */
[----:B------:R-:W-:-:S03]  /*e9e0*/  IADD3.X R3, R9, R3, R8, P0, !PT ;  /* 0x0000000309037210 */ /* 0x000fc600007fe408 */
[C---:B------:R-:W-:Y:S02]  /*e9f0*/  IMAD R0, R6.reuse, c[0x0][0x48c], R0 ;  /* 0x0001230006007a24 */ /* 0x040fe400078e0200 */
[----:B------:R-:W-:-:S05]  /*ea00*/  IMAD.WIDE.U32 R2, R6, c[0x0][0x488], R2 ;  /* 0x0001220006027a25 */ /* 0x000fca00078e0002 */
[----:B------:R-:W-:Y:S02]  /*ea10*/  IADD3 R0, R3, R0, RZ ;  /* 0x0000000003007210 */ /* 0x000fe40007ffe0ff */
[----:B------:R-:W-:-:S04]  /*ea20*/  LEA R6, P0, R2, c[0x0][0x450], 0x2 ;  /* 0x0001140002067a11 */ /* 0x000fc800078010ff */
[----:B------:R-:W-:Y:S02]  /*ea30*/  LEA.HI.X R7, R2, c[0x0][0x454], R0, 0x2, P0 ;  /* 0x0001150002077a11 */ /* 0x000fe400000f1400 */
[----:B------:R-:W-:-:S05]  /*ea40*/  MOV R0, 0xff800000 ;  /* 0xff80000000007802 */ /* 0x000fca0000000f00 */
[----:B------:R1:W-:Y:S02]  /*ea50*/  STG.E [R6.64], R0 ;  /* 0x0000000006007986 */ /* 0x0003e4000c101908 */
.L_x_38:
[----:B------:R-:W-:Y:S05]  /*ea60*/  BSYNC B0 ;  /* 0x0000000000007941 */ /* 0x000fea0003800000 */
.L_x_37:
[----:B-1----:R-:W1:Y:S01]  /*ea70*/  S2R R6, SR_CTAID.Y ;  /* 0x0000000000067919 */ /* 0x002e620000002600 */
[----:B------:R-:W-:Y:S01]  /*ea80*/  IMAD R0, R5, c[0x0][0x3a0], RZ ;  /* 0x0000e80005007a24 */ /* 0x000fe200078e02ff */
[----:B------:R-:W-:Y:S01]  /*ea90*/  SHF.R.S32.HI R5, RZ, 0x1f, R12 ;  /* 0x0000001fff057819 */ /* 0x000fe2000001140c */
[C---:B------:R-:W-:Y:S01]  /*eaa0*/  IMAD.WIDE.U32 R2, R4.reuse, c[0x0][0x3a0], RZ ;  /* 0x0000e80004027a25 */ /* 0x040fe200078e00ff */
[----:B------:R-:W2:Y:S02]  /*eab0*/  S2R R13, SR_CTAID.X ;  /* 0x00000000000d7919 */ /* 0x000ea40000002500 */
[----:B------:R-:W-:Y:S01]  /*eac0*/  LEA.HI R5, R5, R12, RZ, 0x3 ;  /* 0x0000000c05057211 */ /* 0x000fe200078f18ff */
[----:B------:R-:W-:Y:S02]  /*ead0*/  IMAD R0, R4, c[0x0][0x3a4], R0 ;  /* 0x0000e90004007a24 */ /* 0x000fe400078e0200 */
[----:B------:R-:W-:Y:S01]  /*eae0*/  IMAD.MOV.U32 R8, RZ, RZ, c[0x0][0x4e8] ;  /* 0x00013a00ff087624 */ /* 0x000fe200078e00ff */
[----:B------:R-:W-:Y:S01]  /*eaf0*/  LOP3.LUT R4, R5, 0xfffffff8, RZ, 0xc0, !PT ;  /* 0xfffffff805047812 */ /* 0x000fe200078ec0ff */
[----:B------:R-:W-:Y:S01]  /*eb00*/  IMAD.IADD R3, R3, 0x1, R0 ;  /* 0x0000000103037824 */ /* 0x000fe200078e0200 */
[----:B------:R-:W-:Y:S01]  /*eb10*/  SHF.R.S32.HI R9, RZ, 0x3, R5 ;  /* 0x00000003ff097819 */ /* 0x000fe20000011405 */
[----:B-----5:R-:W-:Y:S01]  /*eb20*/  IMAD R18, R18, c[0x0][0x4e8], RZ ;  /* 0x00013a0012127a24 */ /* 0x020fe200078e02ff */
[----:B------:R-:W-:Y:S01]  /*eb30*/  ISETP.NE.AND P0, PT, R8, 0x1, PT ;  /* 0x000000010800780c */ /* 0x000fe20003f05270 */
[----:B------:R-:W-:-:S04]  /*eb40*/  IMAD.IADD R8, R12, 0x1, -R4 ;  /* 0x000000010c087824 */ /* 0x000fc800078e0a04 */
[----:B------:R-:W-:Y:S01]  /*eb50*/  IMAD R4, R8, 0x10, R9 ;  /* 0x0000001008047824 */ /* 0x000fe200078e0209 */
[----:B-1----:R-:W-:Y:S01]  /*eb60*/  SHF.R.S32.HI R7, RZ, 0x1f, R6 ;  /* 0x0000001fff077819 */ /* 0x002fe20000011406 */
[----:B------:R-:W-:-:S04]  /*eb70*/  IMAD.WIDE.U32 R2, R6, c[0x0][0x3e8], R2 ;  /* 0x0000fa0006027a25 */ /* 0x000fc800078e0002 */
[----:B------:R-:W-:Y:S02]  /*eb80*/  IMAD R0, R7, c[0x0][0x3e8], RZ ;  /* 0x0000fa0007007a24 */ /* 0x000fe400078e02ff */
[----:B--2---:R-:W-:Y:S02]  /*eb90*/  IMAD R4, R13, 0x80, R4 ;  /* 0x000000800d047824 */ /* 0x004fe400078e0204 */
[----:B------:R-:W-:Y:S02]  /*eba0*/  IMAD R0, R6, c[0x0][0x3ec], R0 ;  /* 0x0000fb0006007a24 */ /* 0x000fe400078e0200 */
[----:B------:R-:W-:-:S04]  /*ebb0*/  @P0 IMAD.HI.U32 R5, R4, c[0x0][0x4ec], RZ ;  /* 0x00013b0004050a27 */ /* 0x000fc800078e00ff */
[----:B------:R-:W-:Y:S02]  /*ebc0*/  IMAD.IADD R3, R0, 0x1, R3 ;  /* 0x0000000100037824 */ /* 0x000fe400078e0203 */
[----:B------:R-:W-:Y:S01]  /*ebd0*/  IMAD.MOV.U32 R0, RZ, RZ, R4 ;  /* 0x000000ffff007224 */ /* 0x000fe200078e0004 */
[----:B------:R-:W-:Y:S01]  /*ebe0*/  @P0 SHF.R.U32.HI R0, RZ, c[0x0][0x4f0], R5 ;  /* 0x00013c00ff000a19 */ /* 0x000fe20000011605 */
[----:B------:R-:W-:Y:S02]  /*ebf0*/  IMAD R6, R11, c[0x0][0x3f0], RZ ;  /* 0x0000fc000b067a24 */ /* 0x000fe400078e02ff */
[----:B------:R-:W-:-:S04]  /*ec00*/  IMAD.WIDE.U32 R2, R10, c[0x0][0x3f0], R2 ;  /* 0x0000fc000a027a25 */ /* 0x000fc800078e0002 */
[----:B------:R-:W-:Y:S01]  /*ec10*/  IMAD R7, R10, c[0x0][0x3f4], R6 ;  /* 0x0000fd000a077a24 */ /* 0x000fe200078e0206 */
[--C-:B------:R-:W-:Y:S01]  /*ec20*/  SHF.R.S32.HI R6, RZ, 0x1f, R0.reuse ;  /* 0x0000001fff067819 */ /* 0x100fe20000011400 */
[----:B------:R-:W-:Y:S02]  /*ec30*/  IMAD.MOV R5, RZ, RZ, -R0 ;  /* 0x000000ffff057224 */ /* 0x000fe400078e0a00 */
[----:B------:R-:W-:Y:S02]  /*ec40*/  IMAD.IADD R3, R3, 0x1, R7 ;  /* 0x0000000103037824 */ /* 0x000fe400078e0207 */
[----:B------:R-:W-:Y:S02]  /*ec50*/  IMAD R5, R5, c[0x0][0x4e8], R4 ;  /* 0x00013a0005057a24 */ /* 0x000fe400078e0204 */
[----:B------:R-:W-:Y:S02]  /*ec60*/  IMAD R6, R6, c[0x0][0x3e0], RZ ;  /* 0x0000f80006067a24 */ /* 0x000fe400078e02ff */
[----:B------:R-:W-:Y:S01]  /*ec70*/  IMAD.WIDE.U32 R2, R0, c[0x0][0x3e0], R2 ;  /* 0x0000f80000027a25 */ /* 0x000fe200078e0002 */
[----:B------:R-:W-:-:S03]  /*ec80*/  SHF.R.S32.HI R4, RZ, 0x1f, R5 ;  /* 0x0000001fff047819 */ /* 0x000fc60000011405 */
[----:B------:R-:W-:-:S04]  /*ec90*/  IMAD R0, R0, c[0x0][0x3e4], R6 ;  /* 0x0000f90000007a24 */ /* 0x000fc800078e0206 */
[----:B------:R-:W-:Y:S02]  /*eca0*/  IMAD.IADD R3, R3, 0x1, R0 ;  /* 0x0000000103037824 */ /* 0x000fe400078e0200 */
[----:B------:R-:W-:Y:S02]  /*ecb0*/  IMAD R0, R4, c[0x0][0x3d8], RZ ;  /* 0x0000f60004007a24 */ /* 0x000fe400078e02ff */
[----:B------:R-:W-:-:S04]  /*ecc0*/  IMAD.WIDE.U32 R2, R5, c[0x0][0x3d8], R2 ;  /* 0x0000f60005027a25 */ /* 0x000fc800078e0002 */
[----:B------:R-:W-:Y:S01]  /*ecd0*/  IMAD R0, R5, c[0x0][0x3dc], R0 ;  /* 0x0000f70005007a24 */ /* 0x000fe200078e0200 */
[----:B------:R-:W-:-:S03]  /*ece0*/  LEA R4, P0, R2, c[0x0][0x380], 0x1 ;  /* 0x0000e00002047a11 */ /* 0x000fc600078008ff */
[----:B------:R-:W-:Y:S02]  /*ecf0*/  IMAD.IADD R3, R3, 0x1, R0 ;  /* 0x0000000103037824 */ /* 0x000fe400078e0200 */
[----:B------:R-:W1:Y:S01]  /*ed00*/  SHFL.IDX PT, R6, R4, RZ, 0x181f ;  /* 0x00181fff04067589 */ /* 0x000e6200000e0000 */
[----:B------:R-:W-:Y:S02]  /*ed10*/  IMAD.SHL.U32 R0, R8, 0x8, RZ ;  /* 0x0000000808007824 */ /* 0x000fe400078e00ff */
[----:B------:R-:W-:Y:S01]  /*ed20*/  LEA.HI.X R3, R2, c[0x0][0x384], R3, 0x1, P0 ;  /* 0x0000e10002037a11 */ /* 0x000fe200000f0c03 */
[----:B------:R-:W-:Y:S01]  /*ed30*/  IMAD R2, R13, 0x80, R9 ;  /* 0x000000800d027824 */ /* 0x000fe200078e0209 */
[----:B------:R-:W-:Y:S01]  /*ed40*/  SHFL.IDX PT, R5, R4, 0x1, 0x181f ;  /* 0x00381f0004057f89 */ /* 0x000fe200000e0000 */
[----:B------:R-:W-:Y:S02]  /*ed50*/  ISETP.GE.AND P0, PT, R0, c[0x0][0x3c8], PT ;  /* 0x0000f20000007a0c */ /* 0x000fe40003f06270 */
[----:B------:R-:W-:Y:S01]  /*ed60*/  SHF.R.S32.HI R19, RZ, 0x1f, R0 ;  /* 0x0000001fff137819 */ /* 0x000fe20000011400 */
[----:B------:R-:W2:Y:S01]  /*ed70*/  SHFL.IDX PT, R7, R3, RZ, 0x181f ;  /* 0x00181fff03077589 */ /* 0x000ea200000e0000 */
[----:B------:R-:W-:-:S02]  /*ed80*/  ISETP.GE.OR P2, PT, R2, R18, P0 ;  /* 0x000000120200720c */ /* 0x000fc40000746670 */
[C---:B------:R-:W-:Y:S01]  /*ed90*/  IADD3 R8, R2.reuse, 0x10, RZ ;  /* 0x0000001002087810 */ /* 0x040fe20007ffe0ff */
[----:B------:R-:W3:Y:S01]  /*eda0*/  SHFL.IDX PT, R9, R3, 0x1, 0x181f ;  /* 0x00381f0003097f89 */ /* 0x000ee200000e0000 */
[----:B------:R-:W-:Y:S02]  /*edb0*/  IADD3 R14, R2, 0x20, RZ ;  /* 0x00000020020e7810 */ /* 0x000fe40007ffe0ff */
[-C--:B------:R-:W-:Y:S01]  /*edc0*/  ISETP.GE.OR P4, PT, R8, R18.reuse, P0 ;  /* 0x000000120800720c */ /* 0x080fe20000786670 */
[----:B------:R-:W-:Y:S01]  /*edd0*/  SHFL.IDX PT, R12, R3, 0x2, 0x181f ;  /* 0x00581f00030c7f89 */ /* 0x000fe200000e0000 */
[C---:B------:R-:W-:Y:S02]  /*ede0*/  IADD3 R10, R2.reuse, 0x40, RZ ;  /* 0x00000040020a7810 */ /* 0x040fe40007ffe0ff */
[----:B------:R-:W-:Y:S01]  /*edf0*/  IADD3 R13, R2, 0x30, RZ ;  /* 0x00000030020d7810 */ /* 0x000fe20007ffe0ff */
[----:B------:R-:W4:Y:S01]  /*ee00*/  SHFL.IDX PT, R8, R4, 0x2, 0x181f ;  /* 0x00581f0004087f89 */ /* 0x000f2200000e0000 */
[----:B------:R-:W-:-:S02]  /*ee10*/  ISETP.GE.OR P3, PT, R14, R18, P0 ;  /* 0x000000120e00720c */ /* 0x000fc40000766670 */
[----:B-1----:R-:W-:Y:S01]  /*ee20*/  @!P2 LEA R6, P1, R0, R6, 0x1 ;  /* 0x000000060006a211 */ /* 0x002fe200078208ff */
[----:B------:R-:W-:Y:S01]  /*ee30*/  SHFL.IDX PT, R11, R4, 0x3, 0x181f ;  /* 0x00781f00040b7f89 */ /* 0x000fe200000e0000 */
[----:B------:R-:W-:-:S03]  /*ee40*/  ISETP.GE.OR P6, PT, R10, R18, P0 ;  /* 0x000000120a00720c */ /* 0x000fc600007c6670 */
[----:B------:R-:W-:Y:S01]  /*ee50*/  SHFL.IDX PT, R14, R3, 0x3, 0x181f ;  /* 0x00781f00030e7f89 */ /* 0x000fe200000e0000 */
[----:B--2---:R-:W-:-:S03]  /*ee60*/  @!P2 LEA.HI.X R7, R0, R7, R19, 0x1, P1 ;  /* 0x000000070007a211 */ /* 0x004fc600008f0c13 */
[----:B------:R-:W1:Y:S01]  /*ee70*/  SHFL.IDX PT, R10, R4, 0x4, 0x181f ;  /* 0x00981f00040a7f89 */ /* 0x000e6200000e0000 */
[----:B------:R-:W-:-:S03]  /*ee80*/  ISETP.GE.OR P1, PT, R13, R18, P0 ;  /* 0x000000120d00720c */ /* 0x000fc60000726670 */
[----:B------:R2:W-:Y:S04]  /*ee90*/  @!P2 ST.E.128 [R6.64], RZ ;  /* 0x000000ff0600a985 */ /* 0x0005e8000c101d08 */
[----:B------:R-:W-:Y:S04]  /*eea0*/  SHFL.IDX PT, R13, R4, 0x5, 0x181f ;  /* 0x00b81f00040d7f89 */ /* 0x000fe800000e0000 */
[----:B------:R-:W1:Y:S04]  /*eeb0*/  SHFL.IDX PT, R17, R3, 0x4, 0x181f ;  /* 0x00981f0003117f89 */ /* 0x000e6800000e0000 */
[----:B------:R-:W1:Y:S04]  /*eec0*/  SHFL.IDX PT, R16, R3, 0x5, 0x181f ;  /* 0x00b81f0003107f89 */ /* 0x000e6800000e0000 */
[----:B------:R-:W-:Y:S04]  /*eed0*/  SHFL.IDX PT, R15, R3, 0x6, 0x181f ;  /* 0x00d81f00030f7f89 */ /* 0x000fe800000e0000 */
[----:B------:R-:W-:Y:S01]  /*eee0*/  SHFL.IDX PT, R3, R3, 0x7, 0x181f ;  /* 0x00f81f0003037f89 */ /* 0x000fe200000e0000 */
[----:B--2---:R-:W-:-:S02]  /*eef0*/  @!P4 LEA R6, P2, R0, R5, 0x1 ;  /* 0x000000050006c211 */ /* 0x004fc400078408ff */
[----:B------:R-:W-:Y:S01]  /*ef00*/  IADD3 R7, R2, 0x50, RZ ;  /* 0x0000005002077810 */ /* 0x000fe20007ffe0ff */
[----:B------:R-:W2:Y:S03]  /*ef10*/  SHFL.IDX PT, R5, R4, 0x6, 0x181f ;  /* 0x00d81f0004057f89 */ /* 0x000ea600000e0000 */
[----:B------:R-:W-:Y:S01]  /*ef20*/  ISETP.GE.OR P5, PT, R7, R18, P0 ;  /* 0x000000120700720c */ /* 0x000fe200007a6670 */
[----:B------:R-:W2:Y:S01]  /*ef30*/  SHFL.IDX PT, R4, R4, 0x7, 0x181f ;  /* 0x00f81f0004047f89 */ /* 0x000ea200000e0000 */
[----:B---3--:R-:W-:Y:S02]  /*ef40*/  @!P4 LEA.HI.X R7, R0, R9, R19, 0x1, P2 ;  /* 0x000000090007c211 */ /* 0x008fe400010f0c13 */
[----:B------:R-:W-:Y:S02]  /*ef50*/  IADD3 R9, R2, 0x60, RZ ;  /* 0x0000006002097810 */ /* 0x000fe40007ffe0ff */
[----:B----4-:R-:W-:Y:S01]  /*ef60*/  @!P3 LEA R8, P2, R0, R8, 0x1 ;  /* 0x000000080008b211 */ /* 0x010fe200078408ff */
[----:B------:R3:W-:Y:S01]  /*ef70*/  @!P4 ST.E.128 [R6.64], RZ ;  /* 0x000000ff0600c985 */ /* 0x0007e2000c101d08 */
[----:B------:R-:W-:-:S02]  /*ef80*/  ISETP.GE.OR P4, PT, R9, R18, P0 ;  /* 0x000000120900720c */ /* 0x000fc40000786670 */
[----:B------:R-:W-:Y:S02]  /*ef90*/  @!P3 LEA.HI.X R9, R0, R12, R19, 0x1, P2 ;  /* 0x0000000c0009b211 */ /* 0x000fe400010f0c13 */
[----:B------:R-:W-:-:S03]  /*efa0*/  IADD3 R2, R2, 0x70, RZ ;  /* 0x0000007002027810 */ /* 0x000fc60007ffe0ff */
[----:B------:R4:W-:Y:S01]  /*efb0*/  @!P3 ST.E.128 [R8.64], RZ ;  /* 0x000000ff0800b985 */ /* 0x0009e2000c101d08 */
[----:B------:R-:W-:Y:S02]  /*efc0*/  ISETP.GE.OR P0, PT, R2, R18, P0 ;  /* 0x000000120200720c */ /* 0x000fe40000706670 */
[C---:B-1----:R-:W-:Y:S02]  /*efd0*/  @!P6 LEA R10, P3, R0.reuse, R10, 0x1 ;  /* 0x0000000a000ae211 */ /* 0x042fe400078608ff */
[C---:B---3--:R-:W-:Y:S02]  /*efe0*/  @!P1 LEA R6, P2, R0.reuse, R11, 0x1 ;  /* 0x0000000b00069211 */ /* 0x048fe400078408ff */
[C-C-:B------:R-:W-:Y:S02]  /*eff0*/  @!P6 LEA.HI.X R11, R0.reuse, R17, R19.reuse, 0x1, P3 ;  /* 0x00000011000be211 */ /* 0x140fe400018f0c13 */
[C---:B------:R-:W-:Y:S02]  /*f000*/  @!P1 LEA.HI.X R7, R0.reuse, R14, R19, 0x1, P2 ;  /* 0x0000000e00079211 */ /* 0x040fe400010f0c13 */
[----:B----4-:R-:W-:-:S03]  /*f010*/  @!P5 LEA R8, P2, R0, R13, 0x1 ;  /* 0x0000000d0008d211 */ /* 0x010fc600078408ff */
[----:B------:R2:W-:Y:S01]  /*f020*/  @!P1 ST.E.128 [R6.64], RZ ;  /* 0x000000ff06009985 */ /* 0x0005e2000c101d08 */
[----:B------:R-:W-:-:S03]  /*f030*/  @!P5 LEA.HI.X R9, R0, R16, R19, 0x1, P2 ;  /* 0x000000100009d211 */ /* 0x000fc600010f0c13 */
[----:B------:R1:W-:Y:S04]  /*f040*/  @!P6 ST.E.128 [R10.64], RZ ;  /* 0x000000ff0a00e985 */ /* 0x0003e8000c101d08 */
[----:B------:R1:W-:Y:S01]  /*f050*/  @!P5 ST.E.128 [R8.64], RZ ;  /* 0x000000ff0800d985 */ /* 0x0003e2000c101d08 */
[----:B--2---:R-:W-:-:S04]  /*f060*/  @!P4 LEA R6, P1, R0, R5, 0x1 ;  /* 0x000000050006c211 */ /* 0x004fc800078208ff */
[----:B------:R-:W-:-:S05]  /*f070*/  @!P4 LEA.HI.X R7, R0, R15, R19, 0x1, P1 ;  /* 0x0000000f0007c211 */ /* 0x000fca00008f0c13 */
[----:B------:R1:W-:Y:S01]  /*f080*/  @!P4 ST.E.128 [R6.64], RZ ;  /* 0x000000ff0600c985 */ /* 0x0003e2000c101d08 */
[----:B------:R-:W-:Y:S05]  /*f090*/  @P0 EXIT ;  /* 0x000000000000094d */ /* 0x000fea0003800000 */
[----:B------:R-:W-:-:S04]  /*f0a0*/  LEA R2, P0, R0, R4, 0x1 ;  /* 0x0000000400027211 */ /* 0x000fc800078008ff */
[----:B------:R-:W-:-:S05]  /*f0b0*/  LEA.HI.X R3, R0, R3, R19, 0x1, P0 ;  /* 0x0000000300037211 */ /* 0x000fca00000f0c13 */
[----:B------:R-:W-:Y:S01]  /*f0c0*/  ST.E.128 [R2.64], RZ ;  /* 0x000000ff02007985 */ /* 0x000fe2000c101d08 */
[----:B------:R-:W-:Y:S05]  /*f0d0*/  EXIT ;  /* 0x000000000000794d */ /* 0x000fea0003800000 */
.L_x_39:
        /* <DEDUP_REMOVED lines=10> */
.L_x_736:


//--------------------- .text._ZN7cutlass13device_kernelIN5flash19enable_sm80_to_sm89INS1_16FlashAttnFwdSm80INS1_25CollectiveMainloopFwdSm80ILi4ELi1ELb0EN4cute5tupleIJNS5_1CILi128EEENS7_ILi112EEENS7_ILi64EEEEEELi64ENS_6half_tEfNS_4arch4Sm80ELb0ELb0ELb1ELb1ELb0ELb1ELb1ELb0EEENS1_21CollectiveEpilogueFwdINS6_IJS8_SA_S9_EEENS6_IJNS7_ILi1EEESI_SI_EEESC_SE_Li128ELb1ELb1ELb0ELb0EEENS1_19SingleTileSchedulerILb1ELb0ELb1ELi128EEEEEEEEEvNT_6ParamsE --------------------------
	.section	.text._ZN7cutlass13device_kernelIN5flash19enable_sm80_to_sm89INS1_16FlashAttnFwdSm80INS1_25CollectiveMainloopFwdSm80ILi4ELi1ELb0EN4cute5tupleIJNS5_1CILi128EEENS7_ILi112EEENS7_ILi64EEEEEELi64ENS_6half_tEfNS_4arch4Sm80ELb0ELb0ELb1ELb1ELb0ELb1ELb1ELb0EEENS1_21CollectiveEpilogueFwdINS6_IJS8_SA_S9_EEENS6_IJNS7_ILi1EEESI_SI_EEESC_SE_Li128ELb1ELb1ELb0ELb0EEENS1_19SingleTileSchedulerILb1ELb0ELb1ELi128EEEEEEEEEvNT_6ParamsE,"ax",@progbits
	.sectioninfo	@"SHI_REGISTERS=255"
	.align	128
.text._ZN7cutlass13device_kernelIN5flash19enable_sm80_to_sm89INS1_16FlashAttnFwdSm80INS1_25CollectiveMainloopFwdSm80ILi4ELi1ELb0EN4cute5tupleIJNS5_1CILi128EEENS7_ILi112EEENS7_ILi64EEEEEELi64ENS_6half_tEfNS_4arch4Sm80ELb0ELb0ELb1ELb1ELb0ELb1ELb1ELb0EEENS1_21CollectiveEpilogueFwdINS6_IJS8_SA_S9_EEENS6_IJNS7_ILi1EEESI_SI_EEESC_SE_Li128ELb1ELb1ELb0ELb0EEENS1_19SingleTileSchedulerILb1ELb0ELb1ELi128EEEEEEEEEvNT_6ParamsE:
        .type           _ZN7cutlass13device_kernelIN5flash19enable_sm80_to_sm89INS1_16FlashAttnFwdSm80INS1_25CollectiveMainloopFwdSm80ILi4ELi1ELb0EN4cute5tupleIJNS5_1CILi128EEENS7_ILi112EEENS7_ILi64EEEEEELi64ENS_6half_tEfNS_4arch4Sm80ELb0ELb0ELb1ELb1ELb0ELb1ELb1ELb0EEENS1_21CollectiveEpilogueFwdINS6_IJS8_SA_S9_EEENS6_IJNS7_ILi1EEESI_SI_EEESC_SE_Li128ELb1ELb1ELb0ELb0EEENS1_19SingleTileSchedulerILb1ELb0ELb1ELi128EEEEEEEEEvNT_6ParamsE,@function
        .size           _ZN7cutlass13device_kernelIN5flash19enable_sm80_to_sm89INS1_16FlashAttnFwdSm80INS1_25CollectiveMainloopFwdSm80ILi4ELi1ELb0EN4cute5tupleIJNS5_1CILi128EEENS7_ILi112EEENS7_ILi64EEEEEELi64ENS_6half_tEfNS_4arch4Sm80ELb0ELb0ELb1ELb1ELb0ELb1ELb1ELb0EEENS1_21CollectiveEpilogueFwdINS6_IJS8_SA_S9_EEENS6_IJNS7_ILi1EEESI_SI_EEESC_SE_Li128ELb1ELb1ELb0ELb0EEENS1_19SingleTileSchedulerILb1ELb0ELb1ELi128EEEEEEEEEvNT_6ParamsE,(.L_x_737 - _ZN7cutlass13device_kernelIN5flash19enable_sm80_to_sm89INS1_16FlashAttnFwdSm80INS1_25CollectiveMainloopFwdSm80ILi4ELi1ELb0EN4cute5tupleIJNS5_1CILi128EEENS7_ILi112EEENS7_ILi64EEEEEELi64ENS_6half_tEfNS_4arch4Sm80ELb0ELb0ELb1ELb1ELb0ELb1ELb1ELb0EEENS1_21CollectiveEpilogueFwdINS6_IJS8_SA_S9_EEENS6_IJNS7_ILi1EEESI_SI_EEESC_SE_Li128ELb1ELb1ELb0ELb0EEENS1_19SingleTileSchedulerILb1ELb0ELb1ELi128EEEEEEEEEvNT_6ParamsE)
        .other          _ZN7cutlass13device_kernelIN5flash19enable_sm80_to_sm89INS1_16FlashAttnFwdSm80INS1_25CollectiveMainloopFwdSm80ILi4ELi1ELb0EN4cute5tupleIJNS5_1CILi128EEENS7_ILi112EEENS7_ILi64EEEEEELi64ENS_6half_tEfNS_4arch4Sm80ELb0ELb0ELb1ELb1ELb0ELb1ELb1ELb0EEENS1_21CollectiveEpilogueFwdINS6_IJS8_SA_S9_EEENS6_IJNS7_ILi1EEESI_SI_EEESC_SE_Li128ELb1ELb1ELb0ELb0EEENS1_19SingleTileSchedulerILb1ELb0ELb1ELi128EEEEEEEEEvNT_6ParamsE,@"STO_CUDA_ENTRY STV_DEFAULT"
_ZN7cutlass13device_kernelIN5flash19enable_sm80_to_sm89INS1_16FlashAttnFwdSm80INS1_25CollectiveMainloopFwdSm80ILi4ELi1ELb0EN4cute5tupleIJNS5_1CILi128EEENS7_ILi112EEENS7_ILi64EEEEEELi64ENS_6half_tEfNS_4arch4Sm80ELb0ELb0ELb1ELb1ELb0ELb1ELb1ELb0EEENS1_21CollectiveEpilogueFwdINS6_IJS8_SA_S9_EEENS6_IJNS7_ILi1EEESI_SI_EEESC_SE_Li128ELb1ELb1ELb0ELb0EEENS1_19SingleTileSchedulerILb1ELb0ELb1ELi128EEEEEEEEEvNT_6ParamsE:
        /* <DEDUP_REMOVED lines=17> */
.L_x_41:
        /* <DEDUP_REMOVED lines=8> */
.L_x_43:
[----:B------:R-:W-:-:S05]  /*0190*/  MOV R0, c[0x0][0x54c] ;  /* 0x0001530000007a02 */ /* 0x000fca0000000f00 */
.L_x_42:
[----:B-----5:R-:W-:Y:S01]  /*01a0*/  IMAD R0, R0, c[0x0][0x548], RZ ;  /* 0x0001520000007a24 */ /* 0x020fe200078e02ff */
[----:B-1----:R-:W-:-:S04]  /*01b0*/  SHF.L.U32 R2, R215, 0x7, RZ ;  /* 0x00000007d7027819 */ /* 0x002fc800000006ff */
[----:B------:R-:W-:-:S04]  /*01c0*/  ISETP.GE.AND P0, PT, R2, R0, PT ;  /* 0x000000000200720c */ /* 0x000fc80003f06270 */
[----:B------:R-:W-:-:S05]  /*01d0*/  SEL R0, R5, 0xffffffff, !P0 ;  /* 0xffffffff05007807 */ /* 0x000fca0004000000 */
[----:B------:R1:W-:Y:S01]  /*01e0*/  STL [R1+0x28], R0 ;  /* 0x0000280001007387 */ /* 0x0003e20000100800 */
[----:B------:R-:W-:Y:S05]  /*01f0*/  BRA `(.L_x_44) ;  /* 0x0000013000007947 */ /* 0x000fea0003800000 */
.L_x_40:
[----:B---3--:R-:W-:-:S04]  /*0200*/  ISETP.NE.U32.AND P0, PT, RZ, c[0x0][0x568], PT ;  /* 0x00015a00ff007a0c */ /* 0x008fc80003f05070 */
[----:B------:R-:W-:-:S13]  /*0210*/  ISETP.NE.AND.EX P0, PT, RZ, c[0x0][0x56c], PT, P0 ;  /* 0x00015b00ff007a0c */ /* 0x000fda0003f05300 */
[----:B------:R-:W-:Y:S05]  /*0220*/  @!P0 BRA `(.L_x_45) ;  /* 0x0000002000008947 */ /* 0x000fea0003800000 */
[----:B------:R1:W5:Y:S01]  /*0230*/  LDG.E R0, [R2.64] ;  /* 0x0000000a02007981 */ /* 0x000362000c1e1900 */
[----:B------:R-:W-:Y:S05]  /*0240*/  BRA `(.L_x_46) ;  /* 0x0000009000007947 */ /* 0x000fea0003800000 */
.L_x_45:
        /* <DEDUP_REMOVED lines=8> */
.L_x_47:
[----:B------:R-:W-:-:S05]  /*02d0*/  MOV R0, c[0x0][0x54c] ;  /* 0x0001530000007a02 */ /* 0x000fca0000000f00 */
.L_x_46:
[----:B-----5:R-:W-:Y:S01]  /*02e0*/  IMAD R0, R0, c[0x0][0x548], RZ ;  /* 0x0001520000007a24 */ /* 0x020fe200078e02ff */
[----:B-1----:R-:W-:-:S04]  /*02f0*/  SHF.L.U32 R2, R215, 0x7, RZ ;  /* 0x00000007d7027819 */ /* 0x002fc800000006ff */
[----:B------:R-:W-:-:S04]  /*0300*/  ISETP.GE.AND P0, PT, R2, R0, PT ;  /* 0x000000000200720c */ /* 0x000fc80003f06270 */
[----:B------:R-:W-:-:S05]  /*0310*/  SEL R0, R5, 0xffffffff, !P0 ;  /* 0xffffffff05007807 */ /* 0x000fca0004000000 */
[----:B------:R1:W-:Y:S04]  /*0320*/  STL [R1+0x28], R0 ;  /* 0x0000280001007387 */ /* 0x0003e80000100800 */
.L_x_44:
        /* <DEDUP_REMOVED lines=10> */
[----:B------:R-:W-:Y:S01]  /*03d0*/  IMAD.MOV.U32 R12, RZ, RZ, RZ ;  /* 0x000000ffff0c7224 */ /* 0x000fe200078e00ff */
[----:B------:R-:W-:Y:S01]  /*03e0*/  ISETP.NE.U32.AND P1, PT, RZ, c[0x0][0x348], PT ;  /* 0x0000d200ff007a0c */ /* 0x000fe20003f25070 */
[----:B------:R-:W-:Y:S01]  /*03f0*/  IMAD.WIDE R6, R38, R14, c[0x0][0x348] ;  /* 0x0000d20026067625 */ /* 0x000fe200078e020e */
[----:B------:R-:W-:-:S02]  /*0400*/  ISETP.NE.U32.AND P5, PT, RZ, c[0x0][0x350], PT ;  /* 0x0000d400ff007a0c */ /* 0x000fc40003fa5070 */
[----:B------:R-:W-:Y:S01]  /*0410*/  ISETP.NE.U32.AND P3, PT, RZ, c[0x0][0x358], PT ;  /* 0x0000d600ff007a0c */ /* 0x000fe20003f65070 */
[CC--:B------:R-:W-:Y:S01]  /*0420*/  IMAD.WIDE R4, R38.reuse, R14.reuse, c[0x0][0x350] ;  /* 0x0000d40026047625 */ /* 0x0c0fe200078e020e */
[----:B------:R-:W-:Y:S02]  /*0430*/  ISETP.NE.AND.EX P1, PT, RZ, c[0x0][0x34c], PT, P1 ;  /* 0x0000d300ff007a0c */ /* 0x000fe40003f25310 */
[----:B------:R-:W-:Y:S01]  /*0440*/  ISETP.NE.AND.EX P5, PT, RZ, c[0x0][0x354], PT, P5 ;  /* 0x0000d500ff007a0c */ /* 0x000fe20003fa5350 */
[----:B------:R-:W-:Y:S01]  /*0450*/  @P2 IMAD.WIDE R10, R38, R14, c[0x0][0x370] ;  /* 0x0000dc00260a2625 */ /* 0x000fe200078e020e */
[----:B------:R-:W-:-:S03]  /*0460*/  ISETP.NE.AND.EX P3, PT, RZ, c[0x0][0x35c], PT, P3 ;  /* 0x0000d700ff007a0c */ /* 0x000fc60003f65330 */
[CC--:B------:R-:W-:Y:S01]  /*0470*/  @P0 IMAD.WIDE R8, R38.reuse, R14.reuse, c[0x0][0x360] ;  /* 0x0000d80026080625 */ /* 0x0c0fe200078e020e */
[----:B------:R2:W5:Y:S03]  /*0480*/  @P2 LDG.E R190, [R10.64] ;  /* 0x0000000a0abe2981 */ /* 0x000566000c1e1900 */
[----:B------:R-:W-:Y:S01]  /*0490*/  IMAD.WIDE R2, R38, R14, c[0x0][0x358] ;  /* 0x0000d60026027625 */ /* 0x000fe200078e020e */
[----:B------:R2:W5:Y:S04]  /*04a0*/  @P0 LDG.E R192, [R8.64] ;  /* 0x0000000a08c00981 */ /* 0x000568000c1e1900 */
[----:B------:R2:W5:Y:S04]  /*04b0*/  @P1 LDG.E R184, [R6.64] ;  /* 0x0000000a06b81981 */ /* 0x000568000c1e1900 */
[----:B------:R2:W5:Y:S04]  /*04c0*/  @P5 LDG.E R191, [R4.64] ;  /* 0x0000000a04bf5981 */ /* 0x000568000c1e1900 */
[----:B------:R2:W5:Y:S04]  /*04d0*/  @P3 LDG.E R12, [R2.64] ;  /* 0x0000000a020c3981 */ /* 0x000568000c1e1900 */
[----:B------:R-:W3:Y:S01]  /*04e0*/  S2R R39, SR_CTAID.Y ;  /* 0x0000000000277919 */ /* 0x000ee20000002600 */
[----:B------:R-:W-:-:S02]  /*04f0*/  IMAD.MOV.U32 R13, RZ, RZ, c[0x0][0x1d0] ;  /* 0x00007400ff0d7624 */ /* 0x000fc400078e00ff */
[----:B-1----:R-:W-:Y:S01]  /*0500*/  IMAD.MOV.U32 R0, RZ, RZ, c[0x0][0x228] ;  /* 0x00008a00ff007624 */ /* 0x002fe200078e00ff */
[----:B---3--:R-:W-:Y:S01]  /*0510*/  SHF.R.S32.HI R220, RZ, 0x1f, R39 ;  /* 0x0000001fffdc7819 */ /* 0x008fe20000011427 */
[----:B------:R-:W-:Y:S05]  /*0520*/  @P0 BRA `(.L_x_48) ;  /* 0x0000004000000947 */ /* 0x000fea0003800000 */
[----:B--2---:R-:W-:Y:S05]  /*0530*/  @!P1 BRA `(.L_x_48) ;  /* 0x0000003000009947 */ /* 0x004fea0003800000 */
[----:B------:R1:W2:Y:S04]  /*0540*/  LDG.E R8, [R6.64] ;  /* 0x0000000a06087981 */ /* 0x0002a8000c1e1900 */
[----:B-1----:R-:W2:Y:S02]  /*0550*/  LDG.E R6, [R6.64+0x4] ;  /* 0x0000040a06067981 */ /* 0x002ea4000c1e1900 */
[----:B--2--5:R-:W-:Y:S02]  /*0560*/  IADD3 R192, -R8, R6, RZ ;  /* 0x0000000608c07210 */ /* 0x024fe40007ffe1ff */
.L_x_48:
[----:B--2---:R-:W-:-:S04]  /*0570*/  ISETP.NE.U32.AND P0, PT, RZ, c[0x0][0x368], PT ;  /* 0x0000da00ff007a0c */ /* 0x004fc80003f05070 */
[----:B------:R-:W-:-:S13]  /*0580*/  ISETP.NE.AND.EX P0, PT, RZ, c[0x0][0x36c], PT, P0 ;  /* 0x0000db00ff007a0c */ /* 0x000fda0003f05300 */
[----:B------:R-:W-:Y:S05]  /*0590*/  @!P0 BRA `(.L_x_49) ;  /* 0x0000003000008947 */ /* 0x000fea0003800000 */
[----:B------:R-:W-:-:S05]  /*05a0*/  IMAD.WIDE R4, R38, R14, c[0x0][0x368] ;  /* 0x0000da0026047625 */ /* 0x000fca00078e020e */
[----:B------:R1:W5:Y:S01]  /*05b0*/  LDG.E R13, [R4.64] ;  /* 0x0000000a040d7981 */ /* 0x000362000c1e1900 */
[----:B------:R-:W-:Y:S05]  /*05c0*/  BRA `(.L_x_50) ;  /* 0x0000004000007947 */ /* 0x000fea0003800000 */
.L_x_49:
[----:B------:R-:W-:Y:S05]  /*05d0*/  @!P5 BRA `(.L_x_50) ;  /* 0x000000300000d947 */ /* 0x000fea0003800000 */
[----:B------:R1:W2:Y:S04]  /*05e0*/  LDG.E R6, [R4.64] ;  /* 0x0000000a04067981 */ /* 0x0002a8000c1e1900 */
[----:B-1----:R-:W2:Y:S02]  /*05f0*/  LDG.E R4, [R4.64+0x4] ;  /* 0x0000040a04047981 */ /* 0x002ea4000c1e1900 */
[----:B--2---:R-:W-:Y:S02]  /*0600*/  IADD3 R13, -R6, R4, RZ ;  /* 0x00000004060d7210 */ /* 0x004fe40007ffe1ff */
.L_x_50:
[----:B------:R2:W3:Y:S04]  /*0610*/  @P3 LDG.E R6, [R2.64] ;  /* 0x0000000a02063981 */ /* 0x0004e8000c1e1900 */
[----:B-1----:R2:W3:Y:S01]  /*0620*/  @P3 LDG.E R5, [R2.64+0x4] ;  /* 0x0000040a02053981 */ /* 0x0024e2000c1e1900 */
[----:B------:R-:W-:Y:S01]  /*0630*/  ISETP.NE.U32.AND P0, PT, RZ, c[0x0][0x378], PT ;  /* 0x0000de00ff007a0c */ /* 0x000fe20003f05070 */
[----:B-----5:R-:W-:-:S03]  /*0640*/  IMAD.MOV.U32 R167, RZ, RZ, R13 ;  /* 0x000000ffffa77224 */ /* 0x020fc600078e000d */
[----:B------:R-:W-:Y:S01]  /*0650*/  ISETP.NE.AND.EX P0, PT, RZ, c[0x0][0x37c], PT, P0 ;  /* 0x0000df00ff007a0c */ /* 0x000fe20003f05300 */
[----:B------:R-:W-:-:S12]  /*0660*/  IMAD.IADD R4, R13, 0x1, -R190 ;  /* 0x000000010d047824 */ /* 0x000fd800078e0abe */
[----:B--2---:R-:W-:-:S05]  /*0670*/  @P0 IMAD.WIDE R2, R38, R14, c[0x0][0x378] ;  /* 0x0000de0026020625 */ /* 0x004fca00078e020e */
[----:B------:R1:W5:Y:S02]  /*0680*/  @P0 LDG.E R167, [R2.64] ;  /* 0x0000000a02a70981 */ /* 0x000364000c1e1900 */
[----:B-1----:R-:W-:Y:S01]  /*0690*/  MOV R2, RZ ;  /* 0x000000ff00027202 */ /* 0x002fe20000000f00 */
[----:B---3--:R-:W-:-:S04]  /*06a0*/  @P3 IMAD.IADD R0, R5, 0x1, -R6 ;  /* 0x0000000105003824 */ /* 0x008fc800078e0a06 */
[----:B------:R-:W-:-:S05]  /*06b0*/  IMAD.IADD R205, R4, 0x1, R0 ;  /* 0x0000000104cd7824 */ /* 0x000fca00078e0200 */
[----:B------:R-:W-:-:S05]  /*06c0*/  IADD3 R3, R205, 0x6f, RZ ;  /* 0x0000006fcd037810 */ /* 0x000fca0007ffe0ff */
[----:B------:R-:W-:-:S05]  /*06d0*/  IMAD.HI R2, R3, -0x6db6db6d, R2 ;  /* 0x9249249303027827 */ /* 0x000fca00078e0202 */
[----:B------:R-:W-:-:S04]  /*06e0*/  SHF.R.U32.HI R3, RZ, 0x1f, R2 ;  /* 0x0000001fff037819 */ /* 0x000fc80000011602 */
[----:B------:R-:W-:Y:S01]  /*06f0*/  LEA.HI.SX32 R7, R2, R3, 0x1a ;  /* 0x0000000302077211 */ /* 0x000fe200078fd2ff */
[----:B------:R-:W-:-:S04]  /*0700*/  IMAD.MOV R2, RZ, RZ, -R4 ;  /* 0x000000ffff027224 */ /* 0x000fc800078e0a04 */
[----:B------:R-:W-:Y:S01]  /*0710*/  IMAD R3, R7, 0x70, -R4 ;  /* 0x0000007007037824 */ /* 0x000fe200078e0a04 */
[----:B------:R-:W-:Y:S01]  /*0720*/  IMNMX R2, RZ, R2, !PT ;  /* 0x00000002ff027217 */ /* 0x000fe20007800200 */
[----:B------:R1:W-:Y:S03]  /*0730*/  STL [R1], R7 ;  /* 0x0000000701007387 */ /* 0x0003e60000100800 */
[----:B------:R-:W-:-:S04]  /*0740*/  IMNMX R3, R3, R0, PT ;  /* 0x0000000003037217 */ /* 0x000fc80003800200 */
[----:B------:R-:W-:Y:S02]  /*0750*/  ISETP.GT.AND P0, PT, R3, R2, PT ;  /* 0x000000020300720c */ /* 0x000fe40003f04270 */
[----:B------:R-:W-:-:S05]  /*0760*/  SHF.R.U32.HI R2, RZ, 0x4, R2 ;  /* 0x00000004ff027819 */ /* 0x000fca0000011602 */
[----:B------:R-:W-:-:S04]  /*0770*/  IMAD.WIDE.U32 R4, R2, 0x24924925, RZ ;  /* 0x2492492502047825 */ /* 0x000fc800078e00ff */
[----:B------:R-:W-:Y:S02]  /*0780*/  IMAD.MOV.U32 R165, RZ, RZ, R5 ;  /* 0x000000ffffa57224 */ /* 0x000fe400078e0005 */
[----:B------:R-:W-:Y:S02]  /*0790*/  @P0 IADD3 R3, R3, 0x6f, RZ ;  /* 0x0000006f03030810 */ /* 0x000fe40007ffe0ff */
[----:B------:R-:W-:Y:S01]  /*07a0*/  @P0 MOV R2, RZ ;  /* 0x000000ff00020202 */ /* 0x000fe20000000f00 */
[----:B------:R-:W-:-:S04]  /*07b0*/  IMAD.MOV.U32 R6, RZ, RZ, R165 ;  /* 0x000000ffff067224 */ /* 0x000fc800078e00a5 */
[----:B------:R-:W-:-:S05]  /*07c0*/  @P0 IMAD.HI R2, R3, -0x6db6db6d, R2 ;  /* 0x9249249303020827 */ /* 0x000fca00078e0202 */
[----:B------:R-:W-:-:S04]  /*07d0*/  @P0 SHF.R.U32.HI R3, RZ, 0x1f, R2 ;  /* 0x0000001fff030819 */ /* 0x000fc80000011602 */
[----:B------:R-:W-:-:S04]  /*07e0*/  @P0 LEA.HI.SX32 R6, R2, R3, 0x1a ;  /* 0x0000000302060211 */ /* 0x000fc800078fd2ff */
[----:B------:R-:W-:-:S13]  /*07f0*/  ISETP.GT.AND P0, PT, R6, R165, PT ;  /* 0x000000a50600720c */ /* 0x000fda0003f04270 */
[----:B------:R-:W-:Y:S05]  /*0800*/  @!P0 BRA `(.L_x_51) ;  /* 0x0000777000008947 */ /* 0x000fea0003800000 */
[----:B-1----:R-:W-:-:S04]  /*0810*/  ISETP.NE.U32.AND P0, PT, RZ, c[0x0][0x340], PT ;  /* 0x0000d000ff007a0c */ /* 0x002fc80003f05070 */
[----:B------:R-:W-:-:S13]  /*0820*/  ISETP.NE.AND.EX P4, PT, RZ, c[0x0][0x344], PT, P0 ;  /* 0x0000d100ff007a0c */ /* 0x000fda0003f85300 */
[----:B------:R-:W-:-:S05]  /*0830*/  @P4 IMAD.WIDE R2, R38, R14, c[0x0][0x340] ;  /* 0x0000d00026024625 */ /* 0x000fca00078e020e */
[----:B------:R1:W2:Y:S01]  /*0840*/  @P4 LDG.E R30, [R2.64] ;  /* 0x0000000a021e4981 */ /* 0x0002a2000c1e1900 */
[----:B------:R-:W-:Y:S01]  /*0850*/  SHF.R.S32.HI R36, RZ, 0x1f, R217 ;  /* 0x0000001fff247819 */ /* 0x000fe200000114d9 */
[----:B------:R-:W-:Y:S01]  /*0860*/  IMAD R7, R220, c[0x0][0x240], RZ ;  /* 0x00009000dc077a24 */ /* 0x000fe200078e02ff */
[----:B------:R-:W-:Y:S01]  /*0870*/  SHF.R.S32.HI R28, RZ, 0x1f, R38 ;  /* 0x0000001fff1c7819 */ /* 0x000fe20000011426 */
[----:B------:R-:W-:Y:S01]  /*0880*/  IMAD.MOV.U32 R174, RZ, RZ, 0x70 ;  /* 0x00000070ffae7424 */ /* 0x000fe200078e00ff */
[----:B------:R-:W-:Y:S01]  /*0890*/  IADD3 R42, R6, -0x1, RZ ;  /* 0xffffffff062a7810 */ /* 0x000fe20007ffe0ff */
[----:B------:R-:W-:Y:S01]  /*08a0*/  IMAD.MOV.U32 R168, RZ, RZ, c[0x0][0x238] ;  /* 0x00008e00ffa87624 */ /* 0x000fe200078e00ff */
[----:B------:R-:W-:Y:S01]  /*08b0*/  SEL R25, R28, RZ, !P3 ;  /* 0x000000ff1c197207 */ /* 0x000fe20005800000 */
[----:B------:R-:W-:Y:S01]  /*08c0*/  IMAD.WIDE.U32 R180, R174, c[0x0][0x238], RZ ;  /* 0x00008e00aeb47a25 */ /* 0x000fe200078e00ff */
[----:B------:R-:W-:Y:S01]  /*08d0*/  SEL R104, R38, RZ, !P3 ;  /* 0x000000ff26687207 */ /* 0x000fe20005800000 */
[----:B------:R-:W-:Y:S01]  /*08e0*/  ULDC.U8 UR6, c[0x0][0x298] ;  /* 0x0000a60000067ab9 */ /* 0x000fe20000000000 */
[----:B------:R-:W-:Y:S01]  /*08f0*/  SHF.R.S32.HI R6, RZ, 0x1f, R42 ;  /* 0x0000001fff067819 */ /* 0x000fe2000001142a */
[----:B------:R-:W-:Y:S01]  /*0900*/  IMAD.MOV.U32 R37, RZ, RZ, c[0x0][0x23c] ;  /* 0x00008f00ff257624 */ /* 0x000fe200078e00ff */
[-C--:B------:R-:W-:Y:S01]  /*0910*/  LEA.HI R21, R36, R217.reuse, RZ, 0x2 ;  /* 0x000000d924157211 */ /* 0x080fe200078f10ff */
[----:B------:R-:W-:Y:S01]  /*0920*/  IMAD.IADD R26, R191, 0x1, R13 ;  /* 0x00000001bf1a7824 */ /* 0x000fe200078e020d */
[----:B------:R-:W-:Y:S01]  /*0930*/  MOV R219, c[0x0][0x27c] ;  /* 0x00009f0000db7a02 */ /* 0x000fe20000000f00 */
[----:B------:R-:W-:Y:S01]  /*0940*/  IMAD R17, R220, c[0x0][0x210], RZ ;  /* 0x00008400dc117a24 */ /* 0x000fe200078e02ff */
[----:B------:R-:W-:Y:S01]  /*0950*/  LOP3.LUT R34, R21, 0xfffffffc, RZ, 0xc0, !PT ;  /* 0xfffffffc15227812 */ /* 0x000fe200078ec0ff */
[----:B------:R-:W-:Y:S01]  /*0960*/  IMAD.MOV.U32 R187, RZ, RZ, 0x5 ;  /* 0x00000005ffbb7424 */ /* 0x000fe200078e00ff */
[----:B------:R-:W-:Y:S01]  /*0970*/  SHF.R.S32.HI R29, RZ, 0x1f, R26 ;  /* 0x0000001fff1d7819 */ /* 0x000fe2000001141a */
[----:B------:R-:W-:Y:S01]  /*0980*/  IMAD R17, R39, c[0x0][0x214], R17 ;  /* 0x0000850027117a24 */ /* 0x000fe200078e0211 */
[----:B------:R-:W-:Y:S01]  /*0990*/  SHF.R.S32.HI R102, RZ, 0x2, R21 ;  /* 0x00000002ff667819 */ /* 0x000fe20000011415 */
[----:B------:R-:W-:Y:S01]  /*09a0*/  IMAD.IADD R34, R217, 0x1, -R34 ;  /* 0x00000001d9227824 */ /* 0x000fe200078e0a22 */
[----:B------:R-:W-:Y:S01]  /*09b0*/  MOV R185, 0x6 ;  /* 0x0000000600b97802 */ /* 0x000fe20000000f00 */
[----:B------:R-:W-:Y:S01]  /*09c0*/  IMAD.MOV.U32 R182, RZ, RZ, c[0x0][0x1e0] ;  /* 0x00007800ffb67624 */ /* 0x000fe200078e00ff */
[----:B-1----:R-:W-:Y:S01]  /*09d0*/  LEA.HI R3, R36, R217, RZ, 0x3 ;  /* 0x000000d924037211 */ /* 0x002fe200078f18ff */
[C---:B------:R-:W-:Y:S01]  /*09e0*/  IMAD.SHL.U32 R32, R34.reuse, 0x8, RZ ;  /* 0x0000000822207824 */ /* 0x040fe200078e00ff */
[----:B------:R-:W-:Y:S01]  /*09f0*/  SHF.R.S32.HI R31, RZ, 0x1f, R102 ;  /* 0x0000001fff1f7819 */ /* 0x000fe20000011466 */
[----:B------:R-:W-:Y:S01]  /*0a00*/  IMAD.SHL.U32 R34, R34, 0x4, RZ ;  /* 0x0000000422227824 */ /* 0x000fe200078e00ff */
[----:B------:R-:W-:Y:S01]  /*0a10*/  LOP3.LUT R2, R3, 0x1ffffff8, RZ, 0xc0, !PT ;  /* 0x1ffffff803027812 */ /* 0x000fe200078ec0ff */
[----:B------:R-:W-:Y:S01]  /*0a20*/  IMAD.SHL.U32 R172, R168, 0x20, RZ ;  /* 0x00000020a8ac7824 */ /* 0x000fe200078e00ff */
[----:B------:R-:W-:Y:S01]  /*0a30*/  SHF.R.S32.HI R5, RZ, 0x3, R3 ;  /* 0x00000003ff057819 */ /* 0x000fe20000011403 */
[----:B------:R-:W-:Y:S01]  /*0a40*/  IMAD R16, R31, c[0x0][0x280], RZ ;  /* 0x0000a0001f107a24 */ /* 0x000fe200078e02ff */
[----:B------:R-:W-:Y:S01]  /*0a50*/  SHF.R.S32.HI R3, RZ, 0x1f, R12 ;  /* 0x0000001fff037819 */ /* 0x000fe2000001140c */
[----:B------:R-:W-:Y:S01]  /*0a60*/  IMAD.IADD R2, R217, 0x1, -R2 ;  /* 0x00000001d9027824 */ /* 0x000fe200078e0a02 */
[C---:B------:R-:W-:Y:S01]  /*0a70*/  IADD3 R161, P0, R5.reuse, R12, RZ ;  /* 0x0000000c05a17210 */ /* 0x040fe20007f1e0ff */
[----:B------:R-:W-:Y:S01]  /*0a80*/  IMAD.IADD R135, R0, 0x1, -R5 ;  /* 0x0000000100877824 */ /* 0x000fe200078e0a05 */
[----:B------:R-:W-:Y:S01]  /*0a90*/  SHF.R.S32.HI R33, RZ, 0x1f, R32 ;  /* 0x0000001fff217819 */ /* 0x000fe20000011420 */
[----:B------:R-:W-:Y:S01]  /*0aa0*/  IMAD.SHL.U32 R10, R2, 0x8, RZ ;  /* 0x00000008020a7824 */ /* 0x000fe200078e00ff */
[C---:B------:R-:W-:Y:S01]  /*0ab0*/  LEA.HI.X.SX32 R166, R5.reuse, R3, 0x1, P0 ;  /* 0x0000000305a67211 */ /* 0x040fe200000f0eff */
[----:B------:R-:W-:Y:S01]  /*0ac0*/  IMAD.SHL.U32 R5, R5, 0x40, RZ ;  /* 0x0000004005057824 */ /* 0x000fe200078e00ff */
[----:B------:R-:W-:Y:S01]  /*0ad0*/  IADD3 R118, R32, 0x20, RZ ;  /* 0x0000002020767810 */ /* 0x000fe20007ffe0ff */
[----:B------:R-:W-:Y:S01]  /*0ae0*/  IMAD R14, R42, -0x70, R135 ;  /* 0xffffff902a0e7824 */ /* 0x000fe200078e0287 */
[----:B------:R-:W-:Y:S01]  /*0af0*/  SHF.R.S32.HI R11, RZ, 0x1f, R10 ;  /* 0x0000001fff0b7819 */ /* 0x000fe2000001140a */
[----:B------:R-:W-:Y:S01]  /*0b00*/  IMAD R2, R166, c[0x0][0x238], RZ ;  /* 0x00008e00a6027a24 */ /* 0x000fe200078e02ff */
[----:B------:R-:W-:Y:S01]  /*0b10*/  ISETP.GE.AND P6, PT, R10, c[0x0][0x1d4], PT ;  /* 0x000075000a007a0c */ /* 0x000fe20003fc6270 */
[----:B------:R-:W-:Y:S01]  /*0b20*/  IMAD R16, R102, c[0x0][0x284], R16 ;  /* 0x0000a10066107a24 */ /* 0x000fe200078e0210 */
[C---:B------:R-:W-:Y:S01]  /*0b30*/  ISETP.GE.AND P1, PT, R14.reuse, 0x1, PT ;  /* 0x000000010e00780c */ /* 0x040fe20003f26270 */
[C---:B------:R-:W-:Y:S01]  /*0b40*/  IMAD R4, R161.reuse, c[0x0][0x23c], R2 ;  /* 0x00008f00a1047a24 */ /* 0x040fe200078e0202 */
[C---:B------:R-:W-:Y:S01]  /*0b50*/  ISETP.GE.AND P0, PT, R14.reuse, 0x11, PT ;  /* 0x000000110e00780c */ /* 0x040fe20003f06270 */
[----:B------:R-:W-:Y:S01]  /*0b60*/  IMAD.WIDE.U32 R2, R161, c[0x0][0x238], R10 ;  /* 0x00008e00a1027a25 */ /* 0x000fe200078e000a */
[----:B------:R-:W-:Y:S01]  /*0b70*/  ISETP.GE.AND P3, PT, R14, 0x21, PT ;  /* 0x000000210e00780c */ /* 0x000fe20003f66270 */
[----:B------:R-:W-:Y:S01]  /*0b80*/  ULDC UR8, c[0x0][0x1e4] ;  /* 0x0000790000087ab9 */ /* 0x000fe20000000800 */
[----:B------:R-:W-:Y:S01]  /*0b90*/  SHF.R.S32.HI R35, RZ, 0x1f, R34 ;  /* 0x0000001fff237819 */ /* 0x000fe20000011422 */
[----:B------:R-:W-:Y:S01]  /*0ba0*/  IMAD.IADD R3, R3, 0x1, R4 ;  /* 0x0000000103037824 */ /* 0x000fe200078e0204 */
[C---:B------:R-:W-:Y:S01]  /*0bb0*/  IADD3 R171, R102.reuse, 0x20, RZ ;  /* 0x0000002066ab7810 */ /* 0x040fe20007ffe0ff */
[C---:B------:R-:W-:Y:S01]  /*0bc0*/  IMAD R4, R39.reuse, c[0x0][0x244], R7 ;  /* 0x0000910027047a24 */ /* 0x040fe200078e0207 */
[C---:B------:R-:W-:Y:S01]  /*0bd0*/  IADD3 R170, R102.reuse, 0x40, RZ ;  /* 0x0000004066aa7810 */ /* 0x040fe20007ffe0ff */
[----:B------:R-:W-:Y:S01]  /*0be0*/  IMAD.WIDE.U32 R2, R39, c[0x0][0x240], R2 ;  /* 0x0000900027027a25 */ /* 0x000fe200078e0002 */
[----:B------:R-:W-:Y:S01]  /*0bf0*/  IADD3 R169, R102, 0x60, RZ ;  /* 0x0000006066a97810 */ /* 0x000fe20007ffe0ff */
[----:B------:R-:W-:Y:S01]  /*0c00*/  UMOV UR7, 0x60 ;  /* 0x0000006000077882 */ /* 0x000fe20000000000 */
[----:B------:R-:W-:Y:S01]  /*0c10*/  SHF.L.U32 R216, R182, 0x5, RZ ;  /* 0x00000005b6d87819 */ /* 0x000fe200000006ff */
[----:B------:R-:W-:Y:S01]  /*0c20*/  IMAD R7, R174, c[0x0][0x23c], RZ ;  /* 0x00008f00ae077a24 */ /* 0x000fe200078e02ff */
[C---:B------:R-:W-:Y:S01]  /*0c30*/  SHF.L.U64.HI R204, R182.reuse, R185, c[0x0][0x1e4] ;  /* 0x00007900b6cc7619 */ /* 0x040fe200000102b9 */
[----:B------:R-:W-:Y:S01]  /*0c40*/  IMAD.IADD R3, R3, 0x1, R4 ;  /* 0x0000000103037824 */ /* 0x000fe200078e0204 */
[----:B------:R-:W-:Y:S01]  /*0c50*/  SHF.L.U64.HI R193, R182, R187, c[0x0][0x1e4] ;  /* 0x00007900b6c17619 */ /* 0x000fe200000102bb */
[----:B------:R-:W-:Y:S01]  /*0c60*/  IMAD R4, R25, c[0x0][0x248], RZ ;  /* 0x0000920019047a24 */ /* 0x000fe200078e02ff */
[----:B------:R-:W-:Y:S01]  /*0c70*/  IADD3 R210, R181, R7, RZ ;  /* 0x00000007b5d27210 */ /* 0x000fe20007ffe0ff */
[----:B------:R-:W-:Y:S01]  /*0c80*/  IMAD.WIDE.U32 R140, R104, c[0x0][0x248], R2 ;  /* 0x00009200688c7a25 */ /* 0x000fe200078e0002 */
[----:B------:R-:W-:Y:S01]  /*0c90*/  LOP3.LUT R2, R5, 0x1c0, RZ, 0xc0, !PT ;  /* 0x000001c005027812 */ /* 0x000fe200078ec0ff */
[----:B------:R-:W-:Y:S01]  /*0ca0*/  ULDC UR5, c[0x0][0x284] ;  /* 0x0000a10000057ab9 */ /* 0x000fe20000000800 */
[----:B------:R-:W-:Y:S01]  /*0cb0*/  LEA.HI R5, R36, R217, RZ, 0x6 ;  /* 0x000000d924057211 */ /* 0x000fe200078f30ff */
[----:B------:R-:W-:Y:S01]  /*0cc0*/  IMAD R7, R104, c[0x0][0x24c], R4 ;  /* 0x0000930068077a24 */ /* 0x000fe200078e0204 */
[----:B------:R-:W-:Y:S01]  /*0cd0*/  ULDC UR4, c[0x0][0x294] ;  /* 0x0000a50000047ab9 */ /* 0x000fe20000000800 */
[----:B------:R-:W-:Y:S01]  /*0ce0*/  IMAD R4, R210, R42, RZ ;  /* 0x0000002ad2047224 */ /* 0x000fe200078e02ff */
[----:B------:R-:W-:Y:S01]  /*0cf0*/  UIMAD UR8, UR8, 0x60, URZ ;  /* 0x00000060080878a4 */ /* 0x000fe2000f8e023f */
[----:B------:R-:W-:Y:S01]  /*0d00*/  IMAD.IADD R137, R141, 0x1, R7 ;  /* 0x000000018d897824 */ /* 0x000fe200078e0207 */
[----:B------:R-:W-:Y:S01]  /*0d10*/  UIMAD UR5, UR7, UR5, URZ ;  /* 0x00000005070572a4 */ /* 0x000fe2000f8e023f */
[-C--:B------:R-:W-:Y:S01]  /*0d20*/  IMAD R3, R6, R180.reuse, R4 ;  /* 0x000000b406037224 */ /* 0x080fe200078e0204 */
[----:B------:R-:W-:Y:S01]  /*0d30*/  LOP3.LUT R4, R2, 0x38, R10, 0xf8, !PT ;  /* 0x0000003802047812 */ /* 0x000fe200078ef80a */
[----:B------:R-:W-:Y:S01]  /*0d40*/  IMAD.MOV.U32 R136, RZ, RZ, R140 ;  /* 0x000000ffff887224 */ /* 0x000fe200078e008c */
[----:B------:R-:W-:Y:S01]  /*0d50*/  SHF.R.U32.HI R2, RZ, 0x3, R2 ;  /* 0x00000003ff027819 */ /* 0x000fe20000011602 */
[----:B------:R-:W-:Y:S01]  /*0d60*/  IMAD.SHL.U32 R5, R5, 0x8, RZ ;  /* 0x0000000805057824 */ /* 0x000fe200078e00ff */
[----:B------:R-:W-:Y:S01]  /*0d70*/  UIMAD UR4, UR7, UR4, URZ ;  /* 0x00000004070472a4 */ /* 0x000fe2000f8e023f */
[----:B------:R-:W-:Y:S01]  /*0d80*/  IMAD.WIDE.U32 R22, R42, R180, R136 ;  /* 0x000000b42a167225 */ /* 0x000fe200078e0088 */
[----:B------:R-:W-:-:S02]  /*0d90*/  LOP3.LUT R2, R4, R2, RZ, 0x3c, !PT ;  /* 0x0000000204027212 */ /* 0x000fc400078e3cff */
[----:B------:R-:W-:Y:S01]  /*0da0*/  P2R R134, PR, RZ, 0x40 ;  /* 0x00000040ff867803 */ /* 0x000fe20000000000 */
[----:B------:R-:W-:Y:S01]  /*0db0*/  IMAD.WIDE.U32 R6, R168, 0x20, RZ ;  /* 0x00000020a8067825 */ /* 0x000fe200078e00ff */
[----:B------:R-:W-:Y:S02]  /*0dc0*/  LOP3.LUT R2, R2, 0xfffffe00, R5, 0xf8, !PT ;  /* 0xfffffe0002027812 */ /* 0x000fe400078ef805 */
[----:B------:R-:W-:Y:S01]  /*0dd0*/  IADD3 R3, R23, R3, RZ ;  /* 0x0000000317037210 */ /* 0x000fe20007ffe0ff */
[----:B------:R-:W-:Y:S01]  /*0de0*/  IMAD.WIDE.U32 R188, R102, c[0x0][0x1e0], RZ ;  /* 0x0000780066bc7a25 */ /* 0x000fe200078e00ff */
[----:B------:R-:W-:-:S03]  /*0df0*/  @P1 LEA R4, P2, R22, c[0x0][0x220], 0x1 ;  /* 0x0000880016041a11 */ /* 0x000fc600078408ff */
[----:B------:R-:W-:Y:S01]  /*0e00*/  IMAD.SHL.U32 R93, R2, 0x2, RZ ;  /* 0x00000002025d7824 */ /* 0x000fe200078e00ff */
[----:B------:R-:W-:Y:S01]  /*0e10*/  @P1 LEA.HI.X R5, R22, c[0x0][0x224], R3, 0x1, P2 ;  /* 0x0000890016051a11 */ /* 0x000fe200010f0c03 */
[----:B------:R-:W-:Y:S01]  /*0e20*/  IMAD.SHL.U32 R218, R182, 0x40, RZ ;  /* 0x00000040b6da7824 */ /* 0x000fe200078e00ff */
[----:B------:R-:W-:Y:S01]  /*0e30*/  @P0 LEA R2, P2, R168, R22, 0x4 ;  /* 0x00000016a8020211 */ /* 0x000fe200078420ff */
[----:B------:R-:W-:Y:S02]  /*0e40*/  IMAD R201, R174, c[0x0][0x294], RZ ;  /* 0x0000a500aec97a24 */ /* 0x000fe400078e02ff */
[----:B------:R-:W-:Y:S01]  /*0e50*/  @!PT LDS RZ, [RZ] ;  /* 0x00000000fffff984 */ /* 0x000fe20000000800 */
[----:B------:R-:W-:Y:S01]  /*0e60*/  @!PT LDS RZ, [RZ] ;  /* 0x00000000fffff984 */ /* 0x000fe20000000800 */
[----:B------:R-:W-:Y:S01]  /*0e70*/  @!PT LDS RZ, [RZ] ;  /* 0x00000000fffff984 */ /* 0x000fe20000000800 */
[----:B------:R1:W-:Y:S01]  /*0e80*/  @P1 LDGSTS.E.BYPASS.LTC128B.128 [R93+0x3900], [R4.64], !P6 ;  /* 0x03900000045d1fae */ /* 0x0003e2000f101d4a */
[----:B------:R-:W-:Y:S01]  /*0e90*/  ISETP.GE.AND P1, PT, R14, 0x31, PT ;  /* 0x000000310e00780c */ /* 0x000fe20003f26270 */
[C---:B------:R-:W-:Y:S02]  /*0ea0*/  IMAD R202, R174.reuse, c[0x0][0x284], RZ ;  /* 0x0000a100aeca7a24 */ /* 0x040fe400078e02ff */
[----:B------:R-:W-:-:S02]  /*0eb0*/  IMAD R203, R174, c[0x0][0x1e4], RZ ;  /* 0x00007900aecb7a24 */ /* 0x000fc400078e02ff */
[----:B------:R-:W-:-:S04]  /*0ec0*/  IMAD.WIDE.U32 R178, R174, c[0x0][0x290], RZ ;  /* 0x0000a400aeb27a25 */ /* 0x000fc800078e00ff */
[----:B------:R-:W-:-:S04]  /*0ed0*/  IMAD.WIDE.U32 R176, R174, c[0x0][0x280], RZ ;  /* 0x0000a000aeb07a25 */ /* 0x000fc800078e00ff */
[----:B------:R-:W-:Y:S02]  /*0ee0*/  @P1 IMAD R12, R37, 0x30, RZ ;  /* 0x00000030250c1824 */ /* 0x000fe400078e02ff */
[----:B------:R-:W-:-:S04]  /*0ef0*/  IMAD.WIDE.U32 R182, R182, 0x60, RZ ;  /* 0x00000060b6b67825 */ /* 0x000fc800078e00ff */
[----:B------:R-:W-:Y:S01]  /*0f00*/  IMAD.WIDE.U32 R196, R170, c[0x0][0x1e0], RZ ;  /* 0x00007800aac47a25 */ /* 0x000fe200078e00ff */
[----:B------:R-:W-:-:S03]  /*0f10*/  IADD3 R200, R183, UR8, RZ ;  /* 0x00000008b7c87c10 */ /* 0x000fc6000fffe0ff */
[----:B------:R-:W-:Y:S01]  /*0f20*/  IMAD.WIDE.U32 R174, R174, c[0x0][0x1e0], RZ ;  /* 0x00007800aeae7a25 */ /* 0x000fe200078e00ff */
[----:B-1----:R-:W-:-:S03]  /*0f30*/  @P0 LEA.HI.X R5, R168, R3, R37, 0x4, P2 ;  /* 0x00000003a8050211 */ /* 0x002fc600010f2425 */
[----:B------:R-:W-:Y:S01]  /*0f40*/  IMAD.WIDE.U32 R198, R171, c[0x0][0x1e0], RZ ;  /* 0x00007800abc67a25 */ /* 0x000fe200078e00ff */
[----:B------:R-:W-:-:S03]  /*0f50*/  @P0 LEA R4, P2, R2, c[0x0][0x220], 0x1 ;  /* 0x0000880002040a11 */ /* 0x000fc600078408ff */
[----:B------:R-:W-:Y:S01]  /*0f60*/  IMAD.WIDE.U32 R194, R169, c[0x0][0x1e0], RZ ;  /* 0x00007800a9c27a25 */ /* 0x000fe200078e00ff */
[----:B------:R-:W-:Y:S02]  /*0f70*/  @P0 LEA.HI.X R5, R2, c[0x0][0x224], R5, 0x1, P2 ;  /* 0x0000890002050a11 */ /* 0x000fe400010f0c05 */
[----:B------:R-:W-:Y:S01]  /*0f80*/  @P3 IADD3 R6, P2, R22, R6, RZ ;  /* 0x0000000616063210 */ /* 0x000fe20007f5e0ff */
[----:B------:R-:W-:Y:S02]  /*0f90*/  IMAD.SHL.U32 R2, R37, 0x20, RZ ;  /* 0x0000002025027824 */ /* 0x000fe400078e00ff */
[----:B------:R1:W-:Y:S01]  /*0fa0*/  @P0 LDGSTS.E.BYPASS.LTC128B.128 [R93+0x4100], [R4.64], !P6 ;  /* 0x04100000045d0fae */ /* 0x0003e2000f101d4a */
[----:B------:R-:W-:Y:S01]  /*0fb0*/  @P3 LEA R8, P0, R6, c[0x0][0x220], 0x1 ;  /* 0x0000880006083a11 */ /* 0x000fe200078008ff */
[----:B------:R-:W-:Y:S01]  /*0fc0*/  IMAD.IADD R201, R179, 0x1, R201 ;  /* 0x00000001b3c97824 */ /* 0x000fe200078e02c9 */
[----:B------:R-:W-:Y:S01]  /*0fd0*/  @P3 IADD3.X R7, R3, R7, R2, P2, !PT ;  /* 0x0000000703073210 */ /* 0x000fe200017fe402 */
[----:B------:R-:W-:Y:S01]  /*0fe0*/  IMAD.IADD R202, R177, 0x1, R202 ;  /* 0x00000001b1ca7824 */ /* 0x000fe200078e02ca */
[----:B------:R-:W-:Y:S01]  /*0ff0*/  @P1 MOV R2, R22 ;  /* 0x0000001600021202 */ /* 0x000fe20000000f00 */
[----:B------:R-:W-:Y:S01]  /*1000*/  IMAD.IADD R203, R175, 0x1, R203 ;  /* 0x00000001afcb7824 */ /* 0x000fe200078e02cb */
[----:B------:R-:W-:-:S02]  /*1010*/  ISETP.GE.AND P2, PT, R14, 0x41, PT ;  /* 0x000000410e00780c */ /* 0x000fc40003f46270 */
[----:B------:R-:W-:-:S05]  /*1020*/  @P3 LEA.HI.X R9, R6, c[0x0][0x224], R7, 0x1, P0 ;  /* 0x0000890006093a11 */ /* 0x000fca00000f0c07 */
[----:B------:R3:W-:Y:S01]  /*1030*/  @P3 LDGSTS.E.BYPASS.LTC128B.128 [R93+0x4900], [R8.64], !P6 ;  /* 0x04900000085d3fae */ /* 0x0007e2000f101d4a */
[----:B-1----:R-:W-:-:S04]  /*1040*/  @P1 IMAD.WIDE.U32 R4, R168, 0x30, R2 ;  /* 0x00000030a8041825 */ /* 0x002fc800078e0002 */
[----:B------:R-:W-:Y:S01]  /*1050*/  @P1 IMAD.IADD R2, R5, 0x1, R12 ;  /* 0x0000000105021824 */ /* 0x000fe200078e020c */
[----:B------:R-:W-:Y:S01]  /*1060*/  @P1 LEA R6, P0, R4, c[0x0][0x220], 0x1 ;  /* 0x0000880004061a11 */ /* 0x000fe200078008ff */
[----:B------:R-:W-:-:S03]  /*1070*/  IMAD R12, R220, c[0x0][0x1e8], RZ ;  /* 0x00007a00dc0c7a24 */ /* 0x000fc600078e02ff */
[----:B------:R-:W-:Y:S01]  /*1080*/  @P1 LEA.HI.X R7, R4, c[0x0][0x224], R2, 0x1, P0 ;  /* 0x0000890004071a11 */ /* 0x000fe200000f0c02 */
[----:B------:R-:W-:Y:S01]  /*1090*/  IMAD R12, R39, c[0x0][0x1ec], R12 ;  /* 0x00007b00270c7a24 */ /* 0x000fe200078e020c */
[----:B------:R-:W-:-:S03]  /*10a0*/  @P2 LEA R2, P0, R168, R22, 0x6 ;  /* 0x00000016a8022211 */ /* 0x000fc600078030ff */
[----:B------:R1:W-:Y:S01]  /*10b0*/  @P1 LDGSTS.E.BYPASS.LTC128B.128 [R93+0x5100], [R6.64], !P6 ;  /* 0x05100000065d1fae */ /* 0x0003e2000f101d4a */
[----:B------:R-:W-:Y:S01]  /*10c0*/  @P2 LEA.HI.X R4, R168, R3, R37, 0x6, P0 ;  /* 0x00000003a8042211 */ /* 0x000fe200000f3425 */
[----:B---3--:R-:W-:Y:S01]  /*10d0*/  IMAD R9, R220, c[0x0][0x260], RZ ;  /* 0x00009800dc097a24 */ /* 0x008fe200078e02ff */
[C---:B------:R-:W-:Y:S02]  /*10e0*/  @P2 LEA R18, P0, R2.reuse, c[0x0][0x220], 0x1 ;  /* 0x0000880002122a11 */ /* 0x040fe400078008ff */
[----:B------:R-:W-:Y:S01]  /*10f0*/  ISETP.GE.AND P1, PT, R219, 0x1, PT ;  /* 0x00000001db00780c */ /* 0x000fe20003f26270 */
[----:B------:R-:W-:Y:S01]  /*1100*/  IMAD R9, R39, c[0x0][0x264], R9 ;  /* 0x0000990027097a24 */ /* 0x000fe200078e0209 */
[----:B------:R-:W-:Y:S01]  /*1110*/  @P2 LEA.HI.X R19, R2, c[0x0][0x224], R4, 0x1, P0 ;  /* 0x0000890002132a11 */ /* 0x000fe200000f0c04 */
[----:B------:R-:W-:Y:S01]  /*1120*/  IMAD.WIDE.U32 R4, R26, c[0x0][0x1e0], RZ ;  /* 0x000078001a047a25 */ /* 0x000fe200078e00ff */
[C---:B------:R-:W-:Y:S02]  /*1130*/  ISETP.GE.AND P0, PT, R32.reuse, c[0x0][0x27c], PT ;  /* 0x00009f0020007a0c */ /* 0x040fe40003f06270 */
[----:B------:R-:W-:Y:S01]  /*1140*/  ISETP.GE.AND P1, PT, R32, c[0x0][0x1d4], PT ;  /* 0x0000750020007a0c */ /* 0x000fe20003f26270 */
[----:B------:R-:W-:Y:S01]  /*1150*/  IMAD.SHL.U32 R2, R219, 0x2, RZ ;  /* 0x00000002db027824 */ /* 0x000fe200078e00ff */
[----:B------:R-:W-:Y:S01]  /*1160*/  SEL R8, RZ, c[0x0][0x27c], !P0 ;  /* 0x00009f00ff087a07 */ /* 0x000fe20004000000 */
[----:B------:R3:W-:Y:S01]  /*1170*/  @P2 LDGSTS.E.BYPASS.LTC128B.128 [R93+0x5900], [R18.64], !P6 ;  /* 0x05900000125d2fae */ /* 0x0007e2000f101d4a */
[----:B------:R-:W-:-:S02]  /*1180*/  SEL R24, RZ, 0x1, P1 ;  /* 0x00000001ff187807 */ /* 0x000fc40000800000 */
[----:B------:R-:W-:Y:S01]  /*1190*/  ISETP.GE.AND P1, PT, R14, 0x51, PT ;  /* 0x000000510e00780c */ /* 0x000fe20003f26270 */
[----:B------:R-:W-:-:S04]  /*11a0*/  IMAD.IADD R8, R32, 0x1, R8 ;  /* 0x0000000120087824 */ /* 0x000fc800078e0208 */
[----:B------:R-:W-:Y:S02]  /*11b0*/  @P0 IADD3 R2, -R2, c[0x0][0x1d4], RZ ;  /* 0x0000750002020a10 */ /* 0x000fe40007ffe1ff */
[----:B------:R-:W-:Y:S01]  /*11c0*/  ISETP.GE.AND P0, PT, R118, c[0x0][0x1d4], PT ;  /* 0x0000750076007a0c */ /* 0x000fe20003f06270 */
[----:B-1----:R-:W-:-:S03]  /*11d0*/  IMAD R6, R29, c[0x0][0x1e0], RZ ;  /* 0x000078001d067a24 */ /* 0x002fc600078e02ff */
[----:B------:R-:W-:Y:S02]  /*11e0*/  SEL R23, RZ, 0xffffffff, P0 ;  /* 0xffffffffff177807 */ /* 0x000fe40000000000 */
[----:B------:R-:W-:Y:S01]  /*11f0*/  ISETP.GT.AND P0, PT, R14, 0x60, PT ;  /* 0x000000600e00780c */ /* 0x000fe20003f04270 */
[----:B------:R-:W-:Y:S02]  /*1200*/  IMAD R6, R26, c[0x0][0x1e4], R6 ;  /* 0x000079001a067a24 */ /* 0x000fe400078e0206 */
[----:B------:R-:W-:-:S04]  /*1210*/  IMAD.WIDE.U32 R14, R102, c[0x0][0x280], R34 ;  /* 0x0000a000660e7a25 */ /* 0x000fc800078e0022 */
[----:B------:R-:W-:Y:S02]  /*1220*/  IMAD.IADD R5, R5, 0x1, R6 ;  /* 0x0000000105057824 */ /* 0x000fe400078e0206 */
[----:B------:R-:W-:Y:S02]  /*1230*/  IMAD.IADD R117, R15, 0x1, R16 ;  /* 0x000000010f757824 */ /* 0x000fe400078e0210 */
[----:B------:R-:W-:-:S04]  /*1240*/  IMAD.WIDE.U32 R6, R39, c[0x0][0x1e8], R4 ;  /* 0x00007a0027067a25 */ /* 0x000fc800078e0004 */
[----:B------:R-:W-:Y:S01]  /*1250*/  IMAD.WIDE.U32 R4, R39, c[0x0][0x260], R10 ;  /* 0x0000980027047a25 */ /* 0x000fe200078e000a */
[----:B------:R-:W-:-:S03]  /*1260*/  SHF.R.S32.HI R10, RZ, 0x1f, R2 ;  /* 0x0000001fff0a7819 */ /* 0x000fc60000011402 */
[----:B------:R-:W-:Y:S01]  /*1270*/  IMAD.IADD R95, R7, 0x1, R12 ;  /* 0x00000001075f7824 */ /* 0x000fe200078e020c */
[----:B------:R-:W-:Y:S01]  /*1280*/  LEA.HI R27, R10, R2, RZ, 0x4 ;  /* 0x000000020a1b7211 */ /* 0x000fe200078f20ff */
[----:B------:R-:W-:Y:S01]  /*1290*/  IMAD.WIDE.U32 R12, R102, c[0x0][0x290], R34 ;  /* 0x0000a400660c7a25 */ /* 0x000fe200078e0022 */
[----:B------:R-:W-:Y:S02]  /*12a0*/  SHF.R.S32.HI R2, RZ, 0x1f, R8 ;  /* 0x0000001fff027819 */ /* 0x000fe40000011408 */
[----:B------:R-:W-:Y:S01]  /*12b0*/  IADD3 R5, R5, R9, RZ ;  /* 0x0000000905057210 */ /* 0x000fe20007ffe0ff */
[----:B------:R-:W-:Y:S01]  /*12c0*/  IMAD.MOV.U32 R94, RZ, RZ, R6 ;  /* 0x000000ffff5e7224 */ /* 0x000fe200078e0006 */
[----:B------:R-:W-:Y:S01]  /*12d0*/  LEA.HI R20, R2, R8, RZ, 0x3 ;  /* 0x0000000802147211 */ /* 0x000fe200078f18ff */
[----:B------:R-:W-:Y:S02]  /*12e0*/  IMAD R2, R31, c[0x0][0x290], RZ ;  /* 0x0000a4001f027a24 */ /* 0x000fe400078e02ff */
[----:B------:R-:W-:Y:S01]  /*12f0*/  IMAD.WIDE.U32 R8, R102, c[0x0][0x290], R32 ;  /* 0x0000a40066087a25 */ /* 0x000fe200078e0020 */
[----:B------:R-:W-:-:S03]  /*1300*/  LOP3.LUT R121, R20, 0xfffffff8, RZ, 0xc0, !PT ;  /* 0xfffffff814797812 */ /* 0x000fc600078ec0ff */
[----:B------:R-:W-:Y:S01]  /*1310*/  IMAD R2, R102, c[0x0][0x294], R2 ;  /* 0x0000a50066027a24 */ /* 0x000fe200078e0202 */
[----:B------:R-:W-:Y:S01]  /*1320*/  SHF.R.S32.HI R127, RZ, 0x1f, R121 ;  /* 0x0000001fff7f7819 */ /* 0x000fe20000011479 */
[----:B------:R-:W-:Y:S02]  /*1330*/  IMAD.MOV.U32 R110, RZ, RZ, R8 ;  /* 0x000000ffff6e7224 */ /* 0x000fe400078e0008 */
[----:B------:R-:W-:Y:S02]  /*1340*/  IMAD R8, R25, c[0x0][0x268], RZ ;  /* 0x00009a0019087a24 */ /* 0x000fe400078e02ff */
[----:B------:R-:W-:Y:S02]  /*1350*/  IMAD.IADD R115, R13, 0x1, R2 ;  /* 0x000000010d737824 */ /* 0x000fe400078e0202 */
[----:B------:R-:W-:-:S04]  /*1360*/  IMAD.WIDE.U32 R6, R39, c[0x0][0x210], R32 ;  /* 0x0000840027067a25 */ /* 0x000fc800078e0020 */
[----:B------:R-:W-:Y:S01]  /*1370*/  IMAD.IADD R111, R2, 0x1, R9 ;  /* 0x00000001026f7824 */ /* 0x000fe200078e0209 */
[----:B------:R-:W-:Y:S01]  /*1380*/  SHF.R.S32.HI R2, RZ, 0x1f, R21 ;  /* 0x0000001fff027819 */ /* 0x000fe20000011415 */
[C---:B------:R-:W-:Y:S02]  /*1390*/  IMAD R103, R104.reuse, c[0x0][0x26c], R8 ;  /* 0x00009b0068677a24 */ /* 0x040fe400078e0208 */
[----:B------:R-:W-:Y:S01]  /*13a0*/  IMAD.WIDE.U32 R104, R104, c[0x0][0x268], R4 ;  /* 0x00009a0068687a25 */ /* 0x000fe200078e0004 */
[----:B------:R-:W-:Y:S02]  /*13b0*/  @P1 MOV R5, R3 ;  /* 0x0000000300051202 */ /* 0x000fe40000000f00 */
[----:B------:R-:W-:Y:S01]  /*13c0*/  LEA.HI R2, R2, R102, RZ, 0x3 ;  /* 0x0000006602027211 */ /* 0x000fe200078f18ff */
[----:B------:R-:W-:Y:S02]  /*13d0*/  IMAD.IADD R15, R7, 0x1, R17 ;  /* 0x00000001070f7824 */ /* 0x000fe400078e0211 */
[----:B------:R-:W-:Y:S01]  /*13e0*/  IMAD.SHL.U32 R7, R23, 0x2, RZ ;  /* 0x0000000217077824 */ /* 0x000fe200078e00ff */
[----:B------:R-:W-:Y:S01]  /*13f0*/  LOP3.LUT R2, R2, 0xfffffff8, RZ, 0xc0, !PT ;  /* 0xfffffff802027812 */ /* 0x000fe200078ec0ff */
[----:B------:R-:W-:-:S02]  /*1400*/  @P1 IMAD.MOV.U32 R4, RZ, RZ, R22 ;  /* 0x000000ffff041224 */ /* 0x000fc400078e0016 */
[----:B------:R-:W-:Y:S01]  /*1410*/  IMAD.MOV.U32 R116, RZ, RZ, R14 ;  /* 0x000000ffff747224 */ /* 0x000fe200078e000e */
[----:B------:R-:W-:Y:S01]  /*1420*/  LOP3.LUT R24, R7, 0x2, R24, 0xe2, !PT ;  /* 0x0000000207187812 */ /* 0x000fe200078ee218 */
[----:B------:R-:W-:Y:S01]  /*1430*/  IMAD.MOV.U32 R14, RZ, RZ, R6 ;  /* 0x000000ffff0e7224 */ /* 0x000fe200078e0006 */
[----:B------:R-:W-:Y:S01]  /*1440*/  LEA.HI R7, R36, R217, RZ, 0x5 ;  /* 0x000000d924077211 */ /* 0x000fe200078f28ff */
[----:B------:R-:W-:Y:S01]  /*1450*/  @P1 IMAD R6, R37, 0x50, RZ ;  /* 0x0000005025061824 */ /* 0x000fe200078e02ff */
[----:B------:R-:W-:Y:S01]  /*1460*/  IADD3 R36, R34, 0x10, RZ ;  /* 0x0000001022247810 */ /* 0x000fe20007ffe0ff */
[----:B------:R-:W-:Y:S01]  /*1470*/  @P1 IMAD.WIDE.U32 R4, R168, 0x50, R4 ;  /* 0x00000050a8041825 */ /* 0x000fe200078e0004 */
[C---:B------:R-:W-:Y:S02]  /*1480*/  LOP3.LUT R99, R24.reuse, 0x1, RZ, 0xc0, !PT ;  /* 0x0000000118637812 */ /* 0x040fe400078ec0ff */
[----:B------:R-:W-:Y:S01]  /*1490*/  LOP3.LUT R100, R24, 0x2, RZ, 0xc0, !PT ;  /* 0x0000000218647812 */ /* 0x000fe200078ec0ff */
[----:B------:R-:W-:Y:S01]  /*14a0*/  @P1 IMAD.IADD R5, R5, 0x1, R6 ;  /* 0x0000000105051824 */ /* 0x000fe200078e0206 */
[----:B------:R-:W-:Y:S01]  /*14b0*/  @P1 LEA R8, P2, R4, c[0x0][0x220], 0x1 ;  /* 0x0000880004081a11 */ /* 0x000fe200078408ff */
[----:B------:R-:W-:-:S02]  /*14c0*/  IMAD.IADD R2, R102, 0x1, -R2 ;  /* 0x0000000166027824 */ /* 0x000fc400078e0a02 */
[----:B------:R-:W-:Y:S01]  /*14d0*/  IMAD.SHL.U32 R6, R7, 0x10, RZ ;  /* 0x0000001007067824 */ /* 0x000fe200078e00ff */
[----:B------:R-:W-:Y:S01]  /*14e0*/  SHF.R.S32.HI R7, RZ, 0x1f, R171 ;  /* 0x0000001fff077819 */ /* 0x000fe200000114ab */
[----:B------:R-:W-:Y:S01]  /*14f0*/  IMAD.WIDE.U32 R10, R102, c[0x0][0x280], R32 ;  /* 0x0000a000660a7a25 */ /* 0x000fe200078e0020 */
[----:B------:R-:W-:Y:S02]  /*1500*/  @P1 LEA.HI.X R9, R4, c[0x0][0x224], R5, 0x1, P2 ;  /* 0x0000890004091a11 */ /* 0x000fe400010f0c05 */
[C---:B------:R-:W-:Y:S01]  /*1510*/  LOP3.LUT P3, RZ, R2.reuse, 0x4, RZ, 0xc0, !PT ;  /* 0x0000000402ff7812 */ /* 0x040fe2000786c0ff */
[----:B------:R-:W-:Y:S01]  /*1520*/  IMAD.SHL.U32 R2, R2, 0x40, RZ ;  /* 0x0000004002027824 */ /* 0x000fe200078e00ff */
[----:B------:R-:W-:Y:S01]  /*1530*/  SHF.R.S32.HI R5, RZ, 0x4, R27 ;  /* 0x00000004ff057819 */ /* 0x000fe2000001141b */
[----:B------:R-:W-:Y:S01]  /*1540*/  IMAD.MOV.U32 R114, RZ, RZ, R12 ;  /* 0x000000ffff727224 */ /* 0x000fe200078e000c */
[----:B------:R-:W-:Y:S01]  /*1550*/  LEA.HI R7, R7, R171, RZ, 0x3 ;  /* 0x000000ab07077211 */ /* 0x000fe200078f18ff */
[----:B------:R1:W-:Y:S01]  /*1560*/  @P1 LDGSTS.E.BYPASS.LTC128B.128 [R93+0x6100], [R8.64], !P6 ;  /* 0x06100000085d1fae */ /* 0x0003e2000f101d4a */
[----:B------:R-:W-:Y:S01]  /*1570*/  MOV R112, R10 ;  /* 0x0000000a00707202 */ /* 0x000fe20000000f00 */
[----:B-----5:R-:W-:Y:S01]  /*1580*/  IMAD.WIDE.U32 R114, R167, c[0x0][0x290], R114 ;  /* 0x0000a400a7727a25 */ /* 0x020fe200078e0072 */
[----:B------:R-:W-:-:S02]  /*1590*/  LEA.HI.SX32 R10, R20, R5, 0x1d ;  /* 0x00000005140a7211 */ /* 0x000fc400078feaff */
[----:B------:R-:W-:Y:S01]  /*15a0*/  SHF.L.U32 R4, R171, 0x6, RZ ;  /* 0x00000006ab047819 */ /* 0x000fe200000006ff */
[----:B------:R-:W-:Y:S01]  /*15b0*/  IMAD.WIDE.U32 R116, R167, c[0x0][0x280], R116 ;  /* 0x0000a000a7747a25 */ /* 0x000fe200078e0074 */
[----:B------:R-:W-:Y:S02]  /*15c0*/  IADD3 R113, R16, R11, RZ ;  /* 0x0000000b10717210 */ /* 0x000fe40007ffe0ff */
[----:B------:R-:W-:Y:S01]  /*15d0*/  LOP3.LUT R2, R2, 0x1c0, RZ, 0xc0, !PT ;  /* 0x000001c002027812 */ /* 0x000fe200078ec0ff */
[----:B------:R-:W-:Y:S01]  /*15e0*/  IMAD.SHL.U32 R11, R7, 0x40, RZ ;  /* 0x00000040070b7824 */ /* 0x000fe200078e00ff */
[----:B------:R-:W-:Y:S01]  /*15f0*/  LOP3.LUT R4, R4, 0x1c0, RZ, 0xc0, !PT ;  /* 0x000001c004047812 */ /* 0x000fe200078ec0ff */
[----:B------:R-:W-:Y:S01]  /*1600*/  IMAD.SHL.U32 R101, R10, 0x8, RZ ;  /* 0x000000080a657824 */ /* 0x000fe200078e00ff */
[----:B------:R-:W-:Y:S01]  /*1610*/  LOP3.LUT R6, R6, 0xfffffe00, RZ, 0xc0, !PT ;  /* 0xfffffe0006067812 */ /* 0x000fe200078ec0ff */
[----:B------:R-:W-:Y:S01]  /*1620*/  @P0 IMAD R16, R37, 0x60, RZ ;  /* 0x0000006025100824 */ /* 0x000fe200078e02ff */
[----:B------:R-:W-:Y:S01]  /*1630*/  SHF.R.U32.HI R5, RZ, 0x3, R2 ;  /* 0x00000003ff057819 */ /* 0x000fe20000011602 */
[----:B------:R-:W-:Y:S01]  /*1640*/  IMAD.WIDE.U32 R112, R167, c[0x0][0x280], R112 ;  /* 0x0000a000a7707a25 */ /* 0x000fe200078e0070 */
[----:B------:R-:W-:-:S02]  /*1650*/  LOP3.LUT R12, R2, 0x18, R32, 0xf8, !PT ;  /* 0x00000018020c7812 */ /* 0x000fc400078ef820 */
[----:B------:R-:W-:Y:S01]  /*1660*/  LOP3.LUT R10, R11, 0xfffffe00, RZ, 0xc0, !PT ;  /* 0xfffffe000b0a7812 */ /* 0x000fe200078ec0ff */
[----:B------:R-:W-:Y:S01]  /*1670*/  IMAD.WIDE.U32 R110, R167, c[0x0][0x290], R110 ;  /* 0x0000a400a76e7a25 */ /* 0x000fe200078e006e */
[----:B------:R-:W-:Y:S02]  /*1680*/  SHF.R.U32.HI R7, RZ, 0x3, R4 ;  /* 0x00000003ff077819 */ /* 0x000fe40000011604 */
[--C-:B------:R-:W-:Y:S01]  /*1690*/  LOP3.LUT R11, R4, 0x38, R20.reuse, 0xf8, !PT ;  /* 0x00000038040b7812 */ /* 0x100fe200078ef814 */
[----:B------:R-:W-:Y:S01]  /*16a0*/  IMAD.IADD R103, R105, 0x1, R103 ;  /* 0x0000000169677824 */ /* 0x000fe200078e0267 */
[----:B------:R-:W-:Y:S02]  /*16b0*/  LOP3.LUT R98, R6, R12, R5, 0xf6, !PT ;  /* 0x0000000c06627212 */ /* 0x000fe400078ef605 */
[----:B------:R-:W-:Y:S02]  /*16c0*/  LOP3.LUT R4, R4, 0x38, R101, 0xf8, !PT ;  /* 0x0000003804047812 */ /* 0x000fe400078ef865 */
[----:B------:R-:W-:-:S02]  /*16d0*/  LOP3.LUT R12, R2, 0x38, R20, 0xf8, !PT ;  /* 0x00000038020c7812 */ /* 0x000fc400078ef814 */
[----:B-1----:R-:W-:Y:S02]  /*16e0*/  SHF.R.S32.HI R8, RZ, 0x1f, R170 ;  /* 0x0000001fff087819 */ /* 0x002fe400000114aa */
[----:B------:R-:W-:Y:S02]  /*16f0*/  LOP3.LUT R2, R2, 0x38, R101, 0xf8, !PT ;  /* 0x0000003802027812 */ /* 0x000fe400078ef865 */
[C-C-:B---3--:R-:W-:Y:S02]  /*1700*/  LOP3.LUT R19, R10.reuse, R11, R7.reuse, 0xf6, !PT ;  /* 0x0000000b0a137212 */ /* 0x148fe400078ef607 */
[----:B------:R-:W-:Y:S01]  /*1710*/  LOP3.LUT R18, R10, R4, R7, 0xf6, !PT ;  /* 0x000000040a127212 */ /* 0x000fe200078ef607 */
[----:B------:R-:W-:Y:S01]  /*1720*/  @P0 IMAD.MOV.U32 R4, RZ, RZ, R22 ;  /* 0x000000ffff040224 */ /* 0x000fe200078e0016 */
[----:B------:R-:W-:Y:S01]  /*1730*/  SHF.R.S32.HI R7, RZ, 0x1f, R169 ;  /* 0x0000001fff077819 */ /* 0x000fe200000114a9 */
[----:B------:R-:W-:Y:S01]  /*1740*/  IMAD.SHL.U32 R154, R19, 0x2, RZ ;  /* 0x00000002139a7824 */ /* 0x000fe200078e00ff */
[----:B------:R-:W-:Y:S01]  /*1750*/  LEA.HI R8, R8, R170, RZ, 0x3 ;  /* 0x000000aa08087211 */ /* 0x000fe200078f18ff */
[----:B------:R-:W-:Y:S01]  /*1760*/  IMAD.SHL.U32 R150, R18, 0x2, RZ ;  /* 0x0000000212967824 */ /* 0x000fe200078e00ff */
[----:B------:R-:W-:-:S02]  /*1770*/  LOP3.LUT R21, R6, R2, R5, 0xf6, !PT ;  /* 0x0000000206157212 */ /* 0x000fc400078ef605 */
[----:B------:R-:W-:Y:S01]  /*1780*/  SHF.L.U32 R2, R170, 0x6, RZ ;  /* 0x00000006aa027819 */ /* 0x000fe200000006ff */
[----:B------:R-:W-:Y:S01]  /*1790*/  IMAD.SHL.U32 R9, R8, 0x40, RZ ;  /* 0x0000004008097824 */ /* 0x000fe200078e00ff */
[----:B------:R-:W-:Y:S01]  /*17a0*/  LOP3.LUT R23, R6, R12, R5, 0xf6, !PT ;  /* 0x0000000c06177212 */ /* 0x000fe200078ef605 */
[----:B------:R-:W-:Y:S01]  /*17b0*/  IMAD.SHL.U32 R6, R169, 0x40, RZ ;  /* 0x00000040a9067824 */ /* 0x000fe200078e00ff */
[----:B------:R-:W-:Y:S01]  /*17c0*/  LEA.HI R7, R7, R169, RZ, 0x3 ;  /* 0x000000a907077211 */ /* 0x000fe200078f18ff */
[----:B------:R-:W-:Y:S01]  /*17d0*/  @P0 IMAD.MOV.U32 R5, RZ, RZ, R3 ;  /* 0x000000ffff050224 */ /* 0x000fe200078e0003 */
[----:B------:R-:W-:Y:S02]  /*17e0*/  LOP3.LUT R2, R2, 0x1c0, RZ, 0xc0, !PT ;  /* 0x000001c002027812 */ /* 0x000fe400078ec0ff */
[----:B------:R-:W-:Y:S01]  /*17f0*/  LOP3.LUT R6, R6, 0x1c0, RZ, 0xc0, !PT ;  /* 0x000001c006067812 */ /* 0x000fe200078ec0ff */
[----:B------:R-:W-:Y:S01]  /*1800*/  IMAD.SHL.U32 R8, R7, 0x40, RZ ;  /* 0x0000004007087824 */ /* 0x000fe200078e00ff */
[----:B------:R-:W-:Y:S01]  /*1810*/  SHF.R.U32.HI R13, RZ, 0x3, R2 ;  /* 0x00000003ff0d7819 */ /* 0x000fe20000011602 */
[----:B------:R-:W-:Y:S01]  /*1820*/  @P0 IMAD.WIDE.U32 R4, R168, 0x60, R4 ;  /* 0x00000060a8040825 */ /* 0x000fe200078e0004 */
[----:B------:R-:W-:-:S02]  /*1830*/  LOP3.LUT R9, R9, 0xfffffe00, RZ, 0xc0, !PT ;  /* 0xfffffe0009097812 */ /* 0x000fc400078ec0ff */
[C---:B------:R-:W-:Y:S02]  /*1840*/  LOP3.LUT R10, R2.reuse, 0x38, R20, 0xf8, !PT ;  /* 0x00000038020a7812 */ /* 0x040fe400078ef814 */
[----:B------:R-:W-:Y:S01]  /*1850*/  LOP3.LUT R11, R2, 0x38, R101, 0xf8, !PT ;  /* 0x00000038020b7812 */ /* 0x000fe200078ef865 */
[----:B------:R-:W-:Y:S01]  /*1860*/  @P0 IMAD.IADD R2, R5, 0x1, R16 ;  /* 0x0000000105020824 */ /* 0x000fe200078e0210 */
[----:B------:R-:W-:Y:S01]  /*1870*/  SHF.R.U32.HI R7, RZ, 0x3, R6 ;  /* 0x00000003ff077819 */ /* 0x000fe20000011606 */
[----:B------:R-:W-:Y:S01]  /*1880*/  IMAD.MOV.U32 R5, RZ, RZ, c[0x0][0x280] ;  /* 0x0000a000ff057624 */ /* 0x000fe200078e00ff */
[----:B------:R-:W-:Y:S02]  /*1890*/  LOP3.LUT R8, R8, 0xfffffe00, RZ, 0xc0, !PT ;  /* 0xfffffe0008087812 */ /* 0x000fe400078ec0ff */
[C---:B------:R-:W-:Y:S01]  /*18a0*/  LOP3.LUT R12, R6.reuse, 0x38, R20, 0xf8, !PT ;  /* 0x00000038060c7812 */ /* 0x040fe200078ef814 */
[----:B------:R-:W-:Y:S01]  /*18b0*/  IMAD.SHL.U32 R212, R5, 0x40, RZ ;  /* 0x0000004005d47824 */ /* 0x000fe200078e00ff */
[----:B------:R-:W-:Y:S01]  /*18c0*/  LOP3.LUT R17, R9, R10, R13, 0xf6, !PT ;  /* 0x0000000a09117212 */ /* 0x000fe200078ef60d */
[C---:B------:R-:W-:Y:S01]  /*18d0*/  IMAD.SHL.U32 R214, R5.reuse, 0x20, RZ ;  /* 0x0000002005d67824 */ /* 0x040fe200078e00ff */
[----:B------:R-:W-:Y:S01]  /*18e0*/  LOP3.LUT R10, R6, 0x38, R101, 0xf8, !PT ;  /* 0x00000038060a7812 */ /* 0x000fe200078ef865 */
[----:B------:R-:W-:Y:S01]  /*18f0*/  IMAD.WIDE.U32 R208, R5, 0x60, RZ ;  /* 0x0000006005d07825 */ /* 0x000fe200078e00ff */
[----:B--2---:R-:W-:-:S02]  /*1900*/  @P4 SHF.R.S32.HI R3, RZ, 0x1f, R30 ;  /* 0x0000001fff034819 */ /* 0x004fc4000001141e */
[----:B------:R-:W-:Y:S01]  /*1910*/  @P0 LEA R6, P1, R4, c[0x0][0x220], 0x1 ;  /* 0x0000880004060a11 */ /* 0x000fe200078208ff */
[----:B------:R-:W-:Y:S01]  /*1920*/  @!P4 IMAD.MOV.U32 R3, RZ, RZ, R28 ;  /* 0x000000ffff03c224 */ /* 0x000fe200078e001c */
[----:B------:R-:W-:Y:S01]  /*1930*/  LOP3.LUT R16, R9, R11, R13, 0xf6, !PT ;  /* 0x0000000b09107212 */ /* 0x000fe200078ef60d */
[----:B------:R-:W-:Y:S01]  /*1940*/  IMAD.SHL.U32 R153, R17, 0x2, RZ ;  /* 0x0000000211997824 */ /* 0x000fe200078e00ff */
[C-C-:B------:R-:W-:Y:S02]  /*1950*/  LOP3.LUT R13, R8.reuse, R12, R7.reuse, 0xf6, !PT ;  /* 0x0000000c080d7212 */ /* 0x140fe400078ef607 */
[----:B------:R-:W-:Y:S01]  /*1960*/  LOP3.LUT R12, R8, R10, R7, 0xf6, !PT ;  /* 0x0000000a080c7212 */ /* 0x000fe200078ef607 */
[----:B------:R-:W-:Y:S01]  /*1970*/  IMAD.SHL.U32 R149, R16, 0x2, RZ ;  /* 0x0000000210957824 */ /* 0x000fe200078e00ff */
[----:B------:R-:W-:Y:S01]  /*1980*/  @P0 LEA.HI.X R7, R4, c[0x0][0x224], R2, 0x1, P1 ;  /* 0x0000890004070a11 */ /* 0x000fe200008f0c02 */
[----:B------:R-:W-:Y:S01]  /*1990*/  IMAD.SHL.U32 R152, R13, 0x2, RZ ;  /* 0x000000020d987824 */ /* 0x000fe200078e00ff */
[----:B------:R-:W-:Y:S01]  /*19a0*/  @P4 MOV R2, R30 ;  /* 0x0000001e00024202 */ /* 0x000fe20000000f00 */
[----:B------:R-:W-:Y:S01]  /*19b0*/  @!P4 IMAD.MOV.U32 R2, RZ, RZ, R38 ;  /* 0x000000ffff02c224 */ /* 0x000fe200078e0026 */
[----:B------:R-:W-:Y:S01]  /*19c0*/  SEL R3, R3, RZ, !P5 ;  /* 0x000000ff03037207 */ /* 0x000fe20006800000 */
[----:B------:R1:W-:Y:S01]  /*19d0*/  @P0 LDGSTS.E.BYPASS.LTC128B.128 [R93+0x6900], [R6.64], !P6 ;  /* 0x06900000065d0fae */ /* 0x0003e2000f101d4a */
[----:B------:R-:W-:Y:S01]  /*19e0*/  ISETP.NE.AND P0, PT, RZ, UR6, PT ;  /* 0x00000006ff007c0c */ /* 0x000fe2000bf05270 */
[----:B------:R-:W-:Y:S01]  /*19f0*/  IMAD.SHL.U32 R148, R12, 0x2, RZ ;  /* 0x000000020c947824 */ /* 0x000fe200078e00ff */
[----:B------:R-:W-:Y:S01]  /*1a00*/  SEL R2, R2, RZ, !P5 ;  /* 0x000000ff02027207 */ /* 0x000fe20006800000 */
[----:B------:R-:W-:Y:S01]  /*1a10*/  IMAD R4, R3, c[0x0][0x1f0], RZ ;  /* 0x00007c0003047a24 */ /* 0x000fe200078e02ff */
[----:B------:R-:W-:Y:S01]  /*1a20*/  SHF.L.U64.HI R173, R5, R185, c[0x0][0x284] ;  /* 0x0000a10005ad7619 */ /* 0x000fe200000102b9 */
[----:B------:R-:W-:Y:S01]  /*1a30*/  IMAD R3, R3, c[0x0][0x218], RZ ;  /* 0x0000860003037a24 */ /* 0x000fe200078e02ff */
[-C--:B------:R-:W-:Y:S01]  /*1a40*/  SHF.L.U64.HI R186, R5, R187.reuse, c[0x0][0x284] ;  /* 0x0000a10005ba7619 */ /* 0x080fe200000102bb */
[----:B------:R-:W-:Y:S01]  /*1a50*/  IMAD.WIDE.U32 R94, R2, c[0x0][0x1f0], R94 ;  /* 0x00007c00025e7a25 */ /* 0x000fe200078e005e */
[----:B------:R-:W-:Y:S01]  /*1a60*/  P2R R164, PR, RZ, 0x1 ;  /* 0x00000001ffa47803 */ /* 0x000fe20000000000 */
[----:B------:R-:W0:Y:S01]  /*1a70*/  LDGDEPBAR ;  /* 0x00000000000079af */ /* 0x000e220000000000 */
[----:B------:R-:W-:Y:S01]  /*1a80*/  IADD3 R163, P1, R26, R102, RZ ;  /* 0x000000661aa37210 */ /* 0x000fe20007f3e0ff */
[----:B------:R-:W-:Y:S01]  /*1a90*/  IMAD R96, R2, c[0x0][0x1f4], R4 ;  /* 0x00007d0002607a24 */ /* 0x000fe200078e0204 */
[----:B------:R-:W-:Y:S01]  /*1aa0*/  SHF.L.U64.HI R168, R168, R187, c[0x0][0x23c] ;  /* 0x00008f00a8a87619 */ /* 0x000fe200000102bb */
[C---:B------:R-:W-:Y:S01]  /*1ab0*/  IMAD R107, R2.reuse, c[0x0][0x21c], R3 ;  /* 0x00008700026b7a24 */ /* 0x040fe200078e0203 */
[----:B------:R-:W-:Y:S01]  /*1ac0*/  IADD3.X R162, R29, R31, RZ, P1, !PT ;  /* 0x0000001f1da27210 */ /* 0x000fe20000ffe4ff */
[----:B------:R-:W-:Y:S01]  /*1ad0*/  IMAD.WIDE.U32 R108, R2, c[0x0][0x218], R14 ;  /* 0x00008600026c7a25 */ /* 0x000fe200078e000e */
[----:B------:R-:W-:-:S02]  /*1ae0*/  SHF.R.S32.HI R2, RZ, 0x1f, R167 ;  /* 0x0000001fff027819 */ /* 0x000fc400000114a7 */
[----:B------:R-:W-:Y:S01]  /*1af0*/  SHF.R.S32.HI R10, RZ, 0x1f, R170 ;  /* 0x0000001fff0a7819 */ /* 0x000fe200000114aa */
[----:B------:R-:W-:Y:S01]  /*1b00*/  IMAD.MOV.U32 R4, RZ, RZ, c[0x0][0x290] ;  /* 0x0000a400ff047624 */ /* 0x000fe200078e00ff */
[----:B------:R-:W-:Y:S01]  /*1b10*/  IADD3 R146, P2, R32, R188, RZ ;  /* 0x000000bc20927210 */ /* 0x000fe20007f5e0ff */
[C---:B------:R-:W-:Y:S01]  /*1b20*/  IMAD R3, R2.reuse, c[0x0][0x280], RZ ;  /* 0x0000a00002037a24 */ /* 0x040fe200078e02ff */
[----:B------:R-:W-:Y:S01]  /*1b30*/  SHF.R.S32.HI R11, RZ, 0x1f, R169 ;  /* 0x0000001fff0b7819 */ /* 0x000fe200000114a9 */
[----:B------:R-:W-:Y:S01]  /*1b40*/  IMAD R2, R2, c[0x0][0x290], RZ ;  /* 0x0000a40002027a24 */ /* 0x000fe200078e02ff */
[C---:B------:R-:W-:Y:S01]  /*1b50*/  SHF.L.U64.HI R185, R4.reuse, R185, c[0x0][0x294] ;  /* 0x0000a50004b97619 */ /* 0x040fe200000102b9 */
[C---:B------:R-:W-:Y:S01]  /*1b60*/  IMAD R8, R167.reuse, c[0x0][0x284], R3 ;  /* 0x0000a100a7087a24 */ /* 0x040fe200078e0203 */
[----:B------:R-:W-:Y:S01]  /*1b70*/  SHF.L.U64.HI R187, R4, R187, c[0x0][0x294] ;  /* 0x0000a50004bb7619 */ /* 0x000fe200000102bb */
[----:B------:R-:W-:Y:S01]  /*1b80*/  IMAD R5, R167, c[0x0][0x294], R2 ;  /* 0x0000a500a7057a24 */ /* 0x000fe200078e0202 */
[----:B------:R-:W-:Y:S01]  /*1b90*/  IADD3 R2, P0, R102, 0x20, RZ ;  /* 0x0000002066027810 */ /* 0x000fe20007f1e0ff */
[C---:B------:R-:W-:Y:S01]  /*1ba0*/  IMAD.SHL.U32 R213, R4.reuse, 0x40, RZ ;  /* 0x0000004004d57824 */ /* 0x040fe200078e00ff */
[C---:B------:R-:W-:Y:S01]  /*1bb0*/  SHF.L.U32 R211, R4.reuse, 0x5, RZ ;  /* 0x0000000504d37819 */ /* 0x040fe200000006ff */
[----:B------:R-:W-:Y:S01]  /*1bc0*/  IMAD.WIDE.U32 R206, R4, 0x60, RZ ;  /* 0x0000006004ce7825 */ /* 0x000fe200078e00ff */
[----:B-1----:R-:W-:-:S02]  /*1bd0*/  SHF.R.S32.HI R6, RZ, 0x1f, R171 ;  /* 0x0000001fff067819 */ /* 0x002fc400000114ab */
[----:B------:R-:W-:Y:S01]  /*1be0*/  IADD3 R133, R209, UR5, RZ ;  /* 0x00000005d1857c10 */ /* 0x000fe2000fffe0ff */
[----:B------:R-:W-:Y:S01]  /*1bf0*/  IMAD.X R3, RZ, RZ, R31, P0 ;  /* 0x000000ffff037224 */ /* 0x000fe200000e061f */
[----:B------:R-:W-:Y:S01]  /*1c00*/  IADD3 R132, R207, UR4, RZ ;  /* 0x00000004cf847c10 */ /* 0x000fe2000fffe0ff */
[----:B------:R-:W-:Y:S01]  /*1c10*/  IMAD.WIDE.U32 R138, R2, c[0x0][0x1e0], RZ ;  /* 0x00007800028a7a25 */ /* 0x000fe200078e00ff */
[----:B------:R-:W-:Y:S02]  /*1c20*/  IADD3 R129, R115, R5, RZ ;  /* 0x0000000573817210 */ /* 0x000fe40007ffe0ff */
[----:B------:R-:W-:Y:S01]  /*1c30*/  SHF.L.U32 R155, R23, 0x1, RZ ;  /* 0x00000001179b7819 */ /* 0x000fe200000006ff */
[----:B------:R-:W-:Y:S01]  /*1c40*/  IMAD R3, R3, c[0x0][0x1e0], RZ ;  /* 0x0000780003037a24 */ /* 0x000fe200078e02ff */
[----:B------:R-:W-:Y:S01]  /*1c50*/  IADD3 R147, P1, R216, R138, RZ ;  /* 0x0000008ad8937210 */ /* 0x000fe20007f3e0ff */
[----:B------:R-:W-:Y:S01]  /*1c60*/  IMAD R4, R31, c[0x0][0x1e0], RZ ;  /* 0x000078001f047a24 */ /* 0x000fe200078e02ff */
[----:B------:R-:W-:Y:S01]  /*1c70*/  SHF.R.S32.HI R126, RZ, 0x1f, R101 ;  /* 0x0000001fff7e7819 */ /* 0x000fe20000011465 */
[----:B------:R-:W-:Y:S01]  /*1c80*/  IMAD R9, R2, c[0x0][0x1e4], R3 ;  /* 0x0000790002097a24 */ /* 0x000fe200078e0203 */
[----:B------:R-:W-:Y:S01]  /*1c90*/  IADD3 R160, P0, R216, R147, RZ ;  /* 0x00000093d8a07210 */ /* 0x000fe20007f1e0ff */
[----:B------:R-:W-:Y:S01]  /*1ca0*/  IMAD R7, R102, c[0x0][0x1e4], R4 ;  /* 0x0000790066077a24 */ /* 0x000fe200078e0204 */
[----:B------:R-:W-:Y:S01]  /*1cb0*/  SHF.L.U32 R151, R21, 0x1, RZ ;  /* 0x0000000115977819 */ /* 0x000fe200000006ff */
[----:B------:R-:W-:-:S02]  /*1cc0*/  IMAD.IADD R144, R139, 0x1, R9 ;  /* 0x000000018b907824 */ /* 0x000fc400078e0209 */
[----:B------:R-:W-:Y:S02]  /*1cd0*/  IMAD.IADD R145, R189, 0x1, R7 ;  /* 0x00000001bd917824 */ /* 0x000fe400078e0207 */
[C---:B------:R-:W-:Y:S01]  /*1ce0*/  IMAD.X R143, R193.reuse, 0x1, R144, P1 ;  /* 0x00000001c18f7824 */ /* 0x040fe200008e0690 */
[----:B------:R-:W-:Y:S01]  /*1cf0*/  IADD3 R130, P1, R94, 0x20, RZ ;  /* 0x000000205e827810 */ /* 0x000fe20007f3e0ff */
[----:B------:R-:W-:Y:S02]  /*1d00*/  IMAD R4, R6, c[0x0][0x1e0], RZ ;  /* 0x0000780006047a24 */ /* 0x000fe400078e02ff */
[----:B------:R-:W-:Y:S01]  /*1d10*/  IMAD.X R157, R193, 0x1, R143, P0 ;  /* 0x00000001c19d7824 */ /* 0x000fe200000e068f */
[----:B------:R-:W-:Y:S01]  /*1d20*/  IADD3 R120, P0, R146, R94, RZ ;  /* 0x0000005e92787210 */ /* 0x000fe20007f1e0ff */
[----:B------:R-:W-:Y:S02]  /*1d30*/  IMAD.MOV.U32 R14, RZ, RZ, 0x40 ;  /* 0x00000040ff0e7424 */ /* 0x000fe400078e00ff */
[----:B------:R-:W-:-:S02]  /*1d40*/  IMAD R3, R10, c[0x0][0x1e0], RZ ;  /* 0x000078000a037a24 */ /* 0x000fc400078e02ff */
[----:B------:R-:W-:Y:S02]  /*1d50*/  IMAD.X R142, R33, 0x1, R145, P2 ;  /* 0x00000001218e7824 */ /* 0x000fe400010e0691 */
[----:B------:R-:W-:Y:S02]  /*1d60*/  IMAD.IADD R96, R95, 0x1, R96 ;  /* 0x000000015f607824 */ /* 0x000fe400078e0260 */
[----:B------:R-:W-:Y:S02]  /*1d70*/  IMAD R2, R11, c[0x0][0x1e0], RZ ;  /* 0x000078000b027a24 */ /* 0x000fe400078e02ff */
[----:B------:R-:W-:Y:S02]  /*1d80*/  IMAD R6, R171, c[0x0][0x1e4], R4 ;  /* 0x00007900ab067a24 */ /* 0x000fe400078e0204 */
[----:B------:R-:W-:Y:S01]  /*1d90*/  IMAD R4, R170, c[0x0][0x1e4], R3 ;  /* 0x00007900aa047a24 */ /* 0x000fe200078e0203 */
[----:B------:R-:W-:Y:S01]  /*1da0*/  SEL R3, R14, 0xffffffc0, !P3 ;  /* 0xffffffc00e037807 */ /* 0x000fe20005800000 */
[----:B------:R-:W-:Y:S01]  /*1db0*/  IMAD.X R119, R142, 0x1, R96, P0 ;  /* 0x000000018e777824 */ /* 0x000fe200000e0660 */
[----:B------:R-:W-:Y:S01]  /*1dc0*/  IADD3 R124, P0, R120, 0x20, RZ ;  /* 0x00000020787c7810 */ /* 0x000fe20007f1e0ff */
[----:B------:R-:W-:Y:S01]  /*1dd0*/  IMAD R2, R169, c[0x0][0x1e4], R2 ;  /* 0x00007900a9027a24 */ /* 0x000fe200078e0202 */
[----:B------:R-:W-:Y:S01]  /*1de0*/  IADD3 R158, R197, R4, RZ ;  /* 0x00000004c59e7210 */ /* 0x000fe20007ffe0ff */
[C---:B------:R-:W-:Y:S01]  /*1df0*/  IMAD R97, R98.reuse, 0x2, R3 ;  /* 0x0000000262617824 */ /* 0x040fe200078e0203 */
[----:B------:R-:W-:Y:S01]  /*1e00*/  SHF.L.U32 R98, R98, 0x1, RZ ;  /* 0x0000000162627819 */ /* 0x000fe200000006ff */
[----:B------:R-:W-:-:S02]  /*1e10*/  IMAD.IADD R159, R199, 0x1, R6 ;  /* 0x00000001c79f7824 */ /* 0x000fc400078e0206 */
[----:B------:R-:W-:Y:S02]  /*1e20*/  IMAD.IADD R156, R195, 0x1, R2 ;  /* 0x00000001c39c7824 */ /* 0x000fe400078e0202 */
[----:B------:R-:W-:Y:S02]  /*1e30*/  IMAD.IADD R131, R117, 0x1, R8 ;  /* 0x0000000175837824 */ /* 0x000fe400078e0208 */
[----:B------:R-:W-:Y:S02]  /*1e40*/  IMAD.IADD R128, R8, 0x1, R113 ;  /* 0x0000000108807824 */ /* 0x000fe400078e0271 */
[----:B------:R-:W-:Y:S02]  /*1e50*/  IMAD.IADD R125, R5, 0x1, R111 ;  /* 0x00000001057d7824 */ /* 0x000fe400078e026f */
[----:B------:R-:W-:Y:S02]  /*1e60*/  IMAD.IADD R107, R109, 0x1, R107 ;  /* 0x000000016d6b7824 */ /* 0x000fe400078e026b */
[----:B------:R-:W-:-:S02]  /*1e70*/  IMAD.X R122, RZ, RZ, R96, P1 ;  /* 0x000000ffff7a7224 */ /* 0x000fc400008e0660 */
[----:B------:R-:W-:Y:S01]  /*1e80*/  IMAD.X R123, RZ, RZ, R119, P0 ;  /* 0x000000ffff7b7224 */ /* 0x000fe200000e0677 */
[----:B------:R-:W-:Y:S06]  /*1e90*/  BAR.SYNC.DEFER_BLOCKING 0x0 ;  /* 0x0000000000007b1d */ /* 0x000fec0000010000 */
.L_x_98:
[-C--:B--2---:R-:W-:Y:S01]  /*1ea0*/  IMAD R2, R203, R42.reuse, RZ ;  /* 0x0000002acb027224 */ /* 0x084fe200078e02ff */
[----:B------:R-:W-:Y:S04]  /*1eb0*/  DEPBAR.LE SB0, 0x0 ;  /* 0x000080000000791a */ /* 0x000fe80000000000 */
[----:B------:R-:W-:Y:S01]  /*1ec0*/  BAR.SYNC.DEFER_BLOCKING 0x0 ;  /* 0x0000000000007b1d */ /* 0x000fe20000010000 */
[----:B------:R-:W-:Y:S01]  /*1ed0*/  ISETP.GE.AND P0, PT, R219, 0x1, PT ;  /* 0x00000001db00780c */ /* 0x000fe20003f06270 */
[----:B------:R-:W-:Y:S01]  /*1ee0*/  IMAD.WIDE.U32 R86, R174, R42, RZ ;  /* 0x0000002aae567225 */ /* 0x000fe200078e00ff */
[----:B------:R-:W-:Y:S05]  /*1ef0*/  SHF.R.S32.HI R106, RZ, 0x1f, R42 ;  /* 0x0000001fff6a7819 */ /* 0x000fea000001142a */
[----:B------:R-:W-:Y:S05]  /*1f00*/  IMAD R2, R106, R174, R2 ;  /* 0x000000ae6a027224 */ /* 0x000fea00078e0202 */
[----:B------:R-:W-:Y:S01]  /*1f10*/  IADD3 R91, R87, R2, RZ ;  /* 0x00000002575b7210 */ /* 0x000fe20007ffe0ff */
[----:B------:R-:W-:Y:S01]  /*1f20*/  BSSY B2, `(.L_x_52) ;  /* 0x0000524000027945 */ /* 0x000fe20003800000 */
[----:B------:R-:W-:-:S05]  /*1f30*/  @!P0 BRA `(.L_x_53) ;  /* 0x00004d0000008947 */ /* 0x000fca0003800000 */
[-C--:B------:R-:W-:Y:S01]  /*1f40*/  IMAD R4, R202, R42.reuse, RZ ;  /* 0x0000002aca047224 */ /* 0x080fe200078e02ff */
[----:B------:R-:W-:Y:S01]  /*1f50*/  ISETP.NE.AND P0, PT, R164, RZ, PT ;  /* 0x000000ffa400720c */ /* 0x000fe20003f05270 */
[-C--:B------:R-:W-:Y:S02]  /*1f60*/  IMAD R3, R201, R42.reuse, RZ ;  /* 0x0000002ac9037224 */ /* 0x080fe400078e02ff */
[----:B------:R-:W-:Y:S02]  /*1f70*/  IMAD R2, R42, -0x70, R0 ;  /* 0xffffff902a027824 */ /* 0x000fe400078e0200 */
[-C--:B------:R-:W-:Y:S03]  /*1f80*/  IMAD.WIDE.U32 R10, R176, R42.reuse, RZ ;  /* 0x0000002ab00a7225 */ /* 0x080fe600078e00ff */
[----:B------:R-:W-:Y:S01]  /*1f90*/  IMNMX R78, R2, 0x70, PT ;  /* 0x00000070024e7817 */ /* 0x000fe20003800200 */
[----:B------:R-:W-:Y:S04]  /*1fa0*/  IMAD.WIDE.U32 R8, R178, R42, RZ ;  /* 0x0000002ab2087225 */ /* 0x000fe800078e00ff */
[C---:B------:R-:W-:Y:S02]  /*1fb0*/  IMAD R4, R106.reuse, R176, R4 ;  /* 0x000000b06a047224 */ /* 0x040fe400078e0204 */
[----:B------:R-:W-:Y:S03]  /*1fc0*/  IMAD R3, R106, R178, R3 ;  /* 0x000000b26a037224 */ /* 0x000fe600078e0203 */
[----:B------:R-:W-:Y:S02]  /*1fd0*/  IADD3 R38, R11, R4, RZ ;  /* 0x000000040b267210 */ /* 0x000fe40007ffe0ff */
[----:B------:R-:W-:Y:S01]  /*1fe0*/  IADD3 R37, R9, R3, RZ ;  /* 0x0000000309257210 */ /* 0x000fe20007ffe0ff */
[----:B------:R-:W-:-:S05]  /*1ff0*/  @!P0 BRA `(.L_x_54) ;  /* 0x0000289000008947 */ /* 0x000fca0003800000 */
[----:B------:R-:W-:Y:S01]  /*2000*/  ISETP.GE.AND P3, PT, R102, R78, PT ;  /* 0x0000004e6600720c */ /* 0x000fe20003f66270 */
[----:B------:R-:W-:Y:S01]  /*2010*/  BSSY B0, `(.L_x_55) ;  /* 0x0000019000007945 */ /* 0x000fe20003800000 */
[----:B------:R-:W-:Y:S01]  /*2020*/  CS2R R50, SRZ ;  /* 0x0000000000327805 */ /* 0x000fe2000001ff00 */
[----:B------:R-:W-:Y:S01]  /*2030*/  CS2R R46, SRZ ;  /* 0x00000000002e7805 */ /* 0x000fe2000001ff00 */
[----:B------:R-:W-:Y:S01]  /*2040*/  CS2R R40, SRZ ;  /* 0x0000000000287805 */ /* 0x000fe2000001ff00 */
[----:B------:R-:W-:Y:S01]  /*2050*/  CS2R R12, SRZ ;  /* 0x00000000000c7805 */ /* 0x000fe2000001ff00 */
[----:B------:R-:W-:Y:S07]  /*2060*/  CS2R R2, SRZ ;  /* 0x0000000000027805 */ /* 0x000fee000001ff00 */
[----:B------:R-:W-:-:S05]  /*2070*/  @P3 BRA `(.L_x_56) ;  /* 0x0000012000003947 */ /* 0x000fca0003800000 */
[----:B------:R-:W-:Y:S01]  /*2080*/  IADD3 R2, P0, R116, R10, RZ ;  /* 0x0000000a74027210 */ /* 0x000fe20007f1e0ff */
[----:B------:R-:W-:Y:S01]  /*2090*/  CS2R R40, SRZ ;  /* 0x0000000000287805 */ /* 0x000fe2000001ff00 */
[----:B------:R-:W-:Y:S01]  /*20a0*/  IADD3 R3, P1, R114, R8, RZ ;  /* 0x0000000872037210 */ /* 0x000fe20007f3e0ff */
[----:B------:R-:W-:Y:S01]  /*20b0*/  CS2R R46, SRZ ;  /* 0x00000000002e7805 */ /* 0x000fe2000001ff00 */
[----:B------:R-:W-:Y:S01]  /*20c0*/  ISETP.GE.AND P2, PT, R34, c[0x0][0x27c], PT ;  /* 0x00009f0022007a0c */ /* 0x000fe20003f46270 */
[----:B------:R-:W-:Y:S01]  /*20d0*/  IMAD.X R4, R38, 0x1, R131, P0 ;  /* 0x0000000126047824 */ /* 0x000fe200000e0683 */
[C---:B------:R-:W-:Y:S01]  /*20e0*/  LEA R6, P0, R2.reuse, c[0x0][0x270], 0x1 ;  /* 0x00009c0002067a11 */ /* 0x040fe200078008ff */
[----:B------:R-:W-:Y:S03]  /*20f0*/  CS2R R12, SRZ ;  /* 0x00000000000c7805 */ /* 0x000fe6000001ff00 */
[----:B------:R-:W-:Y:S01]  /*2100*/  LEA.HI.X R7, R2, c[0x0][0x274], R4, 0x1, P0 ;  /* 0x00009d0002077a11 */ /* 0x000fe200000f0c04 */
[----:B------:R-:W-:Y:S01]  /*2110*/  IMAD.X R2, R37, 0x1, R129, P1 ;  /* 0x0000000125027824 */ /* 0x000fe200008e0681 */
[----:B------:R-:W-:Y:S02]  /*2120*/  ISETP.GE.AND P0, PT, R36, c[0x0][0x27c], PT ;  /* 0x00009f0024007a0c */ /* 0x000fe40003f06270 */
[C---:B------:R-:W-:Y:S03]  /*2130*/  LEA R4, P1, R3.reuse, c[0x0][0x288], 0x1 ;  /* 0x0000a20003047a11 */ /* 0x040fe600078208ff */
[----:B------:R1:W5:Y:S01]  /*2140*/  @!P2 LDG.E.64 R40, [R6.64] ;  /* 0x0000000a0628a981 */ /* 0x000362000c1e1b00 */
[----:B------:R-:W-:Y:S02]  /*2150*/  LEA.HI.X R5, R3, c[0x0][0x28c], R2, 0x1, P1 ;  /* 0x0000a30003057a11 */ /* 0x000fe400008f0c02 */
[----:B------:R-:W-:Y:S05]  /*2160*/  CS2R R2, SRZ ;  /* 0x0000000000027805 */ /* 0x000fea000001ff00 */
[----:B------:R1:W5:Y:S04]  /*2170*/  @!P0 LDG.E.64 R46, [R6.64+0x20] ;  /* 0x0000200a062e8981 */ /* 0x000368000c1e1b00 */
[----:B------:R1:W5:Y:S04]  /*2180*/  @!P2 LDG.E.64 R2, [R4.64] ;  /* 0x0000000a0402a981 */ /* 0x000368000c1e1b00 */
[----:B------:R1:W5:Y:S02]  /*2190*/  @!P0 LDG.E.64 R12, [R4.64+0x20] ;  /* 0x0000200a040c8981 */ /* 0x000364000c1e1b00 */
.L_x_56:
[----:B------:R-:W-:Y:S05]  /*21a0*/  BSYNC B0 ;  /* 0x0000000000007941 */ /* 0x000fea0003800000 */
.L_x_55:
[----:B------:R-:W-:Y:S01]  /*21b0*/  ISETP.GE.AND P4, PT, R171, R78, PT ;  /* 0x0000004eab00720c */ /* 0x000fe20003f86270 */
[----:B-1---5:R-:W-:Y:S01]  /*21c0*/  IMAD.MOV.U32 R4, RZ, RZ, R46 ;  /* 0x000000ffff047224 */ /* 0x022fe200078e002e */
[----:B------:R-:W-:Y:S01]  /*21d0*/  BSSY B0, `(.L_x_57) ;  /* 0x0000023000007945 */ /* 0x000fe20003800000 */
[----:B------:R-:W-:Y:S01]  /*21e0*/  IMAD.MOV.U32 R7, RZ, RZ, R47 ;  /* 0x000000ffff077224 */ /* 0x000fe200078e002f */
[----:B------:R-:W-:Y:S01]  /*21f0*/  CS2R R48, SRZ ;  /* 0x0000000000307805 */ /* 0x000fe2000001ff00 */
[----:B------:R-:W-:Y:S01]  /*2200*/  IMAD.MOV.U32 R6, RZ, RZ, R40 ;  /* 0x000000ffff067224 */ /* 0x000fe200078e0028 */
[----:B------:R-:W-:Y:S01]  /*2210*/  CS2R R16, SRZ ;  /* 0x0000000000107805 */ /* 0x000fe2000001ff00 */
[----:B------:R-:W-:Y:S01]  /*2220*/  IMAD.MOV.U32 R5, RZ, RZ, R41 ;  /* 0x000000ffff057224 */ /* 0x000fe200078e0029 */
[----:B------:R-:W-:Y:S01]  /*2230*/  PRMT R60, R4, 0x5410, R7 ;  /* 0x00005410043c7816 */ /* 0x000fe20000000007 */
[----:B------:R-:W-:Y:S01]  /*2240*/  CS2R R14, SRZ ;  /* 0x00000000000e7805 */ /* 0x000fe2000001ff00 */
[----:B------:R-:W-:Y:S02]  /*2250*/  MOV R4, R12 ;  /* 0x0000000c00047202 */ /* 0x000fe40000000f00 */
[----:B------:R-:W-:Y:S01]  /*2260*/  PRMT R44, R6, 0x5410, R5 ;  /* 0x00005410062c7816 */ /* 0x000fe20000000005 */
[----:B------:R-:W-:Y:S01]  /*2270*/  IMAD.MOV.U32 R6, RZ, RZ, R13 ;  /* 0x000000ffff067224 */ /* 0x000fe200078e000d */
[----:B------:R-:W-:Y:S01]  /*2280*/  PRMT R21, R4, 0x7610, R21 ;  /* 0x0000761004157816 */ /* 0x000fe20000000015 */
[----:B------:R-:W-:Y:S01]  /*2290*/  IMAD.MOV.U32 R5, RZ, RZ, R2 ;  /* 0x000000ffff057224 */ /* 0x000fe200078e0002 */
[----:B------:R-:W-:Y:S02]  /*22a0*/  MOV R4, R3 ;  /* 0x0000000300047202 */ /* 0x000fe40000000f00 */
[----:B------:R-:W-:Y:S02]  /*22b0*/  PRMT R21, R21, 0x5410, R6 ;  /* 0x0000541015157816 */ /* 0x000fe40000000006 */
[----:B------:R-:W-:Y:S01]  /*22c0*/  PRMT R20, R5, 0x5410, R4 ;  /* 0x0000541005147816 */ /* 0x000fe20000000004 */
[----:B------:R-:W-:-:S05]  /*22d0*/  @P4 BRA `(.L_x_58) ;  /* 0x0000012000004947 */ /* 0x000fca0003800000 */
[----:B------:R-:W-:Y:S01]  /*22e0*/  IADD3 R5, P1, P0, R116, R10, R214 ;  /* 0x0000000a74057210 */ /* 0x000fe2000783e0d6 */
[----:B------:R-:W-:Y:S01]  /*22f0*/  CS2R R48, SRZ ;  /* 0x0000000000307805 */ /* 0x000fe2000001ff00 */
[----:B------:R-:W-:Y:S01]  /*2300*/  CS2R R50, SRZ ;  /* 0x0000000000327805 */ /* 0x000fe2000001ff00 */
[----:B------:R-:W-:Y:S01]  /*2310*/  CS2R R16, SRZ ;  /* 0x0000000000107805 */ /* 0x000fe2000001ff00 */
[----:B------:R-:W-:Y:S02]  /*2320*/  IADD3.X R7, R131, R38, R186, P1, P0 ;  /* 0x0000002683077210 */ /* 0x000fe40000fe04ba */
[----:B------:R-:W-:Y:S04]  /*2330*/  IADD3 R14, P1, P0, R114, R8, R211 ;  /* 0x00000008720e7210 */ /* 0x000fe8000783e0d3 */
[----:B------:R-:W-:Y:S02]  /*2340*/  IADD3.X R15, R129, R37, R187, P1, P0 ;  /* 0x00000025810f7210 */ /* 0x000fe40000fe04bb */
[C---:B------:R-:W-:Y:S02]  /*2350*/  LEA R6, P0, R5.reuse, c[0x0][0x270], 0x1 ;  /* 0x00009c0005067a11 */ /* 0x040fe400078008ff */
[----:B------:R-:W-:Y:S02]  /*2360*/  ISETP.GE.AND P1, PT, R34, c[0x0][0x27c], PT ;  /* 0x00009f0022007a0c */ /* 0x000fe40003f26270 */
[----:B------:R-:W-:Y:S02]  /*2370*/  LEA.HI.X R7, R5, c[0x0][0x274], R7, 0x1, P0 ;  /* 0x00009d0005077a11 */ /* 0x000fe400000f0c07 */
[----:B------:R-:W-:Y:S02]  /*2380*/  ISETP.GE.AND P0, PT, R36, c[0x0][0x27c], PT ;  /* 0x00009f0024007a0c */ /* 0x000fe40003f06270 */
[C---:B------:R-:W-:Y:S04]  /*2390*/  LEA R4, P2, R14.reuse, c[0x0][0x288], 0x1 ;  /* 0x0000a2000e047a11 */ /* 0x040fe800078408ff */
[----:B------:R-:W-:Y:S02]  /*23a0*/  LEA.HI.X R5, R14, c[0x0][0x28c], R15, 0x1, P2 ;  /* 0x0000a3000e057a11 */ /* 0x000fe400010f0c0f */
[----:B------:R-:W-:Y:S01]  /*23b0*/  CS2R R14, SRZ ;  /* 0x00000000000e7805 */ /* 0x000fe2000001ff00 */
[----:B------:R1:W5:Y:S04]  /*23c0*/  @!P1 LDG.E.64 R48, [R6.64] ;  /* 0x0000000a06309981 */ /* 0x000368000c1e1b00 */
[----:B------:R1:W5:Y:S04]  /*23d0*/  @!P0 LDG.E.64 R50, [R6.64+0x20] ;  /* 0x0000200a06328981 */ /* 0x000368000c1e1b00 */
[----:B------:R1:W5:Y:S04]  /*23e0*/  @!P1 LDG.E.64 R14, [R4.64] ;  /* 0x0000000a040e9981 */ /* 0x000368000c1e1b00 */
[----:B------:R1:W5:Y:S02]  /*23f0*/  @!P0 LDG.E.64 R16, [R4.64+0x20] ;  /* 0x0000200a04108981 */ /* 0x000364000c1e1b00 */
.L_x_58:
[----:B------:R-:W-:Y:S05]  /*2400*/  BSYNC B0 ;  /* 0x0000000000007941 */ /* 0x000fea0003800000 */
.L_x_57:
[----:B------:R-:W-:Y:S01]  /*2410*/  ISETP.GE.AND P2, PT, R170, R78, PT ;  /* 0x0000004eaa00720c */ /* 0x000fe20003f46270 */
[----:B-1---5:R-:W-:Y:S01]  /*2420*/  IMAD.MOV.U32 R4, RZ, RZ, R50 ;  /* 0x000000ffff047224 */ /* 0x022fe200078e0032 */
[----:B------:R-:W-:Y:S01]  /*2430*/  MOV R6, R48 ;  /* 0x0000003000067202 */ /* 0x000fe20000000f00 */
[----:B------:R-:W-:Y:S01]  /*2440*/  IMAD.MOV.U32 R7, RZ, RZ, R51 ;  /* 0x000000ffff077224 */ /* 0x000fe200078e0033 */
[----:B------:R-:W-:Y:S01]  /*2450*/  BSSY B0, `(.L_x_59) ;  /* 0x0000024000007945 */ /* 0x000fe20003800000 */
[----:B------:R-:W-:Y:S01]  /*2460*/  IMAD.MOV.U32 R5, RZ, RZ, R49 ;  /* 0x000000ffff057224 */ /* 0x000fe200078e0031 */
[----:B------:R-:W-:Y:S01]  /*2470*/  CS2R R58, SRZ ;  /* 0x00000000003a7805 */ /* 0x000fe2000001ff00 */
[----:B------:R-:W-:Y:S01]  /*2480*/  CS2R R54, SRZ ;  /* 0x0000000000367805 */ /* 0x000fe2000001ff00 */
[----:B------:R-:W-:Y:S01]  /*2490*/  PRMT R62, R4, 0x5410, R7 ;  /* 0x00005410043e7816 */ /* 0x000fe20000000007 */
[----:B------:R-:W-:Y:S01]  /*24a0*/  IMAD.MOV.U32 R4, RZ, RZ, R16 ;  /* 0x000000ffff047224 */ /* 0x000fe200078e0010 */
[----:B------:R-:W-:Y:S01]  /*24b0*/  PRMT R61, R6, 0x5410, R5 ;  /* 0x00005410063d7816 */ /* 0x000fe20000000005 */
[----:B------:R-:W-:Y:S01]  /*24c0*/  IMAD.MOV.U32 R5, RZ, RZ, R14 ;  /* 0x000000ffff057224 */ /* 0x000fe200078e000e */
[----:B------:R-:W-:Y:S01]  /*24d0*/  MOV R6, R17 ;  /* 0x0000001100067202 */ /* 0x000fe20000000f00 */
[----:B------:R-:W-:Y:S01]  /*24e0*/  CS2R R52, SRZ ;  /* 0x0000000000347805 */ /* 0x000fe2000001ff00 */
[----:B------:R-:W-:Y:S01]  /*24f0*/  CS2R R22, SRZ ;  /* 0x0000000000167805 */ /* 0x000fe2000001ff00 */
[----:B------:R-:W-:Y:S01]  /*2500*/  CS2R R18, SRZ ;  /* 0x0000000000127805 */ /* 0x000fe2000001ff00 */
[----:B------:R-:W-:Y:S02]  /*2510*/  PRMT R29, R4, 0x5410, R6 ;  /* 0x00005410041d7816 */ /* 0x000fe40000000006 */
[----:B------:R-:W-:Y:S04]  /*2520*/  MOV R4, R15 ;  /* 0x0000000f00047202 */ /* 0x000fe80000000f00 */
        /* <DEDUP_REMOVED lines=9> */
[C---:B------:R-:W-:Y:S04]  /*25c0*/  LEA R6, P0, R4.reuse, c[0x0][0x270], 0x1 ;  /* 0x00009c0004067a11 */ /* 0x040fe800078008ff */
[----:B------:R-:W-:Y:S02]  /*25d0*/  LEA.HI.X R7, R4, c[0x0][0x274], R7, 0x1, P0 ;  /* 0x00009d0004077a11 */ /* 0x000fe400000f0c07 */
[C---:B------:R-:W-:Y:S04]  /*25e0*/  LEA R4, P0, R5.reuse, c[0x0][0x288], 0x1 ;  /* 0x0000a20005047a11 */ /* 0x040fe800078008ff */
[----:B------:R-:W-:Y:S02]  /*25f0*/  LEA.HI.X R5, R5, c[0x0][0x28c], R18, 0x1, P0 ;  /* 0x0000a30005057a11 */ /* 0x000fe400000f0c12 */
[----:B------:R-:W-:Y:S01]  /*2600*/  ISETP.GE.AND P0, PT, R34, c[0x0][0x27c], PT ;  /* 0x00009f0022007a0c */ /* 0x000fe20003f06270 */
[----:B------:R-:W-:Y:S11]  /*2610*/  CS2R R18, SRZ ;  /* 0x0000000000127805 */ /* 0x000ff6000001ff00 */
[----:B------:R-:W-:Y:S01]  /*2620*/  @!UPT UIADD3 URZ, URZ, URZ, URZ ;  /* 0x0000003f3f3ff290 */ /* 0x000fe2000fffe03f */
[----:B------:R1:W5:Y:S04]  /*2630*/  @!P0 LDG.E.64 R52, [R6.64] ;  /* 0x0000000a06348981 */ /* 0x000368000c1e1b00 */
[----:B------:R1:W5:Y:S01]  /*2640*/  @!P0 LDG.E.64 R18, [R4.64] ;  /* 0x0000000a04128981 */ /* 0x000362000c1e1b00 */
[----:B------:R-:W-:Y:S11]  /*2650*/  ISETP.GE.AND P0, PT, R36, c[0x0][0x27c], PT ;  /* 0x00009f0024007a0c */ /* 0x000ff60003f06270 */
[----:B------:R-:W-:Y:S02]  /*2660*/  @!UPT UIADD3 URZ, URZ, URZ, URZ ;  /* 0x0000003f3f3ff290 */ /* 0x000fe4000fffe03f */
[----:B------:R1:W5:Y:S04]  /*2670*/  @!P0 LDG.E.64 R54, [R6.64+0x20] ;  /* 0x0000200a06368981 */ /* 0x000368000c1e1b00 */
[----:B------:R1:W5:Y:S02]  /*2680*/  @!P0 LDG.E.64 R22, [R4.64+0x20] ;  /* 0x0000200a04168981 */ /* 0x000364000c1e1b00 */
.L_x_60:
[----:B------:R-:W-:Y:S05]  /*2690*/  BSYNC B0 ;  /* 0x0000000000007941 */ /* 0x000fea0003800000 */
.L_x_59:
        /* <DEDUP_REMOVED lines=22> */
[----:B------:R-:W-:Y:S01]  /*2800*/  IADD3.X R38, R131, R133, R38, P1, P0 ;  /* 0x0000008583267210 */ /* 0x000fe20000fe0426 */
[----:B------:R-:W-:Y:S01]  /*2810*/  CS2R R26, SRZ ;  /* 0x00000000001a7805 */ /* 0x000fe2000001ff00 */
[----:B------:R-:W-:Y:S04]  /*2820*/  IADD3 R8, P1, P0, R114, R206, R8 ;  /* 0x000000ce72087210 */ /* 0x000fe8000783e008 */
[----:B------:R-:W-:Y:S02]  /*2830*/  IADD3.X R37, R129, R132, R37, P1, P0 ;  /* 0x0000008481257210 */ /* 0x000fe40000fe0425 */
[C---:B------:R-:W-:Y:S04]  /*2840*/  LEA R6, P0, R10.reuse, c[0x0][0x270], 0x1 ;  /* 0x00009c000a067a11 */ /* 0x040fe800078008ff */
[----:B------:R-:W-:Y:S02]  /*2850*/  LEA.HI.X R7, R10, c[0x0][0x274], R38, 0x1, P0 ;  /* 0x00009d000a077a11 */ /* 0x000fe400000f0c26 */
[C---:B------:R-:W-:Y:S04]  /*2860*/  LEA R4, P0, R8.reuse, c[0x0][0x288], 0x1 ;  /* 0x0000a20008047a11 */ /* 0x040fe800078008ff */
[----:B------:R-:W-:Y:S02]  /*2870*/  LEA.HI.X R5, R8, c[0x0][0x28c], R37, 0x1, P0 ;  /* 0x0000a30008057a11 */ /* 0x000fe400000f0c25 */
[----:B------:R-:W-:Y:S11]  /*2880*/  ISETP.GE.AND P0, PT, R34, c[0x0][0x27c], PT ;  /* 0x00009f0022007a0c */ /* 0x000ff60003f06270 */
[----:B------:R-:W-:Y:S02]  /*2890*/  @!UPT UIADD3 URZ, URZ, URZ, URZ ;  /* 0x0000003f3f3ff290 */ /* 0x000fe4000fffe03f */
[----:B------:R1:W5:Y:S04]  /*28a0*/  @!P0 LDG.E.64 R56, [R6.64] ;  /* 0x0000000a06388981 */ /* 0x000368000c1e1b00 */
[----:B------:R1:W5:Y:S01]  /*28b0*/  @!P0 LDG.E.64 R24, [R4.64] ;  /* 0x0000000a04188981 */ /* 0x000362000c1e1b00 */
[----:B------:R-:W-:Y:S11]  /*28c0*/  ISETP.GE.AND P0, PT, R36, c[0x0][0x27c], PT ;  /* 0x00009f0024007a0c */ /* 0x000ff60003f06270 */
[----:B------:R-:W-:Y:S02]  /*28d0*/  @!UPT UIADD3 URZ, URZ, URZ, URZ ;  /* 0x0000003f3f3ff290 */ /* 0x000fe4000fffe03f */
[----:B------:R1:W5:Y:S04]  /*28e0*/  @!P0 LDG.E.64 R58, [R6.64+0x20] ;  /* 0x0000200a063a8981 */ /* 0x000368000c1e1b00 */
[----:B------:R1:W5:Y:S02]  /*28f0*/  @!P0 LDG.E.64 R26, [R4.64+0x20] ;  /* 0x0000200a041a8981 */ /* 0x000364000c1e1b00 */
.L_x_62:
[----:B------:R-:W-:Y:S05]  /*2900*/  BSYNC B0 ;  /* 0x0000000000007941 */ /* 0x000fea0003800000 */
.L_x_61:
[----:B-1---5:R-:W-:Y:S01]  /*2910*/  MOV R5, R56 ;  /* 0x0000003800057202 */ /* 0x022fe20000000f00 */
[----:B------:R-:W-:Y:S01]  /*2920*/  IMAD.MOV.U32 R7, RZ, RZ, R58 ;  /* 0x000000ffff077224 */ /* 0x000fe200078e003a */
[----:B------:R-:W-:Y:S01]  /*2930*/  BSSY B1, `(.L_x_63) ;  /* 0x0000086000017945 */ /* 0x000fe20003800000 */
[----:B------:R-:W-:Y:S02]  /*2940*/  IMAD.MOV.U32 R6, RZ, RZ, R59 ;  /* 0x000000ffff067224 */ /* 0x000fe400078e003b */
[----:B------:R-:W-:Y:S03]  /*2950*/  IMAD.MOV.U32 R4, RZ, RZ, R57 ;  /* 0x000000ffff047224 */ /* 0x000fe600078e0039 */
[----:B------:R-:W-:Y:S01]  /*2960*/  PRMT R66, R7, 0x5410, R6 ;  /* 0x0000541007427816 */ /* 0x000fe20000000006 */
[----:B------:R-:W-:Y:S01]  /*2970*/  IMAD.MOV.U32 R7, RZ, RZ, R26 ;  /* 0x000000ffff077224 */ /* 0x000fe200078e001a */
[----:B------:R-:W-:Y:S01]  /*2980*/  PRMT R65, R5, 0x5410, R4 ;  /* 0x0000541005417816 */ /* 0x000fe20000000004 */
[----:B------:R-:W-:Y:S01]  /*2990*/  IMAD.MOV.U32 R5, RZ, RZ, R24 ;  /* 0x000000ffff057224 */ /* 0x000fe200078e0018 */
[----:B------:R-:W-:Y:S02]  /*29a0*/  MOV R6, R27 ;  /* 0x0000001b00067202 */ /* 0x000fe40000000f00 */
[----:B------:R-:W-:Y:S02]  /*29b0*/  MOV R4, R25 ;  /* 0x0000001900047202 */ /* 0x000fe40000000f00 */
[----:B------:R-:W-:Y:S02]  /*29c0*/  PRMT R38, R7, 0x5410, R6 ;  /* 0x0000541007267816 */ /* 0x000fe40000000006 */
[----:B------:R-:W-:Y:S01]  /*29d0*/  PRMT R37, R5, 0x5410, R4 ;  /* 0x0000541005257816 */ /* 0x000fe20000000004 */
[----:B------:R-:W-:-:S05]  /*29e0*/  @P3 BRA `(.L_x_64) ;  /* 0x000007a000003947 */ /* 0x000fca0003800000 */
[----:B------:R-:W-:Y:S01]  /*29f0*/  IADD3 R67, P0, R146, R86, RZ ;  /* 0x0000005692437210 */ /* 0x000fe20007f1e0ff */
[----:B------:R-:W-:Y:S04]  /*2a00*/  BSSY B0, `(.L_x_65) ;  /* 0x000003d000007945 */ /* 0x000fe80003800000 */
[----:B------:R-:W-:Y:S01]  /*2a10*/  IMAD.X R70, R91, 0x1, R142, P0 ;  /* 0x000000015b467824 */ /* 0x000fe200000e068e */
[----:B------:R-:W-:Y:S11]  /*2a20*/  ISETP.NE.AND P0, PT, R99, RZ, PT ;  /* 0x000000ff6300720c */ /* 0x000ff60003f05270 */
[----:B------:R-:W-:Y:S02]  /*2a30*/  @!UPT UIADD3 URZ, URZ, URZ, URZ ;  /* 0x0000003f3f3ff290 */ /* 0x000fe4000fffe03f */
[----:B------:R-:W-:-:S05]  /*2a40*/  @!P0 BRA `(.L_x_66) ;  /* 0x0000038000008947 */ /* 0x000fca0003800000 */
[----:B------:R-:W-:Y:S01]  /*2a50*/  IADD3 R4, P0, R67, R94, RZ ;  /* 0x0000005e43047210 */ /* 0x000fe20007f1e0ff */
[----:B------:R-:W1:Y:S03]  /*2a60*/  LDS.128 R8, [R98+0x3900] ;  /* 0x0039000062087984 */ /* 0x000e660000000c00 */
[----:B------:R-:W-:Y:S02]  /*2a70*/  IADD3.X R5, R70, R96, RZ, P0, !PT ;  /* 0x0000006046057210 */ /* 0x000fe400007fe4ff */
[C---:B------:R-:W-:Y:S04]  /*2a80*/  LEA R68, P0, R4.reuse, c[0x0][0x1c8], 0x1 ;  /* 0x0000720004447a11 */ /* 0x040fe800078008ff */
[----:B------:R-:W-:Y:S02]  /*2a90*/  LEA.HI.X R69, R4, c[0x0][0x1cc], R5, 0x1, P0 ;  /* 0x0000730004457a11 */ /* 0x000fe400000f0c05 */
[----:B------:R-:W-:Y:S11]  /*2aa0*/  ISETP.GE.AND P0, PT, R34, c[0x0][0x27c], PT ;  /* 0x00009f0022007a0c */ /* 0x000ff60003f06270 */
[----:B------:R-:W-:Y:S02]  /*2ab0*/  @!UPT UIADD3 URZ, URZ, URZ, URZ ;  /* 0x0000003f3f3ff290 */ /* 0x000fe4000fffe03f */
[----:B------:R-:W-:Y:S01]  /*2ac0*/  @!P0 SHF.R.U64 R6, R2, 0x10, R3 ;  /* 0x0000001002068819 */ /* 0x000fe20000001203 */
[----:B------:R-:W-:Y:S01]  /*2ad0*/  @!P0 HADD2.F32 R2, -RZ, R20.H0_H0 ;  /* 0x20000014ff028230 */ /* 0x000fe20000004100 */
[----:B------:R-:W-:Y:S01]  /*2ae0*/  @!P0 SHF.R.U64 R43, R40, 0x10, R41 ;  /* 0x00000010282b8819 */ /* 0x000fe20000001229 */
[----:B------:R-:W-:Y:S01]  /*2af0*/  @!P0 HADD2.F32 R40, -RZ, R44.H0_H0 ;  /* 0x2000002cff288230 */ /* 0x000fe20000004100 */
[----:B------:R-:W-:Y:S02]  /*2b00*/  @!P0 SHF.R.U32.HI R7, RZ, 0x10, R3 ;  /* 0x00000010ff078819 */ /* 0x000fe40000011603 */
[----:B------:R-:W-:Y:S01]  /*2b10*/  @!P0 SHF.R.U32.HI R45, RZ, 0x10, R41 ;  /* 0x00000010ff2d8819 */ /* 0x000fe20000011629 */
[----:B------:R-:W-:Y:S04]  /*2b20*/  @!P0 HADD2.F32 R43, -RZ, R43.H0_H0 ;  /* 0x2000002bff2b8230 */ /* 0x000fe80000004100 */
[----:B------:R-:W-:Y:S01]  /*2b30*/  @!P0 HADD2.F32 R45, -RZ, R45.H0_H0 ;  /* 0x2000002dff2d8230 */ /* 0x000fe20000004100 */
[----:B-1----:R-:W-:Y:S02]  /*2b40*/  @!P0 MOV R5, R8 ;  /* 0x0000000800058202 */ /* 0x002fe40000000f00 */
[----:B------:R-:W-:Y:S03]  /*2b50*/  @!P0 MOV R4, R9 ;  /* 0x0000000900048202 */ /* 0x000fe60000000f00 */
[--C-:B------:R-:W-:Y:S02]  /*2b60*/  @!P0 HADD2.F32 R39, -RZ, R5.reuse.H1_H1 ;  /* 0x30000005ff278230 */ /* 0x100fe40000004100 */
[----:B------:R-:W-:Y:S02]  /*2b70*/  @!P0 HADD2.F32 R3, -RZ, R5.H0_H0 ;  /* 0x20000005ff038230 */ /* 0x000fe40000004100 */
[----:B------:R-:W-:Y:S01]  /*2b80*/  @!P0 HADD2.F32 R5, -RZ, R6.H0_H0 ;  /* 0x20000006ff058230 */ /* 0x000fe20000004100 */
[-C--:B------:R-:W-:Y:S01]  /*2b90*/  @!P0 FMUL.FTZ R71, R39, R2.reuse ;  /* 0x0000000227478220 */ /* 0x080fe20000410000 */
[--C-:B------:R-:W-:Y:S01]  /*2ba0*/  @!P0 HADD2.F32 R41, -RZ, R4.reuse.H1_H1 ;  /* 0x30000004ff298230 */ /* 0x100fe20000004100 */
[----:B------:R-:W-:Y:S01]  /*2bb0*/  @!P0 IMAD.MOV.U32 R6, RZ, RZ, R10 ;  /* 0x000000ffff068224 */ /* 0x000fe200078e000a */
[----:B------:R-:W-:Y:S01]  /*2bc0*/  @!P0 HADD2.F32 R4, -RZ, R4.H0_H0 ;  /* 0x20000004ff048230 */ /* 0x000fe20000004100 */
[C---:B------:R-:W-:Y:S02]  /*2bd0*/  @!P0 FMUL.FTZ R2, R3.reuse, R2 ;  /* 0x0000000203028220 */ /* 0x040fe40000410000 */
[-C--:B------:R-:W-:Y:S02]  /*2be0*/  @!P0 FFMA.FTZ R73, R3, R40.reuse, -R71 ;  /* 0x0000002803498223 */ /* 0x080fe40000010847 */
[-C--:B------:R-:W-:Y:S02]  /*2bf0*/  @!P0 FMUL.FTZ R71, R41, R5.reuse ;  /* 0x0000000529478220 */ /* 0x080fe40000410000 */
[C---:B------:R-:W-:Y:S01]  /*2c00*/  @!P0 FMUL.FTZ R3, R4.reuse, R5 ;  /* 0x0000000504038220 */ /* 0x040fe20000410000 */
[----:B------:R-:W-:Y:S01]  /*2c10*/  @!P0 MOV R5, R11 ;  /* 0x0000000b00058202 */ /* 0x000fe20000000f00 */
[----:B------:R-:W-:Y:S01]  /*2c20*/  @!P0 FFMA.FTZ R2, R39, R40, R2 ;  /* 0x0000002827028223 */ /* 0x000fe20000010002 */
[----:B------:R-:W-:Y:S01]  /*2c30*/  @!P0 HADD2.F32 R39, -RZ, R6.H1_H1 ;  /* 0x30000006ff278230 */ /* 0x000fe20000004100 */
[-C--:B------:R-:W-:Y:S01]  /*2c40*/  @!P0 FFMA.FTZ R72, R4, R43.reuse, -R71 ;  /* 0x0000002b04488223 */ /* 0x080fe20000010847 */
[----:B------:R-:W-:Y:S01]  /*2c50*/  @!P0 HADD2.F32 R4, -RZ, R20.H1_H1 ;  /* 0x30000014ff048230 */ /* 0x000fe20000004100 */
[----:B------:R-:W-:Y:S01]  /*2c60*/  @!P0 FFMA.FTZ R3, R41, R43, R3 ;  /* 0x0000002b29038223 */ /* 0x000fe20000010003 */
[----:B------:R-:W-:Y:S01]  /*2c70*/  @!P0 HADD2.F32 R20, -RZ, R7.H0_H0 ;  /* 0x20000007ff148230 */ /* 0x000fe20000004100 */
[----:B------:R-:W-:Y:S01]  /*2c80*/  @!P0 F2FP.PACK_AB R2, R2, R73 ;  /* 0x000000490202823e */ /* 0x000fe200000000ff */
[----:B------:R-:W-:Y:S02]  /*2c90*/  @!P0 HADD2.F32 R7, -RZ, R6.H0_H0 ;  /* 0x20000006ff078230 */ /* 0x000fe40000004100 */
[----:B------:R-:W-:Y:S01]  /*2ca0*/  @!P0 HADD2.F32 R40, -RZ, R44.H1_H1 ;  /* 0x3000002cff288230 */ /* 0x000fe20000004100 */
[----:B------:R-:W-:Y:S01]  /*2cb0*/  @!P0 F2FP.PACK_AB R3, R3, R72 ;  /* 0x000000480303823e */ /* 0x000fe200000000ff */
[--C-:B------:R-:W-:Y:S01]  /*2cc0*/  @!P0 HADD2.F32 R44, -RZ, R5.reuse.H1_H1 ;  /* 0x30000005ff2c8230 */ /* 0x100fe20000004100 */
[----:B------:R-:W-:Y:S01]  /*2cd0*/  @!P0 MOV R8, R2 ;  /* 0x0000000200088202 */ /* 0x000fe20000000f00 */
[----:B------:R-:W-:Y:S01]  /*2ce0*/  @!P0 HADD2.F32 R6, -RZ, R5.H0_H0 ;  /* 0x20000005ff068230 */ /* 0x000fe20000004100 */
[-C--:B------:R-:W-:Y:S02]  /*2cf0*/  @!P0 FMUL.FTZ R5, R39, R4.reuse ;  /* 0x0000000427058220 */ /* 0x080fe40000410000 */
[C---:B------:R-:W-:Y:S02]  /*2d00*/  @!P0 FMUL.FTZ R4, R7.reuse, R4 ;  /* 0x0000000407048220 */ /* 0x040fe40000410000 */
[----:B------:R-:W-:Y:S02]  /*2d10*/  @!P0 FMUL.FTZ R71, R44, R20 ;  /* 0x000000142c478220 */ /* 0x000fe40000410000 */
[----:B------:R-:W-:Y:S02]  /*2d20*/  @!P0 FFMA.FTZ R7, R7, R40, -R5 ;  /* 0x0000002807078223 */ /* 0x000fe40000010805 */
[C---:B------:R-:W-:Y:S02]  /*2d30*/  @!P0 FMUL.FTZ R5, R6.reuse, R20 ;  /* 0x0000001406058220 */ /* 0x040fe40000410000 */
[----:B------:R-:W-:Y:S02]  /*2d40*/  @!P0 FFMA.FTZ R4, R39, R40, R4 ;  /* 0x0000002827048223 */ /* 0x000fe40000010004 */
[-C--:B------:R-:W-:Y:S02]  /*2d50*/  @!P0 FFMA.FTZ R71, R6, R45.reuse, -R71 ;  /* 0x0000002d06478223 */ /* 0x080fe40000010847 */
[----:B------:R-:W-:Y:S01]  /*2d60*/  @!P0 FFMA.FTZ R5, R44, R45, R5 ;  /* 0x0000002d2c058223 */ /* 0x000fe20000010005 */
[----:B------:R-:W-:Y:S01]  /*2d70*/  @!P0 F2FP.PACK_AB R4, R4, R7 ;  /* 0x000000070404823e */ /* 0x000fe200000000ff */
[----:B------:R-:W-:Y:S03]  /*2d80*/  @!P0 IMAD.MOV.U32 R9, RZ, RZ, R3 ;  /* 0x000000ffff098224 */ /* 0x000fe600078e0003 */
[----:B------:R-:W-:Y:S02]  /*2d90*/  @!P0 F2FP.PACK_AB R5, R5, R71 ;  /* 0x000000470505823e */ /* 0x000fe400000000ff */
[----:B------:R-:W-:Y:S02]  /*2da0*/  @!P0 MOV R10, R4 ;  /* 0x00000004000a8202 */ /* 0x000fe40000000f00 */
[----:B------:R-:W-:Y:S05]  /*2db0*/  @!P0 MOV R11, R5 ;  /* 0x00000005000b8202 */ /* 0x000fea0000000f00 */
[----:B------:R1:W-:Y:S02]  /*2dc0*/  STG.E.128 [R68.64], R8 ;  /* 0x0000000844007986 */ /* 0x0003e4000c101d0a */
.L_x_66:
[----:B------:R-:W-:Y:S05]  /*2dd0*/  BSYNC B0 ;  /* 0x0000000000007941 */ /* 0x000fea0003800000 */
.L_x_65:
[----:B------:R-:W-:Y:S11]  /*2de0*/  ISETP.NE.AND P0, PT, R100, RZ, PT ;  /* 0x000000ff6400720c */ /* 0x000ff60003f05270 */
[----:B------:R-:W-:Y:S02]  /*2df0*/  @!UPT UIADD3 URZ, URZ, URZ, URZ ;  /* 0x0000003f3f3ff290 */ /* 0x000fe4000fffe03f */
[----:B------:R-:W-:-:S05]  /*2e00*/  @!P0 BRA `(.L_x_64) ;  /* 0x0000038000008947 */ /* 0x000fca0003800000 */
[----:B------:R-:W-:Y:S01]  /*2e10*/  IADD3 R2, P0, R67, R130, RZ ;  /* 0x0000008243027210 */ /* 0x000fe20007f1e0ff */
[----:B-1----:R-:W1:Y:S03]  /*2e20*/  LDS.128 R8, [R97+0x3900] ;  /* 0x0039000061087984 */ /* 0x002e660000000c00 */
        /* <DEDUP_REMOVED lines=9> */
[----:B------:R-:W-:Y:S01]  /*2ec0*/  @!P0 SHF.R.U32.HI R12, RZ, 0x10, R13 ;  /* 0x00000010ff0c8819 */ /* 0x000fe2000001160d */
[----:B------:R-:W-:Y:S01]  /*2ed0*/  @!P0 HADD2.F32 R5, -RZ, R5.H0_H0 ;  /* 0x20000005ff058230 */ /* 0x000fe20000004100 */
[----:B------:R-:W-:Y:S01]  /*2ee0*/  @!P0 SHF.R.U32.HI R41, RZ, 0x10, R47 ;  /* 0x00000010ff298819 */ /* 0x000fe2000001162f */
[----:B------:R-:W-:Y:S02]  /*2ef0*/  @!P0 HADD2.F32 R20, -RZ, R20.H0_H0 ;  /* 0x20000014ff148230 */ /* 0x000fe40000004100 */
[----:B------:R-:W-:Y:S02]  /*2f00*/  @!P0 HADD2.F32 R12, -RZ, R12.H0_H0 ;  /* 0x2000000cff0c8230 */ /* 0x000fe40000004100 */
[----:B------:R-:W-:Y:S01]  /*2f10*/  @!P0 HADD2.F32 R41, -RZ, R41.H0_H0 ;  /* 0x20000029ff298230 */ /* 0x000fe20000004100 */
[----:B-1----:R-:W-:Y:S02]  /*2f20*/  @!P0 MOV R3, R8 ;  /* 0x0000000800038202 */ /* 0x002fe40000000f00 */
[----:B------:R-:W-:Y:S03]  /*2f30*/  @!P0 MOV R4, R9 ;  /* 0x0000000900048202 */ /* 0x000fe60000000f00 */
[--C-:B------:R-:W-:Y:S02]  /*2f40*/  @!P0 HADD2.F32 R6, -RZ, R3.reuse.H1_H1 ;  /* 0x30000003ff068230 */ /* 0x100fe40000004100 */
[----:B------:R-:W-:Y:S02]  /*2f50*/  @!P0 HADD2.F32 R3, -RZ, R3.H0_H0 ;  /* 0x20000003ff038230 */ /* 0x000fe40000004100 */
[--C-:B------:R-:W-:Y:S01]  /*2f60*/  @!P0 HADD2.F32 R13, -RZ, R4.reuse.H1_H1 ;  /* 0x30000004ff0d8230 */ /* 0x100fe20000004100 */
[CC--:B------:R-:W-:Y:S01]  /*2f70*/  @!P0 FMUL.FTZ R39, R6.reuse, R2.reuse ;  /* 0x0000000206278220 */ /* 0x0c0fe20000410000 */
[----:B------:R-:W-:Y:S01]  /*2f80*/  @!P0 HADD2.F32 R4, -RZ, R4.H0_H0 ;  /* 0x20000004ff048230 */ /* 0x000fe20000004100 */
[C---:B------:R-:W-:Y:S02]  /*2f90*/  @!P0 FMUL.FTZ R2, R3.reuse, R2 ;  /* 0x0000000203028220 */ /* 0x040fe40000410000 */
[-C--:B------:R-:W-:Y:S02]  /*2fa0*/  @!P0 FFMA.FTZ R47, R3, R7.reuse, -R39 ;  /* 0x00000007032f8223 */ /* 0x080fe40000010827 */
[----:B------:R-:W-:Y:S02]  /*2fb0*/  @!P0 FFMA.FTZ R2, R6, R7, R2 ;  /* 0x0000000706028223 */ /* 0x000fe40000010002 */
[----:B------:R-:W-:Y:S02]  /*2fc0*/  @!P0 IMAD.MOV.U32 R6, RZ, RZ, R10 ;  /* 0x000000ffff068224 */ /* 0x000fe400078e000a */
[C---:B------:R-:W-:Y:S01]  /*2fd0*/  @!P0 FMUL.FTZ R39, R13.reuse, R5 ;  /* 0x000000050d278220 */ /* 0x040fe20000410000 */
[----:B------:R-:W-:Y:S01]  /*2fe0*/  @!P0 F2FP.PACK_AB R2, R2, R47 ;  /* 0x0000002f0202823e */ /* 0x000fe200000000ff */
[C---:B------:R-:W-:Y:S01]  /*2ff0*/  @!P0 FMUL.FTZ R3, R4.reuse, R5 ;  /* 0x0000000504038220 */ /* 0x040fe20000410000 */
[----:B------:R-:W-:Y:S01]  /*3000*/  @!P0 MOV R5, R11 ;  /* 0x0000000b00058202 */ /* 0x000fe20000000f00 */
[-C--:B------:R-:W-:Y:S01]  /*3010*/  @!P0 FFMA.FTZ R46, R4, R20.reuse, -R39 ;  /* 0x00000014042e8223 */ /* 0x080fe20000010827 */
[----:B------:R-:W-:Y:S01]  /*3020*/  @!P0 HADD2.F32 R4, -RZ, R21.H1_H1 ;  /* 0x30000015ff048230 */ /* 0x000fe20000004100 */
[----:B------:R-:W-:Y:S01]  /*3030*/  @!P0 FFMA.FTZ R3, R13, R20, R3 ;  /* 0x000000140d038223 */ /* 0x000fe20000010003 */
[--C-:B------:R-:W-:Y:S01]  /*3040*/  @!P0 HADD2.F32 R21, -RZ, R6.reuse.H1_H1 ;  /* 0x30000006ff158230 */ /* 0x100fe20000004100 */
[----:B------:R-:W-:Y:S01]  /*3050*/  @!P0 MOV R8, R2 ;  /* 0x0000000200088202 */ /* 0x000fe20000000f00 */
[----:B------:R-:W-:Y:S02]  /*3060*/  @!P0 HADD2.F32 R7, -RZ, R6.H0_H0 ;  /* 0x20000006ff078230 */ /* 0x000fe40000004100 */
[----:B------:R-:W-:Y:S01]  /*3070*/  @!P0 HADD2.F32 R39, -RZ, R60.H1_H1 ;  /* 0x3000003cff278230 */ /* 0x000fe20000004100 */
[----:B------:R-:W-:Y:S01]  /*3080*/  @!P0 F2FP.PACK_AB R3, R3, R46 ;  /* 0x0000002e0303823e */ /* 0x000fe200000000ff */
[--C-:B------:R-:W-:Y:S02]  /*3090*/  @!P0 HADD2.F32 R40, -RZ, R5.reuse.H1_H1 ;  /* 0x30000005ff288230 */ /* 0x100fe40000004100 */
[----:B------:R-:W-:Y:S01]  /*30a0*/  @!P0 HADD2.F32 R6, -RZ, R5.H0_H0 ;  /* 0x20000005ff068230 */ /* 0x000fe20000004100 */
[-C--:B------:R-:W-:Y:S02]  /*30b0*/  @!P0 FMUL.FTZ R5, R21, R4.reuse ;  /* 0x0000000415058220 */ /* 0x080fe40000410000 */
[C---:B------:R-:W-:Y:S02]  /*30c0*/  @!P0 FMUL.FTZ R4, R7.reuse, R4 ;  /* 0x0000000407048220 */ /* 0x040fe40000410000 */
[-C--:B------:R-:W-:Y:S02]  /*30d0*/  @!P0 FMUL.FTZ R43, R40, R12.reuse ;  /* 0x0000000c282b8220 */ /* 0x080fe40000410000 */
[-C--:B------:R-:W-:Y:S02]  /*30e0*/  @!P0 FFMA.FTZ R7, R7, R39.reuse, -R5 ;  /* 0x0000002707078223 */ /* 0x080fe40000010805 */
        /* <DEDUP_REMOVED lines=10> */
.L_x_64:
[----:B------:R-:W-:Y:S05]  /*3190*/  BSYNC B1 ;  /* 0x0000000000017941 */ /* 0x000fea0003800000 */
.L_x_63:
[----:B------:R-:W-:Y:S01]  /*31a0*/  BSSY B1, `(.L_x_67) ;  /* 0x000007a000017945 */ /* 0x000fe20003800000 */
[----:B------:R-:W-:-:S05]  /*31b0*/  @P4 BRA `(.L_x_68) ;  /* 0x0000078000004947 */ /* 0x000fca0003800000 */
[----:B-1----:R-:W-:Y:S01]  /*31c0*/  IADD3 R44, P1, P0, R138, R86, R32 ;  /* 0x000000568a2c7210 */ /* 0x002fe2000783e020 */
[----:B------:R-:W-:Y:S03]  /*31d0*/  BSSY B0, `(.L_x_69) ;  /* 0x000003c000007945 */ /* 0x000fe60003800000 */
[----:B------:R-:W-:Y:S02]  /*31e0*/  IADD3.X R46, R144, R91, R33, P1, P0 ;  /* 0x0000005b902e7210 */ /* 0x000fe40000fe0421 */
[----:B------:R-:W-:Y:S11]  /*31f0*/  ISETP.NE.AND P0, PT, R99, RZ, PT ;  /* 0x000000ff6300720c */ /* 0x000ff60003f05270 */
[----:B------:R-:W-:Y:S02]  /*3200*/  @!UPT UIADD3 URZ, URZ, URZ, URZ ;  /* 0x0000003f3f3ff290 */ /* 0x000fe4000fffe03f */
[----:B------:R-:W-:-:S05]  /*3210*/  @!P0 BRA `(.L_x_70) ;  /* 0x0000037000008947 */ /* 0x000fca0003800000 */
[----:B------:R-:W-:Y:S01]  /*3220*/  ISETP.GE.AND P0, PT, R34, c[0x0][0x27c], PT ;  /* 0x00009f0022007a0c */ /* 0x000fe20003f06270 */
[----:B------:R-:W1:Y:S01]  /*3230*/  LDS.128 R8, [R98+0x4900] ;  /* 0x0049000062087984 */ /* 0x000e620000000c00 */
[----:B------:R-:W-:Y:S11]  /*3240*/  IADD3 R39, P1, R44, R94, RZ ;  /* 0x0000005e2c277210 */ /* 0x000ff60007f3e0ff */
[--C-:B------:R-:W-:Y:S01]  /*3250*/  @!P0 SHF.R.U64 R6, R14, 0x10, R15.reuse ;  /* 0x000000100e068819 */ /* 0x100fe2000000120f */
[----:B------:R-:W-:Y:S01]  /*3260*/  @!P0 HADD2.F32 R2, -RZ, R28.H0_H0 ;  /* 0x2000001cff028230 */ /* 0x000fe20000004100 */
[----:B------:R-:W-:Y:S01]  /*3270*/  @!P0 SHF.R.U32.HI R12, RZ, 0x10, R15 ;  /* 0x00000010ff0c8819 */ /* 0x000fe2000001160f */
[----:B------:R-:W-:Y:S01]  /*3280*/  @!P0 HADD2.F32 R13, -RZ, R61.H0_H0 ;  /* 0x2000003dff0d8230 */ /* 0x000fe20000004100 */
[--C-:B------:R-:W-:Y:S01]  /*3290*/  @!P0 SHF.R.U64 R15, R48, 0x10, R49.reuse ;  /* 0x00000010300f8819 */ /* 0x100fe20000001231 */
[----:B------:R-:W-:Y:S01]  /*32a0*/  @!P0 HADD2.F32 R6, -RZ, R6.H0_H0 ;  /* 0x20000006ff068230 */ /* 0x000fe20000004100 */
[----:B------:R-:W-:Y:S01]  /*32b0*/  @!P0 SHF.R.U32.HI R48, RZ, 0x10, R49 ;  /* 0x00000010ff308819 */ /* 0x000fe20000011631 */
[----:B------:R-:W-:Y:S02]  /*32c0*/  @!P0 HADD2.F32 R12, -RZ, R12.H0_H0 ;  /* 0x2000000cff0c8230 */ /* 0x000fe40000004100 */
[----:B------:R-:W-:Y:S01]  /*32d0*/  @!P0 HADD2.F32 R15, -RZ, R15.H0_H0 ;  /* 0x2000000fff0f8230 */ /* 0x000fe20000004100 */
[----:B-1----:R-:W-:Y:S02]  /*32e0*/  @!P0 MOV R4, R8 ;  /* 0x0000000800048202 */ /* 0x002fe40000000f00 */
[----:B------:R-:W-:Y:S03]  /*32f0*/  @!P0 MOV R3, R9 ;  /* 0x0000000900038202 */ /* 0x000fe60000000f00 */
[--C-:B------:R-:W-:Y:S02]  /*3300*/  @!P0 HADD2.F32 R7, -RZ, R4.reuse.H1_H1 ;  /* 0x30000004ff078230 */ /* 0x100fe40000004100 */
[----:B------:R-:W-:Y:S02]  /*3310*/  @!P0 HADD2.F32 R5, -RZ, R4.H0_H0 ;  /* 0x20000004ff058230 */ /* 0x000fe40000004100 */
[--C-:B------:R-:W-:Y:S02]  /*3320*/  @!P0 HADD2.F32 R14, -RZ, R3.reuse.H1_H1 ;  /* 0x30000003ff0e8230 */ /* 0x100fe40000004100 */
[----:B------:R-:W-:Y:S01]  /*3330*/  @!P0 HADD2.F32 R4, -RZ, R3.H0_H0 ;  /* 0x20000003ff048230 */ /* 0x000fe20000004100 */
[----:B------:R-:W-:Y:S02]  /*3340*/  @!P0 FMUL.FTZ R3, R7, R2 ;  /* 0x0000000207038220 */ /* 0x000fe40000410000 */
[-C--:B------:R-:W-:Y:S02]  /*3350*/  @!P0 FMUL.FTZ R20, R14, R6.reuse ;  /* 0x000000060e148220 */ /* 0x080fe40000410000 */
[CC--:B------:R-:W-:Y:S02]  /*3360*/  @!P0 FFMA.FTZ R45, R5.reuse, R13.reuse, -R3 ;  /* 0x0000000d052d8223 */ /* 0x0c0fe40000010803 */
[C---:B------:R-:W-:Y:S01]  /*3370*/  @!P0 FMUL.FTZ R3, R4.reuse, R6 ;  /* 0x0000000604038220 */ /* 0x040fe20000410000 */
[----:B------:R-:W-:Y:S01]  /*3380*/  @!P0 MOV R6, R10 ;  /* 0x0000000a00068202 */ /* 0x000fe20000000f00 */
[----:B------:R-:W-:Y:S02]  /*3390*/  @!P0 FMUL.FTZ R2, R5, R2 ;  /* 0x0000000205028220 */ /* 0x000fe40000410000 */
[----:B------:R-:W-:Y:S02]  /*33a0*/  @!P0 IMAD.MOV.U32 R5, RZ, RZ, R11 ;  /* 0x000000ffff058224 */ /* 0x000fe400078e000b */
[----:B------:R-:W-:Y:S01]  /*33b0*/  @!P0 FFMA.FTZ R2, R7, R13, R2 ;  /* 0x0000000d07028223 */ /* 0x000fe20000010002 */
[----:B------:R-:W-:Y:S01]  /*33c0*/  @!P0 HADD2.F32 R13, -RZ, R6.H1_H1 ;  /* 0x30000006ff0d8230 */ /* 0x000fe20000004100 */
[-C--:B------:R-:W-:Y:S01]  /*33d0*/  @!P0 FFMA.FTZ R43, R4, R15.reuse, -R20 ;  /* 0x0000000f042b8223 */ /* 0x080fe20000010814 */
[----:B------:R-:W-:Y:S01]  /*33e0*/  @!P0 HADD2.F32 R4, -RZ, R28.H1_H1 ;  /* 0x3000001cff048230 */ /* 0x000fe20000004100 */
[----:B------:R-:W-:Y:S01]  /*33f0*/  @!P0 FFMA.FTZ R3, R14, R15, R3 ;  /* 0x0000000f0e038223 */ /* 0x000fe20000010003 */
[----:B------:R-:W-:Y:S01]  /*3400*/  @!P0 F2FP.PACK_AB R2, R2, R45 ;  /* 0x0000002d0202823e */ /* 0x000fe200000000ff */
[----:B------:R-:W-:Y:S02]  /*3410*/  @!P0 HADD2.F32 R7, -RZ, R6.H0_H0 ;  /* 0x20000006ff078230 */ /* 0x000fe40000004100 */
[----:B------:R-:W-:Y:S01]  /*3420*/  @!P0 HADD2.F32 R6, -RZ, R5.H0_H0 ;  /* 0x20000005ff068230 */ /* 0x000fe20000004100 */
[----:B------:R-:W-:Y:S01]  /*3430*/  @!P0 F2FP.PACK_AB R3, R3, R43 ;  /* 0x0000002b0303823e */ /* 0x000fe200000000ff */
[----:B------:R-:W-:Y:S01]  /*3440*/  @!P0 HADD2.F32 R20, -RZ, R61.H1_H1 ;  /* 0x3000003dff148230 */ /* 0x000fe20000004100 */
[----:B------:R-:W-:Y:S01]  /*3450*/  @!P0 MOV R8, R2 ;  /* 0x0000000200088202 */ /* 0x000fe20000000f00 */
[----:B------:R-:W-:Y:S01]  /*3460*/  @!P0 HADD2.F32 R21, -RZ, R5.H1_H1 ;  /* 0x30000005ff158230 */ /* 0x000fe20000004100 */
[-C--:B------:R-:W-:Y:S01]  /*3470*/  @!P0 FMUL.FTZ R5, R13, R4.reuse ;  /* 0x000000040d058220 */ /* 0x080fe20000410000 */
[----:B------:R-:W-:Y:S01]  /*3480*/  @!P0 HADD2.F32 R28, -RZ, R48.H0_H0 ;  /* 0x20000030ff1c8230 */ /* 0x000fe20000004100 */
[----:B------:R-:W-:Y:S02]  /*3490*/  @!P0 FMUL.FTZ R4, R7, R4 ;  /* 0x0000000407048220 */ /* 0x000fe40000410000 */
[----:B------:R-:W-:Y:S02]  /*34a0*/  @!P0 FMUL.FTZ R40, R21, R12 ;  /* 0x0000000c15288220 */ /* 0x000fe40000410000 */
[----:B------:R-:W-:Y:S01]  /*34b0*/  @!P0 FFMA.FTZ R41, R7, R20, -R5 ;  /* 0x0000001407298223 */ /* 0x000fe20000010805 */
[----:B------:R-:W-:Y:S01]  /*34c0*/  IADD3.X R7, R46, R96, RZ, P1, !PT ;  /* 0x000000602e077210 */ /* 0x000fe20000ffe4ff */
[C---:B------:R-:W-:Y:S02]  /*34d0*/  @!P0 FMUL.FTZ R5, R6.reuse, R12 ;  /* 0x0000000c06058220 */ /* 0x040fe40000410000 */
[----:B------:R-:W-:Y:S02]  /*34e0*/  @!P0 FFMA.FTZ R4, R13, R20, R4 ;  /* 0x000000140d048223 */ /* 0x000fe40000010004 */
[-C--:B------:R-:W-:Y:S01]  /*34f0*/  @!P0 FFMA.FTZ R40, R6, R28.reuse, -R40 ;  /* 0x0000001c06288223 */ /* 0x080fe20000010828 */
[----:B------:R-:W-:Y:S01]  /*3500*/  LEA R6, P1, R39, c[0x0][0x1c8], 0x1 ;  /* 0x0000720027067a11 */ /* 0x000fe200078208ff */
[----:B------:R-:W-:Y:S01]  /*3510*/  @!P0 FFMA.FTZ R5, R21, R28, R5 ;  /* 0x0000001c15058223 */ /* 0x000fe20000010005 */
[----:B------:R-:W-:Y:S01]  /*3520*/  @!P0 F2FP.PACK_AB R4, R4, R41 ;  /* 0x000000290404823e */ /* 0x000fe200000000ff */
[----:B------:R-:W-:Y:S01]  /*3530*/  @!P0 IMAD.MOV.U32 R9, RZ, RZ, R3 ;  /* 0x000000ffff098224 */ /* 0x000fe200078e0003 */
[----:B------:R-:W-:Y:S02]  /*3540*/  LEA.HI.X R7, R39, c[0x0][0x1cc], R7, 0x1, P1 ;  /* 0x0000730027077a11 */ /* 0x000fe400008f0c07 */
[----:B------:R-:W-:Y:S02]  /*3550*/  @!P0 F2FP.PACK_AB R5, R5, R40 ;  /* 0x000000280505823e */ /* 0x000fe400000000ff */
[----:B------:R-:W-:Y:S02]  /*3560*/  @!P0 MOV R10, R4 ;  /* 0x00000004000a8202 */ /* 0x000fe40000000f00 */
[----:B------:R-:W-:Y:S05]  /*3570*/  @!P0 MOV R11, R5 ;  /* 0x00000005000b8202 */ /* 0x000fea0000000f00 */
[----:B------:R1:W-:Y:S02]  /*3580*/  STG.E.128 [R6.64], R8 ;  /* 0x0000000806007986 */ /* 0x0003e4000c101d0a */
.L_x_70:
[----:B------:R-:W-:Y:S05]  /*3590*/  BSYNC B0 ;  /* 0x0000000000007941 */ /* 0x000fea0003800000 */
.L_x_69:
[----:B------:R-:W-:Y:S11]  /*35a0*/  ISETP.NE.AND P0, PT, R100, RZ, PT ;  /* 0x000000ff6400720c */ /* 0x000ff60003f05270 */
[----:B------:R-:W-:Y:S02]  /*35b0*/  @!UPT UIADD3 URZ, URZ, URZ, URZ ;  /* 0x0000003f3f3ff290 */ /* 0x000fe4000fffe03f */
[----:B------:R-:W-:-:S05]  /*35c0*/  @!P0 BRA `(.L_x_68) ;  /* 0x0000037000008947 */ /* 0x000fca0003800000 */
[----:B------:R-:W-:Y:S01]  /*35d0*/  ISETP.GE.AND P0, PT, R36, c[0x0][0x27c], PT ;  /* 0x00009f0024007a0c */ /* 0x000fe20003f06270 */
[----:B-1----:R-:W1:Y:S01]  /*35e0*/  LDS.128 R8, [R97+0x4900] ;  /* 0x0049000061087984 */ /* 0x002e620000000c00 */
[----:B------:R-:W-:Y:S11]  /*35f0*/  IADD3 R21, P1, R44, R130, RZ ;  /* 0x000000822c157210 */ /* 0x000ff60007f3e0ff */
        /* <DEDUP_REMOVED lines=24> */
[--C-:B------:R-:W-:Y:S01]  /*3780*/  @!P0 HADD2.F32 R13, -RZ, R6.reuse.H1_H1 ;  /* 0x30000006ff0d8230 */ /* 0x100fe20000004100 */
[-C--:B------:R-:W-:Y:S01]  /*3790*/  @!P0 FFMA.FTZ R39, R4, R15.reuse, -R16 ;  /* 0x0000000f04278223 */ /* 0x080fe20000010810 */
[----:B------:R-:W-:Y:S01]  /*37a0*/  @!P0 HADD2.F32 R4, -RZ, R29.H1_H1 ;  /* 0x3000001dff048230 */ /* 0x000fe20000004100 */
[----:B------:R-:W-:Y:S01]  /*37b0*/  @!P0 FFMA.FTZ R3, R14, R15, R3 ;  /* 0x0000000f0e038223 */ /* 0x000fe20000010003 */
[----:B------:R-:W-:Y:S01]  /*37c0*/  @!P0 F2FP.PACK_AB R2, R2, R40 ;  /* 0x000000280202823e */ /* 0x000fe200000000ff */
[----:B------:R-:W-:Y:S02]  /*37d0*/  @!P0 HADD2.F32 R7, -RZ, R6.H0_H0 ;  /* 0x20000006ff078230 */ /* 0x000fe40000004100 */
[--C-:B------:R-:W-:Y:S01]  /*37e0*/  @!P0 HADD2.F32 R6, -RZ, R5.reuse.H0_H0 ;  /* 0x20000005ff068230 */ /* 0x100fe20000004100 */
[----:B------:R-:W-:Y:S01]  /*37f0*/  @!P0 F2FP.PACK_AB R3, R3, R39 ;  /* 0x000000270303823e */ /* 0x000fe200000000ff */
[----:B------:R-:W-:Y:S01]  /*3800*/  @!P0 HADD2.F32 R16, -RZ, R62.H1_H1 ;  /* 0x3000003eff108230 */ /* 0x000fe20000004100 */
[----:B------:R-:W-:Y:S01]  /*3810*/  @!P0 MOV R8, R2 ;  /* 0x0000000200088202 */ /* 0x000fe20000000f00 */
[----:B------:R-:W-:Y:S01]  /*3820*/  @!P0 HADD2.F32 R17, -RZ, R5.H1_H1 ;  /* 0x30000005ff118230 */ /* 0x000fe20000004100 */
[-C--:B------:R-:W-:Y:S02]  /*3830*/  @!P0 FMUL.FTZ R5, R13, R4.reuse ;  /* 0x000000040d058220 */ /* 0x080fe40000410000 */
        /* <DEDUP_REMOVED lines=16> */
.L_x_68:
[----:B------:R-:W-:Y:S05]  /*3940*/  BSYNC B1 ;  /* 0x0000000000017941 */ /* 0x000fea0003800000 */
.L_x_67:
[----:B------:R-:W-:Y:S01]  /*3950*/  BSSY B1, `(.L_x_71) ;  /* 0x000007a000017945 */ /* 0x000fe20003800000 */
[----:B------:R-:W-:-:S05]  /*3960*/  @P2 BRA `(.L_x_72) ;  /* 0x0000078000002947 */ /* 0x000fca0003800000 */
[----:B------:R-:W-:Y:S01]  /*3970*/  ISETP.NE.AND P0, PT, R99, RZ, PT ;  /* 0x000000ff6300720c */ /* 0x000fe20003f05270 */
[----:B------:R-:W-:Y:S01]  /*3980*/  BSSY B0, `(.L_x_73) ;  /* 0x000003c000007945 */ /* 0x000fe20003800000 */
[----:B------:R-:W-:Y:S04]  /*3990*/  IADD3 R39, P2, P1, R147, R86, R32 ;  /* 0x0000005693277210 */ /* 0x000fe8000795e020 */
[----:B------:R-:W-:Y:S07]  /*39a0*/  IADD3.X R40, R143, R91, R33, P2, P1 ;  /* 0x0000005b8f287210 */ /* 0x000fee00017e2421 */
[----:B------:R-:W-:-:S05]  /*39b0*/  @!P0 BRA `(.L_x_74) ;  /* 0x0000038000008947 */ /* 0x000fca0003800000 */
[----:B------:R-:W-:Y:S01]  /*39c0*/  ISETP.GE.AND P0, PT, R34, c[0x0][0x27c], PT ;  /* 0x00009f0022007a0c */ /* 0x000fe20003f06270 */
[----:B-1----:R-:W1:Y:S11]  /*39d0*/  LDS.128 R8, [R98+0x5900] ;  /* 0x0059000062087984 */ /* 0x002e760000000c00 */
[----:B------:R-:W-:Y:S01]  /*39e0*/  @!UPT UIADD3 URZ, URZ, URZ, URZ ;  /* 0x0000003f3f3ff290 */ /* 0x000fe2000fffe03f */
[----:B------:R-:W-:Y:S01]  /*39f0*/  @!P0 SHF.R.U64 R6, R18, 0x10, R19 ;  /* 0x0000001012068819 */ /* 0x000fe20000001213 */
[----:B------:R-:W-:Y:S01]  /*3a00*/  @!P0 HADD2.F32 R2, -RZ, R30.H0_H0 ;  /* 0x2000001eff028230 */ /* 0x000fe20000004100 */
[----:B------:R-:W-:Y:S01]  /*3a10*/  @!P0 SHF.R.U64 R15, R52, 0x10, R53 ;  /* 0x00000010340f8819 */ /* 0x000fe20000001235 */
[----:B------:R-:W-:Y:S01]  /*3a20*/  @!P0 HADD2.F32 R13, -RZ, R63.H0_H0 ;  /* 0x2000003fff0d8230 */ /* 0x000fe20000004100 */
[----:B------:R-:W-:Y:S01]  /*3a30*/  @!P0 SHF.R.U32.HI R12, RZ, 0x10, R19 ;  /* 0x00000010ff0c8819 */ /* 0x000fe20000011613 */
[----:B------:R-:W-:Y:S01]  /*3a40*/  @!P0 HADD2.F32 R6, -RZ, R6.H0_H0 ;  /* 0x20000006ff068230 */ /* 0x000fe20000004100 */
[----:B------:R-:W-:Y:S01]  /*3a50*/  @!P0 SHF.R.U32.HI R18, RZ, 0x10, R53 ;  /* 0x00000010ff128819 */ /* 0x000fe20000011635 */
[----:B------:R-:W-:Y:S01]  /*3a60*/  @!P0 HADD2.F32 R15, -RZ, R15.H0_H0 ;  /* 0x2000000fff0f8230 */ /* 0x000fe20000004100 */
[----:B------:R-:W-:Y:S01]  /*3a70*/  IADD3 R19, P1, R39, R94, RZ ;  /* 0x0000005e27137210 */ /* 0x000fe20007f3e0ff */
        /* <DEDUP_REMOVED lines=44> */
.L_x_74:
[----:B------:R-:W-:Y:S05]  /*3d40*/  BSYNC B0 ;  /* 0x0000000000007941 */ /* 0x000fea0003800000 */
.L_x_73:
        /* <DEDUP_REMOVED lines=58> */
.L_x_72:
[----:B------:R-:W-:Y:S05]  /*40f0*/  BSYNC B1 ;  /* 0x0000000000017941 */ /* 0x000fea0003800000 */
.L_x_71:
[----:B------:R-:W-:-:S05]  /*4100*/  @P5 BRA `(.L_x_75) ;  /* 0x0000305000005947 */ /* 0x000fca0003800000 */
[----:B------:R-:W-:Y:S01]  /*4110*/  ISETP.NE.AND P0, PT, R99, RZ, PT ;  /* 0x000000ff6300720c */ /* 0x000fe20003f05270 */
[----:B------:R-:W-:Y:S01]  /*4120*/  BSSY B0, `(.L_x_76) ;  /* 0x000003b000007945 */ /* 0x000fe20003800000 */
[----:B------:R-:W-:Y:S04]  /*4130*/  IADD3 R28, P2, P1, R160, R86, R32 ;  /* 0x00000056a01c7210 */ /* 0x000fe8000795e020 */
[----:B------:R-:W-:Y:S07]  /*4140*/  IADD3.X R29, R157, R91, R33, P2, P1 ;  /* 0x0000005b9d1d7210 */ /* 0x000fee00017e2421 */
        /* <DEDUP_REMOVED lines=56> */
.L_x_77:
[----:B------:R-:W-:Y:S05]  /*44d0*/  BSYNC B0 ;  /* 0x0000000000007941 */ /* 0x000fea0003800000 */
.L_x_76:
        /* <DEDUP_REMOVED lines=57> */
[----:B------:R1:W-:Y:S01]  /*4870*/  STG.E.128 [R6.64], R8 ;  /* 0x0000000806007986 */ /* 0x0003e2000c101d0a */
[----:B------:R-:W-:-:S05]  /*4880*/  BRA `(.L_x_75) ;  /* 0x000028d000007947 */ /* 0x000fca0003800000 */
.L_x_54:
[-C--:B------:R-:W-:Y:S01]  /*4890*/  ISETP.GE.AND P0, PT, R171, R78.reuse, PT ;  /* 0x0000004eab00720c */ /* 0x080fe20003f06270 */
[----:B------:R-:W-:Y:S01]  /*48a0*/  CS2R R62, SRZ ;  /* 0x00000000003e7805 */ /* 0x000fe2000001ff00 */
[----:B------:R-:W-:Y:S01]  /*48b0*/  ISETP.NE.AND P4, PT, R99, RZ, PT ;  /* 0x000000ff6300720c */ /* 0x000fe20003f85270 */
[----:B------:R-:W-:Y:S01]  /*48c0*/  CS2R R60, SRZ ;  /* 0x00000000003c7805 */ /* 0x000fe2000001ff00 */
[----:B------:R-:W-:Y:S01]  /*48d0*/  ISETP.GE.OR P2, PT, R32, c[0x0][0x27c], P0 ;  /* 0x00009f0020007a0c */ /* 0x000fe20000746670 */
[----:B------:R-:W-:Y:S01]  /*48e0*/  CS2R R22, SRZ ;  /* 0x0000000000167805 */ /* 0x000fe2000001ff00 */
[----:B------:R-:W-:Y:S01]  /*48f0*/  ISETP.GE.AND P0, PT, R170, R78, PT ;  /* 0x0000004eaa00720c */ /* 0x000fe20003f06270 */
[----:B------:R-:W-:Y:S01]  /*4900*/  CS2R R20, SRZ ;  /* 0x0000000000147805 */ /* 0x000fe2000001ff00 */
[----:B------:R-:W-:Y:S01]  /*4910*/  CS2R R66, SRZ ;  /* 0x0000000000427805 */ /* 0x000fe2000001ff00 */
[----:B------:R-:W-:Y:S01]  /*4920*/  CS2R R64, SRZ ;  /* 0x0000000000407805 */ /* 0x000fe2000001ff00 */
[----:B------:R-:W-:Y:S01]  /*4930*/  ISETP.GE.OR P3, PT, R32, c[0x0][0x27c], P0 ;  /* 0x00009f0020007a0c */ /* 0x000fe20000766670 */
[----:B------:R-:W-:Y:S01]  /*4940*/  CS2R R26, SRZ ;  /* 0x00000000001a7805 */ /* 0x000fe2000001ff00 */
[----:B------:R-:W-:Y:S01]  /*4950*/  CS2R R24, SRZ ;  /* 0x0000000000187805 */ /* 0x000fe2000001ff00 */
[----:B------:R-:W-:Y:S01]  /*4960*/  CS2R R70, SRZ ;  /* 0x0000000000467805 */ /* 0x000fe2000001ff00 */
[----:B------:R-:W-:Y:S01]  /*4970*/  CS2R R68, SRZ ;  /* 0x0000000000447805 */ /* 0x000fe2000001ff00 */
[----:B------:R-:W-:Y:S01]  /*4980*/  CS2R R30, SRZ ;  /* 0x00000000001e7805 */ /* 0x000fe2000001ff00 */
[----:B------:R-:W-:Y:S01]  /*4990*/  CS2R R28, SRZ ;  /* 0x00000000001c7805 */ /* 0x000fe2000001ff00 */
[----:B------:R-:W-:Y:S01]  /*49a0*/  @!P2 IADD3 R3, P1, P0, R112, R10, R214 ;  /* 0x0000000a7003a210 */ /* 0x000fe2000783e0d6 */
[----:B------:R-:W-:Y:S01]  /*49b0*/  CS2R R46, SRZ ;  /* 0x00000000002e7805 */ /* 0x000fe2000001ff00 */
[----:B------:R-:W-:Y:S01]  /*49c0*/  CS2R R44, SRZ ;  /* 0x00000000002c7805 */ /* 0x000fe2000001ff00 */
[----:B------:R-:W-:Y:S01]  /*49d0*/  BSSY B0, `(.L_x_78) ;  /* 0x00000cb000007945 */ /* 0x000fe20003800000 */
[----:B------:R-:W-:Y:S02]  /*49e0*/  @!P2 IADD3.X R4, R128, R38, R186, P1, P0 ;  /* 0x000000268004a210 */ /* 0x000fe40000fe04ba */
[----:B------:R-:W-:Y:S04]  /*49f0*/  @!P2 IADD3 R5, P1, P0, R110, R8, R211 ;  /* 0x000000086e05a210 */ /* 0x000fe8000783e0d3 */
[----:B------:R-:W-:Y:S02]  /*4a00*/  @!P2 IADD3.X R9, R125, R37, R187, P1, P0 ;  /* 0x000000257d09a210 */ /* 0x000fe40000fe04bb */
[----:B------:R-:W-:Y:S04]  /*4a10*/  @!P3 IADD3 R6, P1, P0, R112, R212, R10 ;  /* 0x000000d47006b210 */ /* 0x000fe8000783e00a */
[----:B------:R-:W-:Y:S02]  /*4a20*/  @!P3 IADD3.X R11, R128, R173, R38, P1, P0 ;  /* 0x000000ad800bb210 */ /* 0x000fe40000fe0426 */
[C---:B------:R-:W-:Y:S04]  /*4a30*/  @!P2 LEA R2, P0, R3.reuse, c[0x0][0x270], 0x1 ;  /* 0x00009c000302aa11 */ /* 0x040fe800078008ff */
[----:B------:R-:W-:Y:S02]  /*4a40*/  @!P2 LEA.HI.X R3, R3, c[0x0][0x274], R4, 0x1, P0 ;  /* 0x00009d000303aa11 */ /* 0x000fe400000f0c04 */
[----:B------:R-:W-:Y:S03]  /*4a50*/  @!P3 IADD3 R7, P1, P0, R110, R213, R8 ;  /* 0x000000d56e07b210 */ /* 0x000fe6000783e008 */
[----:B------:R1:W2:Y:S01]  /*4a60*/  @!P2 LDG.E.128 R60, [R2.64] ;  /* 0x0000000a023ca981 */ /* 0x0002a2000c1e1d00 */
[----:B------:R-:W-:Y:S02]  /*4a70*/  @!P3 IADD3.X R12, R125, R185, R37, P1, P0 ;  /* 0x000000b97d0cb210 */ /* 0x000fe40000fe0425 */
[----:B------:R-:W-:Y:S02]  /*4a80*/  ISETP.GE.AND P0, PT, R169, R78, PT ;  /* 0x0000004ea900720c */ /* 0x000fe40003f06270 */
[C---:B------:R-:W-:Y:S04]  /*4a90*/  @!P2 LEA R4, P1, R5.reuse, c[0x0][0x288], 0x1 ;  /* 0x0000a2000504aa11 */ /* 0x040fe800078208ff */
[----:B------:R-:W-:Y:S02]  /*4aa0*/  @!P2 LEA.HI.X R5, R5, c[0x0][0x28c], R9, 0x1, P1 ;  /* 0x0000a3000505aa11 */ /* 0x000fe400008f0c09 */
[----:B------:R-:W-:Y:S03]  /*4ab0*/  ISETP.GE.OR P1, PT, R32, c[0x0][0x27c], P0 ;  /* 0x00009f0020007a0c */ /* 0x000fe60000726670 */
[----:B------:R3:W4:Y:S01]  /*4ac0*/  @!P2 LDG.E.128 R20, [R4.64] ;  /* 0x0000000a0414a981 */ /* 0x000722000c1e1d00 */
[C---:B-1----:R-:W-:Y:S04]  /*4ad0*/  @!P3 LEA R2, P0, R6.reuse, c[0x0][0x270], 0x1 ;  /* 0x00009c000602ba11 */ /* 0x042fe800078008ff */
[----:B------:R-:W-:Y:S02]  /*4ae0*/  @!P3 LEA.HI.X R3, R6, c[0x0][0x274], R11, 0x1, P0 ;  /* 0x00009d000603ba11 */ /* 0x000fe400000f0c0b */
[C---:B------:R-:W-:Y:S03]  /*4af0*/  @!P3 LEA R6, P0, R7.reuse, c[0x0][0x288], 0x1 ;  /* 0x0000a2000706ba11 */ /* 0x040fe600078008ff */
[----:B------:R1:W4:Y:S01]  /*4b00*/  @!P3 LDG.E.128 R64, [R2.64] ;  /* 0x0000000a0240b981 */ /* 0x000322000c1e1d00 */
[----:B------:R-:W-:Y:S02]  /*4b10*/  @!P3 LEA.HI.X R7, R7, c[0x0][0x28c], R12, 0x1, P0 ;  /* 0x0000a3000707ba11 */ /* 0x000fe400000f0c0c */
[----:B---3--:R-:W-:Y:S05]  /*4b20*/  @!P1 IADD3 R4, P2, P0, R112, R208, R10 ;  /* 0x000000d070049210 */ /* 0x008fea000785e00a */
[----:B------:R3:W4:Y:S01]  /*4b30*/  @!P3 LDG.E.128 R24, [R6.64] ;  /* 0x0000000a0618b981 */ /* 0x000722000c1e1d00 */
[----:B-1----:R-:W-:Y:S02]  /*4b40*/  @!P1 IADD3.X R3, R128, R133, R38, P2, P0 ;  /* 0x0000008580039210 */ /* 0x002fe400017e0426 */
[----:B------:R-:W-:Y:S02]  /*4b50*/  @!P1 LEA R2, P0, R4, c[0x0][0x270], 0x1 ;  /* 0x00009c0004029a11 */ /* 0x000fe400078008ff */
[----:B------:R-:W-:Y:S02]  /*4b60*/  @!P1 IADD3 R5, P3, P2, R110, R206, R8 ;  /* 0x000000ce6e059210 */ /* 0x000fe40007a7e008 */
[----:B------:R-:W-:Y:S02]  /*4b70*/  @!P1 LEA.HI.X R3, R4, c[0x0][0x274], R3, 0x1, P0 ;  /* 0x00009d0004039a11 */ /* 0x000fe400000f0c03 */
[----:B---3--:R-:W-:Y:S02]  /*4b80*/  @!P1 IADD3.X R6, R125, R132, R37, P3, P2 ;  /* 0x000000847d069210 */ /* 0x008fe40001fe4425 */
[C---:B------:R-:W-:Y:S01]  /*4b90*/  @!P1 LEA R4, P2, R5.reuse, c[0x0][0x288], 0x1 ;  /* 0x0000a20005049a11 */ /* 0x040fe200078408ff */
[----:B------:R1:W3:Y:S01]  /*4ba0*/  @!P1 LDG.E.128 R68, [R2.64] ;  /* 0x0000000a02449981 */ /* 0x0002e2000c1e1d00 */
[----:B------:R-:W-:Y:S02]  /*4bb0*/  ISETP.GE.AND P0, PT, R102, R78, PT ;  /* 0x0000004e6600720c */ /* 0x000fe40003f06270 */
[----:B------:R-:W-:Y:S02]  /*4bc0*/  @!P1 LEA.HI.X R5, R5, c[0x0][0x28c], R6, 0x1, P2 ;  /* 0x0000a30005059a11 */ /* 0x000fe400010f0c06 */
[----:B------:R-:W-:Y:S01]  /*4bd0*/  ISETP.GE.OR P0, PT, R32, c[0x0][0x27c], P0 ;  /* 0x00009f0020007a0c */ /* 0x000fe20000706670 */
[----:B------:R-:W-:Y:S02]  /*4be0*/  CS2R R6, SRZ ;  /* 0x0000000000067805 */ /* 0x000fe4000001ff00 */
[----:B------:R1:W3:Y:S10]  /*4bf0*/  @!P1 LDG.E.128 R28, [R4.64] ;  /* 0x0000000a041c9981 */ /* 0x0002f4000c1e1d00 */
[----:B------:R-:W-:Y:S05]  /*4c00*/  @!P0 IADD3 R10, P3, R112, R10, RZ ;  /* 0x0000000a700a8210 */ /* 0x000fea0007f7e0ff */
[----:B------:R-:W-:Y:S01]  /*4c10*/  @!P0 IMAD.X R38, R38, 0x1, R128, P3 ;  /* 0x0000000126268824 */ /* 0x000fe200018e0680 */
[----:B-1----:R-:W-:Y:S04]  /*4c20*/  @!P0 IADD3 R3, P2, R110, R8, RZ ;  /* 0x000000086e038210 */ /* 0x002fe80007f5e0ff */
[----:B------:R-:W-:Y:S01]  /*4c30*/  @!P0 LEA R2, P1, R3, c[0x0][0x288], 0x1 ;  /* 0x0000a20003028a11 */ /* 0x000fe200078208ff */
[----:B------:R-:W-:Y:S01]  /*4c40*/  @!P0 IMAD.X R37, R37, 0x1, R125, P2 ;  /* 0x0000000125258824 */ /* 0x000fe200010e067d */
[C---:B------:R-:W-:Y:S01]  /*4c50*/  @!P0 LEA R8, P2, R10.reuse, c[0x0][0x270], 0x1 ;  /* 0x00009c000a088a11 */ /* 0x040fe200078408ff */
[----:B------:R-:W-:Y:S03]  /*4c60*/  CS2R R4, SRZ ;  /* 0x0000000000047805 */ /* 0x000fe6000001ff00 */
[----:B------:R-:W-:Y:S02]  /*4c70*/  @!P0 LEA.HI.X R9, R10, c[0x0][0x274], R38, 0x1, P2 ;  /* 0x00009d000a098a11 */ /* 0x000fe400010f0c26 */
[----:B------:R-:W-:Y:S02]  /*4c80*/  @!P0 LEA.HI.X R3, R3, c[0x0][0x28c], R37, 0x1, P1 ;  /* 0x0000a30003038a11 */ /* 0x000fe400008f0c25 */
[----:B------:R-:W-:Y:S01]  /*4c90*/  ISETP.GE.OR P1, PT, R102, R78, !P4 ;  /* 0x0000004e6600720c */ /* 0x000fe20006726670 */
[----:B------:R1:W5:Y:S08]  /*4ca0*/  @!P0 LDG.E.128 R44, [R8.64] ;  /* 0x0000000a082c8981 */ /* 0x000370000c1e1d00 */
[----:B------:R2:W5:Y:S01]  /*4cb0*/  @!P0 LDG.E.128 R4, [R2.64] ;  /* 0x0000000a02048981 */ /* 0x000562000c1e1d00 */
[----:B------:R-:W-:Y:S01]  /*4cc0*/  ISETP.GE.AND P0, PT, R32, c[0x0][0x27c], PT ;  /* 0x00009f0020007a0c */ /* 0x000fe20003f06270 */
[----:B--2---:R-:W-:Y:S02]  /*4cd0*/  IMAD.MOV.U32 R2, RZ, RZ, R62 ;  /* 0x000000ffff027224 */ /* 0x004fe400078e003e */
[----:B-1----:R-:W-:Y:S02]  /*4ce0*/  IMAD.MOV.U32 R9, RZ, RZ, R63 ;  /* 0x000000ffff097224 */ /* 0x002fe400078e003f */
[----:B------:R-:W-:Y:S02]  /*4cf0*/  IMAD.MOV.U32 R8, RZ, RZ, R60 ;  /* 0x000000ffff087224 */ /* 0x000fe400078e003c */
[----:B------:R-:W-:Y:S01]  /*4d00*/  IMAD.MOV.U32 R3, RZ, RZ, R61 ;  /* 0x000000ffff037224 */ /* 0x000fe200078e003d */
[----:B------:R-:W-:Y:S04]  /*4d10*/  PRMT R73, R9, 0x5410, R2 ;  /* 0x0000541009497816 */ /* 0x000fe80000000002 */
[----:B------:R-:W-:Y:S01]  /*4d20*/  PRMT R72, R8, 0x5410, R3 ;  /* 0x0000541008487816 */ /* 0x000fe20000000003 */
[----:B----4-:R-:W-:Y:S02]  /*4d30*/  IMAD.MOV.U32 R2, RZ, RZ, R22 ;  /* 0x000000ffff027224 */ /* 0x010fe400078e0016 */
[----:B------:R-:W-:Y:S02]  /*4d40*/  IMAD.MOV.U32 R8, RZ, RZ, R23 ;  /* 0x000000ffff087224 */ /* 0x000fe400078e0017 */
[----:B------:R-:W-:Y:S03]  /*4d50*/  IMAD.MOV.U32 R3, RZ, RZ, R20 ;  /* 0x000000ffff037224 */ /* 0x000fe600078e0014 */
[----:B------:R-:W-:Y:S01]  /*4d60*/  PRMT R37, R8, 0x5410, R2 ;  /* 0x0000541008257816 */ /* 0x000fe20000000002 */
[----:B------:R-:W-:Y:S05]  /*4d70*/  IMAD.MOV.U32 R2, RZ, RZ, R21 ;  /* 0x000000ffff027224 */ /* 0x000fea00078e0015 */
[----:B------:R-:W-:Y:S01]  /*4d80*/  PRMT R15, R3, 0x5410, R2 ;  /* 0x00005410030f7816 */ /* 0x000fe20000000002 */
[----:B------:R-:W-:Y:S02]  /*4d90*/  IMAD.MOV.U32 R8, RZ, RZ, R66 ;  /* 0x000000ffff087224 */ /* 0x000fe400078e0042 */
[----:B------:R-:W-:Y:S02]  /*4da0*/  IMAD.MOV.U32 R2, RZ, RZ, R67 ;  /* 0x000000ffff027224 */ /* 0x000fe400078e0043 */
[----:B------:R-:W-:Y:S03]  /*4db0*/  IMAD.MOV.U32 R3, RZ, RZ, R65 ;  /* 0x000000ffff037224 */ /* 0x000fe600078e0041 */
[----:B------:R-:W-:Y:S01]  /*4dc0*/  PRMT R75, R2, 0x5410, R8 ;  /* 0x00005410024b7816 */ /* 0x000fe20000000008 */
[----:B------:R-:W-:Y:S02]  /*4dd0*/  IMAD.MOV.U32 R8, RZ, RZ, R64 ;  /* 0x000000ffff087224 */ /* 0x000fe400078e0040 */
[----:B------:R-:W-:Y:S03]  /*4de0*/  IMAD.MOV.U32 R2, RZ, RZ, R26 ;  /* 0x000000ffff027224 */ /* 0x000fe600078e001a */
[----:B------:R-:W-:Y:S01]  /*4df0*/  PRMT R74, R8, 0x5410, R3 ;  /* 0x00005410084a7816 */ /* 0x000fe20000000003 */
[----:B------:R-:W-:Y:S02]  /*4e00*/  IMAD.MOV.U32 R8, RZ, RZ, R27 ;  /* 0x000000ffff087224 */ /* 0x000fe400078e001b */
[----:B------:R-:W-:Y:S03]  /*4e10*/  IMAD.MOV.U32 R3, RZ, RZ, R24 ;  /* 0x000000ffff037224 */ /* 0x000fe600078e0018 */
[----:B------:R-:W-:Y:S01]  /*4e20*/  PRMT R39, R8, 0x5410, R2 ;  /* 0x0000541008277816 */ /* 0x000fe20000000002 */
[----:B------:R-:W-:Y:S05]  /*4e30*/  IMAD.MOV.U32 R2, RZ, RZ, R25 ;  /* 0x000000ffff027224 */ /* 0x000fea00078e0019 */
[----:B------:R-:W-:Y:S01]  /*4e40*/  PRMT R38, R3, 0x5410, R2 ;  /* 0x0000541003267816 */ /* 0x000fe20000000002 */
[----:B---3--:R-:W-:Y:S02]  /*4e50*/  IMAD.MOV.U32 R9, RZ, RZ, R70 ;  /* 0x000000ffff097224 */ /* 0x008fe400078e0046 */
[----:B------:R-:W-:Y:S02]  /*4e60*/  IMAD.MOV.U32 R8, RZ, RZ, R71 ;  /* 0x000000ffff087224 */ /* 0x000fe400078e0047 */
[----:B------:R-:W-:Y:S02]  /*4e70*/  IMAD.MOV.U32 R3, RZ, RZ, R68 ;  /* 0x000000ffff037224 */ /* 0x000fe400078e0044 */
[----:B------:R-:W-:Y:S01]  /*4e80*/  IMAD.MOV.U32 R2, RZ, RZ, R69 ;  /* 0x000000ffff027224 */ /* 0x000fe200078e0045 */
[----:B------:R-:W-:Y:S01]  /*4e90*/  PRMT R77, R8, 0x5410, R9 ;  /* 0x00005410084d7816 */ /* 0x000fe20000000009 */
[----:B------:R-:W-:Y:S02]  /*4ea0*/  IMAD.MOV.U32 R9, RZ, RZ, R30 ;  /* 0x000000ffff097224 */ /* 0x000fe400078e001e */
[----:B------:R-:W-:Y:S01]  /*4eb0*/  IMAD.MOV.U32 R8, RZ, RZ, R31 ;  /* 0x000000ffff087224 */ /* 0x000fe200078e001f */
[----:B------:R-:W-:Y:S01]  /*4ec0*/  PRMT R76, R2, 0x5410, R3 ;  /* 0x00005410024c7816 */ /* 0x000fe20000000003 */
[----:B------:R-:W-:Y:S02]  /*4ed0*/  IMAD.MOV.U32 R3, RZ, RZ, R28 ;  /* 0x000000ffff037224 */ /* 0x000fe400078e001c */
[----:B------:R-:W-:Y:S01]  /*4ee0*/  IMAD.MOV.U32 R2, RZ, RZ, R29 ;  /* 0x000000ffff027224 */ /* 0x000fe200078e001d */
[----:B------:R-:W-:Y:S04]  /*4ef0*/  PRMT R41, R8, 0x5410, R9 ;  /* 0x0000541008297816 */ /* 0x000fe80000000009 */
[----:B------:R-:W-:Y:S01]  /*4f00*/  PRMT R40, R2, 0x5410, R3 ;  /* 0x0000541002287816 */ /* 0x000fe20000000003 */
[----:B------:R-:W-:-:S05]  /*4f10*/  @P1 BRA `(.L_x_79) ;  /* 0x0000076000001947 */ /* 0x000fca0003800000 */
[----:B-----5:R-:W-:Y:S01]  /*4f20*/  IMAD.MOV.U32 R13, RZ, RZ, R7 ;  /* 0x000000ffff0d7224 */ /* 0x020fe200078e0007 */
[----:B------:R-:W-:Y:S01]  /*4f30*/  IADD3 R3, P1, R188, R86, RZ ;  /* 0x00000056bc037210 */ /* 0x000fe20007f3e0ff */
[----:B------:R-:W-:Y:S01]  /*4f40*/  LDS.128 R56, [R151+0x3900] ;  /* 0x0039000097387984 */ /* 0x000fe20000000c00 */
[----:B------:R-:W-:Y:S01]  /*4f50*/  @!P0 SHF.R.U32.HI R11, RZ, 0x10, R5 ;  /* 0x00000010ff0b8819 */ /* 0x000fe20000011605 */
[----:B------:R-:W-:Y:S01]  /*4f60*/  IMAD.MOV.U32 R54, RZ, RZ, R47 ;  /* 0x000000ffff367224 */ /* 0x000fe200078e002f */
[----:B------:R-:W-:Y:S02]  /*4f70*/  IADD3.X R2, R91, R145, RZ, P1, !PT ;  /* 0x000000915b027210 */ /* 0x000fe40000ffe4ff */
[----:B------:R-:W-:Y:S02]  /*4f80*/  IADD3 R8, P2, P1, R94, R3, R121 ;  /* 0x000000035e087210 */ /* 0x000fe4000795e079 */
[----:B------:R-:W-:Y:S01]  /*4f90*/  @!P0 SHF.R.U64 R51, R44, 0x10, R45 ;  /* 0x000000102c338819 */ /* 0x000fe2000000122d */
[----:B------:R-:W1:Y:S01]  /*4fa0*/  LDS.128 R16, [R155+0x3900] ;  /* 0x003900009b107984 */ /* 0x000e620000000c00 */
[-C--:B------:R-:W-:Y:S02]  /*4fb0*/  IADD3.X R43, R96, R2.reuse, R127, P2, P1 ;  /* 0x00000002602b7210 */ /* 0x080fe400017e247f */
[----:B------:R-:W-:Y:S02]  /*4fc0*/  ISETP.GE.AND P1, PT, R101, c[0x0][0x1d4], PT ;  /* 0x0000750065007a0c */ /* 0x000fe40003f26270 */
[----:B------:R-:W-:Y:S02]  /*4fd0*/  @!P0 SHF.R.U64 R10, R4, 0x10, R5 ;  /* 0x00000010040a8819 */ /* 0x000fe40000001205 */
[----:B------:R-:W-:Y:S02]  /*4fe0*/  MOV R48, R45 ;  /* 0x0000002d00307202 */ /* 0x000fe40000000f00 */
[----:B------:R-:W-:Y:S02]  /*4ff0*/  @!P0 SHF.R.U32.HI R14, RZ, 0x10, R7 ;  /* 0x00000010ff0e8819 */ /* 0x000fe40000011607 */
[----:B------:R-:W-:Y:S02]  /*5000*/  @!P0 SHF.R.U32.HI R50, RZ, 0x10, R45 ;  /* 0x00000010ff328819 */ /* 0x000fe4000001162d */
[----:B------:R-:W-:Y:S01]  /*5010*/  @!P0 SHF.R.U64 R12, R6, 0x10, R7 ;  /* 0x00000010060c8819 */ /* 0x000fe20000001207 */
[----:B------:R-:W-:Y:S01]  /*5020*/  @!P0 HADD2.F32 R6, -RZ, R6.H0_H0 ;  /* 0x20000006ff068230 */ /* 0x000fe20000004100 */
[----:B------:R-:W-:Y:S02]  /*5030*/  @!P0 SHF.R.U64 R52, R46, 0x10, R47 ;  /* 0x000000102e348819 */ /* 0x000fe4000000122f */
[----:B------:R-:W-:Y:S02]  /*5040*/  @!P1 IADD3 R9, P3, P2, R94, R3, R101 ;  /* 0x000000035e099210 */ /* 0x000fe40007a7e065 */
[----:B------:R-:W-:Y:S01]  /*5050*/  MOV R3, R5 ;  /* 0x0000000500037202 */ /* 0x000fe20000000f00 */
[----:B------:R-:W-:Y:S01]  /*5060*/  IMAD.MOV.U32 R5, RZ, RZ, R44 ;  /* 0x000000ffff057224 */ /* 0x000fe200078e002c */
[----:B------:R-:W-:Y:S01]  /*5070*/  @!P1 IADD3.X R49, R96, R2, R126, P3, P2 ;  /* 0x0000000260319210 */ /* 0x000fe20001fe447e */
[----:B------:R-:W-:Y:S01]  /*5080*/  IMAD.MOV.U32 R2, RZ, RZ, R4 ;  /* 0x000000ffff027224 */ /* 0x000fe200078e0004 */
[C---:B------:R-:W-:Y:S01]  /*5090*/  LEA R82, P2, R8.reuse, c[0x0][0x1c8], 0x1 ;  /* 0x0000720008527a11 */ /* 0x040fe200078408ff */
[----:B------:R-:W-:Y:S01]  /*50a0*/  @!P0 HADD2.F32 R3, -RZ, R3.H0_H0 ;  /* 0x20000003ff038230 */ /* 0x000fe20000004100 */
[----:B------:R-:W-:Y:S01]  /*50b0*/  MOV R53, R46 ;  /* 0x0000002e00357202 */ /* 0x000fe20000000f00 */
[----:B------:R-:W-:Y:S01]  /*50c0*/  @!P0 HADD2.F32 R46, -RZ, R48.H0_H0 ;  /* 0x20000030ff2e8230 */ /* 0x000fe20000004100 */
[----:B------:R-:W-:Y:S01]  /*50d0*/  LEA.HI.X R83, R8, c[0x0][0x1cc], R43, 0x1, P2 ;  /* 0x0000730008537a11 */ /* 0x000fe200010f0c2b */
[----:B------:R-:W-:Y:S01]  /*50e0*/  @!P0 HADD2.F32 R2, -RZ, R2.H0_H0 ;  /* 0x20000002ff028230 */ /* 0x000fe20000004100 */
[C---:B------:R-:W-:Y:S01]  /*50f0*/  @!P1 LEA R80, P2, R9.reuse, c[0x0][0x1c8], 0x1 ;  /* 0x0000720009509a11 */ /* 0x040fe200078408ff */
[----:B------:R-:W-:Y:S01]  /*5100*/  @!P0 HADD2.F32 R43, -RZ, R5.H0_H0 ;  /* 0x20000005ff2b8230 */ /* 0x000fe20000004100 */
[----:B------:R-:W-:Y:S01]  /*5110*/  @!P0 SHF.R.U32.HI R55, RZ, 0x10, R47 ;  /* 0x00000010ff378819 */ /* 0x000fe2000001162f */
[----:B------:R-:W-:Y:S01]  /*5120*/  @!P0 HADD2.F32 R48, -RZ, R50.H0_H0 ;  /* 0x20000032ff308230 */ /* 0x000fe20000004100 */
[----:B------:R-:W-:Y:S01]  /*5130*/  @!P1 LEA.HI.X R81, R9, c[0x0][0x1cc], R49, 0x1, P2 ;  /* 0x0000730009519a11 */ /* 0x000fe200010f0c31 */
[----:B------:R-:W-:Y:S02]  /*5140*/  @!P0 HADD2.F32 R52, -RZ, R52.H0_H0 ;  /* 0x20000034ff348230 */ /* 0x000fe40000004100 */
[----:B------:R-:W-:Y:S01]  /*5150*/  @!P0 HADD2.F32 R50, -RZ, R53.H0_H0 ;  /* 0x20000035ff328230 */ /* 0x000fe20000004100 */
[----:B-1----:R-:W-:Y:S01]  /*5160*/  @!P0 IMAD.MOV.U32 R9, RZ, RZ, R16 ;  /* 0x000000ffff098224 */ /* 0x002fe200078e0010 */
[----:B------:R-:W-:Y:S02]  /*5170*/  @!P0 MOV R49, R56 ;  /* 0x0000003800318202 */ /* 0x000fe40000000f00 */
[----:B------:R-:W-:Y:S02]  /*5180*/  @!P0 MOV R44, R57 ;  /* 0x00000039002c8202 */ /* 0x000fe40000000f00 */
[----:B------:R-:W-:Y:S01]  /*5190*/  @!P0 MOV R8, R17 ;  /* 0x0000001100088202 */ /* 0x000fe20000000f00 */
[----:B------:R-:W-:Y:S02]  /*51a0*/  @!P0 HADD2.F32 R7, -RZ, R49.H0_H0 ;  /* 0x20000031ff078230 */ /* 0x000fe40000004100 */
[----:B------:R-:W-:Y:S02]  /*51b0*/  @!P0 HADD2.F32 R45, -RZ, R44.H0_H0 ;  /* 0x2000002cff2d8230 */ /* 0x000fe40000004100 */
[--C-:B------:R-:W-:Y:S01]  /*51c0*/  @!P0 HADD2.F32 R4, -RZ, R9.reuse.H0_H0 ;  /* 0x20000009ff048230 */ /* 0x100fe20000004100 */
[-C--:B------:R-:W-:Y:S01]  /*51d0*/  @!P0 FMUL.FTZ R79, R7, R2.reuse ;  /* 0x00000002074f8220 */ /* 0x080fe20000410000 */
[--C-:B------:R-:W-:Y:S01]  /*51e0*/  @!P0 HADD2.F32 R5, -RZ, R8.reuse.H0_H0 ;  /* 0x20000008ff058230 */ /* 0x100fe20000004100 */
[----:B------:R-:W-:Y:S01]  /*51f0*/  @!P0 FMUL.FTZ R47, R45, R3 ;  /* 0x000000032d2f8220 */ /* 0x000fe20000410000 */
[----:B------:R-:W-:Y:S01]  /*5200*/  @!P0 HADD2.F32 R8, -RZ, R8.H1_H1 ;  /* 0x30000008ff088230 */ /* 0x000fe20000004100 */
[C---:B------:R-:W-:Y:S01]  /*5210*/  @!P0 FMUL.FTZ R2, R4.reuse, R2 ;  /* 0x0000000204028220 */ /* 0x040fe20000410000 */
[----:B------:R-:W-:Y:S01]  /*5220*/  @!P0 HADD2.F32 R9, -RZ, R9.H1_H1 ;  /* 0x30000009ff098230 */ /* 0x000fe20000004100 */
[----:B------:R-:W-:Y:S02]  /*5230*/  @!P0 FFMA.FTZ R79, R4, R43, -R79 ;  /* 0x0000002b044f8223 */ /* 0x000fe4000001084f */
[C---:B------:R-:W-:Y:S01]  /*5240*/  @!P0 FMUL.FTZ R4, R5.reuse, R3 ;  /* 0x0000000305048220 */ /* 0x040fe20000410000 */
[----:B------:R-:W-:Y:S01]  /*5250*/  @!P0 HADD2.F32 R3, -RZ, R11.H0_H0 ;  /* 0x2000000bff038230 */ /* 0x000fe20000004100 */
[----:B------:R-:W-:Y:S01]  /*5260*/  @!P0 FFMA.FTZ R92, R5, R46, -R47 ;  /* 0x0000002e055c8223 */ /* 0x000fe2000001082f */
[----:B------:R-:W-:Y:S01]  /*5270*/  @!P0 HADD2.F32 R47, -RZ, R44.H1_H1 ;  /* 0x3000002cff2f8230 */ /* 0x000fe20000004100 */
[----:B------:R-:W-:Y:S01]  /*5280*/  @!P0 FFMA.FTZ R2, R7, R43, R2 ;  /* 0x0000002b07028223 */ /* 0x000fe20000010002 */
[----:B------:R-:W-:Y:S01]  /*5290*/  @!P0 HADD2.F32 R7, -RZ, R10.H0_H0 ;  /* 0x2000000aff078230 */ /* 0x000fe20000004100 */
[CC--:B------:R-:W-:Y:S01]  /*52a0*/  @!P0 FMUL.FTZ R5, R8.reuse, R3.reuse ;  /* 0x0000000308058220 */ /* 0x0c0fe20000410000 */
[----:B------:R-:W-:Y:S01]  /*52b0*/  @!P0 HADD2.F32 R43, -RZ, R49.H1_H1 ;  /* 0x30000031ff2b8230 */ /* 0x000fe20000004100 */
[----:B------:R-:W-:Y:S01]  /*52c0*/  @!P0 FMUL.FTZ R10, R47, R3 ;  /* 0x000000032f0a8220 */ /* 0x000fe20000410000 */
[----:B------:R-:W-:Y:S01]  /*52d0*/  @!P0 HADD2.F32 R44, -RZ, R51.H0_H0 ;  /* 0x20000033ff2c8230 */ /* 0x000fe20000004100 */
[-C--:B------:R-:W-:Y:S02]  /*52e0*/  @!P0 FMUL.FTZ R3, R9, R7.reuse ;  /* 0x0000000709038220 */ /* 0x080fe40000410000 */
[----:B------:R-:W-:Y:S01]  /*52f0*/  @!P0 FFMA.FTZ R90, R8, R48, -R10 ;  /* 0x00000030085a8223 */ /* 0x000fe2000001080a */
[----:B------:R-:W-:Y:S01]  /*5300*/  @!P0 MOV R8, R18 ;  /* 0x0000001200088202 */ /* 0x000fe20000000f00 */
[----:B------:R-:W-:Y:S02]  /*5310*/  @!P0 IMAD.MOV.U32 R10, RZ, RZ, R58 ;  /* 0x000000ffff0a8224 */ /* 0x000fe400078e003a */
[C---:B------:R-:W-:Y:S01]  /*5320*/  @!P0 FMUL.FTZ R11, R43.reuse, R7 ;  /* 0x000000072b0b8220 */ /* 0x040fe20000410000 */
[----:B------:R-:W-:Y:S01]  /*5330*/  @!P0 HADD2.F32 R7, -RZ, R12.H0_H0 ;  /* 0x2000000cff078230 */ /* 0x000fe20000004100 */
[-C--:B------:R-:W-:Y:S01]  /*5340*/  @!P0 FFMA.FTZ R3, R43, R44.reuse, R3 ;  /* 0x0000002c2b038223 */ /* 0x080fe20000010003 */
[--C-:B------:R-:W-:Y:S01]  /*5350*/  @!P0 HADD2.F32 R51, -RZ, R10.reuse.H1_H1 ;  /* 0x3000000aff338230 */ /* 0x100fe20000004100 */
[----:B------:R-:W-:Y:S01]  /*5360*/  @!P0 FFMA.FTZ R89, R9, R44, -R11 ;  /* 0x0000002c09598223 */ /* 0x000fe2000001080b */
[----:B------:R-:W-:Y:S01]  /*5370*/  @!P0 HADD2.F32 R49, -RZ, R10.H0_H0 ;  /* 0x2000000aff318230 */ /* 0x000fe20000004100 */
[----:B------:R-:W-:Y:S01]  /*5380*/  @!P0 FFMA.FTZ R4, R45, R46, R4 ;  /* 0x0000002e2d048223 */ /* 0x000fe20000010004 */
[--C-:B------:R-:W-:Y:S01]  /*5390*/  @!P0 HADD2.F32 R9, -RZ, R8.reuse.H1_H1 ;  /* 0x30000008ff098230 */ /* 0x100fe20000004100 */
[----:B------:R-:W-:Y:S01]  /*53a0*/  @!P0 FMUL.FTZ R10, R51, R7 ;  /* 0x00000007330a8220 */ /* 0x000fe20000410000 */
[----:B------:R-:W-:Y:S01]  /*53b0*/  @!P0 MOV R11, R59 ;  /* 0x0000003b000b8202 */ /* 0x000fe20000000f00 */
[----:B------:R-:W-:Y:S01]  /*53c0*/  @!P0 FMUL.FTZ R12, R49, R6 ;  /* 0x00000006310c8220 */ /* 0x000fe20000410000 */
[----:B------:R-:W-:Y:S01]  /*53d0*/  @!P0 HADD2.F32 R8, -RZ, R8.H0_H0 ;  /* 0x20000008ff088230 */ /* 0x000fe20000004100 */
[----:B------:R-:W-:Y:S01]  /*53e0*/  @!P0 FMUL.FTZ R7, R9, R7 ;  /* 0x0000000709078220 */ /* 0x000fe20000410000 */
[----:B------:R-:W-:Y:S01]  /*53f0*/  @!P0 F2FP.PACK_AB R2, R3, R2 ;  /* 0x000000020302823e */ /* 0x000fe200000000ff */
[----:B------:R-:W-:Y:S01]  /*5400*/  @!P0 FFMA.FTZ R88, R9, R52, -R10 ;  /* 0x0000003409588223 */ /* 0x000fe2000001080a */
[----:B------:R-:W-:Y:S01]  /*5410*/  @!P0 HADD2.F32 R10, -RZ, R14.H0_H0 ;  /* 0x2000000eff0a8230 */ /* 0x000fe20000004100 */
[----:B------:R-:W-:Y:S01]  /*5420*/  @!P0 IMAD.MOV.U32 R9, RZ, RZ, R19 ;  /* 0x000000ffff098224 */ /* 0x000fe200078e0013 */
[----:B------:R-:W-:Y:S01]  /*5430*/  @!P0 MOV R56, R2 ;  /* 0x0000000200388202 */ /* 0x000fe20000000f00 */
[C---:B------:R-:W-:Y:S01]  /*5440*/  @!P0 FMUL.FTZ R6, R8.reuse, R6 ;  /* 0x0000000608068220 */ /* 0x040fe20000410000 */
[----:B------:R-:W-:Y:S01]  /*5450*/  @!P0 HADD2.F32 R53, -RZ, R11.H1_H1 ;  /* 0x3000000bff358230 */ /* 0x000fe20000004100 */
[----:B------:R-:W-:Y:S01]  /*5460*/  @!P0 FFMA.FTZ R85, R8, R50, -R12 ;  /* 0x0000003208558223 */ /* 0x000fe2000001080c */
[----:B------:R-:W-:Y:S01]  /*5470*/  @!P0 HADD2.F32 R8, -RZ, R13.H0_H0 ;  /* 0x2000000dff088230 */ /* 0x000fe20000004100 */
[----:B------:R-:W-:Y:S01]  /*5480*/  @!P0 FFMA.FTZ R5, R47, R48, R5 ;  /* 0x000000302f058223 */ /* 0x000fe20000010005 */
[----:B------:R-:W-:Y:S01]  /*5490*/  @!P0 HADD2.F32 R13, -RZ, R11.H0_H0 ;  /* 0x2000000bff0d8230 */ /* 0x000fe20000004100 */
[----:B------:R-:W-:Y:S01]  /*54a0*/  @!P0 FFMA.FTZ R6, R49, R50, R6 ;  /* 0x0000003231068223 */ /* 0x000fe20000010006 */
[--C-:B------:R-:W-:Y:S01]  /*54b0*/  @!P0 HADD2.F32 R12, -RZ, R9.reuse.H0_H0 ;  /* 0x20000009ff0c8230 */ /* 0x100fe20000004100 */
[----:B------:R-:W-:Y:S01]  /*54c0*/  @!P0 FFMA.FTZ R7, R51, R52, R7 ;  /* 0x0000003433078223 */ /* 0x000fe20000010007 */
[----:B------:R-:W-:Y:S01]  /*54d0*/  @!P0 F2FP.PACK_AB R4, R5, R4 ;  /* 0x000000040504823e */ /* 0x000fe200000000ff */
[----:B------:R-:W-:Y:S01]  /*54e0*/  @!P0 HADD2.F32 R11, -RZ, R9.H1_H1 ;  /* 0x30000009ff0b8230 */ /* 0x000fe20000004100 */
[----:B------:R-:W-:Y:S01]  /*54f0*/  @!P0 FMUL.FTZ R9, R13, R8 ;  /* 0x000000080d098220 */ /* 0x000fe20000410000 */
[----:B------:R-:W-:Y:S01]  /*5500*/  @!P0 HADD2.F32 R14, -RZ, R54.H0_H0 ;  /* 0x20000036ff0e8230 */ /* 0x000fe20000004100 */
[----:B------:R-:W-:Y:S01]  /*5510*/  @!P0 F2FP.PACK_AB R6, R7, R6 ;  /* 0x000000060706823e */ /* 0x000fe200000000ff */
[----:B------:R-:W-:Y:S01]  /*5520*/  @!P0 HADD2.F32 R54, -RZ, R55.H0_H0 ;  /* 0x20000037ff368230 */ /* 0x000fe20000004100 */
[----:B------:R-:W-:Y:S02]  /*5530*/  @!P0 FMUL.FTZ R55, R53, R10 ;  /* 0x0000000a35378220 */ /* 0x000fe40000410000 */
[----:B------:R-:W-:Y:S01]  /*5540*/  @!P0 MOV R58, R6 ;  /* 0x00000006003a8202 */ /* 0x000fe20000000f00 */
[C---:B------:R-:W-:Y:S02]  /*5550*/  @!P0 FFMA.FTZ R84, R12.reuse, R14, -R9 ;  /* 0x0000000e0c548223 */ /* 0x040fe40000010809 */
[C---:B------:R-:W-:Y:S02]  /*5560*/  @!P0 FFMA.FTZ R55, R11.reuse, R54, -R55 ;  /* 0x000000360b378223 */ /* 0x040fe40000010837 */
[----:B------:R-:W-:Y:S01]  /*5570*/  @!P0 FMUL.FTZ R8, R12, R8 ;  /* 0x000000080c088220 */ /* 0x000fe20000410000 */
[----:B------:R-:W-:Y:S01]  /*5580*/  @!P0 F2FP.PACK_AB R12, R88, R85 ;  /* 0x00000055580c823e */ /* 0x000fe200000000ff */
[----:B------:R-:W-:Y:S01]  /*5590*/  @!P0 FMUL.FTZ R9, R11, R10 ;  /* 0x0000000a0b098220 */ /* 0x000fe20000410000 */
[----:B------:R-:W-:Y:S01]  /*55a0*/  @!P0 F2FP.PACK_AB R11, R90, R92 ;  /* 0x0000005c5a0b823e */ /* 0x000fe200000000ff */
[----:B------:R-:W-:Y:S01]  /*55b0*/  @!P0 FFMA.FTZ R8, R13, R14, R8 ;  /* 0x0000000e0d088223 */ /* 0x000fe20000010008 */
[----:B------:R-:W-:Y:S01]  /*55c0*/  @!P0 F2FP.PACK_AB R10, R89, R79 ;  /* 0x0000004f590a823e */ /* 0x000fe200000000ff */
[----:B------:R-:W-:Y:S01]  /*55d0*/  @!P0 FFMA.FTZ R9, R53, R54, R9 ;  /* 0x0000003635098223 */ /* 0x000fe20000010009 */
[----:B------:R-:W-:Y:S01]  /*55e0*/  @!P0 F2FP.PACK_AB R43, R55, R84 ;  /* 0x00000054372b823e */ /* 0x000fe200000000ff */
[----:B------:R-:W-:Y:S01]  /*55f0*/  @!P0 IMAD.MOV.U32 R18, RZ, RZ, R12 ;  /* 0x000000ffff128224 */ /* 0x000fe200078e000c */
[----:B------:R-:W-:Y:S01]  /*5600*/  @!P0 MOV R16, R10 ;  /* 0x0000000a00108202 */ /* 0x000fe20000000f00 */
[----:B------:R-:W-:Y:S01]  /*5610*/  @!P0 IMAD.MOV.U32 R57, RZ, RZ, R4 ;  /* 0x000000ffff398224 */ /* 0x000fe200078e0004 */
[----:B------:R-:W-:Y:S02]  /*5620*/  @!P0 MOV R17, R11 ;  /* 0x0000000b00118202 */ /* 0x000fe40000000f00 */
[----:B------:R-:W-:Y:S02]  /*5630*/  @!P0 MOV R19, R43 ;  /* 0x0000002b00138202 */ /* 0x000fe40000000f00 */
[----:B------:R-:W-:Y:S03]  /*5640*/  @!P0 F2FP.PACK_AB R8, R9, R8 ;  /* 0x000000080908823e */ /* 0x000fe600000000ff */
[----:B------:R1:W-:Y:S01]  /*5650*/  STG.E.128 [R82.64], R16 ;  /* 0x0000001052007986 */ /* 0x0003e2000c101d0a */
[----:B------:R-:W-:Y:S07]  /*5660*/  @!P0 MOV R59, R8 ;  /* 0x00000008003b8202 */ /* 0x000fee0000000f00 */
[----:B------:R1:W-:Y:S02]  /*5670*/  @!P1 STG.E.128 [R80.64], R56 ;  /* 0x0000003850009986 */ /* 0x0003e4000c101d0a */
.L_x_79:
[----:B------:R-:W-:Y:S05]  /*5680*/  BSYNC B0 ;  /* 0x0000000000007941 */ /* 0x000fea0003800000 */
.L_x_78:
[----:B------:R-:W-:Y:S01]  /*5690*/  ISETP.GE.OR P1, PT, R171, R78, !P4 ;  /* 0x0000004eab00720c */ /* 0x000fe20006726670 */
[----:B------:R-:W-:Y:S01]  /*56a0*/  @!UPT UIADD3 URZ, URZ, URZ, URZ ;  /* 0x0000003f3f3ff290 */ /* 0x000fe2000fffe03f */
[----:B------:R-:W-:Y:S11]  /*56b0*/  BSSY B0, `(.L_x_80) ;  /* 0x0000071000007945 */ /* 0x000ff60003800000 */
[----:B------:R-:W-:-:S05]  /*56c0*/  @P1 BRA `(.L_x_81) ;  /* 0x000006f000001947 */ /* 0x000fca0003800000 */
[----:B------:R-:W-:Y:S01]  /*56d0*/  IADD3 R3, P1, R198, R86, RZ ;  /* 0x00000056c6037210 */ /* 0x000fe20007f3e0ff */
[----:B------:R-:W-:Y:S01]  /*56e0*/  LDS.128 R52, [R150+0x3900] ;  /* 0x0039000096347984 */ /* 0x000fe20000000c00 */
[----:B------:R-:W-:Y:S01]  /*56f0*/  @!P0 SHF.R.U32.HI R10, RZ, 0x10, R23 ;  /* 0x00000010ff0a8819 */ /* 0x000fe20000011617 */
[----:B------:R-:W-:Y:S01]  /*5700*/  @!P0 HADD2.F32 R13, -RZ, R72.H0_H0 ;  /* 0x20000048ff0d8230 */ /* 0x000fe20000004100 */
[----:B------:R-:W-:Y:S01]  /*5710*/  IADD3.X R2, R91, R159, RZ, P1, !PT ;  /* 0x0000009f5b027210 */ /* 0x000fe20000ffe4ff */
[----:B-----5:R-:W-:Y:S01]  /*5720*/  @!P0 HADD2.F32 R46, -RZ, R73.H0_H0 ;  /* 0x20000049ff2e8230 */ /* 0x020fe20000004100 */
[-C--:B------:R-:W-:Y:S02]  /*5730*/  IADD3 R4, P2, P1, R94, R3.reuse, R121 ;  /* 0x000000035e047210 */ /* 0x080fe4000795e079 */
[----:B------:R-:W-:Y:S01]  /*5740*/  @!P0 SHF.R.U64 R11, R22, 0x10, R23 ;  /* 0x00000010160b8819 */ /* 0x000fe20000001217 */
[----:B-1----:R-:W1:Y:S01]  /*5750*/  LDS.128 R16, [R154+0x3900] ;  /* 0x003900009a107984 */ /* 0x002e620000000c00 */
[-C--:B------:R-:W-:Y:S02]  /*5760*/  IADD3.X R5, R96, R2.reuse, R127, P2, P1 ;  /* 0x0000000260057210 */ /* 0x080fe400017e247f */
[----:B------:R-:W-:Y:S02]  /*5770*/  ISETP.GE.AND P1, PT, R101, c[0x0][0x1d4], PT ;  /* 0x0000750065007a0c */ /* 0x000fe40003f26270 */
[--C-:B------:R-:W-:Y:S02]  /*5780*/  @!P0 SHF.R.U32.HI R43, RZ, 0x10, R61.reuse ;  /* 0x00000010ff2b8819 */ /* 0x100fe4000001163d */
[----:B------:R-:W-:Y:S02]  /*5790*/  @!P0 SHF.R.U64 R44, R60, 0x10, R61 ;  /* 0x000000103c2c8819 */ /* 0x000fe4000000123d */
[--C-:B------:R-:W-:Y:S02]  /*57a0*/  @!P0 SHF.R.U32.HI R48, RZ, 0x10, R63.reuse ;  /* 0x00000010ff308819 */ /* 0x100fe4000001163f */
[----:B------:R-:W-:Y:S02]  /*57b0*/  @!P0 SHF.R.U64 R62, R62, 0x10, R63 ;  /* 0x000000103e3e8819 */ /* 0x000fe4000000123f */
[--C-:B------:R-:W-:Y:S01]  /*57c0*/  @!P0 SHF.R.U32.HI R9, RZ, 0x10, R21.reuse ;  /* 0x00000010ff098819 */ /* 0x100fe20000011615 */
[----:B------:R-:W-:Y:S01]  /*57d0*/  @!P0 HADD2.F32 R48, -RZ, R48.H0_H0 ;  /* 0x20000030ff308230 */ /* 0x000fe20000004100 */
[----:B------:R-:W-:Y:S01]  /*57e0*/  @!P0 SHF.R.U64 R6, R20, 0x10, R21 ;  /* 0x0000001014068819 */ /* 0x000fe20000001215 */
[----:B------:R-:W-:Y:S01]  /*57f0*/  @!P0 HADD2.F32 R20, -RZ, R72.H1_H1 ;  /* 0x30000048ff148230 */ /* 0x000fe20000004100 */
[----:B------:R-:W-:Y:S03]  /*5800*/  @!P1 IADD3 R3, P3, P2, R94, R3, R101 ;  /* 0x000000035e039210 */ /* 0x000fe60007a7e065 */
[----:B------:R-:W-:Y:S01]  /*5810*/  @!P0 HADD2.F32 R6, -RZ, R6.H0_H0 ;  /* 0x20000006ff068230 */ /* 0x000fe20000004100 */
[----:B------:R-:W-:Y:S02]  /*5820*/  @!P1 IADD3.X R2, R96, R2, R126, P3, P2 ;  /* 0x0000000260029210 */ /* 0x000fe40001fe447e */
[C---:B------:R-:W-:Y:S04]  /*5830*/  LEA R58, P2, R4.reuse, c[0x0][0x1c8], 0x1 ;  /* 0x00007200043a7a11 */ /* 0x040fe800078408ff */
[----:B------:R-:W-:Y:S02]  /*5840*/  LEA.HI.X R59, R4, c[0x0][0x1cc], R5, 0x1, P2 ;  /* 0x00007300043b7a11 */ /* 0x000fe400010f0c05 */
[C---:B------:R-:W-:Y:S04]  /*5850*/  @!P1 LEA R56, P2, R3.reuse, c[0x0][0x1c8], 0x1 ;  /* 0x0000720003389a11 */ /* 0x040fe800078408ff */
[----:B------:R-:W-:Y:S01]  /*5860*/  @!P1 LEA.HI.X R57, R3, c[0x0][0x1cc], R2, 0x1, P2 ;  /* 0x0000730003399a11 */ /* 0x000fe200010f0c02 */
[--C-:B------:R-:W-:Y:S02]  /*5870*/  @!P0 HADD2.F32 R2, -RZ, R15.reuse.H0_H0 ;  /* 0x2000000fff028230 */ /* 0x100fe40000004100 */
[----:B------:R-:W-:Y:S01]  /*5880*/  @!P0 HADD2.F32 R3, -RZ, R15.H1_H1 ;  /* 0x3000000fff038230 */ /* 0x000fe20000004100 */
        /* <DEDUP_REMOVED lines=13> */
[----:B------:R-:W-:Y:S01]  /*5960*/  @!P0 FFMA.FTZ R79, R4, R13, -R22 ;  /* 0x0000000d044f8223 */ /* 0x000fe20000010816 */
[----:B------:R-:W-:Y:S01]  /*5970*/  @!P0 HADD2.F32 R22, -RZ, R43.H0_H0 ;  /* 0x2000002bff168230 */ /* 0x000fe20000004100 */
[C---:B------:R-:W-:Y:S01]  /*5980*/  @!P0 FMUL.FTZ R4, R5.reuse, R3 ;  /* 0x0000000305048220 */ /* 0x040fe20000410000 */
[----:B------:R-:W-:Y:S01]  /*5990*/  @!P0 HADD2.F32 R3, -RZ, R9.H0_H0 ;  /* 0x20000009ff038230 */ /* 0x000fe20000004100 */
[----:B------:R-:W-:Y:S01]  /*59a0*/  @!P0 FFMA.FTZ R72, R5, R20, -R21 ;  /* 0x0000001405488223 */ /* 0x000fe20000010815 */
[----:B------:R-:W-:Y:S01]  /*59b0*/  @!P0 HADD2.F32 R21, -RZ, R14.H1_H1 ;  /* 0x3000000eff158230 */ /* 0x000fe20000004100 */
[----:B------:R-:W-:Y:S01]  /*59c0*/  @!P0 FFMA.FTZ R2, R12, R13, R2 ;  /* 0x0000000d0c028223 */ /* 0x000fe20000010002 */
[----:B------:R-:W-:Y:S01]  /*59d0*/  @!P0 HADD2.F32 R13, -RZ, R23.H1_H1 ;  /* 0x30000017ff0d8230 */ /* 0x000fe20000004100 */
[----:B------:R-:W-:Y:S01]  /*59e0*/  @!P0 IMAD.MOV.U32 R12, RZ, RZ, R55 ;  /* 0x000000ffff0c8224 */ /* 0x000fe200078e0037 */
[----:B------:R-:W-:Y:S01]  /*59f0*/  @!P0 HADD2.F32 R14, -RZ, R44.H0_H0 ;  /* 0x2000002cff0e8230 */ /* 0x000fe20000004100 */
[-C--:B------:R-:W-:Y:S01]  /*5a00*/  @!P0 FMUL.FTZ R9, R21, R3.reuse ;  /* 0x0000000315098220 */ /* 0x080fe20000410000 */
[----:B------:R-:W-:Y:S01]  /*5a10*/  @!P0 HADD2.F32 R44, -RZ, R62.H0_H0 ;  /* 0x2000003eff2c8230 */ /* 0x000fe20000004100 */
[C---:B------:R-:W-:Y:S01]  /*5a20*/  @!P0 FMUL.FTZ R5, R7.reuse, R3 ;  /* 0x0000000307058220 */ /* 0x040fe20000410000 */
[----:B------:R-:W-:Y:S01]  /*5a30*/  @!P0 HADD2.F32 R45, -RZ, R12.H0_H0 ;  /* 0x2000000cff2d8230 */ /* 0x000fe20000004100 */
[----:B------:R-:W-:Y:S01]  /*5a40*/  @!P0 FFMA.FTZ R63, R7, R22, -R9 ;  /* 0x00000016073f8223 */ /* 0x000fe20000010809 */
[----:B------:R-:W-:Y:S01]  /*5a50*/  @!P0 MOV R7, R19 ;  /* 0x0000001300078202 */ /* 0x000fe20000000f00 */
[CC--:B------:R-:W-:Y:S01]  /*5a60*/  @!P0 FMUL.FTZ R23, R13.reuse, R6.reuse ;  /* 0x000000060d178220 */ /* 0x0c0fe20000410000 */
[----:B------:R-:W-:Y:S01]  /*5a70*/  @!P0 HADD2.F32 R9, -RZ, R10.H0_H0 ;  /* 0x2000000aff098230 */ /* 0x000fe20000004100 */
[C---:B------:R-:W-:Y:S01]  /*5a80*/  @!P0 FMUL.FTZ R3, R8.reuse, R6 ;  /* 0x0000000608038220 */ /* 0x040fe20000410000 */
[----:B------:R-:W-:Y:S01]  /*5a90*/  @!P0 HADD2.F32 R6, -RZ, R37.H0_H0 ;  /* 0x20000025ff068230 */ /* 0x000fe20000004100 */
[-C--:B------:R-:W-:Y:S01]  /*5aa0*/  @!P0 FFMA.FTZ R61, R8, R14.reuse, -R23 ;  /* 0x0000000e083d8223 */ /* 0x080fe20000010817 */
[--C-:B------:R-:W-:Y:S01]  /*5ab0*/  @!P0 HADD2.F32 R10, -RZ, R7.reuse.H0_H0 ;  /* 0x20000007ff0a8230 */ /* 0x100fe20000004100 */
[----:B------:R-:W-:Y:S01]  /*5ac0*/  @!P0 FFMA.FTZ R3, R13, R14, R3 ;  /* 0x0000000e0d038223 */ /* 0x000fe20000010003 */
[----:B------:R-:W-:Y:S01]  /*5ad0*/  @!P0 HADD2.F32 R47, -RZ, R12.H1_H1 ;  /* 0x3000000cff2f8230 */ /* 0x000fe20000004100 */
[-C--:B------:R-:W-:Y:S01]  /*5ae0*/  @!P0 FMUL.FTZ R12, R45, R6.reuse ;  /* 0x000000062d0c8220 */ /* 0x080fe20000410000 */
[----:B------:R-:W-:Y:S01]  /*5af0*/  @!P0 HADD2.F32 R7, -RZ, R7.H1_H1 ;  /* 0x30000007ff078230 */ /* 0x000fe20000004100 */
[C---:B------:R-:W-:Y:S01]  /*5b00*/  @!P0 FMUL.FTZ R8, R10.reuse, R6 ;  /* 0x000000060a088220 */ /* 0x040fe20000410000 */
[----:B------:R-:W-:Y:S01]  /*5b10*/  @!P0 F2FP.PACK_AB R2, R3, R2 ;  /* 0x000000020302823e */ /* 0x000fe200000000ff */
[-C--:B------:R-:W-:Y:S02]  /*5b20*/  @!P0 FMUL.FTZ R6, R47, R9.reuse ;  /* 0x000000092f068220 */ /* 0x080fe40000410000 */
[----:B------:R-:W-:Y:S01]  /*5b30*/  @!P0 FFMA.FTZ R60, R10, R46, -R12 ;  /* 0x0000002e0a3c8223 */ /* 0x000fe2000001080c */
[----:B------:R-:W-:Y:S01]  /*5b40*/  @!P0 MOV R12, R54 ;  /* 0x00000036000c8202 */ /* 0x000fe20000000f00 */
[C---:B------:R-:W-:Y:S01]  /*5b50*/  @!P0 FMUL.FTZ R9, R7.reuse, R9 ;  /* 0x0000000907098220 */ /* 0x040fe20000410000 */
[----:B------:R-:W-:Y:S01]  /*5b60*/  @!P0 MOV R52, R2 ;  /* 0x0000000200348202 */ /* 0x000fe20000000f00 */
[----:B------:R-:W-:Y:S01]  /*5b70*/  @!P0 FFMA.FTZ R51, R7, R48, -R6 ;  /* 0x0000003007338223 */ /* 0x000fe20000010806 */
[----:B------:R-:W-:Y:S01]  /*5b80*/  @!P0 HADD2.F32 R10, -RZ, R11.H0_H0 ;  /* 0x2000000bff0a8230 */ /* 0x000fe20000004100 */
[----:B------:R-:W-:Y:S01]  /*5b90*/  @!P0 IMAD.MOV.U32 R7, RZ, RZ, R18 ;  /* 0x000000ffff078224 */ /* 0x000fe200078e0012 */
[--C-:B------:R-:W-:Y:S01]  /*5ba0*/  @!P0 HADD2.F32 R23, -RZ, R12.reuse.H0_H0 ;  /* 0x2000000cff178230 */ /* 0x100fe20000004100 */
[----:B------:R-:W-:Y:S01]  /*5bb0*/  @!P0 FFMA.FTZ R4, R15, R20, R4 ;  /* 0x000000140f048223 */ /* 0x000fe20000010004 */
[----:B------:R-:W-:Y:S01]  /*5bc0*/  @!P0 HADD2.F32 R43, -RZ, R12.H1_H1 ;  /* 0x3000000cff2b8230 */ /* 0x000fe20000004100 */
[----:B------:R-:W-:Y:S01]  /*5bd0*/  @!P0 FFMA.FTZ R5, R21, R22, R5 ;  /* 0x0000001615058223 */ /* 0x000fe20000010005 */
[----:B------:R-:W-:Y:S01]  /*5be0*/  @!P0 F2FP.PACK_AB R13, R51, R60 ;  /* 0x0000003c330d823e */ /* 0x000fe200000000ff */
[----:B------:R-:W-:Y:S02]  /*5bf0*/  @!P0 HADD2.F32 R6, -RZ, R37.H1_H1 ;  /* 0x30000025ff068230 */ /* 0x000fe40000004100 */
[----:B------:R-:W-:Y:S01]  /*5c00*/  @!P0 FMUL.FTZ R49, R43, R10 ;  /* 0x0000000a2b318220 */ /* 0x000fe20000410000 */
[----:B------:R-:W-:Y:S01]  /*5c10*/  @!P0 MOV R19, R13 ;  /* 0x0000000d00138202 */ /* 0x000fe20000000f00 */
[--C-:B------:R-:W-:Y:S01]  /*5c20*/  @!P0 HADD2.F32 R12, -RZ, R7.reuse.H0_H0 ;  /* 0x20000007ff0c8230 */ /* 0x100fe20000004100 */
[----:B------:R-:W-:Y:S01]  /*5c30*/  @!P0 F2FP.PACK_AB R4, R5, R4 ;  /* 0x000000040504823e */ /* 0x000fe200000000ff */
[----:B------:R-:W-:Y:S01]  /*5c40*/  @!P0 HADD2.F32 R11, -RZ, R7.H1_H1 ;  /* 0x30000007ff0b8230 */ /* 0x000fe20000004100 */
[-C--:B------:R-:W-:Y:S01]  /*5c50*/  @!P0 FMUL.FTZ R7, R23, R6.reuse ;  /* 0x0000000617078220 */ /* 0x080fe20000410000 */
[----:B------:R-:W-:Y:S01]  /*5c60*/  @!P0 HADD2.F32 R37, -RZ, R73.H1_H1 ;  /* 0x30000049ff258230 */ /* 0x000fe20000004100 */
[C---:B------:R-:W-:Y:S02]  /*5c70*/  @!P0 FMUL.FTZ R6, R12.reuse, R6 ;  /* 0x000000060c068220 */ /* 0x040fe40000410000 */
[----:B------:R-:W-:Y:S02]  /*5c80*/  @!P0 IMAD.MOV.U32 R53, RZ, RZ, R4 ;  /* 0x000000ffff358224 */ /* 0x000fe400078e0004 */
[-C--:B------:R-:W-:Y:S02]  /*5c90*/  @!P0 FFMA.FTZ R50, R12, R37.reuse, -R7 ;  /* 0x000000250c328223 */ /* 0x080fe40000010807 */
[C---:B------:R-:W-:Y:S02]  /*5ca0*/  @!P0 FFMA.FTZ R12, R11.reuse, R44, -R49 ;  /* 0x0000002c0b0c8223 */ /* 0x040fe40000010831 */
[----:B------:R-:W-:Y:S01]  /*5cb0*/  @!P0 FMUL.FTZ R7, R11, R10 ;  /* 0x0000000a0b078220 */ /* 0x000fe20000410000 */
[----:B------:R-:W-:Y:S01]  /*5cc0*/  @!P0 F2FP.PACK_AB R11, R63, R72 ;  /* 0x000000483f0b823e */ /* 0x000fe200000000ff */
[----:B------:R-:W-:Y:S01]  /*5cd0*/  @!P0 FFMA.FTZ R6, R23, R37, R6 ;  /* 0x0000002517068223 */ /* 0x000fe20000010006 */
[----:B------:R-:W-:Y:S01]  /*5ce0*/  @!P0 F2FP.PACK_AB R12, R12, R50 ;  /* 0x000000320c0c823e */ /* 0x000fe200000000ff */
[----:B------:R-:W-:Y:S01]  /*5cf0*/  @!P0 FFMA.FTZ R7, R43, R44, R7 ;  /* 0x0000002c2b078223 */ /* 0x000fe20000010007 */
[----:B------:R-:W-:Y:S01]  /*5d00*/  @!P0 F2FP.PACK_AB R10, R61, R79 ;  /* 0x0000004f3d0a823e */ /* 0x000fe200000000ff */
[----:B------:R-:W-:Y:S01]  /*5d10*/  @!P0 FFMA.FTZ R8, R45, R46, R8 ;  /* 0x0000002e2d088223 */ /* 0x000fe20000010008 */
[----:B------:R-:W-:Y:S01]  /*5d20*/  @!P0 MOV R17, R11 ;  /* 0x0000000b00118202 */ /* 0x000fe20000000f00 */
[----:B------:R-:W-:Y:S01]  /*5d30*/  @!P0 FFMA.FTZ R9, R47, R48, R9 ;  /* 0x000000302f098223 */ /* 0x000fe20000010009 */
[----:B------:R-:W-:Y:S01]  /*5d40*/  @!P0 MOV R16, R10 ;  /* 0x0000000a00108202 */ /* 0x000fe20000000f00 */
[----:B------:R-:W-:Y:S01]  /*5d50*/  @!P0 IMAD.MOV.U32 R18, RZ, RZ, R12 ;  /* 0x000000ffff128224 */ /* 0x000fe200078e000c */
[----:B------:R-:W-:Y:S02]  /*5d60*/  @!P0 F2FP.PACK_AB R6, R7, R6 ;  /* 0x000000060706823e */ /* 0x000fe400000000ff */
[----:B------:R-:W-:Y:S02]  /*5d70*/  @!P0 F2FP.PACK_AB R8, R9, R8 ;  /* 0x000000080908823e */ /* 0x000fe400000000ff */
[----:B------:R1:W-:Y:S01]  /*5d80*/  STG.E.128 [R58.64], R16 ;  /* 0x000000103a007986 */ /* 0x0003e2000c101d0a */
[----:B------:R-:W-:Y:S02]  /*5d90*/  @!P0 MOV R54, R6 ;  /* 0x0000000600368202 */ /* 0x000fe40000000f00 */
[----:B------:R-:W-:Y:S05]  /*5da0*/  @!P0 MOV R55, R8 ;  /* 0x0000000800378202 */ /* 0x000fea0000000f00 */
[----:B------:R1:W-:Y:S02]  /*5db0*/  @!P1 STG.E.128 [R56.64], R52 ;  /* 0x0000003438009986 */ /* 0x0003e4000c101d0a */
.L_x_81:
[----:B------:R-:W-:Y:S05]  /*5dc0*/  BSYNC B0 ;  /* 0x0000000000007941 */ /* 0x000fea0003800000 */
.L_x_80:
[----:B------:R-:W-:Y:S01]  /*5dd0*/  ISETP.GE.OR P1, PT, R170, R78, !P4 ;  /* 0x0000004eaa00720c */ /* 0x000fe20006726670 */
[----:B------:R-:W-:Y:S01]  /*5de0*/  @!UPT UIADD3 URZ, URZ, URZ, URZ ;  /* 0x0000003f3f3ff290 */ /* 0x000fe2000fffe03f */
[----:B------:R-:W-:Y:S11]  /*5df0*/  BSSY B0, `(.L_x_82) ;  /* 0x0000071000007945 */ /* 0x000ff60003800000 */
[----:B------:R-:W-:-:S05]  /*5e00*/  @P1 BRA `(.L_x_83) ;  /* 0x000006f000001947 */ /* 0x000fca0003800000 */
[----:B------:R-:W-:Y:S01]  /*5e10*/  IADD3 R3, P1, R196, R86, RZ ;  /* 0x00000056c4037210 */ /* 0x000fe20007f3e0ff */
[----:B-----5:R-:W-:Y:S01]  /*5e20*/  LDS.128 R44, [R149+0x3900] ;  /* 0x00390000952c7984 */ /* 0x020fe20000000c00 */
[----:B------:R-:W-:Y:S01]  /*5e30*/  @!P0 SHF.R.U32.HI R6, RZ, 0x10, R25 ;  /* 0x00000010ff068819 */ /* 0x000fe20000011619 */
[--C-:B------:R-:W-:Y:S01]  /*5e40*/  @!P0 HADD2.F32 R13, -RZ, R74.reuse.H0_H0 ;  /* 0x2000004aff0d8230 */ /* 0x100fe20000004100 */
[----:B------:R-:W-:Y:S01]  /*5e50*/  IADD3.X R2, R91, R158, RZ, P1, !PT ;  /* 0x0000009e5b027210 */ /* 0x000fe20000ffe4ff */
[----:B------:R-:W-:Y:S01]  /*5e60*/  @!P0 HADD2.F32 R20, -RZ, R74.H1_H1 ;  /* 0x3000004aff148230 */ /* 0x000fe20000004100 */
[-C--:B------:R-:W-:Y:S01]  /*5e70*/  IADD3 R4, P2, P1, R94, R3.reuse, R121 ;  /* 0x000000035e047210 */ /* 0x080fe2000795e079 */
[----:B------:R-:W-:Y:S01]  /*5e80*/  @!P0 HADD2.F32 R37, -RZ, R75.H0_H0 ;  /* 0x2000004bff258230 */ /* 0x000fe20000004100 */
[----:B------:R-:W-:Y:S01]  /*5e90*/  @!P0 SHF.R.U32.HI R10, RZ, 0x10, R27 ;  /* 0x00000010ff0a8819 */ /* 0x000fe2000001161b */
[----:B-1----:R-:W1:Y:S01]  /*5ea0*/  LDS.128 R16, [R153+0x3900] ;  /* 0x0039000099107984 */ /* 0x002e620000000c00 */
[-C--:B------:R-:W-:Y:S02]  /*5eb0*/  IADD3.X R5, R96, R2.reuse, R127, P2, P1 ;  /* 0x0000000260057210 */ /* 0x080fe400017e247f */
[----:B------:R-:W-:Y:S02]  /*5ec0*/  ISETP.GE.AND P1, PT, R101, c[0x0][0x1d4], PT ;  /* 0x0000750065007a0c */ /* 0x000fe40003f26270 */
[----:B------:R-:W-:Y:S02]  /*5ed0*/  @!P0 SHF.R.U64 R11, R26, 0x10, R27 ;  /* 0x000000101a0b8819 */ /* 0x000fe4000000121b */
[----:B------:R-:W-:Y:S02]  /*5ee0*/  @!P0 SHF.R.U32.HI R22, RZ, 0x10, R65 ;  /* 0x00000010ff168819 */ /* 0x000fe40000011641 */
[----:B------:R-:W-:Y:S02]  /*5ef0*/  @!P0 SHF.R.U64 R9, R24, 0x10, R25 ;  /* 0x0000001018098819 */ /* 0x000fe40000001219 */
[----:B------:R-:W-:Y:S01]  /*5f00*/  @!P0 SHF.R.U64 R24, R64, 0x10, R65 ;  /* 0x0000001040188819 */ /* 0x000fe20000001241 */
[----:B------:R-:W-:Y:S01]  /*5f10*/  @!P0 HADD2.F32 R22, -RZ, R22.H0_H0 ;  /* 0x20000016ff168230 */ /* 0x000fe20000004100 */
[--C-:B------:R-:W-:Y:S02]  /*5f20*/  @!P0 SHF.R.U32.HI R25, RZ, 0x10, R67.reuse ;  /* 0x00000010ff198819 */ /* 0x100fe40000011643 */
[----:B------:R-:W-:Y:S02]  /*5f30*/  @!P0 SHF.R.U64 R26, R66, 0x10, R67 ;  /* 0x00000010421a8819 */ /* 0x000fe40000001243 */
[----:B------:R-:W-:Y:S01]  /*5f40*/  @!P1 IADD3 R3, P3, P2, R94, R3, R101 ;  /* 0x000000035e039210 */ /* 0x000fe20007a7e065 */
[----:B------:R-:W-:Y:S02]  /*5f50*/  @!P0 HADD2.F32 R43, -RZ, R25.H0_H0 ;  /* 0x20000019ff2b8230 */ /* 0x000fe40000004100 */
        /* <DEDUP_REMOVED lines=28> */
[----:B------:R-:W-:Y:S01]  /*6120*/  @!P0 IMAD.MOV.U32 R12, RZ, RZ, R47 ;  /* 0x000000ffff0c8224 */ /* 0x000fe200078e002f */
[----:B------:R-:W-:Y:S01]  /*6130*/  @!P0 HADD2.F32 R13, -RZ, R23.H1_H1 ;  /* 0x30000017ff0d8230 */ /* 0x000fe20000004100 */
        /* <DEDUP_REMOVED lines=16> */
[----:B------:R-:W-:Y:S01]  /*6240*/  @!P0 FMUL.FTZ R8, R10, R6 ;  /* 0x000000060a088220 */ /* 0x000fe20000410000 */
[----:B------:R-:W-:Y:S01]  /*6250*/  @!P0 F2FP.PACK_AB R2, R3, R2 ;  /* 0x000000020302823e */ /* 0x000fe200000000ff */
[----:B------:R-:W-:Y:S01]  /*6260*/  @!P0 FMUL.FTZ R6, R38, R9 ;  /* 0x0000000926068220 */ /* 0x000fe20000410000 */
[----:B------:R-:W-:Y:S01]  /*6270*/  @!P0 HADD2.F32 R24, -RZ, R75.H1_H1 ;  /* 0x3000004bff188230 */ /* 0x000fe20000004100 */
[----:B------:R-:W-:Y:S01]  /*6280*/  @!P0 FFMA.FTZ R50, R10, R37, -R12 ;  /* 0x000000250a328223 */ /* 0x000fe2000001080c */
[----:B------:R-:W-:Y:S01]  /*6290*/  @!P0 MOV R12, R46 ;  /* 0x0000002e000c8202 */ /* 0x000fe20000000f00 */
[C---:B------:R-:W-:Y:S01]  /*62a0*/  @!P0 FMUL.FTZ R9, R7.reuse, R9 ;  /* 0x0000000907098220 */ /* 0x040fe20000410000 */
[----:B------:R-:W-:Y:S01]  /*62b0*/  @!P0 MOV R44, R2 ;  /* 0x00000002002c8202 */ /* 0x000fe20000000f00 */
[----:B------:R-:W-:Y:S01]  /*62c0*/  @!P0 FFMA.FTZ R49, R7, R43, -R6 ;  /* 0x0000002b07318223 */ /* 0x000fe20000010806 */
[----:B------:R-:W-:Y:S01]  /*62d0*/  @!P0 HADD2.F32 R10, -RZ, R11.H0_H0 ;  /* 0x2000000bff0a8230 */ /* 0x000fe20000004100 */
[----:B------:R-:W-:Y:S01]  /*62e0*/  @!P0 IMAD.MOV.U32 R7, RZ, RZ, R18 ;  /* 0x000000ffff078224 */ /* 0x000fe200078e0012 */
[----:B------:R-:W-:Y:S01]  /*62f0*/  @!P0 HADD2.F32 R6, -RZ, R39.H1_H1 ;  /* 0x30000027ff068230 */ /* 0x000fe20000004100 */
[----:B------:R-:W-:Y:S01]  /*6300*/  @!P0 FFMA.FTZ R4, R15, R20, R4 ;  /* 0x000000140f048223 */ /* 0x000fe20000010004 */
[--C-:B------:R-:W-:Y:S01]  /*6310*/  @!P0 HADD2.F32 R23, -RZ, R12.reuse.H0_H0 ;  /* 0x2000000cff178230 */ /* 0x100fe20000004100 */
[----:B------:R-:W-:Y:S01]  /*6320*/  @!P0 FFMA.FTZ R5, R21, R22, R5 ;  /* 0x0000001615058223 */ /* 0x000fe20000010005 */
[----:B------:R-:W-:Y:S01]  /*6330*/  @!P0 F2FP.PACK_AB R13, R49, R50 ;  /* 0x00000032310d823e */ /* 0x000fe200000000ff */
[----:B------:R-:W-:Y:S02]  /*6340*/  @!P0 HADD2.F32 R25, -RZ, R12.H1_H1 ;  /* 0x3000000cff198230 */ /* 0x000fe40000004100 */
[--C-:B------:R-:W-:Y:S01]  /*6350*/  @!P0 HADD2.F32 R12, -RZ, R7.reuse.H0_H0 ;  /* 0x20000007ff0c8230 */ /* 0x100fe20000004100 */
[----:B------:R-:W-:Y:S01]  /*6360*/  @!P0 MOV R19, R13 ;  /* 0x0000000d00138202 */ /* 0x000fe20000000f00 */
[----:B------:R-:W-:Y:S01]  /*6370*/  @!P0 HADD2.F32 R11, -RZ, R7.H1_H1 ;  /* 0x30000007ff0b8230 */ /* 0x000fe20000004100 */
[----:B------:R-:W-:Y:S01]  /*6380*/  @!P0 FMUL.FTZ R7, R23, R6 ;  /* 0x0000000617078220 */ /* 0x000fe20000410000 */
[----:B------:R-:W-:Y:S01]  /*6390*/  @!P0 F2FP.PACK_AB R4, R5, R4 ;  /* 0x000000040504823e */ /* 0x000fe200000000ff */
[----:B------:R-:W-:Y:S02]  /*63a0*/  @!P0 FMUL.FTZ R39, R25, R10 ;  /* 0x0000000a19278220 */ /* 0x000fe40000410000 */
[C---:B------:R-:W-:Y:S02]  /*63b0*/  @!P0 FMUL.FTZ R6, R12.reuse, R6 ;  /* 0x000000060c068220 */ /* 0x040fe40000410000 */
[----:B------:R-:W-:Y:S02]  /*63c0*/  @!P0 FFMA.FTZ R48, R12, R24, -R7 ;  /* 0x000000180c308223 */ /* 0x000fe40000010807 */
        /* <DEDUP_REMOVED lines=12> */
[----:B------:R-:W-:Y:S01]  /*6490*/  @!P0 F2FP.PACK_AB R6, R7, R6 ;  /* 0x000000060706823e */ /* 0x000fe200000000ff */
[----:B------:R-:W-:Y:S01]  /*64a0*/  @!P0 IMAD.MOV.U32 R45, RZ, RZ, R4 ;  /* 0x000000ffff2d8224 */ /* 0x000fe200078e0004 */
[----:B------:R-:W-:Y:S02]  /*64b0*/  @!P0 F2FP.PACK_AB R8, R9, R8 ;  /* 0x000000080908823e */ /* 0x000fe400000000ff */
[----:B------:R1:W-:Y:S01]  /*64c0*/  STG.E.128 [R54.64], R16 ;  /* 0x0000001036007986 */ /* 0x0003e2000c101d0a */
[----:B------:R-:W-:Y:S02]  /*64d0*/  @!P0 MOV R46, R6 ;  /* 0x00000006002e8202 */ /* 0x000fe40000000f00 */
[----:B------:R-:W-:Y:S05]  /*64e0*/  @!P0 MOV R47, R8 ;  /* 0x00000008002f8202 */ /* 0x000fea0000000f00 */
[----:B------:R1:W-:Y:S02]  /*64f0*/  @!P1 STG.E.128 [R52.64], R44 ;  /* 0x0000002c34009986 */ /* 0x0003e4000c101d0a */
.L_x_83:
[----:B------:R-:W-:Y:S05]  /*6500*/  BSYNC B0 ;  /* 0x0000000000007941 */ /* 0x000fea0003800000 */
.L_x_82:
[----:B------:R-:W-:Y:S02]  /*6510*/  ISETP.GE.OR P2, PT, R169, R78, !P4 ;  /* 0x0000004ea900720c */ /* 0x000fe40006746670 */
[----:B-1----:R-:W-:Y:S05]  /*6520*/  IADD3 R57, P1, R194, R86, RZ ;  /* 0x00000056c2397210 */ /* 0x002fea0007f3e0ff */
[----:B------:R-:W-:Y:S06]  /*6530*/  IMAD.X R56, R91, 0x1, R156, P1 ;  /* 0x000000015b387824 */ /* 0x000fec00008e069c */
[----:B------:R-:W-:-:S05]  /*6540*/  @P2 BRA `(.L_x_75) ;  /* 0x00000c1000002947 */ /* 0x000fca0003800000 */
[----:B-----5:R-:W-:Y:S01]  /*6550*/  IADD3 R4, P2, P1, R94, R57, R121 ;  /* 0x000000395e047210 */ /* 0x020fe2000795e079 */
[----:B------:R-:W1:Y:S01]  /*6560*/  LDS.128 R44, [R148+0x3900] ;  /* 0x00390000942c7984 */ /* 0x000e620000000c00 */
[----:B------:R-:W-:Y:S01]  /*6570*/  @!P0 SHF.R.U64 R5, R28, 0x10, R29 ;  /* 0x000000101c058819 */ /* 0x000fe2000000121d */
[----:B------:R-:W-:Y:S01]  /*6580*/  @!P0 HADD2.F32 R2, -RZ, R40.H0_H0 ;  /* 0x20000028ff028230 */ /* 0x000fe20000004100 */
[----:B------:R-:W-:Y:S01]  /*6590*/  IADD3.X R6, R96, R56, R127, P2, P1 ;  /* 0x0000003860067210 */ /* 0x000fe200017e247f */
[--C-:B------:R-:W-:Y:S01]  /*65a0*/  @!P0 HADD2.F32 R24, -RZ, R76.reuse.H0_H0 ;  /* 0x2000004cff188230 */ /* 0x100fe20000004100 */
[----:B------:R-:W-:Y:S01]  /*65b0*/  LEA R52, P1, R4, c[0x0][0x1c8], 0x1 ;  /* 0x0000720004347a11 */ /* 0x000fe200078208ff */
[----:B------:R-:W-:Y:S01]  /*65c0*/  @!P0 HADD2.F32 R5, -RZ, R5.H0_H0 ;  /* 0x20000005ff058230 */ /* 0x000fe20000004100 */
[----:B------:R-:W-:Y:S01]  /*65d0*/  @!P0 SHF.R.U64 R9, R68, 0x10, R69 ;  /* 0x0000001044098819 */ /* 0x000fe20000001245 */
[----:B------:R-:W2:Y:S01]  /*65e0*/  LDS.128 R12, [R152+0x3900] ;  /* 0x00390000980c7984 */ /* 0x000ea20000000c00 */
[----:B------:R-:W-:Y:S01]  /*65f0*/  LEA.HI.X R53, R4, c[0x0][0x1cc], R6, 0x1, P1 ;  /* 0x0000730004357a11 */ /* 0x000fe200008f0c06 */
[----:B------:R-:W-:Y:S01]  /*6600*/  @!P0 HADD2.F32 R20, -RZ, R76.H1_H1 ;  /* 0x3000004cff148230 */ /* 0x000fe20000004100 */
[----:B------:R-:W-:Y:S01]  /*6610*/  @!P0 SHF.R.U32.HI R10, RZ, 0x10, R29 ;  /* 0x00000010ff0a8819 */ /* 0x000fe2000001161d */
[----:B------:R-:W-:Y:S01]  /*6620*/  @!P0 HADD2.F32 R22, -RZ, R9.H0_H0 ;  /* 0x20000009ff168230 */ /* 0x000fe20000004100 */
[----:B------:R-:W-:Y:S01]  /*6630*/  @!P0 SHF.R.U64 R16, R30, 0x10, R31 ;  /* 0x000000101e108819 */ /* 0x000fe2000000121f */
[--C-:B------:R-:W-:Y:S01]  /*6640*/  @!P0 HADD2.F32 R37, -RZ, R77.reuse.H0_H0 ;  /* 0x2000004dff258230 */ /* 0x100fe20000004100 */
[----:B------:R-:W-:Y:S01]  /*6650*/  @!P0 SHF.R.U32.HI R39, RZ, 0x10, R71 ;  /* 0x00000010ff278819 */ /* 0x000fe20000011647 */
[----:B------:R-:W-:Y:S01]  /*6660*/  @!P0 HADD2.F32 R28, -RZ, R77.H1_H1 ;  /* 0x3000004dff1c8230 */ /* 0x000fe20000004100 */
[----:B------:R-:W-:Y:S01]  /*6670*/  @!P0 SHF.R.U32.HI R26, RZ, 0x10, R69 ;  /* 0x00000010ff1a8819 */ /* 0x000fe20000011645 */
[----:B------:R-:W-:Y:S01]  /*6680*/  @!P0 HADD2.F32 R11, -RZ, R41.H0_H0 ;  /* 0x20000029ff0b8230 */ /* 0x000fe20000004100 */
[----:B------:R-:W-:Y:S01]  /*6690*/  @!P0 SHF.R.U64 R30, R70, 0x10, R71 ;  /* 0x00000010461e8819 */ /* 0x000fe20000001247 */
[----:B------:R-:W-:Y:S01]  /*66a0*/  @!P0 HADD2.F32 R39, -RZ, R39.H0_H0 ;  /* 0x20000027ff278230 */ /* 0x000fe20000004100 */
[----:B------:R-:W-:Y:S01]  /*66b0*/  @!P0 SHF.R.U32.HI R18, RZ, 0x10, R31 ;  /* 0x00000010ff128819 */ /* 0x000fe2000001161f */
[----:B------:R-:W-:Y:S01]  /*66c0*/  @!P0 HADD2.F32 R26, -RZ, R26.H0_H0 ;  /* 0x2000001aff1a8230 */ /* 0x000fe20000004100 */
[----:B------:R-:W-:Y:S01]  /*66d0*/  ISETP.GE.AND P1, PT, R101, c[0x0][0x1d4], PT ;  /* 0x0000750065007a0c */ /* 0x000fe20003f26270 */
[----:B------:R-:W-:Y:S02]  /*66e0*/  @!P0 HADD2.F32 R30, -RZ, R30.H0_H0 ;  /* 0x2000001eff1e8230 */ /* 0x000fe40000004100 */
[----:B------:R-:W-:Y:S01]  /*66f0*/  @!P0 HADD2.F32 R18, -RZ, R18.H0_H0 ;  /* 0x20000012ff128230 */ /* 0x000fe20000004100 */
[----:B-1----:R-:W-:Y:S01]  /*6700*/  @!P0 IMAD.MOV.U32 R29, RZ, RZ, R46 ;  /* 0x000000ffff1d8224 */ /* 0x002fe200078e002e */
[----:B------:R-:W-:Y:S02]  /*6710*/  @!P0 MOV R25, R45 ;  /* 0x0000002d00198202 */ /* 0x000fe40000000f00 */
[----:B------:R-:W-:Y:S02]  /*6720*/  @!P0 MOV R6, R44 ;  /* 0x0000002c00068202 */ /* 0x000fe40000000f00 */
[----:B------:R-:W-:Y:S01]  /*6730*/  @!P0 MOV R27, R47 ;  /* 0x0000002f001b8202 */ /* 0x000fe20000000f00 */
[----:B------:R-:W-:Y:S01]  /*6740*/  @!P0 HADD2.F32 R23, -RZ, R25.H0_H0 ;  /* 0x20000019ff178230 */ /* 0x000fe20000004100 */
[----:B--2---:R-:W-:Y:S01]  /*6750*/  @!P0 MOV R8, R13 ;  /* 0x0000000d00088202 */ /* 0x004fe20000000f00 */
[--C-:B------:R-:W-:Y:S03]  /*6760*/  @!P0 HADD2.F32 R19, -RZ, R6.reuse.H0_H0 ;  /* 0x20000006ff138230 */ /* 0x100fe60000004100 */
[-C--:B------:R-:W-:Y:S01]  /*6770*/  @!P0 FMUL.FTZ R7, R23, R2.reuse ;  /* 0x0000000217078220 */ /* 0x080fe20000410000 */
[----:B------:R-:W-:Y:S02]  /*6780*/  @!P0 HADD2.F32 R21, -RZ, R6.H1_H1 ;  /* 0x30000006ff158230 */ /* 0x000fe40000004100 */
[--C-:B------:R-:W-:Y:S02]  /*6790*/  @!P0 HADD2.F32 R3, -RZ, R8.reuse.H0_H0 ;  /* 0x20000008ff038230 */ /* 0x100fe40000004100 */
[----:B------:R-:W-:Y:S01]  /*67a0*/  @!P0 HADD2.F32 R8, -RZ, R8.H1_H1 ;  /* 0x30000008ff088230 */ /* 0x000fe20000004100 */
[-C--:B------:R-:W-:Y:S01]  /*67b0*/  @!P0 FMUL.FTZ R9, R21, R5.reuse ;  /* 0x0000000515098220 */ /* 0x080fe20000410000 */
[--C-:B------:R-:W-:Y:S01]  /*67c0*/  @!P0 HADD2.F32 R31, -RZ, R27.reuse.H0_H0 ;  /* 0x2000001bff1f8230 */ /* 0x100fe20000004100 */
[C---:B------:R-:W-:Y:S01]  /*67d0*/  @!P0 FMUL.FTZ R4, R3.reuse, R2 ;  /* 0x0000000203048220 */ /* 0x040fe20000410000 */
[----:B------:R-:W-:Y:S01]  /*67e0*/  @!P0 HADD2.F32 R2, -RZ, R40.H1_H1 ;  /* 0x30000028ff028230 */ /* 0x000fe20000004100 */
[----:B------:R-:W-:Y:S01]  /*67f0*/  @!P0 FFMA.FTZ R58, R3, R24, -R7 ;  /* 0x00000018033a8223 */ /* 0x000fe20000010807 */
[----:B------:R-:W-:Y:S01]  /*6800*/  @!P0 MOV R3, R12 ;  /* 0x0000000c00038202 */ /* 0x000fe20000000f00 */
[----:B------:R-:W-:Y:S02]  /*6810*/  @!P0 HADD2.F32 R38, -RZ, R27.H1_H1 ;  /* 0x3000001bff268230 */ /* 0x000fe40000004100 */
[----:B------:R-:W-:Y:S02]  /*6820*/  @!P0 HADD2.F32 R27, -RZ, R29.H0_H0 ;  /* 0x2000001dff1b8230 */ /* 0x000fe40000004100 */
[--C-:B------:R-:W-:Y:S01]  /*6830*/  @!P0 HADD2.F32 R7, -RZ, R3.reuse.H0_H0 ;  /* 0x20000003ff078230 */ /* 0x100fe20000004100 */
[----:B------:R-:W-:Y:S01]  /*6840*/  @!P0 FMUL.FTZ R40, R38, R18 ;  /* 0x0000001226288220 */ /* 0x000fe20000410000 */
[----:B------:R-:W-:Y:S01]  /*6850*/  @!P0 HADD2.F32 R6, -RZ, R3.H1_H1 ;  /* 0x30000003ff068230 */ /* 0x000fe20000004100 */
[-C--:B------:R-:W-:Y:S01]  /*6860*/  @!P0 FMUL.FTZ R3, R19, R2.reuse ;  /* 0x0000000213038220 */ /* 0x080fe20000410000 */
[----:B------:R-:W-:Y:S01]  /*6870*/  @!P0 HADD2.F32 R29, -RZ, R29.H1_H1 ;  /* 0x3000001dff1d8230 */ /* 0x000fe20000004100 */
[C---:B------:R-:W-:Y:S01]  /*6880*/  @!P0 FMUL.FTZ R2, R7.reuse, R2 ;  /* 0x0000000207028220 */ /* 0x040fe20000410000 */
[----:B------:R-:W-:Y:S01]  /*6890*/  @!P0 HADD2.F32 R25, -RZ, R25.H1_H1 ;  /* 0x30000019ff198230 */ /* 0x000fe20000004100 */
[----:B------:R-:W-:Y:S01]  /*68a0*/  @!P0 FFMA.FTZ R55, R7, R20, -R3 ;  /* 0x0000001407378223 */ /* 0x000fe20000010803 */
[----:B------:R-:W-:Y:S01]  /*68b0*/  @!P0 MOV R7, R14 ;  /* 0x0000000e00078202 */ /* 0x000fe20000000f00 */
[C---:B------:R-:W-:Y:S01]  /*68c0*/  @!P0 FMUL.FTZ R3, R6.reuse, R5 ;  /* 0x0000000506038220 */ /* 0x040fe20000410000 */
[----:B------:R-:W-:Y:S01]  /*68d0*/  @!P0 HADD2.F32 R5, -RZ, R10.H0_H0 ;  /* 0x2000000aff058230 */ /* 0x000fe20000004100 */
[----:B------:R-:W-:Y:S01]  /*68e0*/  @!P0 FFMA.FTZ R54, R6, R22, -R9 ;  /* 0x0000001606368223 */ /* 0x000fe20000010809 */
[----:B------:R-:W-:Y:S01]  /*68f0*/  @!P0 MOV R6, R15 ;  /* 0x0000000f00068202 */ /* 0x000fe20000000f00 */
[----:B------:R-:W-:Y:S01]  /*6900*/  @!P0 FFMA.FTZ R2, R19, R20, R2 ;  /* 0x0000001413028223 */ /* 0x000fe20000010002 */
[----:B------:R-:W-:Y:S01]  /*6910*/  @!P0 HADD2.F32 R9, -RZ, R41.H1_H1 ;  /* 0x30000029ff098230 */ /* 0x000fe20000004100 */
[----:B------:R-:W-:Y:S01]  /*6920*/  @!P0 FMUL.FTZ R41, R31, R11 ;  /* 0x0000000b1f298220 */ /* 0x000fe20000410000 */
[----:B------:R-:W-:Y:S01]  /*6930*/  @!P0 HADD2.F32 R10, -RZ, R16.H0_H0 ;  /* 0x20000010ff0a8230 */ /* 0x000fe20000004100 */
[----:B------:R-:W-:Y:S01]  /*6940*/  @!P0 FMUL.FTZ R49, R25, R5 ;  /* 0x0000000519318220 */ /* 0x000fe20000410000 */
[--C-:B------:R-:W-:Y:S01]  /*6950*/  @!P0 HADD2.F32 R17, -RZ, R6.reuse.H0_H0 ;  /* 0x20000006ff118230 */ /* 0x100fe20000004100 */
[----:B------:R-:W-:Y:S01]  /*6960*/  @!P0 FMUL.FTZ R48, R27, R9 ;  /* 0x000000091b308220 */ /* 0x000fe20000410000 */
[----:B------:R-:W-:Y:S01]  /*6970*/  @!P0 HADD2.F32 R16, -RZ, R6.H1_H1 ;  /* 0x30000006ff108230 */ /* 0x000fe20000004100 */
[----:B------:R-:W-:Y:S01]  /*6980*/  @!P0 FMUL.FTZ R43, R29, R10 ;  /* 0x0000000a1d2b8220 */ /* 0x000fe20000410000 */
[--C-:B------:R-:W-:Y:S01]  /*6990*/  @!P0 HADD2.F32 R6, -RZ, R7.reuse.H0_H0 ;  /* 0x20000007ff068230 */ /* 0x100fe20000004100 */
[----:B------:R-:W-:Y:S01]  /*69a0*/  @!P0 FFMA.FTZ R41, R17, R37, -R41 ;  /* 0x0000002511298223 */ /* 0x000fe20000010829 */
[----:B------:R-:W-:Y:S01]  /*69b0*/  @!P0 HADD2.F32 R7, -RZ, R7.H1_H1 ;  /* 0x30000007ff078230 */ /* 0x000fe20000004100 */
[----:B------:R-:W-:Y:S02]  /*69c0*/  @!P0 FFMA.FTZ R40, R16, R39, -R40 ;  /* 0x0000002710288223 */ /* 0x000fe40000010828 */
[----:B------:R-:W-:Y:S02]  /*69d0*/  @!P0 FFMA.FTZ R51, R8, R26, -R49 ;  /* 0x0000001a08338223 */ /* 0x000fe40000010831 */
[----:B------:R-:W-:Y:S01]  /*69e0*/  @!P0 FFMA.FTZ R50, R6, R28, -R48 ;  /* 0x0000001c06328223 */ /* 0x000fe20000010830 */
[----:B------:R-:W-:Y:S01]  /*69f0*/  @!P0 F2FP.PACK_AB R41, R40, R41 ;  /* 0x000000292829823e */ /* 0x000fe200000000ff */
[----:B------:R-:W-:Y:S01]  /*6a00*/  @!P0 FFMA.FTZ R49, R7, R30, -R43 ;  /* 0x0000001e07318223 */ /* 0x000fe2000001082b */
[----:B------:R-:W-:Y:S01]  /*6a10*/  @!P0 F2FP.PACK_AB R48, R51, R58 ;  /* 0x0000003a3330823e */ /* 0x000fe200000000ff */
[----:B------:R-:W-:Y:S01]  /*6a20*/  @!P0 FMUL.FTZ R5, R8, R5 ;  /* 0x0000000508058220 */ /* 0x000fe20000410000 */
[----:B------:R-:W-:Y:S01]  /*6a30*/  @!P0 F2FP.PACK_AB R43, R54, R55 ;  /* 0x00000037362b823e */ /* 0x000fe200000000ff */
[----:B------:R-:W-:Y:S01]  /*6a40*/  @!P0 IMAD.MOV.U32 R15, RZ, RZ, R41 ;  /* 0x000000ffff0f8224 */ /* 0x000fe200078e0029 */
[----:B------:R-:W-:Y:S01]  /*6a50*/  @!P0 F2FP.PACK_AB R40, R49, R50 ;  /* 0x000000323128823e */ /* 0x000fe200000000ff */
[----:B------:R-:W-:Y:S01]  /*6a60*/  @!P0 FFMA.FTZ R3, R21, R22, R3 ;  /* 0x0000001615038223 */ /* 0x000fe20000010003 */
[----:B------:R-:W-:Y:S01]  /*6a70*/  @!P0 MOV R12, R43 ;  /* 0x0000002b000c8202 */ /* 0x000fe20000000f00 */
[----:B------:R-:W-:Y:S01]  /*6a80*/  @!P0 FMUL.FTZ R6, R6, R9 ;  /* 0x0000000906068220 */ /* 0x000fe20000410000 */
[----:B------:R-:W-:Y:S01]  /*6a90*/  @!P0 MOV R13, R48 ;  /* 0x00000030000d8202 */ /* 0x000fe20000000f00 */
[----:B------:R-:W-:Y:S01]  /*6aa0*/  @!P0 FFMA.FTZ R4, R23, R24, R4 ;  /* 0x0000001817048223 */ /* 0x000fe20000010004 */
[----:B------:R-:W-:Y:S01]  /*6ab0*/  @!P0 MOV R14, R40 ;  /* 0x00000028000e8202 */ /* 0x000fe20000000f00 */
[----:B------:R-:W-:Y:S01]  /*6ac0*/  @!P0 FMUL.FTZ R7, R7, R10 ;  /* 0x0000000a07078220 */ /* 0x000fe20000410000 */
[----:B------:R-:W-:Y:S01]  /*6ad0*/  @!P0 F2FP.PACK_AB R2, R3, R2 ;  /* 0x000000020302823e */ /* 0x000fe200000000ff */
[----:B------:R-:W-:Y:S02]  /*6ae0*/  @!P0 FFMA.FTZ R5, R25, R26, R5 ;  /* 0x0000001a19058223 */ /* 0x000fe40000010005 */
[----:B------:R1:W-:Y:S01]  /*6af0*/  STG.E.128 [R52.64], R12 ;  /* 0x0000000c34007986 */ /* 0x0003e2000c101d0a */
[----:B------:R-:W-:Y:S01]  /*6b00*/  @!P0 MOV R44, R2 ;  /* 0x00000002002c8202 */ /* 0x000fe20000000f00 */
[----:B------:R-:W-:Y:S01]  /*6b10*/  @!P0 FMUL.FTZ R8, R17, R11 ;  /* 0x0000000b11088220 */ /* 0x000fe20000410000 */
[----:B------:R-:W-:Y:S01]  /*6b20*/  @!P0 F2FP.PACK_AB R4, R5, R4 ;  /* 0x000000040504823e */ /* 0x000fe200000000ff */
[----:B------:R-:W-:Y:S02]  /*6b30*/  @!P0 FFMA.FTZ R6, R27, R28, R6 ;  /* 0x0000001c1b068223 */ /* 0x000fe40000010006 */
[----:B------:R-:W-:Y:S01]  /*6b40*/  @!P0 FMUL.FTZ R9, R16, R18 ;  /* 0x0000001210098220 */ /* 0x000fe20000410000 */
[----:B------:R-:W-:Y:S01]  /*6b50*/  @!P0 MOV R45, R4 ;  /* 0x00000004002d8202 */ /* 0x000fe20000000f00 */
[----:B------:R-:W-:Y:S02]  /*6b60*/  @!P0 FFMA.FTZ R7, R29, R30, R7 ;  /* 0x0000001e1d078223 */ /* 0x000fe40000010007 */
[----:B------:R-:W-:Y:S02]  /*6b70*/  @!P0 FFMA.FTZ R8, R31, R37, R8 ;  /* 0x000000251f088223 */ /* 0x000fe40000010008 */
[----:B------:R-:W-:Y:S01]  /*6b80*/  @!P0 FFMA.FTZ R9, R38, R39, R9 ;  /* 0x0000002726098223 */ /* 0x000fe20000010009 */
[----:B------:R-:W-:Y:S04]  /*6b90*/  @!P0 F2FP.PACK_AB R6, R7, R6 ;  /* 0x000000060706823e */ /* 0x000fe800000000ff */
[----:B------:R-:W-:Y:S02]  /*6ba0*/  @!P0 F2FP.PACK_AB R8, R9, R8 ;  /* 0x000000080908823e */ /* 0x000fe400000000ff */
[----:B------:R-:W-:Y:S02]  /*6bb0*/  @!P0 MOV R46, R6 ;  /* 0x00000006002e8202 */ /* 0x000fe40000000f00 */
[----:B------:R-:W-:Y:S01]  /*6bc0*/  @!P0 MOV R47, R8 ;  /* 0x00000008002f8202 */ /* 0x000fe20000000f00 */
[----:B------:R-:W-:-:S05]  /*6bd0*/  @P1 BRA `(.L_x_75) ;  /* 0x0000058000001947 */ /* 0x000fca0003800000 */
[----:B------:R-:W-:Y:S04]  /*6be0*/  IADD3 R3, P1, P0, R94, R57, R101 ;  /* 0x000000395e037210 */ /* 0x000fe8000783e065 */
[----:B------:R-:W-:Y:S02]  /*6bf0*/  IADD3.X R4, R96, R56, R126, P1, P0 ;  /* 0x0000003860047210 */ /* 0x000fe40000fe047e */
[C---:B------:R-:W-:Y:S04]  /*6c00*/  LEA R2, P0, R3.reuse, c[0x0][0x1c8], 0x1 ;  /* 0x0000720003027a11 */ /* 0x040fe800078008ff */
[----:B------:R-:W-:Y:S05]  /*6c10*/  LEA.HI.X R3, R3, c[0x0][0x1cc], R4, 0x1, P0 ;  /* 0x0000730003037a11 */ /* 0x000fea00000f0c04 */
[----:B------:R2:W-:Y:S01]  /*6c20*/  STG.E.128 [R2.64], R44 ;  /* 0x0000002c02007986 */ /* 0x0005e2000c101d0a */
[----:B------:R-:W-:-:S05]  /*6c30*/  BRA `(.L_x_75) ;  /* 0x0000052000007947 */ /* 0x000fca0003800000 */
.L_x_53:
[----:B------:R-:W-:Y:S01]  /*6c40*/  IMAD R2, R42, -0x70, R0 ;  /* 0xffffff902a027824 */ /* 0x000fe200078e0200 */
[----:B------:R-:W-:Y:S04]  /*6c50*/  BSSY B0, `(.L_x_84) ;  /* 0x0000013000007945 */ /* 0x000fe80003800000 */
[----:B------:R-:W-:Y:S04]  /*6c60*/  IMNMX R7, R2, 0x70, PT ;  /* 0x0000007002077817 */ /* 0x000fe80003800200 */
[----:B------:R-:W-:Y:S11]  /*6c70*/  ISETP.GE.AND P0, PT, R102, R7, PT ;  /* 0x000000076600720c */ /* 0x000ff60003f06270 */
[----:B------:R-:W-:Y:S02]  /*6c80*/  @!UPT UIADD3 URZ, URZ, URZ, URZ ;  /* 0x0000003f3f3ff290 */ /* 0x000fe4000fffe03f */
[----:B------:R-:W-:-:S05]  /*6c90*/  @P0 BRA `(.L_x_85) ;  /* 0x000000e000000947 */ /* 0x000fca0003800000 */
[----:B------:R-:W-:Y:S02]  /*6ca0*/  ISETP.NE.AND P1, PT, R99, RZ, PT ;  /* 0x000000ff6300720c */ /* 0x000fe40003f25270 */
[----:B------:R-:W-:Y:S11]  /*6cb0*/  ISETP.NE.AND P0, PT, R100, RZ, PT ;  /* 0x000000ff6400720c */ /* 0x000ff60003f05270 */
[----:B------:R-:W1:Y:S01]  /*6cc0*/  @P1 LDS.128 R12, [R98+0x3900] ;  /* 0x00390000620c1984 */ /* 0x000e620000000c00 */
[-C--:B------:R-:W-:Y:S02]  /*6cd0*/  @P1 IADD3 R3, P3, R120, R86.reuse, RZ ;  /* 0x0000005678031210 */ /* 0x080fe40007f7e0ff */
[----:B------:R-:W-:Y:S01]  /*6ce0*/  @P0 IADD3 R6, P2, R124, R86, RZ ;  /* 0x000000567c060210 */ /* 0x000fe20007f5e0ff */
[----:B------:R-:W2:Y:S02]  /*6cf0*/  @P0 LDS.128 R8, [R97+0x3900] ;  /* 0x0039000061080984 */ /* 0x000ea40000000c00 */
[----:B------:R-:W-:Y:S01]  /*6d00*/  @P1 IMAD.X R5, R119, 0x1, R91, P3 ;  /* 0x0000000177051824 */ /* 0x000fe200018e065b */
[----:B------:R-:W-:Y:S01]  /*6d10*/  @P1 LEA R4, P3, R3, c[0x0][0x1c8], 0x1 ;  /* 0x0000720003041a11 */ /* 0x000fe200078608ff */
[----:B------:R-:W-:Y:S01]  /*6d20*/  @P0 IMAD.X R16, R91, 0x1, R123, P2 ;  /* 0x000000015b100824 */ /* 0x000fe200010e067b */
[C---:B------:R-:W-:Y:S02]  /*6d30*/  @P0 LEA R2, P2, R6.reuse, c[0x0][0x1c8], 0x1 ;  /* 0x0000720006020a11 */ /* 0x040fe400078408ff */
[----:B------:R-:W-:Y:S02]  /*6d40*/  @P1 LEA.HI.X R5, R3, c[0x0][0x1cc], R5, 0x1, P3 ;  /* 0x0000730003051a11 */ /* 0x000fe400018f0c05 */
[----:B------:R-:W-:Y:S03]  /*6d50*/  @P0 LEA.HI.X R3, R6, c[0x0][0x1cc], R16, 0x1, P2 ;  /* 0x0000730006030a11 */ /* 0x000fe600010f0c10 */
[----:B-1----:R1:W-:Y:S04]  /*6d60*/  @P1 STG.E.128 [R4.64], R12 ;  /* 0x0000000c04001986 */ /* 0x0023e8000c101d0a */
[----:B--2---:R1:W-:Y:S02]  /*6d70*/  @P0 STG.E.128 [R2.64], R8 ;  /* 0x0000000802000986 */ /* 0x0043e4000c101d0a */
.L_x_85:
[----:B------:R-:W-:Y:S05]  /*6d80*/  BSYNC B0 ;  /* 0x0000000000007941 */ /* 0x000fea0003800000 */
.L_x_84:
[----:B------:R-:W-:Y:S01]  /*6d90*/  ISETP.GE.AND P0, PT, R171, R7, PT ;  /* 0x00000007ab00720c */ /* 0x000fe20003f06270 */
[----:B------:R-:W-:Y:S01]  /*6da0*/  @!UPT UIADD3 URZ, URZ, URZ, URZ ;  /* 0x0000003f3f3ff290 */ /* 0x000fe2000fffe03f */
[----:B------:R-:W-:Y:S11]  /*6db0*/  BSSY B0, `(.L_x_86) ;  /* 0x0000012000007945 */ /* 0x000ff60003800000 */
[----:B------:R-:W-:-:S05]  /*6dc0*/  @P0 BRA `(.L_x_87) ;  /* 0x0000010000000947 */ /* 0x000fca0003800000 */
[----:B------:R-:W-:Y:S02]  /*6dd0*/  ISETP.NE.AND P1, PT, R99, RZ, PT ;  /* 0x000000ff6300720c */ /* 0x000fe40003f25270 */
[----:B------:R-:W-:Y:S02]  /*6de0*/  ISETP.NE.AND P0, PT, R100, RZ, PT ;  /* 0x000000ff6400720c */ /* 0x000fe40003f05270 */
[----:B-1----:R-:W-:Y:S05]  /*6df0*/  IADD3 R3, P2, R216, R86, RZ ;  /* 0x00000056d8037210 */ /* 0x002fea0007f5e0ff */
[----:B------:R-:W-:Y:S04]  /*6e00*/  IMAD.X R2, R193, 0x1, R91, P2 ;  /* 0x00000001c1027824 */ /* 0x000fe800010e065b */
[----:B------:R-:W1:Y:S01]  /*6e10*/  @P1 LDS.128 R12, [R98+0x4900] ;  /* 0x00490000620c1984 */ /* 0x000e620000000c00 */
[----:B------:R-:W-:Y:S02]  /*6e20*/  @P1 IADD3 R5, P3, R120, R3, RZ ;  /* 0x0000000378051210 */ /* 0x000fe40007f7e0ff */
[----:B------:R-:W-:Y:S01]  /*6e30*/  @P0 IADD3 R3, P2, R3, R124, RZ ;  /* 0x0000007c03030210 */ /* 0x000fe20007f5e0ff */
[----:B------:R-:W2:Y:S02]  /*6e40*/  @P0 LDS.128 R8, [R97+0x4900] ;  /* 0x0049000061080984 */ /* 0x000ea40000000c00 */
[----:B------:R-:W-:Y:S01]  /*6e50*/  @P1 IMAD.X R16, R119, 0x1, R2, P3 ;  /* 0x0000000177101824 */ /* 0x000fe200018e0602 */
[----:B------:R-:W-:Y:S01]  /*6e60*/  @P1 LEA R4, P3, R5, c[0x0][0x1c8], 0x1 ;  /* 0x0000720005041a11 */ /* 0x000fe200078608ff */
[----:B------:R-:W-:Y:S01]  /*6e70*/  @P0 IMAD.X R6, R2, 0x1, R123, P2 ;  /* 0x0000000102060824 */ /* 0x000fe200010e067b */
[----:B------:R-:W-:Y:S02]  /*6e80*/  @P0 LEA R2, P2, R3, c[0x0][0x1c8], 0x1 ;  /* 0x0000720003020a11 */ /* 0x000fe400078408ff */
[----:B------:R-:W-:Y:S02]  /*6e90*/  @P1 LEA.HI.X R5, R5, c[0x0][0x1cc], R16, 0x1, P3 ;  /* 0x0000730005051a11 */ /* 0x000fe400018f0c10 */
[----:B------:R-:W-:Y:S03]  /*6ea0*/  @P0 LEA.HI.X R3, R3, c[0x0][0x1cc], R6, 0x1, P2 ;  /* 0x0000730003030a11 */ /* 0x000fe600010f0c06 */
[----:B-1----:R1:W-:Y:S04]  /*6eb0*/  @P1 STG.E.128 [R4.64], R12 ;  /* 0x0000000c04001986 */ /* 0x0023e8000c101d0a */
[----:B--2---:R1:W-:Y:S02]  /*6ec0*/  @P0 STG.E.128 [R2.64], R8 ;  /* 0x0000000802000986 */ /* 0x0043e4000c101d0a */
.L_x_87:
[----:B------:R-:W-:Y:S05]  /*6ed0*/  BSYNC B0 ;  /* 0x0000000000007941 */ /* 0x000fea0003800000 */
.L_x_86:
        /* <DEDUP_REMOVED lines=20> */
.L_x_89:
[----:B------:R-:W-:Y:S05]  /*7020*/  BSYNC B0 ;  /* 0x0000000000007941 */ /* 0x000fea0003800000 */
.L_x_88:
[----:B------:R-:W-:Y:S11]  /*7030*/  ISETP.GE.AND P0, PT, R169, R7, PT ;  /* 0x00000007a900720c */ /* 0x000ff60003f06270 */
[----:B------:R-:W-:Y:S02]  /*7040*/  @!UPT UIADD3 URZ, URZ, URZ, URZ ;  /* 0x0000003f3f3ff290 */ /* 0x000fe4000fffe03f */
        /* <DEDUP_REMOVED lines=17> */
.L_x_75:
[----:B------:R-:W-:Y:S05]  /*7160*/  BSYNC B2 ;  /* 0x0000000000027941 */ /* 0x000fea0003800000 */
.L_x_52:
[----:B------:R-:W-:Y:S01]  /*7170*/  IMAD R22, R42, -0x70, RZ ;  /* 0xffffff902a167824 */ /* 0x000fe200078e02ff */
[----:B------:R-:W-:Y:S01]  /*7180*/  BSSY B0, `(.L_x_90) ;  /* 0x000007c000007945 */ /* 0x000fe20003800000 */
[----:B-12---:R-:W-:Y:S02]  /*7190*/  IMAD R2, R106, 0x70, RZ ;  /* 0x000000706a027824 */ /* 0x006fe400078e02ff */
[----:B-----5:R-:W-:Y:S02]  /*71a0*/  IMAD.IADD R5, R135, 0x1, R22 ;  /* 0x0000000187057824 */ /* 0x020fe400078e0216 */
[----:B------:R-:W-:Y:S03]  /*71b0*/  IMAD.WIDE.U32 R20, R42, 0x70, RZ ;  /* 0x000000702a147825 */ /* 0x000fe600078e00ff */
[----:B------:R-:W-:Y:S01]  /*71c0*/  ISETP.GE.AND P5, PT, R5, 0x11, PT ;  /* 0x000000110500780c */ /* 0x000fe20003fa6270 */
[----:B------:R-:W-:Y:S01]  /*71d0*/  IMAD.IADD R23, R21, 0x1, R2 ;  /* 0x0000000115177824 */ /* 0x000fe200078e0202 */
[C---:B------:R-:W-:Y:S02]  /*71e0*/  ISETP.GE.AND P6, PT, R5.reuse, 0x1, PT ;  /* 0x000000010500780c */ /* 0x040fe40003fc6270 */
[----:B------:R-:W-:Y:S02]  /*71f0*/  ISETP.GE.AND P4, PT, R5, 0x21, PT ;  /* 0x000000210500780c */ /* 0x000fe40003f86270 */
[----:B------:R-:W-:Y:S02]  /*7200*/  IADD3 R4, P0, R161, R20, RZ ;  /* 0x00000014a1047210 */ /* 0x000fe40007f1e0ff */
[----:B------:R-:W-:Y:S02]  /*7210*/  ISETP.GE.AND P3, PT, R5, 0x31, PT ;  /* 0x000000310500780c */ /* 0x000fe40003f66270 */
[----:B------:R-:W-:Y:S02]  /*7220*/  IADD3.X R8, R23, R166, RZ, P0, !PT ;  /* 0x000000a617087210 */ /* 0x000fe400007fe4ff */
[C---:B------:R-:W-:Y:S02]  /*7230*/  ISETP.GE.AND P2, PT, R5.reuse, 0x41, PT ;  /* 0x000000410500780c */ /* 0x040fe40003f46270 */
[----:B------:R-:W-:Y:S01]  /*7240*/  @P5 IADD3 R9, P0, R4, 0x10, RZ ;  /* 0x0000001004095810 */ /* 0x000fe20007f1e0ff */
[----:B------:R-:W-:Y:S01]  /*7250*/  @P6 IMAD R6, R8, c[0x0][0x258], RZ ;  /* 0x0000960008066a24 */ /* 0x000fe200078e02ff */
[-C--:B------:R-:W-:Y:S01]  /*7260*/  @P6 MOV R3, R103.reuse ;  /* 0x0000006700036202 */ /* 0x080fe20000000f00 */
[----:B------:R-:W-:Y:S01]  /*7270*/  @P6 IMAD.MOV.U32 R2, RZ, RZ, R104 ;  /* 0x000000ffff026224 */ /* 0x000fe200078e0068 */
[----:B------:R-:W-:Y:S01]  /*7280*/  ISETP.GE.AND P1, PT, R5, 0x51, PT ;  /* 0x000000510500780c */ /* 0x000fe20003f26270 */
[----:B------:R-:W-:Y:S01]  /*7290*/  @P5 IMAD.X R7, RZ, RZ, R8, P0 ;  /* 0x000000ffff075224 */ /* 0x000fe200000e0608 */
[C---:B------:R-:W-:Y:S01]  /*72a0*/  @P4 IADD3 R11, P0, R4.reuse, 0x20, RZ ;  /* 0x00000020040b4810 */ /* 0x040fe20007f1e0ff */
[C---:B------:R-:W-:Y:S01]  /*72b0*/  @P6 IMAD.WIDE.U32 R2, R4.reuse, c[0x0][0x258], R2 ;  /* 0x0000960004026a25 */ /* 0x040fe200078e0002 */
[----:B------:R-:W-:Y:S02]  /*72c0*/  P2R R24, PR, RZ, 0x40 ;  /* 0x00000040ff187803 */ /* 0x000fe40000000000 */
[----:B------:R-:W-:Y:S01]  /*72d0*/  P2R R21, PR, RZ, 0x20 ;  /* 0x00000020ff157803 */ /* 0x000fe20000000000 */
[----:B------:R-:W-:Y:S02]  /*72e0*/  @P6 IMAD R6, R4, c[0x0][0x25c], R6 ;  /* 0x0000970004066a24 */ /* 0x000fe400078e0206 */
[----:B------:R-:W-:Y:S01]  /*72f0*/  @P4 IMAD.X R10, RZ, RZ, R8, P0 ;  /* 0x000000ffff0a4224 */ /* 0x000fe200000e0608 */
[C---:B------:R-:W-:Y:S01]  /*7300*/  @P6 LEA R18, P0, R2.reuse, c[0x0][0x250], 0x1 ;  /* 0x0000940002126a11 */ /* 0x040fe200078008ff */
[----:B------:R-:W-:Y:S02]  /*7310*/  @P6 IMAD.IADD R6, R3, 0x1, R6 ;  /* 0x0000000103066824 */ /* 0x000fe400078e0206 */
[----:B------:R-:W-:Y:S02]  /*7320*/  @P5 IMAD R3, R7, c[0x0][0x258], RZ ;  /* 0x0000960007035a24 */ /* 0x000fe400078e02ff */
[----:B------:R-:W-:Y:S01]  /*7330*/  @P5 IMAD.MOV.U32 R7, RZ, RZ, R103 ;  /* 0x000000ffff075224 */ /* 0x000fe200078e0067 */
[----:B------:R-:W-:Y:S01]  /*7340*/  @P6 LEA.HI.X R19, R2, c[0x0][0x254], R6, 0x1, P0 ;  /* 0x0000950002136a11 */ /* 0x000fe200000f0c06 */
[----:B------:R-:W-:Y:S01]  /*7350*/  @P4 IMAD.MOV.U32 R2, RZ, RZ, R104 ;  /* 0x000000ffff024224 */ /* 0x000fe200078e0068 */
[----:B------:R-:W-:Y:S01]  /*7360*/  @P5 MOV R6, R104 ;  /* 0x0000006800065202 */ /* 0x000fe20000000f00 */
[----:B------:R-:W-:Y:S04]  /*7370*/  @P4 IMAD R10, R10, c[0x0][0x258], RZ ;  /* 0x000096000a0a4a24 */ /* 0x000fe800078e02ff */
[C---:B------:R-:W-:Y:S04]  /*7380*/  @P5 IMAD.WIDE.U32 R6, R9.reuse, c[0x0][0x258], R6 ;  /* 0x0000960009065a25 */ /* 0x040fe800078e0006 */
[----:B------:R-:W-:Y:S01]  /*7390*/  @P5 IMAD R9, R9, c[0x0][0x25c], R3 ;  /* 0x0000970009095a24 */ /* 0x000fe200078e0203 */
[-C--:B------:R-:W-:Y:S02]  /*73a0*/  @P4 MOV R3, R103.reuse ;  /* 0x0000006700034202 */ /* 0x080fe40000000f00 */
[C---:B------:R-:W-:Y:S01]  /*73b0*/  @P5 LEA R16, P0, R6.reuse, c[0x0][0x250], 0x1 ;  /* 0x0000940006105a11 */ /* 0x040fe200078008ff */
[----:B------:R-:W-:Y:S02]  /*73c0*/  @P5 IMAD.IADD R9, R7, 0x1, R9 ;  /* 0x0000000107095824 */ /* 0x000fe400078e0209 */
[C---:B------:R-:W-:Y:S03]  /*73d0*/  @P4 IMAD.WIDE.U32 R2, R11.reuse, c[0x0][0x258], R2 ;  /* 0x000096000b024a25 */ /* 0x040fe600078e0002 */
[----:B------:R-:W-:Y:S01]  /*73e0*/  @P5 LEA.HI.X R17, R6, c[0x0][0x254], R9, 0x1, P0 ;  /* 0x0000950006115a11 */ /* 0x000fe200000f0c09 */
[----:B------:R-:W-:Y:S01]  /*73f0*/  @P4 IMAD R7, R11, c[0x0][0x25c], R10 ;  /* 0x000097000b074a24 */ /* 0x000fe200078e020a */
[----:B------:R-:W-:Y:S02]  /*7400*/  @P4 LEA R14, P0, R2, c[0x0][0x250], 0x1 ;  /* 0x00009400020e4a11 */ /* 0x000fe400078008ff */
[----:B------:R-:W-:Y:S01]  /*7410*/  ISETP.NE.AND P5, PT, R134, RZ, PT ;  /* 0x000000ff8600720c */ /* 0x000fe20003fa5270 */
[----:B------:R-:W-:Y:S05]  /*7420*/  @P4 IMAD.IADD R3, R3, 0x1, R7 ;  /* 0x0000000103034824 */ /* 0x000fea00078e0207 */
[----:B------:R-:W-:Y:S02]  /*7430*/  @P4 LEA.HI.X R15, R2, c[0x0][0x254], R3, 0x1, P0 ;  /* 0x00009500020f4a11 */ /* 0x000fe400000f0c03 */
[C---:B------:R-:W-:Y:S02]  /*7440*/  @P3 IADD3 R6, P0, R4.reuse, 0x30, RZ ;  /* 0x0000003004063810 */ /* 0x040fe40007f1e0ff */
[-C--:B------:R-:W-:Y:S02]  /*7450*/  @P3 MOV R3, R103.reuse ;  /* 0x0000006700033202 */ /* 0x080fe40000000f00 */
[-C--:B------:R-:W-:Y:S02]  /*7460*/  @P3 IADD3.X R2, RZ, R8.reuse, RZ, P0, !PT ;  /* 0x00000008ff023210 */ /* 0x080fe400007fe4ff */
[----:B------:R-:W-:Y:S03]  /*7470*/  @P2 IADD3 R7, P0, R4, 0x40, RZ ;  /* 0x0000004004072810 */ /* 0x000fe60007f1e0ff */
[----:B------:R-:W-:Y:S02]  /*7480*/  @P3 IMAD R9, R2, c[0x0][0x258], RZ ;  /* 0x0000960002093a24 */ /* 0x000fe400078e02ff */
[----:B------:R-:W-:Y:S02]  /*7490*/  @P3 IMAD.MOV.U32 R2, RZ, RZ, R104 ;  /* 0x000000ffff023224 */ /* 0x000fe400078e0068 */
[----:B------:R-:W-:Y:S02]  /*74a0*/  @P2 IMAD.X R10, RZ, RZ, R8, P0 ;  /* 0x000000ffff0a2224 */ /* 0x000fe400000e0608 */
[C---:B------:R-:W-:Y:S04]  /*74b0*/  @P3 IMAD.WIDE.U32 R2, R6.reuse, c[0x0][0x258], R2 ;  /* 0x0000960006023a25 */ /* 0x040fe800078e0002 */
[----:B------:R-:W-:Y:S01]  /*74c0*/  @P3 IMAD R6, R6, c[0x0][0x25c], R9 ;  /* 0x0000970006063a24 */ /* 0x000fe200078e0209 */
[C---:B------:R-:W-:Y:S03]  /*74d0*/  @P3 LEA R12, P0, R2.reuse, c[0x0][0x250], 0x1 ;  /* 0x00009400020c3a11 */ /* 0x040fe600078008ff */
[----:B------:R-:W-:Y:S01]  /*74e0*/  @P3 IMAD.IADD R6, R3, 0x1, R6 ;  /* 0x0000000103063824 */ /* 0x000fe200078e0206 */
[----:B------:R-:W-:Y:S04]  /*74f0*/  @P2 MOV R3, R103 ;  /* 0x0000006700032202 */ /* 0x000fe80000000f00 */
[----:B------:R-:W-:Y:S01]  /*7500*/  @P3 LEA.HI.X R13, R2, c[0x0][0x254], R6, 0x1, P0 ;  /* 0x00009500020d3a11 */ /* 0x000fe200000f0c06 */
[----:B------:R-:W-:Y:S02]  /*7510*/  @P2 IMAD R6, R10, c[0x0][0x258], RZ ;  /* 0x000096000a062a24 */ /* 0x000fe400078e02ff */
[----:B------:R-:W-:Y:S02]  /*7520*/  @P2 IMAD.MOV.U32 R2, RZ, RZ, R104 ;  /* 0x000000ffff022224 */ /* 0x000fe400078e0068 */
[C---:B------:R-:W-:Y:S02]  /*7530*/  @P2 IMAD R6, R7.reuse, c[0x0][0x25c], R6 ;  /* 0x0000970007062a24 */ /* 0x040fe400078e0206 */
[----:B------:R-:W-:Y:S04]  /*7540*/  @P2 IMAD.WIDE.U32 R2, R7, c[0x0][0x258], R2 ;  /* 0x0000960007022a25 */ /* 0x000fe800078e0002 */
[----:B------:R-:W-:Y:S01]  /*7550*/  @P2 IMAD.IADD R6, R3, 0x1, R6 ;  /* 0x0000000103062824 */ /* 0x000fe200078e0206 */
[C---:B------:R-:W-:Y:S01]  /*7560*/  @P2 LEA R10, P0, R2.reuse, c[0x0][0x250], 0x1 ;  /* 0x00009400020a2a11 */ /* 0x040fe200078008ff */
[----:B------:R-:W-:Y:S03]  /*7570*/  @P1 IMAD.MOV.U32 R3, RZ, RZ, R103 ;  /* 0x000000ffff031224 */ /* 0x000fe600078e0067 */
[----:B------:R-:W-:Y:S02]  /*7580*/  @P2 LEA.HI.X R11, R2, c[0x0][0x254], R6, 0x1, P0 ;  /* 0x00009500020b2a11 */ /* 0x000fe400000f0c06 */
[C---:B------:R-:W-:Y:S05]  /*7590*/  @P1 IADD3 R6, P0, R4.reuse, 0x50, RZ ;  /* 0x0000005004061810 */ /* 0x040fea0007f1e0ff */
[----:B------:R-:W-:Y:S01]  /*75a0*/  @P1 IMAD.X R2, RZ, RZ, R8, P0 ;  /* 0x000000ffff021224 */ /* 0x000fe200000e0608 */
[----:B------:R-:W-:Y:S11]  /*75b0*/  ISETP.GE.AND P0, PT, R5, 0x61, PT ;  /* 0x000000610500780c */ /* 0x000ff60003f06270 */
[----:B------:R-:W-:Y:S02]  /*75c0*/  @!UPT UIADD3 URZ, URZ, URZ, URZ ;  /* 0x0000003f3f3ff290 */ /* 0x000fe4000fffe03f */
[----:B------:R-:W-:Y:S01]  /*75d0*/  @P0 IADD3 R5, P6, R4, 0x60, RZ ;  /* 0x0000006004050810 */ /* 0x000fe20007fde0ff */
[----:B------:R-:W-:Y:S02]  /*75e0*/  @P1 IMAD R4, R2, c[0x0][0x258], RZ ;  /* 0x0000960002041a24 */ /* 0x000fe400078e02ff */
[----:B------:R-:W-:Y:S01]  /*75f0*/  @P1 IMAD.MOV.U32 R2, RZ, RZ, R104 ;  /* 0x000000ffff021224 */ /* 0x000fe200078e0068 */
[----:B------:R-:W-:Y:S01]  /*7600*/  @P0 IADD3.X R8, RZ, R8, RZ, P6, !PT ;  /* 0x00000008ff080210 */ /* 0x000fe200037fe4ff */
[C---:B------:R-:W-:Y:S02]  /*7610*/  @P1 IMAD R4, R6.reuse, c[0x0][0x25c], R4 ;  /* 0x0000970006041a24 */ /* 0x040fe400078e0204 */
[----:B------:R-:W-:Y:S05]  /*7620*/  @P1 IMAD.WIDE.U32 R2, R6, c[0x0][0x258], R2 ;  /* 0x0000960006021a25 */ /* 0x000fea00078e0002 */
[C---:B------:R-:W-:Y:S02]  /*7630*/  @P1 LEA R6, P6, R2.reuse, c[0x0][0x250], 0x1 ;  /* 0x0000940002061a11 */ /* 0x040fe400078c08ff */
[----:B------:R-:W-:Y:S01]  /*7640*/  @P1 IADD3 R4, R3, R4, RZ ;  /* 0x0000000403041210 */ /* 0x000fe20007ffe0ff */
[----:B------:R-:W-:Y:S03]  /*7650*/  @P0 IMAD.MOV.U32 R3, RZ, RZ, R103 ;  /* 0x000000ffff030224 */ /* 0x000fe600078e0067 */
[----:B------:R-:W-:Y:S01]  /*7660*/  @P1 LEA.HI.X R7, R2, c[0x0][0x254], R4, 0x1, P6 ;  /* 0x0000950002071a11 */ /* 0x000fe200030f0c04 */
[----:B------:R-:W-:Y:S02]  /*7670*/  @P0 IMAD R4, R8, c[0x0][0x258], RZ ;  /* 0x0000960008040a24 */ /* 0x000fe400078e02ff */
[----:B------:R-:W-:Y:S02]  /*7680*/  @P0 IMAD.MOV.U32 R2, RZ, RZ, R104 ;  /* 0x000000ffff020224 */ /* 0x000fe400078e0068 */
[C---:B------:R-:W-:Y:S02]  /*7690*/  @P0 IMAD R4, R5.reuse, c[0x0][0x25c], R4 ;  /* 0x0000970005040a24 */ /* 0x040fe400078e0204 */
[----:B------:R-:W-:Y:S05]  /*76a0*/  @P0 IMAD.WIDE.U32 R2, R5, c[0x0][0x258], R2 ;  /* 0x0000960005020a25 */ /* 0x000fea00078e0002 */
[----:B------:R-:W-:Y:S02]  /*76b0*/  @P0 IADD3 R3, R3, R4, RZ ;  /* 0x0000000403030210 */ /* 0x000fe40007ffe0ff */
[C---:B------:R-:W-:Y:S04]  /*76c0*/  @P0 LEA R4, P6, R2.reuse, c[0x0][0x250], 0x1 ;  /* 0x0000940002040a11 */ /* 0x040fe800078c08ff */
[----:B------:R-:W-:Y:S01]  /*76d0*/  @P0 LEA.HI.X R5, R2, c[0x0][0x254], R3, 0x1, P6 ;  /* 0x0000950002050a11 */ /* 0x000fe200030f0c03 */
[----:B------:R-:W-:Y:S01]  /*76e0*/  IMAD.IADD R2, R22, 0x1, R0 ;  /* 0x0000000116027824 */ /* 0x000fe200078e0200 */
[----:B------:R-:W-:Y:S11]  /*76f0*/  ISETP.NE.AND P6, PT, R24, RZ, PT ;  /* 0x000000ff1800720c */ /* 0x000ff60003fc5270 */
[----:B------:R-:W-:Y:S02]  /*7700*/  @!UPT UIADD3 URZ, URZ, URZ, URZ ;  /* 0x0000003f3f3ff290 */ /* 0x000fe4000fffe03f */
[----:B------:R-:W-:Y:S01]  /*7710*/  @!PT LDS RZ, [RZ] ;  /* 0x00000000fffff984 */ /* 0x000fe20000000800 */
[----:B------:R-:W-:Y:S01]  /*7720*/  @!PT LDS RZ, [RZ] ;  /* 0x00000000fffff984 */ /* 0x000fe20000000800 */
[----:B------:R-:W-:Y:S01]  /*7730*/  @!PT LDS RZ, [RZ] ;  /* 0x00000000fffff984 */ /* 0x000fe20000000800 */
[----:B------:R1:W-:Y:S01]  /*7740*/  @P6 LDGSTS.E.BYPASS.LTC128B.128 [R93+0x100], [R18.64], !P5 ;  /* 0x00100000125d6fae */ /* 0x0003e2000e901d4a */
[----:B------:R-:W-:Y:S02]  /*7750*/  ISETP.NE.AND P5, PT, R21, RZ, PT ;  /* 0x000000ff1500720c */ /* 0x000fe40003fa5270 */
[----:B------:R-:W-:Y:S11]  /*7760*/  ISETP.NE.AND P6, PT, R134, RZ, PT ;  /* 0x000000ff8600720c */ /* 0x000ff60003fc5270 */
[----:B------:R-:W-:Y:S02]  /*7770*/  @!UPT UIADD3 URZ, URZ, URZ, URZ ;  /* 0x0000003f3f3ff290 */ /* 0x000fe4000fffe03f */
[----:B------:R2:W-:Y:S08]  /*7780*/  @P5 LDGSTS.E.BYPASS.LTC128B.128 [R93+0x900], [R16.64], !P6 ;  /* 0x00900000105d5fae */ /* 0x0005f0000f101d4a */
[----:B------:R1:W-:Y:S08]  /*7790*/  @P4 LDGSTS.E.BYPASS.LTC128B.128 [R93+0x1100], [R14.64], !P6 ;  /* 0x011000000e5d4fae */ /* 0x0003f0000f101d4a */
[----:B------:R1:W-:Y:S08]  /*77a0*/  @P3 LDGSTS.E.BYPASS.LTC128B.128 [R93+0x1900], [R12.64], !P6 ;  /* 0x019000000c5d3fae */ /* 0x0003f0000f101d4a */
[----:B------:R1:W-:Y:S08]  /*77b0*/  @P2 LDGSTS.E.BYPASS.LTC128B.128 [R93+0x2100], [R10.64], !P6 ;  /* 0x021000000a5d2fae */ /* 0x0003f0000f101d4a */
[----:B------:R3:W-:Y:S08]  /*77c0*/  @P1 LDGSTS.E.BYPASS.LTC128B.128 [R93+0x2900], [R6.64], !P6 ;  /* 0x02900000065d1fae */ /* 0x0007f0000f101d4a */
[----:B------:R1:W-:Y:S08]  /*77d0*/  @P0 LDGSTS.E.BYPASS.LTC128B.128 [R93+0x3100], [R4.64], !P6 ;  /* 0x03100000045d0fae */ /* 0x0003f0000f101d4a */
[----:B------:R-:W0:Y:S01]  /*77e0*/  LDGDEPBAR ;  /* 0x00000000000079af */ /* 0x000e220000000000 */
[----:B---3--:R-:W-:Y:S02]  /*77f0*/  IMNMX R7, R2, 0x70, PT ;  /* 0x0000007002077817 */ /* 0x008fe40003800200 */
[----:B------:R-:W-:Y:S02]  /*7800*/  IADD3 R6, P0, R163, R20, RZ ;  /* 0x00000014a3067210 */ /* 0x000fe40007f1e0ff */
[----:B------:R-:W-:Y:S02]  /*7810*/  ISETP.GE.AND P1, PT, R102, R7, PT ;  /* 0x000000076600720c */ /* 0x000fe40003f26270 */
[----:B--2---:R-:W-:Y:S01]  /*7820*/  IADD3.X R16, R23, R162, RZ, P0, !PT ;  /* 0x000000a217107210 */ /* 0x004fe200007fe4ff */
[----:B------:R-:W-:Y:S04]  /*7830*/  DEPBAR.LE SB0, 0x0 ;  /* 0x000080000000791a */ /* 0x000fe80000000000 */
[----:B------:R-:W-:Y:S06]  /*7840*/  BAR.SYNC.DEFER_BLOCKING 0x0 ;  /* 0x0000000000007b1d */ /* 0x000fec0000010000 */
[----:B------:R-:W-:-:S05]  /*7850*/  @P1 BRA `(.L_x_91) ;  /* 0x000000e000001947 */ /* 0x000fca0003800000 */
[----:B-1----:R-:W-:Y:S01]  /*7860*/  ISETP.GE.AND P1, PT, R32, c[0x0][0x1d4], PT ;  /* 0x0000750020007a0c */ /* 0x002fe20003f26270 */
[----:B------:R-:W-:Y:S01]  /*7870*/  IMAD R2, R16, c[0x0][0x208], RZ ;  /* 0x0000820010027a24 */ /* 0x000fe200078e02ff */
[----:B------:R-:W-:Y:S01]  /*7880*/  ISETP.GE.AND P0, PT, R118, c[0x0][0x1d4], PT ;  /* 0x0000750076007a0c */ /* 0x000fe20003f06270 */
[----:B------:R-:W-:Y:S01]  /*7890*/  IMAD.MOV.U32 R4, RZ, RZ, R108 ;  /* 0x000000ffff047224 */ /* 0x000fe200078e006c */
[----:B------:R-:W-:Y:S01]  /*78a0*/  MOV R5, R107 ;  /* 0x0000006b00057202 */ /* 0x000fe20000000f00 */
[C---:B------:R-:W-:Y:S04]  /*78b0*/  IMAD R2, R6.reuse, c[0x0][0x20c], R2 ;  /* 0x0000830006027a24 */ /* 0x040fe800078e0202 */
[----:B------:R-:W-:Y:S04]  /*78c0*/  IMAD.WIDE.U32 R4, R6, c[0x0][0x208], R4 ;  /* 0x0000820006047a25 */ /* 0x000fe800078e0004 */
[----:B------:R-:W1:Y:S01]  /*78d0*/  @!P1 LDS.128 R12, [R98+0x100] ;  /* 0x00010000620c9984 */ /* 0x000e620000000c00 */
[----:B------:R-:W-:Y:S01]  /*78e0*/  IMAD.IADD R3, R5, 0x1, R2 ;  /* 0x0000000105037824 */ /* 0x000fe200078e0202 */
[C---:B------:R-:W-:Y:S02]  /*78f0*/  LEA R2, P2, R4.reuse, c[0x0][0x1f8], 0x1 ;  /* 0x00007e0004027a11 */ /* 0x040fe400078408ff */
[----:B------:R-:W2:Y:S02]  /*7900*/  @!P0 LDS.128 R8, [R97+0x100] ;  /* 0x0001000061088984 */ /* 0x000ea40000000c00 */
[----:B------:R-:W-:Y:S05]  /*7910*/  LEA.HI.X R3, R4, c[0x0][0x1fc], R3, 0x1, P2 ;  /* 0x00007f0004037a11 */ /* 0x000fea00010f0c03 */
[----:B-1----:R1:W-:Y:S04]  /*7920*/  @!P1 STG.E.128 [R2.64], R12 ;  /* 0x0000000c02009986 */ /* 0x0023e8000c101d0a */
[----:B--2---:R1:W-:Y:S02]  /*7930*/  @!P0 STG.E.128 [R2.64+0x40], R8 ;  /* 0x0000400802008986 */ /* 0x0043e4000c101d0a */
.L_x_91:
[----:B-1----:R-:W-:Y:S05]  /*7940*/  BSYNC B0 ;  /* 0x0000000000007941 */ /* 0x002fea0003800000 */
.L_x_90:
[----:B------:R-:W-:Y:S01]  /*7950*/  ISETP.GE.AND P0, PT, R171, R7, PT ;  /* 0x00000007ab00720c */ /* 0x000fe20003f06270 */
[----:B------:R-:W-:Y:S01]  /*7960*/  @!UPT UIADD3 URZ, URZ, URZ, URZ ;  /* 0x0000003f3f3ff290 */ /* 0x000fe2000fffe03f */
[----:B------:R-:W-:Y:S11]  /*7970*/  BSSY B0, `(.L_x_92) ;  /* 0x0000012000007945 */ /* 0x000ff60003800000 */
[----:B------:R-:W-:-:S05]  /*7980*/  @P0 BRA `(.L_x_93) ;  /* 0x0000010000000947 */ /* 0x000fca0003800000 */
[----:B------:R-:W-:Y:S01]  /*7990*/  ISETP.GE.AND P1, PT, R32, c[0x0][0x1d4], PT ;  /* 0x0000750020007a0c */ /* 0x000fe20003f26270 */
[----:B------:R-:W-:Y:S01]  /*79a0*/  IMAD.MOV.U32 R4, RZ, RZ, R108 ;  /* 0x000000ffff047224 */ /* 0x000fe200078e006c */
[----:B------:R-:W-:Y:S02]  /*79b0*/  ISETP.GE.AND P0, PT, R118, c[0x0][0x1d4], PT ;  /* 0x0000750076007a0c */ /* 0x000fe40003f06270 */
[----:B------:R-:W-:Y:S02]  /*79c0*/  IADD3 R2, P2, R6, 0x20, RZ ;  /* 0x0000002006027810 */ /* 0x000fe40007f5e0ff */
[----:B------:R-:W-:Y:S03]  /*79d0*/  MOV R5, R107 ;  /* 0x0000006b00057202 */ /* 0x000fe60000000f00 */
[----:B------:R-:W-:Y:S02]  /*79e0*/  IMAD.X R3, RZ, RZ, R16, P2 ;  /* 0x000000ffff037224 */ /* 0x000fe400010e0610 */
[C---:B------:R-:W-:Y:S02]  /*79f0*/  IMAD.WIDE.U32 R4, R2.reuse, c[0x0][0x208], R4 ;  /* 0x0000820002047a25 */ /* 0x040fe400078e0004 */
[----:B------:R-:W1:Y:S02]  /*7a00*/  @!P1 LDS.128 R12, [R98+0x1100] ;  /* 0x00110000620c9984 */ /* 0x000e640000000c00 */
[----:B------:R-:W-:Y:S02]  /*7a10*/  IMAD R3, R3, c[0x0][0x208], RZ ;  /* 0x0000820003037a24 */ /* 0x000fe400078e02ff */
[----:B------:R-:W2:Y:S02]  /*7a20*/  @!P0 LDS.128 R8, [R97+0x1100] ;  /* 0x0011000061088984 */ /* 0x000ea40000000c00 */
[----:B------:R-:W-:Y:S01]  /*7a30*/  IMAD R3, R2, c[0x0][0x20c], R3 ;  /* 0x0000830002037a24 */ /* 0x000fe200078e0203 */
[C---:B------:R-:W-:Y:S03]  /*7a40*/  LEA R2, P2, R4.reuse, c[0x0][0x1f8], 0x1 ;  /* 0x00007e0004027a11 */ /* 0x040fe600078408ff */
[----:B------:R-:W-:Y:S05]  /*7a50*/  IMAD.IADD R3, R5, 0x1, R3 ;  /* 0x0000000105037824 */ /* 0x000fea00078e0203 */
[----:B------:R-:W-:Y:S05]  /*7a60*/  LEA.HI.X R3, R4, c[0x0][0x1fc], R3, 0x1, P2 ;  /* 0x00007f0004037a11 */ /* 0x000fea00010f0c03 */
[----:B-1----:R1:W-:Y:S04]  /*7a70*/  @!P1 STG.E.128 [R2.64], R12 ;  /* 0x0000000c02009986 */ /* 0x0023e8000c101d0a */
[----:B--2---:R1:W-:Y:S02]  /*7a80*/  @!P0 STG.E.128 [R2.64+0x40], R8 ;  /* 0x0000400802008986 */ /* 0x0043e4000c101d0a */
.L_x_93:
[----:B------:R-:W-:Y:S05]  /*7a90*/  BSYNC B0 ;  /* 0x0000000000007941 */ /* 0x000fea0003800000 */
.L_x_92:
[----:B------:R-:W-:Y:S01]  /*7aa0*/  ISETP.GE.AND P0, PT, R170, R7, PT ;  /* 0x00000007aa00720c */ /* 0x000fe20003f06270 */
[----:B------:R-:W-:Y:S01]  /*7ab0*/  @!UPT UIADD3 URZ, URZ, URZ, URZ ;  /* 0x0000003f3f3ff290 */ /* 0x000fe2000fffe03f */
[----:B------:R-:W-:Y:S11]  /*7ac0*/  BSSY B0, `(.L_x_94) ;  /* 0x0000012000007945 */ /* 0x000ff60003800000 */
[----:B------:R-:W-:-:S05]  /*7ad0*/  @P0 BRA `(.L_x_95) ;  /* 0x0000010000000947 */ /* 0x000fca0003800000 */
[----:B------:R-:W-:Y:S01]  /*7ae0*/  ISETP.GE.AND P1, PT, R32, c[0x0][0x1d4], PT ;  /* 0x0000750020007a0c */ /* 0x000fe20003f26270 */
[----:B------:R-:W-:Y:S01]  /*7af0*/  IMAD.MOV.U32 R4, RZ, RZ, R108 ;  /* 0x000000ffff047224 */ /* 0x000fe200078e006c */
[----:B------:R-:W-:Y:S02]  /*7b00*/  ISETP.GE.AND P0, PT, R118, c[0x0][0x1d4], PT ;  /* 0x0000750076007a0c */ /* 0x000fe40003f06270 */
[----:B-1----:R-:W-:Y:S02]  /*7b10*/  IADD3 R2, P2, R6, 0x40, RZ ;  /* 0x0000004006027810 */ /* 0x002fe40007f5e0ff */
        /* <DEDUP_REMOVED lines=12> */
.L_x_95:
[----:B------:R-:W-:Y:S05]  /*7be0*/  BSYNC B0 ;  /* 0x0000000000007941 */ /* 0x000fea0003800000 */
.L_x_94:
        /* <DEDUP_REMOVED lines=20> */
.L_x_97:
[----:B------:R-:W-:Y:S05]  /*7d30*/  BSYNC B0 ;  /* 0x0000000000007941 */ /* 0x000fea0003800000 */
.L_x_96:
[C---:B------:R-:W-:Y:S02]  /*7d40*/  ISETP.GT.AND P0, PT, R42.reuse, R165, PT ;  /* 0x000000a52a00720c */ /* 0x040fe40003f04270 */
[----:B------:R-:W-:Y:S11]  /*7d50*/  IADD3 R42, R42, -0x1, RZ ;  /* 0xffffffff2a2a7810 */ /* 0x000ff60007ffe0ff */
[----:B------:R-:W-:Y:S01]  /*7d60*/  @P0 SHF.R.S32.HI R5, RZ, 0x1f, R42 ;  /* 0x0000001fff050819 */ /* 0x000fe2000001142a */
[----:B------:R-:W-:Y:S02]  /*7d70*/  @P0 IMAD R4, R210, R42, RZ ;  /* 0x0000002ad2040224 */ /* 0x000fe400078e02ff */
[----:B-1----:R-:W-:Y:S02]  /*7d80*/  @P0 IMAD.MOV.U32 R2, RZ, RZ, R140 ;  /* 0x000000ffff020224 */ /* 0x002fe400078e008c */
[----:B------:R-:W-:Y:S02]  /*7d90*/  @P0 IMAD.MOV.U32 R3, RZ, RZ, R137 ;  /* 0x000000ffff030224 */ /* 0x000fe400078e0089 */
[-C--:B------:R-:W-:Y:S02]  /*7da0*/  @P0 IMAD R4, R5, R180.reuse, R4 ;  /* 0x000000b405040224 */ /* 0x080fe400078e0204 */
[----:B------:R-:W-:Y:S04]  /*7db0*/  @P0 IMAD.WIDE.U32 R2, R42, R180, R2 ;  /* 0x000000b42a020225 */ /* 0x000fe800078e0002 */
[----:B------:R-:W-:Y:S01]  /*7dc0*/  @P0 IMAD.IADD R4, R3, 0x1, R4 ;  /* 0x0000000103040824 */ /* 0x000fe200078e0204 */
[C---:B------:R-:W-:Y:S04]  /*7dd0*/  @P0 LEA R10, P1, R2.reuse, c[0x0][0x220], 0x1 ;  /* 0x00008800020a0a11 */ /* 0x040fe800078208ff */
[----:B------:R-:W-:Y:S02]  /*7de0*/  @P0 LEA.HI.X R11, R2, c[0x0][0x224], R4, 0x1, P1 ;  /* 0x00008900020b0a11 */ /* 0x000fe400008f0c04 */
[-C--:B------:R-:W-:Y:S03]  /*7df0*/  @P0 IADD3 R12, P2, R10, R172.reuse, RZ ;  /* 0x000000ac0a0c0210 */ /* 0x080fe60007f5e0ff */
[----:B------:R-:W-:Y:S01]  /*7e00*/  @!PT LDS RZ, [RZ] ;  /* 0x00000000fffff984 */ /* 0x000fe20000000800 */
[----:B------:R-:W-:Y:S01]  /*7e10*/  @!PT LDS RZ, [RZ] ;  /* 0x00000000fffff984 */ /* 0x000fe20000000800 */
[----:B------:R-:W-:Y:S01]  /*7e20*/  @!PT LDS RZ, [RZ] ;  /* 0x00000000fffff984 */ /* 0x000fe20000000800 */
[----:B------:R1:W-:Y:S01]  /*7e30*/  @P0 LDGSTS.E.BYPASS.LTC128B.128 [R93+0x3900], [R10.64], !P6 ;  /* 0x039000000a5d0fae */ /* 0x0003e2000f101d4a */
[-C--:B------:R-:W-:Y:S01]  /*7e40*/  @P0 IADD3 R8, P1, R12, R172.reuse, RZ ;  /* 0x000000ac0c080210 */ /* 0x080fe20007f3e0ff */
[--C-:B------:R-:W-:Y:S03]  /*7e50*/  @P0 IMAD.X R13, R11, 0x1, R168.reuse, P2 ;  /* 0x000000010b0d0824 */ /* 0x100fe600010e06a8 */
[----:B------:R-:W-:Y:S02]  /*7e60*/  @P0 IADD3 R6, P2, R8, R172, RZ ;  /* 0x000000ac08060210 */ /* 0x000fe40007f5e0ff */
[----:B------:R2:W-:Y:S01]  /*7e70*/  @P0 LDGSTS.E.BYPASS.LTC128B.128 [R93+0x4100], [R12.64], !P6 ;  /* 0x041000000c5d0fae */ /* 0x0005e2000f101d4a */
[----:B------:R-:W-:Y:S02]  /*7e80*/  @P0 IADD3.X R9, R13, R168, RZ, P1, !PT ;  /* 0x000000a80d090210 */ /* 0x000fe40000ffe4ff */
[-C--:B------:R-:W-:Y:S03]  /*7e90*/  @P0 IADD3 R4, P1, R6, R172.reuse, RZ ;  /* 0x000000ac06040210 */ /* 0x080fe60007f3e0ff */
[----:B------:R2:W-:Y:S01]  /*7ea0*/  @P0 LDGSTS.E.BYPASS.LTC128B.128 [R93+0x4900], [R8.64], !P6 ;  /* 0x04900000085d0fae */ /* 0x0005e2000f101d4a */
[--C-:B------:R-:W-:Y:S01]  /*7eb0*/  @P0 IMAD.X R7, R9, 0x1, R168.reuse, P2 ;  /* 0x0000000109070824 */ /* 0x100fe200010e06a8 */
[----:B------:R-:W-:Y:S03]  /*7ec0*/  @P0 IADD3 R2, P2, R4, R172, RZ ;  /* 0x000000ac04020210 */ /* 0x000fe60007f5e0ff */
[--C-:B------:R-:W-:Y:S01]  /*7ed0*/  @P0 IMAD.X R5, R7, 0x1, R168.reuse, P1 ;  /* 0x0000000107050824 */ /* 0x100fe200008e06a8 */
[----:B------:R2:W-:Y:S04]  /*7ee0*/  @P0 LDGSTS.E.BYPASS.LTC128B.128 [R93+0x5100], [R6.64], !P6 ;  /* 0x05100000065d0fae */ /* 0x0005e8000f101d4a */
[----:B------:R2:W-:Y:S01]  /*7ef0*/  @P0 LDGSTS.E.BYPASS.LTC128B.128 [R93+0x5900], [R4.64], !P6 ;  /* 0x05900000045d0fae */ /* 0x0005e2000f101d4a */
[----:B------:R-:W-:Y:S02]  /*7f00*/  @P0 IADD3.X R3, R5, R168, RZ, P2, !PT ;  /* 0x000000a805030210 */ /* 0x000fe400017fe4ff */
[----:B-1----:R-:W-:Y:S03]  /*7f10*/  @P0 IADD3 R10, P1, R2, R172, RZ ;  /* 0x000000ac020a0210 */ /* 0x002fe60007f3e0ff */
[----:B------:R2:W-:Y:S02]  /*7f20*/  @P0 LDGSTS.E.BYPASS.LTC128B.128 [R93+0x6100], [R2.64], !P6 ;  /* 0x06100000025d0fae */ /* 0x0005e4000f101d4a */
[----:B------:R-:W-:Y:S05]  /*7f30*/  @P0 IMAD.X R11, R3, 0x1, R168, P1 ;  /* 0x00000001030b0824 */ /* 0x000fea00008e06a8 */
[----:B------:R2:W-:Y:S04]  /*7f40*/  @P0 LDGSTS.E.BYPASS.LTC128B.128 [R93+0x6900], [R10.64], !P6 ;  /* 0x069000000a5d0fae */ /* 0x0005e8000f101d4a */
[----:B------:R-:W0:Y:S01]  /*7f50*/  LDGDEPBAR ;  /* 0x00000000000079af */ /* 0x000e220000000000 */
[----:B------:R-:W-:-:S05]  /*7f60*/  @P0 BRA `(.L_x_98) ;  /* 0xffff9f3000000947 */ /* 0x000fca000383ffff */
[----:B------:R-:W-:Y:S06]  /*7f70*/  BAR.SYNC.DEFER_BLOCKING 0x0 ;  /* 0x0000000000007b1d */ /* 0x000fec0000010000 */
.L_x_51:
[----:B-1----:R-:W-:Y:S01]  /*7f80*/  ISETP.GE.AND P0, PT, R205, 0x1, PT ;  /* 0x00000001cd00780c */ /* 0x002fe20003f06270 */
[----:B--2---:R-:W-:Y:S01]  /*7f90*/  IMAD.IADD R13, R191, 0x1, R190 ;  /* 0x00000001bf0d7824 */ /* 0x004fe200078e02be */
[----:B------:R-:W-:Y:S01]  /*7fa0*/  PLOP3.LUT P4, PT, PT, PT, PT, 0x80, 0x0 ;  /* 0x000000000000781c */ /* 0x000fe20003f8f070 */
[----:B------:R-:W-:Y:S01]  /*7fb0*/  CS2R R178, SRZ ;  /* 0x0000000000b27805 */ /* 0x000fe2000001ff00 */
[----:B------:R-:W-:Y:S01]  /*7fc0*/  CS2R R176, SRZ ;  /* 0x0000000000b07805 */ /* 0x000fe2000001ff00 */
[----:B------:R-:W-:Y:S01]  /*7fd0*/  CS2R R182, SRZ ;  /* 0x0000000000b67805 */ /* 0x000fe2000001ff00 */
[----:B------:R-:W-:Y:S01]  /*7fe0*/  MOV R12, RZ ;  /* 0x000000ff000c7202 */ /* 0x000fe20000000f00 */
[----:B------:R-:W-:Y:S01]  /*7ff0*/  IMAD.MOV.U32 R180, RZ, RZ, RZ ;  /* 0x000000ffffb47224 */ /* 0x000fe200078e00ff */
[----:B------:R-:W-:Y:S01]  /*8000*/  CS2R R14, SRZ ;  /* 0x00000000000e7805 */ /* 0x000fe2000001ff00 */
[----:B------:R-:W-:Y:S01]  /*8010*/  MOV R174, RZ ;  /* 0x000000ff00ae7202 */ /* 0x000fe20000000f00 */
[----:B------:R-:W-:Y:S01]  /*8020*/  CS2R R172, SRZ ;  /* 0x0000000000ac7805 */ /* 0x000fe2000001ff00 */
[----:B------:R-:W-:Y:S01]  /*8030*/  CS2R R16, SRZ ;  /* 0x0000000000107805 */ /* 0x000fe2000001ff00 */
[----:B------:R-:W-:Y:S01]  /*8040*/  IMAD.MOV.U32 R170, RZ, RZ, RZ ;  /* 0x000000ffffaa7224 */ /* 0x000fe200078e00ff */
[----:B------:R-:W-:Y:S01]  /*8050*/  MOV R168, RZ ;  /* 0x000000ff00a87202 */ /* 0x000fe20000000f00 */
[----:B------:R-:W-:Y:S01]  /*8060*/  CS2R R20, SRZ ;  /* 0x0000000000147805 */ /* 0x000fe2000001ff00 */
[----:B------:R-:W-:Y:S01]  /*8070*/  IMAD.MOV.U32 R162, RZ, RZ, RZ ;  /* 0x000000ffffa27224 */ /* 0x000fe200078e00ff */
[----:B------:R-:W-:Y:S01]  /*8080*/  CS2R R18, SRZ ;  /* 0x0000000000127805 */ /* 0x000fe2000001ff00 */
[----:B------:R-:W-:Y:S01]  /*8090*/  MOV R160, RZ ;  /* 0x000000ff00a07202 */ /* 0x000fe20000000f00 */
[----:B------:R-:W-:Y:S01]  /*80a0*/  IMAD.MOV.U32 R166, RZ, RZ, RZ ;  /* 0x000000ffffa67224 */ /* 0x000fe200078e00ff */
[----:B------:R-:W-:Y:S01]  /*80b0*/  MOV R164, RZ ;  /* 0x000000ff00a47202 */ /* 0x000fe20000000f00 */
[----:B------:R-:W-:Y:S01]  /*80c0*/  CS2R R158, SRZ ;  /* 0x00000000009e7805 */ /* 0x000fe2000001ff00 */
[----:B------:R-:W-:Y:S01]  /*80d0*/  IMAD.MOV.U32 R156, RZ, RZ, RZ ;  /* 0x000000ffff9c7224 */ /* 0x000fe200078e00ff */
[----:B------:R-:W-:Y:S01]  /*80e0*/  CS2R R22, SRZ ;  /* 0x0000000000167805 */ /* 0x000fe2000001ff00 */
[----:B------:R-:W-:Y:S01]  /*80f0*/  MOV R154, RZ ;  /* 0x000000ff009a7202 */ /* 0x000fe20000000f00 */
[----:B------:R-:W-:Y:S01]  /*8100*/  IMAD.MOV.U32 R152, RZ, RZ, RZ ;  /* 0x000000ffff987224 */ /* 0x000fe200078e00ff */
[----:B------:R-:W-:Y:S01]  /*8110*/  CS2R R146, SRZ ;  /* 0x0000000000927805 */ /* 0x000fe2000001ff00 */
[----:B------:R-:W-:Y:S01]  /*8120*/  CS2R R30, SRZ ;  /* 0x00000000001e7805 */ /* 0x000fe2000001ff00 */
[----:B------:R-:W-:Y:S01]  /*8130*/  MOV R144, RZ ;  /* 0x000000ff00907202 */ /* 0x000fe20000000f00 */
[----:B------:R-:W-:Y:S01]  /*8140*/  CS2R R24, SRZ ;  /* 0x0000000000187805 */ /* 0x000fe2000001ff00 */
[----:B------:R-:W-:Y:S01]  /*8150*/  IMAD.MOV.U32 R150, RZ, RZ, RZ ;  /* 0x000000ffff967224 */ /* 0x000fe200078e00ff */
[----:B------:R-:W-:Y:S01]  /*8160*/  CS2R R148, SRZ ;  /* 0x0000000000947805 */ /* 0x000fe2000001ff00 */
[----:B------:R-:W-:Y:S01]  /*8170*/  CS2R R142, SRZ ;  /* 0x00000000008e7805 */ /* 0x000fe2000001ff00 */
[----:B------:R-:W-:Y:S01]  /*8180*/  MOV R140, RZ ;  /* 0x000000ff008c7202 */ /* 0x000fe20000000f00 */
[----:B------:R-:W-:Y:S01]  /*8190*/  IMAD.MOV.U32 R27, RZ, RZ, RZ ;  /* 0x000000ffff1b7224 */ /* 0x000fe200078e00ff */
[----:B------:R-:W-:Y:S01]  /*81a0*/  MOV R138, RZ ;  /* 0x000000ff008a7202 */ /* 0x000fe20000000f00 */
[----:B------:R-:W-:Y:S01]  /*81b0*/  CS2R R28, SRZ ;  /* 0x00000000001c7805 */ /* 0x000fe2000001ff00 */
[----:B------:R-:W-:Y:S01]  /*81c0*/  IMAD.MOV.U32 R136, RZ, RZ, RZ ;  /* 0x000000ffff887224 */ /* 0x000fe200078e00ff */
[----:B------:R-:W-:Y:S01]  /*81d0*/  CS2R R130, SRZ ;  /* 0x0000000000827805 */ /* 0x000fe2000001ff00 */
[----:B------:R-:W-:Y:S01]  /*81e0*/  CS2R R32, SRZ ;  /* 0x0000000000207805 */ /* 0x000fe2000001ff00 */
[----:B------:R-:W-:Y:S01]  /*81f0*/  MOV R128, RZ ;  /* 0x000000ff00807202 */ /* 0x000fe20000000f00 */
[----:B------:R-:W-:Y:S01]  /*8200*/  IMAD.MOV.U32 R134, RZ, RZ, RZ ;  /* 0x000000ffff867224 */ /* 0x000fe200078e00ff */
[----:B------:R-:W-:Y:S01]  /*8210*/  CS2R R132, SRZ ;  /* 0x0000000000847805 */ /* 0x000fe2000001ff00 */
[----:B------:R-:W-:Y:S01]  /*8220*/  CS2R R122, SRZ ;  /* 0x00000000007a7805 */ /* 0x000fe2000001ff00 */
[----:B------:R-:W-:Y:S01]  /*8230*/  MOV R120, RZ ;  /* 0x000000ff00787202 */ /* 0x000fe20000000f00 */
[----:B------:R-:W-:Y:S01]  /*8240*/  IMAD.MOV.U32 R126, RZ, RZ, RZ ;  /* 0x000000ffff7e7224 */ /* 0x000fe200078e00ff */
[----:B------:R-:W-:Y:S01]  /*8250*/  CS2R R124, SRZ ;  /* 0x00000000007c7805 */ /* 0x000fe2000001ff00 */
[----:B------:R-:W-:Y:S01]  /*8260*/  CS2R R38, SRZ ;  /* 0x0000000000267805 */ /* 0x000fe2000001ff00 */
[----:B------:R-:W-:Y:S01]  /*8270*/  CS2R R36, SRZ ;  /* 0x0000000000247805 */ /* 0x000fe2000001ff00 */
[----:B------:R-:W-:Y:S05]  /*8280*/  @!P0 BRA `(.L_x_99) ;  /* 0x00010ab000008947 */ /* 0x000fea0003800000 */
[----:B------:R-:W2:Y:S01]  /*8290*/  LDL R34, [R1+0x28] ;  /* 0x0000280001227983 */ /* 0x000ea20000100800 */
[----:B------:R-:W-:-:S03]  /*82a0*/  ISETP.NE.U32.AND P0, PT, RZ, c[0x0][0x340], PT ;  /* 0x0000d000ff007a0c */ /* 0x000fc60003f05070 */
[----:B------:R-:W3:Y:S01]  /*82b0*/  LDL R198, [R1] ;  /* 0x0000000001c67983 */ /* 0x000ee20000100800 */
[----:B------:R-:W-:Y:S02]  /*82c0*/  ISETP.NE.AND.EX P1, PT, RZ, c[0x0][0x344], PT, P0 ;  /* 0x0000d100ff007a0c */ /* 0x000fe40003f25300 */
[----:B------:R-:W-:Y:S01]  /*82d0*/  SHF.R.S32.HI R0, RZ, 0x1f, R184 ;  /* 0x0000001fff007819 */ /* 0x000fe200000114b8 */
[----:B------:R-:W1:Y:S01]  /*82e0*/  S2R R26, SR_CTAID.Y ;  /* 0x00000000001a7919 */ /* 0x000e620000002600 */
[----:B------:R-:W-:Y:S01]  /*82f0*/  SHF.R.S32.HI R25, RZ, 0x1f, R217 ;  /* 0x0000001fff197819 */ /* 0x000fe200000114d9 */
[----:B------:R-:W-:Y:S01]  /*8300*/  IMAD.MOV.U32 R5, RZ, RZ, c[0x0][0x2c4] ;  /* 0x0000b100ff057624 */ /* 0x000fe200078e00ff */
[----:B------:R-:W-:-:S07]  /*8310*/  P2R R24, PR, RZ, 0x2 ;  /* 0x00000002ff187803 */ /* 0x000fce0000000000 */
[----:B------:R-:W-:Y:S02]  /*8320*/  @P1 IMAD.MOV.U32 R2, RZ, RZ, 0x4 ;  /* 0x00000004ff021424 */ /* 0x000fe400078e00ff */
[----:B------:R-:W-:Y:S01]  /*8330*/  IMAD R0, R0, c[0x0][0x178], RZ ;  /* 0x00005e0000007a24 */ /* 0x000fe200078e02ff */
[----:B------:R-:W-:-:S03]  /*8340*/  LEA.HI R4, R25, R217, RZ, 0x3 ;  /* 0x000000d919047211 */ /* 0x000fc600078f18ff */
[----:B------:R-:W-:Y:S01]  /*8350*/  IMAD R0, R184, c[0x0][0x17c], R0 ;  /* 0x00005f00b8007a24 */ /* 0x000fe200078e0200 */
[----:B------:R-:W-:Y:S02]  /*8360*/  SHF.R.S32.HI R44, RZ, 0x3, R4 ;  /* 0x00000003ff2c7819 */ /* 0x000fe40000011404 */
[----:B------:R-:W-:-:S04]  /*8370*/  ISETP.NE.U32.AND P0, PT, RZ, c[0x0][0x348], PT ;  /* 0x0000d200ff007a0c */ /* 0x000fc80003f05070 */
[----:B------:R-:W-:Y:S01]  /*8380*/  ISETP.NE.AND.EX P0, PT, RZ, c[0x0][0x34c], PT, P0 ;  /* 0x0000d300ff007a0c */ /* 0x000fe20003f05300 */
[----:B------:R-:W-:Y:S02]  /*8390*/  IMAD R19, R215, 0x80, R44 ;  /* 0x00000080d7137824 */ /* 0x000fe400078e022c */
[----:B------:R-:W-:-:S03]  /*83a0*/  IMAD R23, R192, c[0x0][0x2c4], RZ ;  /* 0x0000b100c0177a24 */ /* 0x000fc600078e02ff */
[C---:B------:R-:W-:Y:S02]  /*83b0*/  IADD3 R10, R19.reuse, 0x10, RZ ;  /* 0x00000010130a7810 */ /* 0x040fe40007ffe0ff */
[----:B------:R-:W-:Y:S02]  /*83c0*/  ISETP.GE.AND P2, PT, R19, R23, PT ;  /* 0x000000171300720c */ /* 0x000fe40003f46270 */
[----:B------:R-:W-:Y:S02]  /*83d0*/  LEA.HI R8, R25, R217, RZ, 0x6 ;  /* 0x000000d919087211 */ /* 0x000fe400078f30ff */
[----:B------:R-:W-:Y:S01]  /*83e0*/  IADD3 R11, R19, 0x20, RZ ;  /* 0x00000020130b7810 */ /* 0x000fe20007ffe0ff */
[----:B--2---:R-:W-:-:S05]  /*83f0*/  @P1 IMAD.WIDE R2, R34, R2, c[0x0][0x340] ;  /* 0x0000d00022021625 */ /* 0x004fca00078e0202 */
[----:B------:R2:W4:Y:S01]  /*8400*/  @P1 LDG.E R22, [R2.64] ;  /* 0x0000000a02161981 */ /* 0x000522000c1e1900 */
[----:B------:R-:W-:Y:S01]  /*8410*/  ISETP.NE.AND P1, PT, R5, 0x1, PT ;  /* 0x000000010500780c */ /* 0x000fe20003f25270 */
[----:B------:R-:W-:Y:S01]  /*8420*/  IMAD.MOV.U32 R193, RZ, RZ, c[0x0][0x1e0] ;  /* 0x00007800ffc17624 */ /* 0x000fe200078e00ff */
[----:B------:R-:W-:Y:S02]  /*8430*/  SHF.R.S32.HI R21, RZ, 0x1f, R34 ;  /* 0x0000001fff157819 */ /* 0x000fe40000011422 */
[----:B------:R-:W-:Y:S02]  /*8440*/  IADD3 R18, P6, R44, R13, RZ ;  /* 0x0000000d2c127210 */ /* 0x000fe40007fde0ff */
[----:B------:R-:W-:Y:S02]  /*8450*/  SEL R6, R21, RZ, !P0 ;  /* 0x000000ff15067207 */ /* 0x000fe40004000000 */
[----:B---3--:R-:W-:Y:S02]  /*8460*/  IADD3 R45, R198, -0x1, RZ ;  /* 0xffffffffc62d7810 */ /* 0x008fe40007ffe0ff */
[----:B------:R-:W-:Y:S01]  /*8470*/  LEA.HI R50, R25, R217, RZ, 0x4 ;  /* 0x000000d919327211 */ /* 0x000fe200078f20ff */
[----:B------:R-:W-:Y:S01]  /*8480*/  IMAD R6, R6, c[0x0][0x1c0], RZ ;  /* 0x0000700006067a24 */ /* 0x000fe200078e02ff */
[----:B------:R-:W-:-:S02]  /*8490*/  SHF.R.S32.HI R49, RZ, 0x1f, R45 ;  /* 0x0000001fff317819 */ /* 0x000fc4000001142d */
[----:B------:R-:W-:-:S04]  /*84a0*/  LEA.HI R190, R25, R217, RZ, 0x5 ;  /* 0x000000d919be7211 */ /* 0x000fc800078f28ff */
[----:B------:R-:W-:Y:S01]  /*84b0*/  SHF.R.S32.HI R51, RZ, 0x5, R190 ;  /* 0x00000005ff337819 */ /* 0x000fe200000114be */
[----:B--2---:R-:W-:-:S04]  /*84c0*/  IMAD.WIDE.U32 R2, R184, c[0x0][0x178], RZ ;  /* 0x00005e00b8027a25 */ /* 0x004fc800078e00ff */
[----:B------:R-:W-:Y:S01]  /*84d0*/  IMAD.IADD R3, R3, 0x1, R0 ;  /* 0x0000000103037824 */ /* 0x000fe200078e0200 */
[----:B------:R-:W-:Y:S02]  /*84e0*/  LOP3.LUT R0, R4, 0xfffffff8, RZ, 0xc0, !PT ;  /* 0xfffffff804007812 */ /* 0x000fe400078ec0ff */
[----:B------:R-:W-:Y:S01]  /*84f0*/  SEL R4, R34, RZ, !P0 ;  /* 0x000000ff22047207 */ /* 0x000fe20004000000 */
[----:B-1----:R-:W-:-:S04]  /*8500*/  IMAD.WIDE.U32 R2, R26, c[0x0][0x1b8], R2 ;  /* 0x00006e001a027a25 */ /* 0x002fc800078e0002 */
[----:B------:R-:W-:Y:S02]  /*8510*/  IMAD.IADD R46, R217, 0x1, -R0 ;  /* 0x00000001d92e7824 */ /* 0x000fe400078e0a00 */
[----:B------:R-:W-:Y:S02]  /*8520*/  IMAD R0, R220, c[0x0][0x1b8], RZ ;  /* 0x00006e00dc007a24 */ /* 0x000fe400078e02ff */
[----:B------:R-:W-:Y:S02]  /*8530*/  IMAD R5, R46, 0x10, R44 ;  /* 0x000000102e057824 */ /* 0x000fe400078e022c */
[----:B------:R-:W-:Y:S02]  /*8540*/  IMAD R0, R26, c[0x0][0x1bc], R0 ;  /* 0x00006f001a007a24 */ /* 0x000fe400078e0200 */
[----:B------:R-:W-:Y:S02]  /*8550*/  IMAD R5, R215, 0x80, R5 ;  /* 0x00000080d7057824 */ /* 0x000fe400078e0205 */
[----:B------:R-:W-:-:S02]  /*8560*/  IMAD.IADD R3, R3, 0x1, R0 ;  /* 0x0000000103037824 */ /* 0x000fc400078e0200 */
[----:B------:R-:W-:-:S04]  /*8570*/  @P1 IMAD.HI.U32 R7, R5, c[0x0][0x2c8], RZ ;  /* 0x0000b20005071a27 */ /* 0x000fc800078e00ff */
[----:B------:R-:W-:Y:S01]  /*8580*/  IMAD.MOV.U32 R0, RZ, RZ, R5 ;  /* 0x000000ffff007224 */ /* 0x000fe200078e0005 */
[----:B------:R-:W-:Y:S01]  /*8590*/  @P1 SHF.R.U32.HI R0, RZ, c[0x0][0x2cc], R7 ;  /* 0x0000b300ff001a19 */ /* 0x000fe20000011607 */
[----:B------:R-:W-:Y:S01]  /*85a0*/  IMAD R6, R4, c[0x0][0x1c4], R6 ;  /* 0x0000710004067a24 */ /* 0x000fe200078e0206 */
[----:B------:R-:W-:Y:S01]  /*85b0*/  ISETP.GE.AND P1, PT, R10, R23, PT ;  /* 0x000000170a00720c */ /* 0x000fe20003f26270 */
[----:B------:R-:W-:Y:S01]  /*85c0*/  IMAD.WIDE.U32 R2, R4, c[0x0][0x1c0], R2 ;  /* 0x0000700004027a25 */ /* 0x000fe200078e0002 */
[----:B------:R-:W-:-:S03]  /*85d0*/  SHF.R.S32.HI R7, RZ, 0x1f, R0 ;  /* 0x0000001fff077819 */ /* 0x000fc60000011400 */
[----:B------:R-:W-:Y:S02]  /*85e0*/  IMAD.MOV R4, RZ, RZ, -R0 ;  /* 0x000000ffff047224 */ /* 0x000fe400078e0a00 */
[----:B------:R-:W-:Y:S02]  /*85f0*/  IMAD.IADD R3, R3, 0x1, R6 ;  /* 0x0000000103037824 */ /* 0x000fe400078e0206 */
[----:B------:R-:W-:Y:S02]  /*8600*/  IMAD R4, R4, c[0x0][0x2c4], R5 ;  /* 0x0000b10004047a24 */ /* 0x000fe400078e0205 */
[----:B------:R-:W-:Y:S02]  /*8610*/  IMAD R5, R7, c[0x0][0x1b0], RZ ;  /* 0x00006c0007057a24 */ /* 0x000fe400078e02ff */
[----:B------:R-:W-:-:S04]  /*8620*/  IMAD.WIDE.U32 R2, R0, c[0x0][0x1b0], R2 ;  /* 0x00006c0000027a25 */ /* 0x000fc800078e0002 */
[----:B------:R-:W-:Y:S01]  /*8630*/  IMAD R6, R0, c[0x0][0x1b4], R5 ;  /* 0x00006d0000067a24 */ /* 0x000fe200078e0205 */
[----:B------:R-:W-:Y:S01]  /*8640*/  SHF.R.S32.HI R5, RZ, 0x1f, R4 ;  /* 0x0000001fff057819 */ /* 0x000fe20000011404 */
[----:B------:R-:W-:Y:S02]  /*8650*/  IMAD.SHL.U32 R32, R46, 0x8, RZ ;  /* 0x000000082e207824 */ /* 0x000fe400078e00ff */
[----:B------:R-:W-:Y:S02]  /*8660*/  IMAD.IADD R3, R3, 0x1, R6 ;  /* 0x0000000103037824 */ /* 0x000fe400078e0206 */
[----:B------:R-:W-:Y:S01]  /*8670*/  IMAD R0, R5, c[0x0][0x1a8], RZ ;  /* 0x00006a0005007a24 */ /* 0x000fe200078e02ff */
[----:B------:R-:W-:Y:S01]  /*8680*/  ISETP.GE.AND P4, PT, R32, c[0x0][0x198], PT ;  /* 0x0000660020007a0c */ /* 0x000fe20003f86270 */
[----:B------:R-:W-:Y:S01]  /*8690*/  IMAD.WIDE.U32 R2, R4, c[0x0][0x1a8], R2 ;  /* 0x00006a0004027a25 */ /* 0x000fe200078e0002 */
[----:B------:R-:W-:-:S03]  /*86a0*/  SHF.R.S32.HI R33, RZ, 0x1f, R32 ;  /* 0x0000001fff217819 */ /* 0x000fc60000011420 */
[----:B------:R-:W-:Y:S01]  /*86b0*/  IMAD R0, R4, c[0x0][0x1ac], R0 ;  /* 0x00006b0004007a24 */ /* 0x000fe200078e0200 */
[----:B------:R-:W-:-:S03]  /*86c0*/  LEA R7, P0, R2, c[0x0][0x160], 0x1 ;  /* 0x0000580002077a11 */ /* 0x000fc600078008ff */
[----:B------:R-:W-:Y:S02]  /*86d0*/  IMAD.IADD R6, R3, 0x1, R0 ;  /* 0x0000000103067824 */ /* 0x000fe400078e0200 */
[----:B------:R-:W1:Y:S01]  /*86e0*/  SHFL.IDX PT, R4, R7, RZ, 0x181f ;  /* 0x00181fff07047589 */ /* 0x000e6200000e0000 */
[----:B------:R-:W-:Y:S02]  /*86f0*/  IMAD.SHL.U32 R0, R44, 0x40, RZ ;  /* 0x000000402c007824 */ /* 0x000fe400078e00ff */
[----:B------:R-:W-:Y:S01]  /*8700*/  LEA.HI.X R6, R2, c[0x0][0x164], R6, 0x1, P0 ;  /* 0x0000590002067a11 */ /* 0x000fe200000f0c06 */
[----:B------:R-:W-:Y:S01]  /*8710*/  SHFL.IDX PT, R3, R7, 0x1, 0x181f ;  /* 0x00381f0007037f89 */ /* 0x000fe200000e0000 */
[----:B------:R-:W-:Y:S02]  /*8720*/  ISETP.GE.AND P0, PT, R11, R23, PT ;  /* 0x000000170b00720c */ /* 0x000fe40003f06270 */
[----:B------:R-:W-:Y:S01]  /*8730*/  LOP3.LUT R0, R0, 0x1c0, RZ, 0xc0, !PT ;  /* 0x000001c000007812 */ /* 0x000fe200078ec0ff */
[----:B------:R-:W2:Y:S01]  /*8740*/  SHFL.IDX PT, R5, R6, RZ, 0x181f ;  /* 0x00181fff06057589 */ /* 0x000ea200000e0000 */
[----:B------:R-:W-:-:S02]  /*8750*/  IADD3 R11, R19, 0x40, RZ ;  /* 0x00000040130b7810 */ /* 0x000fc40007ffe0ff */
[----:B------:R-:W-:Y:S01]  /*8760*/  SHF.R.U32.HI R2, RZ, 0x3, R0 ;  /* 0x00000003ff027819 */ /* 0x000fe20000011600 */
[----:B------:R-:W3:Y:S01]  /*8770*/  SHFL.IDX PT, R9, R6, 0x1, 0x181f ;  /* 0x00381f0006097f89 */ /* 0x000ee200000e0000 */
[----:B------:R-:W-:-:S03]  /*8780*/  LOP3.LUT R0, R0, 0x38, R32, 0xf8, !PT ;  /* 0x0000003800007812 */ /* 0x000fc600078ef820 */
[----:B------:R-:W3:Y:S01]  /*8790*/  SHFL.IDX PT, R10, R7, 0x2, 0x181f ;  /* 0x00581f00070a7f89 */ /* 0x000ee200000e0000 */
[----:B------:R-:W-:Y:S01]  /*87a0*/  LOP3.LUT R2, R0, R2, RZ, 0x3c, !PT ;  /* 0x0000000200027212 */ /* 0x000fe200078e3cff */
[----:B------:R-:W-:Y:S01]  /*87b0*/  IMAD.SHL.U32 R0, R8, 0x8, RZ ;  /* 0x0000000808007824 */ /* 0x000fe200078e00ff */
[----:B------:R-:W-:Y:S01]  /*87c0*/  IADD3 R8, R19, 0x30, RZ ;  /* 0x0000003013087810 */ /* 0x000fe20007ffe0ff */
[----:B------:R-:W3:Y:S03]  /*87d0*/  SHFL.IDX PT, R12, R6, 0x2, 0x181f ;  /* 0x00581f00060c7f89 */ /* 0x000ee600000e0000 */
[----:B------:R-:W-:Y:S01]  /*87e0*/  LOP3.LUT R241, R2, 0xfffffe00, R0, 0xf8, !PT ;  /* 0xfffffe0002f17812 */ /* 0x000fe200078ef800 */
[----:B------:R-:W-:Y:S01]  /*87f0*/  SHFL.IDX PT, R17, R6, 0x5, 0x181f ;  /* 0x00b81f0006117f89 */ /* 0x000fe200000e0000 */
[----:B-1----:R-:W-:Y:S02]  /*8800*/  @!P2 LEA R4, P5, R32, R4, 0x1 ;  /* 0x000000042004a211 */ /* 0x002fe400078a08ff */
[----:B------:R-:W-:Y:S01]  /*8810*/  ISETP.GE.AND P3, PT, R8, R23, PT ;  /* 0x000000170800720c */ /* 0x000fe20003f66270 */
[C---:B------:R-:W-:Y:S01]  /*8820*/  @!P2 IMAD.SHL.U32 R8, R241.reuse, 0x2, RZ ;  /* 0x00000002f108a824 */ /* 0x040fe200078e00ff */
[----:B------:R-:W-:Y:S01]  /*8830*/  SHFL.IDX PT, R16, R7, 0x6, 0x181f ;  /* 0x00d81f0007107f89 */ /* 0x000fe200000e0000 */
[----:B------:R-:W-:Y:S01]  /*8840*/  @!P1 IMAD.SHL.U32 R0, R241, 0x2, RZ ;  /* 0x00000002f1009824 */ /* 0x000fe200078e00ff */
[----:B--2---:R-:W-:-:S02]  /*8850*/  @!P2 LEA.HI.X R5, R32, R5, R33, 0x1, P5 ;  /* 0x000000052005a211 */ /* 0x004fc400028f0c21 */
[----:B------:R-:W-:Y:S01]  /*8860*/  SHFL.IDX PT, R15, R6, 0x6, 0x181f ;  /* 0x00d81f00060f7f89 */ /* 0x000fe200000e0000 */
[----:B------:R-:W-:-:S03]  /*8870*/  @!P1 LEA R2, P5, R32, R3, 0x1 ;  /* 0x0000000320029211 */ /* 0x000fc600078a08ff */
[----:B------:R1:W-:Y:S01]  /*8880*/  @!P2 LDGSTS.E.BYPASS.LTC128B.128 [R8+0x7100], [R4.64], !P4 ;  /* 0x071000000408afae */ /* 0x0003e2000e101d4a */
[----:B---3--:R-:W-:Y:S02]  /*8890*/  @!P1 LEA.HI.X R3, R32, R9, R33, 0x1, P5 ;  /* 0x0000000920039211 */ /* 0x008fe400028f0c21 */
[----:B------:R-:W-:Y:S01]  /*88a0*/  ISETP.GE.AND P5, PT, R11, R23, PT ;  /* 0x000000170b00720c */ /* 0x000fe20003fa6270 */
[----:B------:R-:W2:Y:S04]  /*88b0*/  SHFL.IDX PT, R9, R7, 0x3, 0x181f ;  /* 0x00781f0007097f89 */ /* 0x000ea800000e0000 */
[----:B------:R3:W-:Y:S04]  /*88c0*/  @!P1 LDGSTS.E.BYPASS.LTC128B.128 [R0+0x7900], [R2.64], !P4 ;  /* 0x0790000002009fae */ /* 0x0007e8000e101d4a */
[----:B------:R-:W-:Y:S04]  /*88d0*/  SHFL.IDX PT, R11, R7, 0x5, 0x181f ;  /* 0x00b81f00070b7f89 */ /* 0x000fe800000e0000 */
[----:B------:R-:W-:Y:S04]  /*88e0*/  SHFL.IDX PT, R14, R6, 0x7, 0x181f ;  /* 0x00f81f00060e7f89 */ /* 0x000fe800000e0000 */
[----:B-1----:R-:W1:Y:S01]  /*88f0*/  SHFL.IDX PT, R5, R6, 0x3, 0x181f ;  /* 0x00781f0006057f89 */ /* 0x002e6200000e0000 */
[----:B------:R-:W-:-:S02]  /*8900*/  IADD3 R8, R19, 0x50, RZ ;  /* 0x0000005013087810 */ /* 0x000fc40007ffe0ff */
[----:B------:R-:W-:Y:S02]  /*8910*/  IADD3 R4, R19, 0x60, RZ ;  /* 0x0000006013047810 */ /* 0x000fe40007ffe0ff */
[-C--:B------:R-:W-:Y:S02]  /*8920*/  ISETP.GE.AND P2, PT, R8, R23.reuse, PT ;  /* 0x000000170800720c */ /* 0x080fe40003f46270 */
[C---:B---3--:R-:W-:Y:S02]  /*8930*/  @!P0 LEA R2, P1, R32.reuse, R10, 0x1 ;  /* 0x0000000a20028211 */ /* 0x048fe400078208ff */
[----:B------:R-:W3:Y:S01]  /*8940*/  SHFL.IDX PT, R10, R7, 0x4, 0x181f ;  /* 0x00981f00070a7f89 */ /* 0x000ee200000e0000 */
[----:B------:R-:W-:Y:S02]  /*8950*/  SHF.R.S32.HI R0, RZ, 0x1f, R13 ;  /* 0x0000001fff007819 */ /* 0x000fe4000001140d */
[----:B------:R-:W-:Y:S01]  /*8960*/  @!P0 LEA.HI.X R3, R32, R12, R33, 0x1, P1 ;  /* 0x0000000c20038211 */ /* 0x000fe200008f0c21 */
[----:B------:R1:W-:Y:S01]  /*8970*/  SHFL.IDX PT, R13, R7, 0x7, 0x181f ;  /* 0x00f81f00070d7f89 */ /* 0x0003e200000e0000 */
[----:B------:R-:W-:Y:S01]  /*8980*/  LEA.HI.X.SX32 R20, R44, R0, 0x1, P6 ;  /* 0x000000002c147211 */ /* 0x000fe200030f0eff */
[----:B------:R-:W-:Y:S01]  /*8990*/  @!P0 IMAD.SHL.U32 R0, R241, 0x2, RZ ;  /* 0x00000002f1008824 */ /* 0x000fe200078e00ff */
[----:B------:R-:W-:Y:S01]  /*89a0*/  ISETP.GE.AND P6, PT, R4, R23, PT ;  /* 0x000000170400720c */ /* 0x000fe20003fc6270 */
[----:B------:R3:W2:Y:S02]  /*89b0*/  SHFL.IDX PT, R12, R6, 0x4, 0x181f ;  /* 0x00981f00060c7f89 */ /* 0x0006a400000e0000 */
[----:B------:R-:W-:-:S02]  /*89c0*/  IMAD R4, R20, c[0x0][0x1e0], RZ ;  /* 0x0000780014047a24 */ /* 0x000fc400078e02ff */
[----:B------:R2:W-:Y:S02]  /*89d0*/  @!P0 LDGSTS.E.BYPASS.LTC128B.128 [R0+0x8100], [R2.64], !P4 ;  /* 0x0810000002008fae */ /* 0x0005e4000e101d4a */
[----:B------:R-:W-:Y:S01]  /*89e0*/  IMAD R8, R18, c[0x0][0x1e4], R4 ;  /* 0x0000790012087a24 */ /* 0x000fe200078e0204 */
[----:B-1----:R-:W-:-:S04]  /*89f0*/  IADD3 R7, R19, 0x70, RZ ;  /* 0x0000007013077810 */ /* 0x002fc80007ffe0ff */
[----:B------:R-:W-:Y:S02]  /*8a00*/  ISETP.GE.AND P1, PT, R7, R23, PT ;  /* 0x000000170700720c */ /* 0x000fe40003f26270 */
[----:B--2---:R-:W-:Y:S01]  /*8a10*/  @!P3 LEA R2, P0, R32, R9, 0x1 ;  /* 0x000000092002b211 */ /* 0x004fe200078008ff */
[----:B------:R-:W-:-:S03]  /*8a20*/  @!P3 IMAD.SHL.U32 R0, R241, 0x2, RZ ;  /* 0x00000002f100b824 */ /* 0x000fc600078e00ff */
[--C-:B------:R-:W-:Y:S01]  /*8a30*/  @!P3 LEA.HI.X R3, R32, R5, R33.reuse, 0x1, P0 ;  /* 0x000000052003b211 */ /* 0x100fe200000f0c21 */
[----:B------:R-:W-:Y:S01]  /*8a40*/  IMAD.WIDE.U32 R4, R18, c[0x0][0x1e0], R32 ;  /* 0x0000780012047a25 */ /* 0x000fe200078e0020 */
[----:B---3--:R-:W-:-:S03]  /*8a50*/  @!P5 LEA R6, P0, R32, R10, 0x1 ;  /* 0x0000000a2006d211 */ /* 0x008fc600078008ff */
[----:B------:R1:W-:Y:S01]  /*8a60*/  @!P3 LDGSTS.E.BYPASS.LTC128B.128 [R0+0x8900], [R2.64], !P4 ;  /* 0x089000000200bfae */ /* 0x0003e2000e101d4a */
[--C-:B------:R-:W-:Y:S02]  /*8a70*/  @!P5 LEA.HI.X R7, R32, R12, R33.reuse, 0x1, P0 ;  /* 0x0000000c2007d211 */ /* 0x100fe400000f0c21 */
[----:B------:R-:W-:Y:S01]  /*8a80*/  ISETP.NE.AND P3, PT, R24, RZ, PT ;  /* 0x000000ff1800720c */ /* 0x000fe20003f65270 */
[----:B-1----:R-:W-:Y:S01]  /*8a90*/  IMAD.IADD R3, R5, 0x1, R8 ;  /* 0x0000000105037824 */ /* 0x002fe200078e0208 */
[----:B------:R-:W-:Y:S01]  /*8aa0*/  @!P2 LEA R8, P0, R32, R11, 0x1 ;  /* 0x0000000b2008a211 */ /* 0x000fe200078008ff */
[----:B------:R-:W-:Y:S02]  /*8ab0*/  IMAD R0, R220, c[0x0][0x1e8], RZ ;  /* 0x00007a00dc007a24 */ /* 0x000fe400078e02ff */
[----:B------:R-:W-:Y:S01]  /*8ac0*/  IMAD.MOV.U32 R2, RZ, RZ, R4 ;  /* 0x000000ffff027224 */ /* 0x000fe200078e0004 */
[----:B------:R-:W-:Y:S01]  /*8ad0*/  @!P2 LEA.HI.X R9, R32, R17, R33, 0x1, P0 ;  /* 0x000000112009a211 */ /* 0x000fe200000f0c21 */
[----:B------:R-:W-:Y:S01]  /*8ae0*/  IMAD R4, R26, c[0x0][0x1ec], R0 ;  /* 0x00007b001a047a24 */ /* 0x000fe200078e0200 */
[----:B------:R-:W-:Y:S01]  /*8af0*/  @!P6 LEA R10, P0, R32, R16, 0x1 ;  /* 0x00000010200ae211 */ /* 0x000fe200078008ff */
[----:B------:R-:W-:-:S03]  /*8b00*/  IMAD.WIDE.U32 R2, R26, c[0x0][0x1e8], R2 ;  /* 0x00007a001a027a25 */ /* 0x000fc600078e0002 */
[C---:B------:R-:W-:Y:S01]  /*8b10*/  @!P6 LEA.HI.X R11, R32.reuse, R15, R33, 0x1, P0 ;  /* 0x0000000f200be211 */ /* 0x040fe200000f0c21 */
[----:B------:R-:W-:Y:S01]  /*8b20*/  @!P5 IMAD.SHL.U32 R0, R241, 0x2, RZ ;  /* 0x00000002f100d824 */ /* 0x000fe200078e00ff */
[----:B------:R-:W-:Y:S01]  /*8b30*/  @!P1 LEA R12, P0, R32, R13, 0x1 ;  /* 0x0000000d200c9211 */ /* 0x000fe200078008ff */
[----:B------:R-:W-:Y:S02]  /*8b40*/  IMAD.IADD R5, R4, 0x1, R3 ;  /* 0x0000000104057824 */ /* 0x000fe400078e0203 */
[----:B------:R-:W-:Y:S01]  /*8b50*/  IMAD.MOV.U32 R4, RZ, RZ, R2 ;  /* 0x000000ffff047224 */ /* 0x000fe200078e0002 */
[----:B------:R-:W-:Y:S01]  /*8b60*/  @!P1 LEA.HI.X R13, R32, R14, R33, 0x1, P0 ;  /* 0x0000000e200d9211 */ /* 0x000fe200000f0c21 */
[----:B------:R1:W-:Y:S01]  /*8b70*/  @!P5 LDGSTS.E.BYPASS.LTC128B.128 [R0+0x9100], [R6.64], !P4 ;  /* 0x091000000600dfae */ /* 0x0003e2000e101d4a */
[----:B------:R-:W-:-:S04]  /*8b80*/  ISETP.NE.U32.AND P0, PT, RZ, c[0x0][0x350], PT ;  /* 0x0000d400ff007a0c */ /* 0x000fc80003f05070 */
[----:B------:R-:W-:Y:S01]  /*8b90*/  ISETP.NE.AND.EX P0, PT, RZ, c[0x0][0x354], PT, P0 ;  /* 0x0000d500ff007a0c */ /* 0x000fe20003f05300 */
[----:B-1----:R-:W-:Y:S02]  /*8ba0*/  IMAD.MOV.U32 R6, RZ, RZ, 0x70 ;  /* 0x00000070ff067424 */ /* 0x002fe400078e00ff */
[----:B------:R-:W-:Y:S02]  /*8bb0*/  @!P2 IMAD.SHL.U32 R0, R241, 0x2, RZ ;  /* 0x00000002f100a824 */ /* 0x000fe400078e00ff */
[----:B------:R-:W-:Y:S02]  /*8bc0*/  IMAD R189, R198, -0x70, R6 ;  /* 0xffffff90c6bd7824 */ /* 0x000fe400078e0206 */
[----:B------:R-:W-:Y:S01]  /*8bd0*/  IMAD.WIDE.U32 R194, R6, c[0x0][0x1e0], RZ ;  /* 0x0000780006c27a25 */ /* 0x000fe200078e00ff */
[----:B------:R1:W-:Y:S02]  /*8be0*/  @!P2 LDGSTS.E.BYPASS.LTC128B.128 [R0+0x9900], [R8.64], !P4 ;  /* 0x099000000800afae */ /* 0x0003e4000e101d4a */
[----:B------:R-:W-:-:S04]  /*8bf0*/  IADD3 R40, R189, R205, -R44 ;  /* 0x000000cdbd287210 */ /* 0x000fc80007ffe82c */
[C---:B------:R-:W-:Y:S02]  /*8c00*/  ISETP.GE.AND P5, PT, R40.reuse, 0x11, PT ;  /* 0x000000112800780c */ /* 0x040fe40003fa6270 */
[--C-:B----4-:R-:W-:Y:S01]  /*8c10*/  @P3 SHF.R.S32.HI R3, RZ, 0x1f, R22.reuse ;  /* 0x0000001fff033819 */ /* 0x110fe20000011416 */
[----:B------:R-:W-:Y:S01]  /*8c20*/  @!P3 IMAD.MOV.U32 R3, RZ, RZ, R21 ;  /* 0x000000ffff03b224 */ /* 0x000fe200078e0015 */
[----:B------:R-:W-:Y:S01]  /*8c30*/  ISETP.GE.AND P2, PT, R40, 0x21, PT ;  /* 0x000000212800780c */ /* 0x000fe20003f46270 */
[----:B------:R-:W-:Y:S02]  /*8c40*/  @P3 IMAD.MOV.U32 R2, RZ, RZ, R22 ;  /* 0x000000ffff023224 */ /* 0x000fe400078e0016 */
[----:B------:R-:W-:Y:S01]  /*8c50*/  @!P3 IMAD.MOV.U32 R2, RZ, RZ, R34 ;  /* 0x000000ffff02b224 */ /* 0x000fe200078e0022 */
[----:B------:R-:W-:Y:S01]  /*8c60*/  SEL R21, R3, RZ, !P0 ;  /* 0x000000ff03157207 */ /* 0x000fe20004000000 */
[----:B------:R-:W-:Y:S01]  /*8c70*/  IMAD R3, R6, c[0x0][0x1e4], RZ ;  /* 0x0000790006037a24 */ /* 0x000fe200078e02ff */
[----:B------:R-:W-:Y:S01]  /*8c80*/  ISETP.GE.AND P3, PT, R32, c[0x0][0x1d4], PT ;  /* 0x0000750020007a0c */ /* 0x000fe20003f66270 */
[----:B------:R-:W-:Y:S01]  /*8c90*/  IMAD.MOV.U32 R22, RZ, RZ, c[0x0][0x1e4] ;  /* 0x00007900ff167624 */ /* 0x000fe200078e00ff */
[----:B------:R-:W-:Y:S01]  /*8ca0*/  SEL R19, R2, RZ, !P0 ;  /* 0x000000ff02137207 */ /* 0x000fe20004000000 */
[----:B------:R-:W-:-:S04]  /*8cb0*/  IMAD.IADD R192, R195, 0x1, R3 ;  /* 0x00000001c3c07824 */ /* 0x000fc800078e0203 */
[----:B------:R-:W-:-:S04]  /*8cc0*/  IMAD.WIDE.U32 R4, R19, c[0x0][0x1f0], R4 ;  /* 0x00007c0013047a25 */ /* 0x000fc800078e0004 */
[----:B-1----:R-:W-:Y:S01]  /*8cd0*/  IMAD R0, R21, c[0x0][0x1f0], RZ ;  /* 0x00007c0015007a24 */ /* 0x002fe200078e02ff */
[----:B------:R1:W-:Y:S01]  /*8ce0*/  STL.64 [R1+0x40], R4 ;  /* 0x0000400401007387 */ /* 0x0003e20000100a00 */
[----:B------:R-:W-:Y:S02]  /*8cf0*/  IMAD R2, R192, R45, RZ ;  /* 0x0000002dc0027224 */ /* 0x000fe400078e02ff */
[----:B------:R-:W-:Y:S02]  /*8d00*/  IMAD R3, R19, c[0x0][0x1f4], R0 ;  /* 0x00007d0013037a24 */ /* 0x000fe400078e0200 */
[----:B------:R-:W-:Y:S02]  /*8d10*/  @!P6 IMAD.SHL.U32 R0, R241, 0x2, RZ ;  /* 0x00000002f100e824 */ /* 0x000fe400078e00ff */
[----:B------:R-:W-:Y:S02]  /*8d20*/  IMAD.IADD R197, R5, 0x1, R3 ;  /* 0x0000000105c57824 */ /* 0x000fe400078e0203 */
[----:B------:R-:W-:Y:S01]  /*8d30*/  IMAD.MOV.U32 R196, RZ, RZ, R4 ;  /* 0x000000ffffc47224 */ /* 0x000fe200078e0004 */
[----:B------:R2:W-:Y:S01]  /*8d40*/  @!P6 LDGSTS.E.BYPASS.LTC128B.128 [R0+0xa100], [R10.64], !P4 ;  /* 0x0a1000000a00efae */ /* 0x0005e2000e101d4a */
[----:B------:R-:W-:Y:S01]  /*8d50*/  IMAD.WIDE.U32 R8, R193, 0x20, RZ ;  /* 0x00000020c1087825 */ /* 0x000fe200078e00ff */
[----:B------:R-:W-:-:S02]  /*8d60*/  ISETP.GE.AND P6, PT, R40, 0x1, PT ;  /* 0x000000012800780c */ /* 0x000fc40003fc6270 */
[----:B------:R3:W-:Y:S01]  /*8d70*/  STL.64 [R1+0x38], R196 ;  /* 0x000038c401007387 */ /* 0x0007e20000100a00 */
[----:B-1----:R-:W-:-:S05]  /*8d80*/  @!P1 IMAD.SHL.U32 R4, R241, 0x2, RZ ;  /* 0x00000002f1049824 */ /* 0x002fca00078e00ff */
[----:B------:R1:W-:Y:S04]  /*8d90*/  @!P1 LDGSTS.E.BYPASS.LTC128B.128 [R4+0xa900], [R12.64], !P4 ;  /* 0x0a9000000c049fae */ /* 0x0003e8000e101d4a */
[----:B------:R-:W0:Y:S01]  /*8da0*/  LDGDEPBAR ;  /* 0x00000000000079af */ /* 0x000e220000000000 */
[-C--:B--2---:R-:W-:Y:S02]  /*8db0*/  IMAD R0, R49, R194.reuse, R2 ;  /* 0x000000c231007224 */ /* 0x084fe400078e0202 */
[----:B------:R-:W-:-:S04]  /*8dc0*/  IMAD.WIDE.U32 R2, R45, R194, R196 ;  /* 0x000000c22d027225 */ /* 0x000fc800078e00c4 */
[----:B------:R-:W-:Y:S01]  /*8dd0*/  IMAD.IADD R3, R3, 0x1, R0 ;  /* 0x0000000103037824 */ /* 0x000fe200078e0200 */
[----:B------:R-:W-:Y:S01]  /*8de0*/  BAR.SYNC.DEFER_BLOCKING 0x0 ;  /* 0x0000000000007b1d */ /* 0x000fe20000010000 */
[----:B------:R-:W-:Y:S01]  /*8df0*/  @P5 LEA R5, P0, R193, R2, 0x4 ;  /* 0x00000002c1055211 */ /* 0x000fe200078020ff */
[----:B------:R-:W-:Y:S01]  /*8e00*/  IMAD.SHL.U32 R10, R22, 0x20, RZ ;  /* 0x00000020160a7824 */ /* 0x000fe200078e00ff */
[----:B------:R-:W-:Y:S01]  /*8e10*/  @P2 IADD3 R0, P1, R2, R8, RZ ;  /* 0x0000000802002210 */ /* 0x000fe20007f3e0ff */
[----:B------:R-:W-:Y:S01]  /*8e20*/  @P6 IMAD.SHL.U32 R8, R241, 0x2, RZ ;  /* 0x00000002f1086824 */ /* 0x000fe200078e00ff */
[----:B------:R-:W-:Y:S02]  /*8e30*/  @P5 LEA.HI.X R7, R193, R3, R22, 0x4, P0 ;  /* 0x00000003c1075211 */ /* 0x000fe400000f2416 */
[----:B------:R-:W-:Y:S02]  /*8e40*/  @P5 LEA R6, P0, R5, c[0x0][0x1c8], 0x1 ;  /* 0x0000720005065a11 */ /* 0x000fe400078008ff */
[----:B------:R-:W-:-:S02]  /*8e50*/  ISETP.GE.AND P2, PT, R40, 0x31, PT ;  /* 0x000000312800780c */ /* 0x000fc40003f46270 */
[----:B------:R-:W-:Y:S02]  /*8e60*/  @P5 LEA.HI.X R7, R5, c[0x0][0x1cc], R7, 0x1, P0 ;  /* 0x0000730005075a11 */ /* 0x000fe400000f0c07 */
[----:B------:R-:W-:Y:S02]  /*8e70*/  ISETP.GE.AND P0, PT, R40, 0x21, PT ;  /* 0x000000212800780c */ /* 0x000fe40003f06270 */
[----:B-1----:R-:W-:-:S04]  /*8e80*/  @P6 LEA R4, P4, R2, c[0x0][0x1c8], 0x1 ;  /* 0x0000720002046a11 */ /* 0x002fc800078808ff */
[----:B------:R-:W-:Y:S02]  /*8e90*/  @P6 LEA.HI.X R5, R2, c[0x0][0x1cc], R3, 0x1, P4 ;  /* 0x0000730002056a11 */ /* 0x000fe400020f0c03 */
[----:B------:R-:W-:-:S03]  /*8ea0*/  ISETP.GE.AND P4, PT, R40, 0x41, PT ;  /* 0x000000412800780c */ /* 0x000fc60003f86270 */
[----:B------:R-:W-:Y:S01]  /*8eb0*/  @!PT LDS RZ, [RZ] ;  /* 0x00000000fffff984 */ /* 0x000fe20000000800 */
[----:B------:R-:W-:Y:S01]  /*8ec0*/  @!PT LDS RZ, [RZ] ;  /* 0x00000000fffff984 */ /* 0x000fe20000000800 */
[----:B------:R-:W-:Y:S01]  /*8ed0*/  @!PT LDS RZ, [RZ] ;  /* 0x00000000fffff984 */ /* 0x000fe20000000800 */
[----:B------:R1:W-:Y:S01]  /*8ee0*/  @P6 LDGSTS.E.BYPASS.LTC128B.128 [R8+0x3900], [R4.64], !P3 ;  /* 0x0390000004086fae */ /* 0x0003e2000d901d4a */
[----:B------:R-:W-:Y:S02]  /*8ef0*/  ISETP.GE.AND P6, PT, R40, 0x21, PT ;  /* 0x000000212800780c */ /* 0x000fe40003fc6270 */
[----:B------:R-:W-:Y:S01]  /*8f00*/  @P0 IADD3.X R9, R3, R9, R10, P1, !PT ;  /* 0x0000000903090210 */ /* 0x000fe20000ffe40a */
[----:B------:R-:W-:Y:S01]  /*8f10*/  IMAD.WIDE.U32 R10, R18, c[0x0][0x208], R32 ;  /* 0x00008200120a7a25 */ /* 0x000fe200078e0020 */
[----:B------:R-:W-:-:S13]  /*8f20*/  ISETP.GE.AND P1, PT, R40, 0x21, PT ;  /* 0x000000212800780c */ /* 0x000fda0003f26270 */
[----:B------:R-:W-:-:S04]  /*8f30*/  @P1 LEA R16, P0, R0, c[0x0][0x1c8], 0x1 ;  /* 0x0000720000101a11 */ /* 0x000fc800078008ff */
[----:B------:R-:W-:Y:S01]  /*8f40*/  @P1 LEA.HI.X R17, R0, c[0x0][0x1cc], R9, 0x1, P0 ;  /* 0x0000730000111a11 */ /* 0x000fe200000f0c09 */
[----:B------:R-:W-:Y:S01]  /*8f50*/  @P5 IMAD.SHL.U32 R0, R241, 0x2, RZ ;  /* 0x00000002f1005824 */ /* 0x000fe200078e00ff */
[C---:B------:R-:W-:Y:S02]  /*8f60*/  ISETP.GE.AND P1, PT, R40.reuse, 0x51, PT ;  /* 0x000000512800780c */ /* 0x040fe40003f26270 */
[----:B------:R-:W-:Y:S01]  /*8f70*/  ISETP.GE.AND P0, PT, R40, 0x61, PT ;  /* 0x000000612800780c */ /* 0x000fe20003f06270 */
[----:B-1----:R-:W-:Y:S01]  /*8f80*/  @P2 IMAD R8, R22, 0x30, RZ ;  /* 0x0000003016082824 */ /* 0x002fe200078e02ff */
[----:B------:R1:W-:Y:S01]  /*8f90*/  @P5 LDGSTS.E.BYPASS.LTC128B.128 [R0+0x4100], [R6.64], !P3 ;  /* 0x0410000006005fae */ /* 0x0003e2000d901d4a */
[----:B------:R-:W-:-:S04]  /*8fa0*/  @P2 IMAD.WIDE.U32 R4, R193, 0x30, R2 ;  /* 0x00000030c1042825 */ /* 0x000fc800078e0002 */
[----:B------:R-:W-:Y:S01]  /*8fb0*/  @P2 IMAD.IADD R5, R5, 0x1, R8 ;  /* 0x0000000105052824 */ /* 0x000fe200078e0208 */
[----:B------:R-:W-:-:S03]  /*8fc0*/  @P2 LEA R14, P5, R4, c[0x0][0x1c8], 0x1 ;  /* 0x00007200040e2a11 */ /* 0x000fc600078a08ff */
[----:B------:R-:W-:Y:S01]  /*8fd0*/  @P1 IMAD R8, R22, 0x50, RZ ;  /* 0x0000005016081824 */ /* 0x000fe200078e02ff */
[----:B------:R-:W-:Y:S02]  /*8fe0*/  @P2 LEA.HI.X R15, R4, c[0x0][0x1cc], R5, 0x1, P5 ;  /* 0x00007300040f2a11 */ /* 0x000fe400028f0c05 */
[C---:B------:R-:W-:Y:S01]  /*8ff0*/  @P4 LEA R4, P5, R193.reuse, R2, 0x6 ;  /* 0x00000002c1044211 */ /* 0x040fe200078a30ff */
[----:B-1----:R-:W-:Y:S02]  /*9000*/  IMAD R0, R20, c[0x0][0x208], RZ ;  /* 0x0000820014007a24 */ /* 0x002fe400078e02ff */
[----:B------:R-:W-:-:S04]  /*9010*/  @P1 IMAD.WIDE.U32 R6, R193, 0x50, R2 ;  /* 0x00000050c1061825 */ /* 0x000fc800078e0002 */
[----:B------:R-:W-:Y:S01]  /*9020*/  IMAD R9, R18, c[0x0][0x20c], R0 ;  /* 0x0000830012097a24 */ /* 0x000fe200078e0200 */
[----:B------:R-:W-:Y:S01]  /*9030*/  @P4 LEA.HI.X R0, R193, R3, R22, 0x6, P5 ;  /* 0x00000003c1004211 */ /* 0x000fe200028f3416 */
[----:B------:R-:W-:Y:S01]  /*9040*/  @P0 IMAD R18, R22, 0x60, RZ ;  /* 0x0000006016120824 */ /* 0x000fe200078e02ff */
[----:B------:R-:W-:-:S04]  /*9050*/  @P4 LEA R12, P5, R4, c[0x0][0x1c8], 0x1 ;  /* 0x00007200040c4a11 */ /* 0x000fc800078a08ff */
[----:B------:R-:W-:Y:S01]  /*9060*/  @P4 LEA.HI.X R13, R4, c[0x0][0x1cc], R0, 0x1, P5 ;  /* 0x00007300040d4a11 */ /* 0x000fe200028f0c00 */
[----:B------:R-:W-:Y:S01]  /*9070*/  @P1 IMAD.IADD R0, R7, 0x1, R8 ;  /* 0x0000000107001824 */ /* 0x000fe200078e0208 */
[----:B------:R-:W-:Y:S01]  /*9080*/  @P1 LEA R8, P5, R6, c[0x0][0x1c8], 0x1 ;  /* 0x0000720006081a11 */ /* 0x000fe200078a08ff */
[----:B------:R-:W-:-:S04]  /*9090*/  @P0 IMAD.WIDE.U32 R4, R193, 0x60, R2 ;  /* 0x00000060c1040825 */ /* 0x000fc800078e0002 */
[----:B------:R-:W-:Y:S01]  /*90a0*/  IMAD.IADD R3, R11, 0x1, R9 ;  /* 0x000000010b037824 */ /* 0x000fe200078e0209 */
[----:B------:R-:W-:Y:S01]  /*90b0*/  @P1 LEA.HI.X R9, R6, c[0x0][0x1cc], R0, 0x1, P5 ;  /* 0x0000730006091a11 */ /* 0x000fe200028f0c00 */
[----:B------:R-:W-:Y:S01]  /*90c0*/  @P0 IMAD.IADD R0, R18, 0x1, R5 ;  /* 0x0000000112000824 */ /* 0x000fe200078e0205 */
[C---:B------:R-:W-:Y:S01]  /*90d0*/  @P0 LEA R6, P5, R4.reuse, c[0x0][0x1c8], 0x1 ;  /* 0x0000720004060a11 */ /* 0x040fe200078a08ff */
[----:B------:R-:W-:Y:S02]  /*90e0*/  IMAD.MOV.U32 R2, RZ, RZ, R10 ;  /* 0x000000ffff027224 */ /* 0x000fe400078e000a */
[C---:B------:R-:W-:Y:S01]  /*90f0*/  @P6 IMAD.SHL.U32 R10, R241.reuse, 0x2, RZ ;  /* 0x00000002f10a6824 */ /* 0x040fe200078e00ff */
[----:B------:R-:W-:Y:S01]  /*9100*/  @P0 LEA.HI.X R7, R4, c[0x0][0x1cc], R0, 0x1, P5 ;  /* 0x0000730004070a11 */ /* 0x000fe200028f0c00 */
[C---:B------:R-:W-:Y:S01]  /*9110*/  @P2 IMAD.SHL.U32 R5, R241.reuse, 0x2, RZ ;  /* 0x00000002f1052824 */ /* 0x040fe200078e00ff */
[----:B------:R-:W-:Y:S01]  /*9120*/  LOP3.LUT R0, R50, 0xfffffff0, RZ, 0xc0, !PT ;  /* 0xfffffff032007812 */ /* 0x000fe200078ec0ff */
[----:B------:R-:W-:Y:S01]  /*9130*/  @P4 IMAD.SHL.U32 R4, R241, 0x2, RZ ;  /* 0x00000002f1044824 */ /* 0x000fe200078e00ff */
[----:B------:R1:W-:Y:S01]  /*9140*/  @P6 LDGSTS.E.BYPASS.LTC128B.128 [R10+0x4900], [R16.64], !P3 ;  /* 0x04900000100a6fae */ /* 0x0003e2000d901d4a */
[----:B------:R-:W-:-:S02]  /*9150*/  IMAD R11, R220, c[0x0][0x210], RZ ;  /* 0x00008400dc0b7a24 */ /* 0x000fc400078e02ff */
[----:B------:R-:W-:Y:S01]  /*9160*/  IMAD.IADD R0, R217, 0x1, -R0 ;  /* 0x00000001d9007824 */ /* 0x000fe200078e0a00 */
[----:B------:R2:W-:Y:S01]  /*9170*/  @P2 LDGSTS.E.BYPASS.LTC128B.128 [R5+0x5100], [R14.64], !P3 ;  /* 0x051000000e052fae */ /* 0x0005e2000d901d4a */
[C---:B------:R-:W-:Y:S02]  /*9180*/  IMAD R11, R26.reuse, c[0x0][0x214], R11 ;  /* 0x000085001a0b7a24 */ /* 0x040fe400078e020b */
[----:B------:R-:W-:Y:S01]  /*9190*/  IMAD.WIDE.U32 R2, R26, c[0x0][0x210], R2 ;  /* 0x000084001a027a25 */ /* 0x000fe200078e0002 */
[----:B------:R4:W-:Y:S03]  /*91a0*/  @P4 LDGSTS.E.BYPASS.LTC128B.128 [R4+0x5900], [R12.64], !P3 ;  /* 0x059000000c044fae */ /* 0x0009e6000d901d4a */
[----:B------:R-:W-:-:S04]  /*91b0*/  IMAD.IADD R3, R11, 0x1, R3 ;  /* 0x000000010b037824 */ /* 0x000fc800078e0203 */
[----:B------:R-:W-:-:S04]  /*91c0*/  IMAD.WIDE.U32 R52, R19, c[0x0][0x218], R2 ;  /* 0x0000860013347a25 */ /* 0x000fc800078e0002 */
[----:B------:R-:W-:Y:S01]  /*91d0*/  IMAD.MOV.U32 R3, RZ, RZ, 0x10 ;  /* 0x00000010ff037424 */ /* 0x000fe200078e00ff */
[----:B------:R3:W-:Y:S01]  /*91e0*/  STL.64 [R1+0x10], R52 ;  /* 0x0000103401007387 */ /* 0x0007e20000100a00 */
[C---:B-1----:R-:W-:Y:S01]  /*91f0*/  @P0 IMAD.SHL.U32 R10, R241.reuse, 0x2, RZ ;  /* 0x00000002f10a0824 */ /* 0x042fe200078e00ff */
[----:B--2---:R-:W-:Y:S01]  /*9200*/  SHF.R.S32.HI R5, RZ, 0x1f, R0 ;  /* 0x0000001fff057819 */ /* 0x004fe20000011400 */
[----:B----4-:R-:W-:-:S03]  /*9210*/  @P1 IMAD.SHL.U32 R4, R241, 0x2, RZ ;  /* 0x00000002f1041824 */ /* 0x010fc600078e00ff */
[----:B------:R-:W-:-:S04]  /*9220*/  LEA.HI R48, R5, R0, RZ, 0x3 ;  /* 0x0000000005307211 */ /* 0x000fc800078f18ff */
[----:B------:R-:W-:Y:S01]  /*9230*/  LOP3.LUT R5, R48, 0xfffffff8, RZ, 0xc0, !PT ;  /* 0xfffffff830057812 */ /* 0x000fe200078ec0ff */
[----:B------:R1:W-:Y:S04]  /*9240*/  @P1 LDGSTS.E.BYPASS.LTC128B.128 [R4+0x6100], [R8.64], !P3 ;  /* 0x0610000008041fae */ /* 0x0003e8000d901d4a */
[----:B------:R-:W-:Y:S01]  /*9250*/  IMAD.IADD R47, R0, 0x1, -R5 ;  /* 0x00000001002f7824 */ /* 0x000fe200078e0a05 */
[----:B------:R3:W-:Y:S01]  /*9260*/  @P0 LDGSTS.E.BYPASS.LTC128B.128 [R10+0x6900], [R6.64], !P3 ;  /* 0x06900000060a0fae */ /* 0x0007e2000d901d4a */
[----:B------:R-:W-:-:S03]  /*9270*/  ISETP.LT.AND P0, PT, RZ, c[0x0][0x27c], PT ;  /* 0x00009f00ff007a0c */ /* 0x000fc60003f01270 */
[----:B------:R-:W0:Y:S01]  /*9280*/  LDGDEPBAR ;  /* 0x00000000000079af */ /* 0x000e220000000000 */
[----:B------:R-:W-:-:S05]  /*9290*/  R2P PR, R47, 0x6 ;  /* 0x000000062f007804 */ /* 0x000fca0000000000 */
[----:B------:R-:W-:Y:S01]  /*92a0*/  SEL R3, R3, 0xfffffff0, !P1 ;  /* 0xfffffff003037807 */ /* 0x000fe20004800000 */
[----:B-1----:R-:W-:-:S04]  /*92b0*/  IMAD R4, R21, c[0x0][0x218], RZ ;  /* 0x0000860015047a24 */ /* 0x002fc800078e02ff */
[----:B------:R-:W-:Y:S02]  /*92c0*/  IMAD R0, R19, c[0x0][0x21c], R4 ;  /* 0x0000870013007a24 */ /* 0x000fe400078e0204 */
[----:B------:R-:W-:Y:S02]  /*92d0*/  IMAD.MOV.U32 R4, RZ, RZ, 0x20 ;  /* 0x00000020ff047424 */ /* 0x000fe400078e00ff */
[----:B------:R-:W-:-:S03]  /*92e0*/  IMAD.IADD R55, R53, 0x1, R0 ;  /* 0x0000000135377824 */ /* 0x000fc600078e0200 */
[----:B------:R-:W-:Y:S02]  /*92f0*/  SEL R4, R4, 0xffffffe0, !P2 ;  /* 0xffffffe004047807 */ /* 0x000fe40005000000 */
[----:B------:R3:W-:Y:S01]  /*9300*/  STL [R1+0xc], R55 ;  /* 0x00000c3701007387 */ /* 0x0007e20000100800 */
[----:B------:R-:W-:Y:S05]  /*9310*/  @P0 BRA `(.L_x_100) ;  /* 0x0000002000000947 */ /* 0x000fea0003800000 */
[----:B------:R-:W-:-:S04]  /*9320*/  DEPBAR.LE SB0, 0x1 ;  /* 0x000080400000791a */ /* 0x000fc80000000000 */
[----:B------:R-:W-:Y:S05]  /*9330*/  BRA `(.L_x_101) ;  /* 0x000035c000007947 */ /* 0x000fea0003800000 */
.L_x_100:
[----:B-----5:R-:W-:Y:S01]  /*9340*/  SHF.R.S32.HI R0, RZ, 0x1f, R167 ;  /* 0x0000001fff007819 */ /* 0x020fe200000114a7 */
[----:B------:R-:W-:Y:S01]  /*9350*/  ULDC.U8 UR4, c[0x0][0x298] ;  /* 0x0000a60000047ab9 */ /* 0x000fe20000000000 */
[----:B---3--:R-:W-:Y:S01]  /*9360*/  LEA.HI R10, R25, R217, RZ, 0x2 ;  /* 0x000000d9190a7211 */ /* 0x008fe200078f10ff */
[C---:B------:R-:W-:Y:S01]  /*9370*/  IMAD.WIDE.U32 R6, R167.reuse, c[0x0][0x290], RZ ;  /* 0x0000a400a7067a25 */ /* 0x040fe200078e00ff */
[----:B------:R-:W-:Y:S01]  /*9380*/  ISETP.NE.AND P2, PT, RZ, UR4, PT ;  /* 0x00000004ff007c0c */ /* 0x000fe2000bf45270 */
[----:B------:R-:W-:Y:S01]  /*9390*/  BSSY B2, `(.L_x_101) ;  /* 0x0000356000027945 */ /* 0x000fe20003800000 */
[----:B------:R-:W-:Y:S01]  /*93a0*/  SHF.R.S32.HI R31, RZ, 0x2, R10 ;  /* 0x00000002ff1f7819 */ /* 0x000fe2000001140a */
[----:B------:R-:W-:Y:S01]  /*93b0*/  IMAD R2, R0, c[0x0][0x280], RZ ;  /* 0x0000a00000027a24 */ /* 0x000fe200078e02ff */
[----:B------:R-:W-:Y:S01]  /*93c0*/  LEA R16, P0, R6, c[0x0][0x288], 0x1 ;  /* 0x0000a20006107a11 */ /* 0x000fe200078008ff */
[----:B------:R-:W-:Y:S02]  /*93d0*/  IMAD R0, R0, c[0x0][0x290], RZ ;  /* 0x0000a40000007a24 */ /* 0x000fe400078e02ff */
[----:B------:R-:W-:-:S02]  /*93e0*/  IMAD R5, R167, c[0x0][0x284], R2 ;  /* 0x0000a100a7057a24 */ /* 0x000fc400078e0202 */
[C---:B------:R-:W-:Y:S01]  /*93f0*/  IMAD R2, R167.reuse, c[0x0][0x294], R0 ;  /* 0x0000a500a7027a24 */ /* 0x040fe200078e0200 */
[----:B------:R-:W-:Y:S01]  /*9400*/  LOP3.LUT R0, R10, 0xfffffffc, RZ, 0xc0, !PT ;  /* 0xfffffffc0a007812 */ /* 0x000fe200078ec0ff */
[----:B------:R-:W-:-:S03]  /*9410*/  IMAD.WIDE.U32 R8, R167, c[0x0][0x280], RZ ;  /* 0x0000a000a7087a25 */ /* 0x000fc600078e00ff */
[----:B------:R-:W-:Y:S01]  /*9420*/  IADD3 R0, -R0, R217, RZ ;  /* 0x000000d900007210 */ /* 0x000fe20007ffe1ff */
[----:B------:R-:W-:Y:S01]  /*9430*/  IMAD.IADD R2, R2, 0x1, R7 ;  /* 0x0000000102027824 */ /* 0x000fe200078e0207 */
[----:B------:R-:W-:Y:S01]  /*9440*/  LEA R18, P1, R8, c[0x0][0x270], 0x1 ;  /* 0x00009c0008127a11 */ /* 0x000fe200078208ff */
[----:B------:R-:W-:Y:S01]  /*9450*/  IMAD.IADD R5, R5, 0x1, R9 ;  /* 0x0000000105057824 */ /* 0x000fe200078e0209 */
[----:B------:R-:W-:Y:S02]  /*9460*/  SHF.L.U32 R25, R0, 0x3, RZ ;  /* 0x0000000300197819 */ /* 0x000fe400000006ff */
[----:B------:R-:W-:Y:S01]  /*9470*/  LEA.HI.X R17, R6, c[0x0][0x28c], R2, 0x1, P0 ;  /* 0x0000a30006117a11 */ /* 0x000fe200000f0c02 */
[----:B------:R-:W-:Y:S01]  /*9480*/  IMAD R2, R215, 0x80, R31 ;  /* 0x00000080d7027824 */ /* 0x000fe200078e021f */
[----:B------:R-:W-:Y:S01]  /*9490*/  LEA.HI.X R19, R8, c[0x0][0x274], R5, 0x1, P1 ;  /* 0x00009d0008137a11 */ /* 0x000fe200008f0c05 */
[----:B------:R-:W-:Y:S05]  /*94a0*/  @!P2 BRA `(.L_x_102) ;  /* 0x00001a200000a947 */ /* 0x000fea0003800000 */
[----:B------:R-:W-:Y:S01]  /*94b0*/  ISETP.GE.AND P0, PT, R2, R23, PT ;  /* 0x000000170200720c */ /* 0x000fe20003f06270 */
[----:B------:R-:W-:Y:S01]  /*94c0*/  BSSY B0, `(.L_x_103) ;  /* 0x0000017000007945 */ /* 0x000fe20003800000 */
[----:B------:R-:W-:Y:S01]  /*94d0*/  SHF.L.U32 R22, R0, 0x2, RZ ;  /* 0x0000000200167819 */ /* 0x000fe200000006ff */
[----:B------:R-:W-:Y:S01]  /*94e0*/  CS2R R8, SRZ ;  /* 0x0000000000087805 */ /* 0x000fe2000001ff00 */
[----:B------:R-:W-:Y:S01]  /*94f0*/  CS2R R12, SRZ ;  /* 0x00000000000c7805 */ /* 0x000fe2000001ff00 */
[----:B------:R-:W-:Y:S01]  /*9500*/  CS2R R6, SRZ ;  /* 0x0000000000067805 */ /* 0x000fe2000001ff00 */
[----:B------:R-:W-:-:S07]  /*9510*/  CS2R R10, SRZ ;  /* 0x00000000000a7805 */ /* 0x000fce000001ff00 */
[----:B------:R-:W-:Y:S05]  /*9520*/  @P0 BRA `(.L_x_104) ;  /* 0x0000010000000947 */ /* 0x000fea0003800000 */
[C---:B------:R-:W-:Y:S01]  /*9530*/  IADD3 R2, R22.reuse, 0x10, RZ ;  /* 0x0000001016027810 */ /* 0x040fe20007ffe0ff */
[----:B------:R-:W-:Y:S01]  /*9540*/  CS2R R8, SRZ ;  /* 0x0000000000087805 */ /* 0x000fe2000001ff00 */
[----:B------:R-:W-:Y:S01]  /*9550*/  ISETP.GE.AND P1, PT, R22, c[0x0][0x27c], PT ;  /* 0x00009f0016007a0c */ /* 0x000fe20003f26270 */
[----:B------:R-:W-:Y:S01]  /*9560*/  CS2R R6, SRZ ;  /* 0x0000000000067805 */ /* 0x000fe2000001ff00 */
[----:B------:R-:W-:-:S11]  /*9570*/  ISETP.GE.AND P0, PT, R2, c[0x0][0x27c], PT ;  /* 0x00009f0002007a0c */ /* 0x000fd60003f06270 */
[----:B------:R-:W-:Y:S02]  /*9580*/  @!P1 IMAD.WIDE R20, R22, 0x2, R18 ;  /* 0x0000000216149825 */ /* 0x000fe400078e0212 */
[----:B------:R-:W-:-:S03]  /*9590*/  @!P0 SHF.R.S32.HI R0, RZ, 0x1f, R2 ;  /* 0x0000001fff008819 */ /* 0x000fc60000011402 */
[----:B------:R1:W5:Y:S01]  /*95a0*/  @!P1 LD.E.64 R12, [R20.64] ;  /* 0x0000000a140c9980 */ /* 0x000362000c101b00 */
[----:B------:R-:W-:-:S04]  /*95b0*/  @!P0 LEA.HI R0, R0, R2, RZ, 0x2 ;  /* 0x0000000200008211 */ /* 0x000fc800078f10ff */
[----:B------:R-:W-:-:S05]  /*95c0*/  @!P0 LOP3.LUT R0, R0, 0xfffffffc, RZ, 0xc0, !PT ;  /* 0xfffffffc00008812 */ /* 0x000fca00078ec0ff */
[----:B------:R-:W-:-:S04]  /*95d0*/  @!P0 IMAD.WIDE R14, R0, 0x2, R16 ;  /* 0x00000002000e8825 */ /* 0x000fc800078e0210 */
[----:B------:R-:W-:Y:S01]  /*95e0*/  @!P0 IMAD.WIDE R18, R0, 0x2, R18 ;  /* 0x0000000200128825 */ /* 0x000fe200078e0212 */
[----:B------:R1:W5:Y:S03]  /*95f0*/  @!P0 LD.E.64 R6, [R14.64] ;  /* 0x0000000a0e068980 */ /* 0x000366000c101b00 */
[----:B------:R-:W-:Y:S01]  /*9600*/  @!P1 IMAD.WIDE R16, R22, 0x2, R16 ;  /* 0x0000000216109825 */ /* 0x000fe200078e0210 */
[----:B------:R1:W5:Y:S04]  /*9610*/  @!P0 LD.E.64 R8, [R18.64] ;  /* 0x0000000a12088980 */ /* 0x000368000c101b00 */
[----:B------:R1:W5:Y:S02]  /*9620*/  @!P1 LD.E.64 R10, [R16.64] ;  /* 0x0000000a100a9980 */ /* 0x000364000c101b00 */
.L_x_104:
[----:B------:R-:W-:Y:S05]  /*9630*/  BSYNC B0 ;  /* 0x0000000000007941 */ /* 0x000fea0003800000 */
.L_x_103:
[----:B------:R-:W-:Y:S01]  /*9640*/  SHF.R.S32.HI R2, RZ, 0x1f, R31 ;  /* 0x0000001fff027819 */ /* 0x000fe2000001141f */
[----:B-1---5:R-:W-:Y:S01]  /*9650*/  IMAD.MOV.U32 R15, RZ, RZ, R12 ;  /* 0x000000ffff0f7224 */ /* 0x022fe200078e000c */
[--C-:B------:R-:W-:Y:S01]  /*9660*/  SHF.R.U64 R18, R12, 0x10, R13.reuse ;  /* 0x000000100c127819 */ /* 0x100fe2000000120d */
[--C-:B------:R-:W-:Y:S01]  /*9670*/  IMAD.MOV.U32 R0, RZ, RZ, R13.reuse ;  /* 0x000000ffff007224 */ /* 0x100fe200078e000d */
[----:B------:R-:W-:Y:S01]  /*9680*/  LEA.HI R2, R2, R31, RZ, 0x3 ;  /* 0x0000001f02027211 */ /* 0x000fe200078f18ff */
[----:B------:R-:W-:Y:S01]  /*9690*/  IMAD.MOV.U32 R20, RZ, RZ, R10 ;  /* 0x000000ffff147224 */ /* 0x000fe200078e000a */
[----:B------:R-:W-:Y:S01]  /*96a0*/  SHF.R.U32.HI R12, RZ, 0x10, R13 ;  /* 0x00000010ff0c7819 */ /* 0x000fe2000001160d */
[----:B------:R-:W-:Y:S01]  /*96b0*/  IMAD R5, R215, -0x80, R23 ;  /* 0xffffff80d7057824 */ /* 0x000fe200078e0217 */
[----:B------:R-:W-:Y:S01]  /*96c0*/  LOP3.LUT R2, R2, 0xfffffff8, RZ, 0xc0, !PT ;  /* 0xfffffff802027812 */ /* 0x000fe200078ec0ff */
[----:B------:R-:W-:Y:S01]  /*96d0*/  IMAD.MOV.U32 R16, RZ, RZ, R9 ;  /* 0x000000ffff107224 */ /* 0x000fe200078e0009 */
[----:B------:R-:W-:Y:S01]  /*96e0*/  PRMT R26, R12, 0x5410, R0 ;  /* 0x000054100c1a7816 */ /* 0x000fe20000000000 */
[----:B------:R-:W-:Y:S01]  /*96f0*/  IMAD.MOV.U32 R13, RZ, RZ, R8 ;  /* 0x000000ffff0d7224 */ /* 0x000fe200078e0008 */
[----:B------:R-:W-:Y:S01]  /*9700*/  SHF.R.U64 R21, R10, 0x10, R11 ;  /* 0x000000100a157819 */ /* 0x000fe2000000120b */
[----:B------:R-:W-:Y:S01]  /*9710*/  IMAD.IADD R2, R31, 0x1, -R2 ;  /* 0x000000011f027824 */ /* 0x000fe200078e0a02 */
[----:B------:R-:W-:Y:S01]  /*9720*/  SHF.R.U64 R14, R8, 0x10, R9 ;  /* 0x00000010080e7819 */ /* 0x000fe20000001209 */
[----:B------:R-:W-:Y:S01]  /*9730*/  IMAD.MOV.U32 R19, RZ, RZ, R11 ;  /* 0x000000ffff137224 */ /* 0x000fe200078e000b */
[----:B------:R-:W-:Y:S01]  /*9740*/  PRMT R20, R20, 0x5410, R21 ;  /* 0x0000541014147816 */ /* 0x000fe20000000015 */
[C---:B------:R-:W-:Y:S01]  /*9750*/  IMAD.SHL.U32 R0, R2.reuse, 0x40, RZ ;  /* 0x0000004002007824 */ /* 0x040fe200078e00ff */
[----:B------:R-:W-:Y:S01]  /*9760*/  LOP3.LUT P1, RZ, R2, 0x4, RZ, 0xc0, !PT ;  /* 0x0000000402ff7812 */ /* 0x000fe2000782c0ff */
[----:B------:R-:W-:Y:S01]  /*9770*/  IMAD.MOV.U32 R10, RZ, RZ, R7 ;  /* 0x000000ffff0a7224 */ /* 0x000fe200078e0007 */
[----:B------:R-:W-:Y:S01]  /*9780*/  IMNMX R21, R5, 0x80, PT ;  /* 0x0000008005157817 */ /* 0x000fe20003800200 */
[----:B------:R-:W-:-:S04]  /*9790*/  DEPBAR.LE SB0, 0x1 ;  /* 0x000080400000791a */ /* 0x000fc80000000000 */
[----:B------:R-:W-:Y:S01]  /*97a0*/  LOP3.LUT R0, R0, 0x1c0, RZ, 0xc0, !PT ;  /* 0x000001c000007812 */ /* 0x000fe200078ec0ff */
[----:B------:R-:W-:Y:S01]  /*97b0*/  BSSY B1, `(.L_x_105) ;  /* 0x000006a000017945 */ /* 0x000fe20003800000 */
[----:B------:R-:W-:Y:S01]  /*97c0*/  BAR.SYNC.DEFER_BLOCKING 0x0 ;  /* 0x0000000000007b1d */ /* 0x000fe20000010000 */
[----:B------:R-:W-:Y:S02]  /*97d0*/  ISETP.GE.AND P0, PT, R31, R21, PT ;  /* 0x000000151f00720c */ /* 0x000fe40003f06270 */
[----:B------:R-:W-:Y:S02]  /*97e0*/  LOP3.LUT R2, R0, 0x18, R25, 0xf8, !PT ;  /* 0x0000001800027812 */ /* 0x000fe400078ef819 */
[----:B------:R-:W-:Y:S02]  /*97f0*/  SHF.R.U32.HI R0, RZ, 0x3, R0 ;  /* 0x00000003ff007819 */ /* 0x000fe40000011600 */
[----:B------:R-:W-:Y:S02]  /*9800*/  SHF.R.U32.HI R17, RZ, 0x10, R9 ;  /* 0x00000010ff117819 */ /* 0x000fe40000011609 */
[----:B------:R-:W-:-:S02]  /*9810*/  LOP3.LUT R0, R2, R0, RZ, 0x3c, !PT ;  /* 0x0000000002007212 */ /* 0x000fc400078e3cff */
[----:B------:R-:W-:Y:S01]  /*9820*/  SHF.R.U32.HI R9, RZ, 0x10, R11 ;  /* 0x00000010ff097819 */ /* 0x000fe2000001160b */
[----:B------:R-:W-:Y:S01]  /*9830*/  IMAD.MOV.U32 R11, RZ, RZ, R6 ;  /* 0x000000ffff0b7224 */ /* 0x000fe200078e0006 */
[--C-:B------:R-:W-:Y:S01]  /*9840*/  SHF.R.U64 R8, R6, 0x10, R7.reuse ;  /* 0x0000001006087819 */ /* 0x100fe20000001207 */
[----:B------:R-:W-:Y:S01]  /*9850*/  IMAD R0, R51, 0x200, R0 ;  /* 0x0000020033007824 */ /* 0x000fe200078e0200 */
[----:B------:R-:W-:Y:S02]  /*9860*/  SHF.R.U32.HI R6, RZ, 0x10, R7 ;  /* 0x00000010ff067819 */ /* 0x000fe40000011607 */
[----:B------:R-:W-:Y:S02]  /*9870*/  PRMT R24, R18, 0x5410, R15 ;  /* 0x0000541012187816 */ /* 0x000fe4000000000f */
[C---:B------:R-:W-:Y:S02]  /*9880*/  IADD3 R2, R0.reuse, 0x20, RZ ;  /* 0x0000002000027810 */ /* 0x040fe40007ffe0ff */
[----:B------:R-:W-:-:S02]  /*9890*/  @P1 IADD3 R2, R0, -0x20, RZ ;  /* 0xffffffe000021810 */ /* 0x000fc40007ffe0ff */
[----:B------:R-:W-:Y:S02]  /*98a0*/  PRMT R23, R9, 0x5410, R19 ;  /* 0x0000541009177816 */ /* 0x000fe40000000013 */
[----:B------:R-:W-:Y:S02]  /*98b0*/  PRMT R28, R14, 0x5410, R13 ;  /* 0x000054100e1c7816 */ /* 0x000fe4000000000d */
[----:B------:R-:W-:Y:S02]  /*98c0*/  PRMT R29, R17, 0x5410, R16 ;  /* 0x00005410111d7816 */ /* 0x000fe40000000010 */
[----:B------:R-:W-:Y:S02]  /*98d0*/  PRMT R25, R11, 0x5410, R8 ;  /* 0x000054100b197816 */ /* 0x000fe40000000008 */
[----:B------:R-:W-:Y:S02]  /*98e0*/  PRMT R27, R6, 0x5410, R10 ;  /* 0x00005410061b7816 */ /* 0x000fe4000000000a */
[----:B------:R-:W-:-:S02]  /*98f0*/  LEA R18, R0, 0x7100, 0x1 ;  /* 0x0000710000127811 */ /* 0x000fc400078e08ff */
[----:B------:R-:W-:Y:S01]  /*9900*/  LEA R19, R2, 0x7100, 0x1 ;  /* 0x0000710002137811 */ /* 0x000fe200078e08ff */
[----:B------:R-:W-:Y:S05]  /*9910*/  @P0 BRA `(.L_x_106) ;  /* 0x0000053000000947 */ /* 0x000fea0003800000 */
[----:B------:R-:W-:Y:S01]  /*9920*/  ISETP.GE.AND P0, PT, R22, c[0x0][0x27c], PT ;  /* 0x00009f0016007a0c */ /* 0x000fe20003f06270 */
[----:B------:R-:W-:-:S12]  /*9930*/  BSSY B0, `(.L_x_107) ;  /* 0x0000028000007945 */ /* 0x000fd80003800000 */
[----:B------:R-:W-:Y:S05]  /*9940*/  @P0 BRA `(.L_x_108) ;  /* 0x0000026000000947 */ /* 0x000fea0003800000 */
[----:B------:R-:W1:Y:S01]  /*9950*/  LDS.128 R8, [R18] ;  /* 0x0000000012087984 */ /* 0x000e620000000c00 */
[--C-:B------:R-:W-:Y:S02]  /*9960*/  HADD2.F32 R7, -RZ, R20.reuse.H0_H0 ;  /* 0x20000014ff077230 */ /* 0x100fe40000004100 */
[----:B------:R-:W-:Y:S02]  /*9970*/  HADD2.F32 R0, -RZ, R20.H1_H1 ;  /* 0x30000014ff007230 */ /* 0x000fe40000004100 */
[--C-:B------:R-:W-:Y:S02]  /*9980*/  HADD2.F32 R5, -RZ, R24.reuse.H1_H1 ;  /* 0x30000018ff057230 */ /* 0x100fe40000004100 */
[----:B------:R-:W-:Y:S02]  /*9990*/  HADD2.F32 R2, -RZ, R24.H0_H0 ;  /* 0x20000018ff027230 */ /* 0x000fe40000004100 */
[--C-:B-1----:R-:W-:Y:S02]  /*99a0*/  HADD2.F32 R12, -RZ, R8.reuse.H0_H0 ;  /* 0x20000008ff0c7230 */ /* 0x102fe40000004100 */
[----:B------:R-:W-:-:S02]  /*99b0*/  HADD2.F32 R8, -RZ, R8.H1_H1 ;  /* 0x30000008ff087230 */ /* 0x000fc40000004100 */
[--C-:B------:R-:W-:Y:S02]  /*99c0*/  HADD2.F32 R6, -RZ, R9.reuse.H0_H0 ;  /* 0x20000009ff067230 */ /* 0x100fe40000004100 */
[----:B------:R-:W-:Y:S02]  /*99d0*/  HADD2.F32 R9, -RZ, R9.H1_H1 ;  /* 0x30000009ff097230 */ /* 0x000fe40000004100 */
[--C-:B------:R-:W-:Y:S02]  /*99e0*/  HADD2.F32 R14, -RZ, R10.reuse.H0_H0 ;  /* 0x2000000aff0e7230 */ /* 0x100fe40000004100 */
[----:B------:R-:W-:Y:S01]  /*99f0*/  HADD2.F32 R13, -RZ, R10.H1_H1 ;  /* 0x3000000aff0d7230 */ /* 0x000fe20000004100 */
[-C--:B------:R-:W-:Y:S01]  /*9a00*/  FMUL.FTZ R10, R12, R7.reuse ;  /* 0x000000070c0a7220 */ /* 0x080fe20000410000 */
[--C-:B------:R-:W-:Y:S02]  /*9a10*/  HADD2.F32 R16, -RZ, R11.reuse.H0_H0 ;  /* 0x2000000bff107230 */ /* 0x100fe40000004100 */
[----:B------:R-:W-:Y:S01]  /*9a20*/  HADD2.F32 R15, -RZ, R11.H1_H1 ;  /* 0x3000000bff0f7230 */ /* 0x000fe20000004100 */
[----:B------:R-:W-:-:S02]  /*9a30*/  FMUL.FTZ R11, R8, R7 ;  /* 0x00000007080b7220 */ /* 0x000fc40000410000 */
[CC--:B------:R-:W-:Y:S02]  /*9a40*/  FMUL.FTZ R7, R9.reuse, R0.reuse ;  /* 0x0000000009077220 */ /* 0x0c0fe40000410000 */
[----:B------:R-:W-:Y:S02]  /*9a50*/  FMUL.FTZ R0, R6, R0 ;  /* 0x0000000006007220 */ /* 0x000fe40000410000 */
[-C--:B------:R-:W-:Y:S02]  /*9a60*/  FFMA.FTZ R17, R12, R5.reuse, -R11 ;  /* 0x000000050c117223 */ /* 0x080fe4000001080b */
[-C--:B------:R-:W-:Y:S01]  /*9a70*/  FFMA.FTZ R11, R6, R2.reuse, -R7 ;  /* 0x00000002060b7223 */ /* 0x080fe20000010807 */
[--C-:B------:R-:W-:Y:S01]  /*9a80*/  HADD2.F32 R6, -RZ, R23.reuse.H1_H1 ;  /* 0x30000017ff067230 */ /* 0x100fe20000004100 */
[----:B------:R-:W-:Y:S01]  /*9a90*/  FFMA.FTZ R9, R9, R2, R0 ;  /* 0x0000000209097223 */ /* 0x000fe20000010000 */
[----:B------:R-:W-:Y:S01]  /*9aa0*/  HADD2.F32 R0, -RZ, R23.H0_H0 ;  /* 0x20000017ff007230 */ /* 0x000fe20000004100 */
[----:B------:R-:W-:Y:S01]  /*9ab0*/  FFMA.FTZ R12, R8, R5, R10 ;  /* 0x00000005080c7223 */ /* 0x000fe2000001000a */
[--C-:B------:R-:W-:Y:S01]  /*9ac0*/  HADD2.F32 R5, -RZ, R26.reuse.H1_H1 ;  /* 0x3000001aff057230 */ /* 0x100fe20000004100 */
[-C--:B------:R-:W-:Y:S01]  /*9ad0*/  FMUL.FTZ R8, R13, R6.reuse ;  /* 0x000000060d087220 */ /* 0x080fe20000410000 */
[----:B------:R-:W-:Y:S01]  /*9ae0*/  HADD2.F32 R2, -RZ, R26.H0_H0 ;  /* 0x2000001aff027230 */ /* 0x000fe20000004100 */
[----:B------:R-:W-:Y:S01]  /*9af0*/  FMUL.FTZ R7, R14, R6 ;  /* 0x000000060e077220 */ /* 0x000fe20000410000 */
[----:B------:R-:W-:Y:S01]  /*9b00*/  F2FP.PACK_AB R9, R9, R11 ;  /* 0x0000000b0909723e */ /* 0x000fe200000000ff */
[----:B------:R-:W-:-:S02]  /*9b10*/  FMUL.FTZ R6, R15, R0 ;  /* 0x000000000f067220 */ /* 0x000fc40000410000 */
[----:B------:R-:W-:Y:S02]  /*9b20*/  FMUL.FTZ R0, R16, R0 ;  /* 0x0000000010007220 */ /* 0x000fe40000410000 */
[----:B------:R-:W-:Y:S01]  /*9b30*/  FFMA.FTZ R10, R14, R5, -R8 ;  /* 0x000000050e0a7223 */ /* 0x000fe20000010808 */
[----:B------:R-:W-:Y:S01]  /*9b40*/  F2FP.PACK_AB R8, R12, R17 ;  /* 0x000000110c08723e */ /* 0x000fe200000000ff */
[----:B------:R-:W-:Y:S02]  /*9b50*/  FFMA.FTZ R7, R13, R5, R7 ;  /* 0x000000050d077223 */ /* 0x000fe40000010007 */
[-C--:B------:R-:W-:Y:S02]  /*9b60*/  FFMA.FTZ R6, R16, R2.reuse, -R6 ;  /* 0x0000000210067223 */ /* 0x080fe40000010806 */
[----:B------:R-:W-:Y:S01]  /*9b70*/  FFMA.FTZ R0, R15, R2, R0 ;  /* 0x000000020f007223 */ /* 0x000fe20000010000 */
[----:B------:R-:W-:-:S04]  /*9b80*/  F2FP.PACK_AB R10, R7, R10 ;  /* 0x0000000a070a723e */ /* 0x000fc800000000ff */
[----:B------:R-:W-:-:S05]  /*9b90*/  F2FP.PACK_AB R11, R0, R6 ;  /* 0x00000006000b723e */ /* 0x000fca00000000ff */
[----:B------:R1:W-:Y:S02]  /*9ba0*/  STS.128 [R18], R8 ;  /* 0x0000000812007388 */ /* 0x0003e40000000c00 */
.L_x_108:
[----:B------:R-:W-:Y:S05]  /*9bb0*/  BSYNC B0 ;  /* 0x0000000000007941 */ /* 0x000fea0003800000 */
.L_x_107:
[----:B------:R-:W-:-:S04]  /*9bc0*/  IADD3 R0, R22, 0x10, RZ ;  /* 0x0000001016007810 */ /* 0x000fc80007ffe0ff */
[----:B------:R-:W-:-:S13]  /*9bd0*/  ISETP.GE.AND P0, PT, R0, c[0x0][0x27c], PT ;  /* 0x00009f0000007a0c */ /* 0x000fda0003f06270 */
[----:B------:R-:W-:Y:S05]  /*9be0*/  @P0 BRA `(.L_x_106) ;  /* 0x0000026000000947 */ /* 0x000fea0003800000 */
[----:B-1----:R-:W1:Y:S01]  /*9bf0*/  LDS.128 R8, [R19] ;  /* 0x0000000013087984 */ /* 0x002e620000000c00 */
        /* <DEDUP_REMOVED lines=37> */
.L_x_106:
[----:B------:R-:W-:Y:S05]  /*9e50*/  BSYNC B1 ;  /* 0x0000000000017941 */ /* 0x000fea0003800000 */
.L_x_105:
[----:B------:R-:W-:Y:S01]  /*9e60*/  IADD3 R0, R31, 0x20, RZ ;  /* 0x000000201f007810 */ /* 0x000fe20007ffe0ff */
[----:B------:R-:W-:Y:S03]  /*9e70*/  BSSY B1, `(.L_x_109) ;  /* 0x0000056000017945 */ /* 0x000fe60003800000 */
[----:B------:R-:W-:-:S13]  /*9e80*/  ISETP.GE.AND P0, PT, R0, R21, PT ;  /* 0x000000150000720c */ /* 0x000fda0003f06270 */
[----:B------:R-:W-:Y:S05]  /*9e90*/  @P0 BRA `(.L_x_110) ;  /* 0x0000053000000947 */ /* 0x000fea0003800000 */
[----:B------:R-:W-:Y:S01]  /*9ea0*/  ISETP.GE.AND P0, PT, R22, c[0x0][0x27c], PT ;  /* 0x00009f0016007a0c */ /* 0x000fe20003f06270 */
[----:B------:R-:W-:-:S12]  /*9eb0*/  BSSY B0, `(.L_x_111) ;  /* 0x0000028000007945 */ /* 0x000fd80003800000 */
[----:B------:R-:W-:Y:S05]  /*9ec0*/  @P0 BRA `(.L_x_112) ;  /* 0x0000026000000947 */ /* 0x000fea0003800000 */
[----:B-1----:R-:W1:Y:S01]  /*9ed0*/  LDS.128 R8, [R18+0x1000] ;  /* 0x0010000012087984 */ /* 0x002e620000000c00 */
        /* <DEDUP_REMOVED lines=10> */
[C---:B------:R-:W-:Y:S01]  /*9f80*/  FMUL.FTZ R10, R7.reuse, R12 ;  /* 0x0000000c070a7220 */ /* 0x040fe20000410000 */
[--C-:B------:R-:W-:Y:S02]  /*9f90*/  HADD2.F32 R16, -RZ, R11.reuse.H0_H0 ;  /* 0x2000000bff107230 */ /* 0x100fe40000004100 */
[----:B------:R-:W-:Y:S01]  /*9fa0*/  HADD2.F32 R15, -RZ, R11.H1_H1 ;  /* 0x3000000bff0f7230 */ /* 0x000fe20000004100 */
[----:B------:R-:W-:-:S02]  /*9fb0*/  FMUL.FTZ R11, R7, R8 ;  /* 0x00000008070b7220 */ /* 0x000fc40000410000 */
[CC--:B------:R-:W-:Y:S02]  /*9fc0*/  FMUL.FTZ R7, R0.reuse, R9.reuse ;  /* 0x0000000900077220 */ /* 0x0c0fe40000410000 */
[----:B------:R-:W-:Y:S02]  /*9fd0*/  FMUL.FTZ R0, R0, R6 ;  /* 0x0000000600007220 */ /* 0x000fe40000410000 */
[C---:B------:R-:W-:Y:S02]  /*9fe0*/  FFMA.FTZ R17, R5.reuse, R12, -R11 ;  /* 0x0000000c05117223 */ /* 0x040fe4000001080b */
[C---:B------:R-:W-:Y:S01]  /*9ff0*/  FFMA.FTZ R11, R2.reuse, R6, -R7 ;  /* 0x00000006020b7223 */ /* 0x040fe20000010807 */
[--C-:B------:R-:W-:Y:S01]  /*a000*/  HADD2.F32 R6, -RZ, R23.reuse.H1_H1 ;  /* 0x30000017ff067230 */ /* 0x100fe20000004100 */
[----:B------:R-:W-:Y:S01]  /*a010*/  FFMA.FTZ R9, R2, R9, R0 ;  /* 0x0000000902097223 */ /* 0x000fe20000010000 */
[----:B------:R-:W-:Y:S01]  /*a020*/  HADD2.F32 R0, -RZ, R23.H0_H0 ;  /* 0x20000017ff007230 */ /* 0x000fe20000004100 */
[----:B------:R-:W-:Y:S01]  /*a030*/  FFMA.FTZ R12, R5, R8, R10 ;  /* 0x00000008050c7223 */ /* 0x000fe2000001000a */
[--C-:B------:R-:W-:Y:S01]  /*a040*/  HADD2.F32 R5, -RZ, R26.reuse.H1_H1 ;  /* 0x3000001aff057230 */ /* 0x100fe20000004100 */
[C---:B------:R-:W-:Y:S01]  /*a050*/  FMUL.FTZ R8, R6.reuse, R13 ;  /* 0x0000000d06087220 */ /* 0x040fe20000410000 */
[----:B------:R-:W-:Y:S01]  /*a060*/  HADD2.F32 R2, -RZ, R26.H0_H0 ;  /* 0x2000001aff027230 */ /* 0x000fe20000004100 */
[----:B------:R-:W-:Y:S01]  /*a070*/  FMUL.FTZ R7, R6, R14 ;  /* 0x0000000e06077220 */ /* 0x000fe20000410000 */
[----:B------:R-:W-:Y:S01]  /*a080*/  F2FP.PACK_AB R9, R9, R11 ;  /* 0x0000000b0909723e */ /* 0x000fe200000000ff */
[----:B------:R-:W-:-:S02]  /*a090*/  FMUL.FTZ R6, R0, R15 ;  /* 0x0000000f00067220 */ /* 0x000fc40000410000 */
[----:B------:R-:W-:Y:S02]  /*a0a0*/  FMUL.FTZ R0, R0, R16 ;  /* 0x0000001000007220 */ /* 0x000fe40000410000 */
[C---:B------:R-:W-:Y:S01]  /*a0b0*/  FFMA.FTZ R10, R5.reuse, R14, -R8 ;  /* 0x0000000e050a7223 */ /* 0x040fe20000010808 */
[----:B------:R-:W-:Y:S01]  /*a0c0*/  F2FP.PACK_AB R8, R12, R17 ;  /* 0x000000110c08723e */ /* 0x000fe200000000ff */
[----:B------:R-:W-:Y:S02]  /*a0d0*/  FFMA.FTZ R7, R5, R13, R7 ;  /* 0x0000000d05077223 */ /* 0x000fe40000010007 */
[C---:B------:R-:W-:Y:S02]  /*a0e0*/  FFMA.FTZ R6, R2.reuse, R16, -R6 ;  /* 0x0000001002067223 */ /* 0x040fe40000010806 */
[----:B------:R-:W-:Y:S01]  /*a0f0*/  FFMA.FTZ R0, R2, R15, R0 ;  /* 0x0000000f02007223 */ /* 0x000fe20000010000 */
[----:B------:R-:W-:-:S04]  /*a100*/  F2FP.PACK_AB R10, R7, R10 ;  /* 0x0000000a070a723e */ /* 0x000fc800000000ff */
[----:B------:R-:W-:-:S05]  /*a110*/  F2FP.PACK_AB R11, R0, R6 ;  /* 0x00000006000b723e */ /* 0x000fca00000000ff */
[----:B------:R1:W-:Y:S02]  /*a120*/  STS.128 [R18+0x1000], R8 ;  /* 0x0010000812007388 */ /* 0x0003e40000000c00 */
.L_x_112:
[----:B------:R-:W-:Y:S05]  /*a130*/  BSYNC B0 ;  /* 0x0000000000007941 */ /* 0x000fea0003800000 */
.L_x_111:
[----:B------:R-:W-:-:S04]  /*a140*/  IADD3 R0, R22, 0x10, RZ ;  /* 0x0000001016007810 */ /* 0x000fc80007ffe0ff */
[----:B------:R-:W-:-:S13]  /*a150*/  ISETP.GE.AND P0, PT, R0, c[0x0][0x27c], PT ;  /* 0x00009f0000007a0c */ /* 0x000fda0003f06270 */
        /* <DEDUP_REMOVED lines=39> */
.L_x_110:
[----:B------:R-:W-:Y:S05]  /*a3d0*/  BSYNC B1 ;  /* 0x0000000000017941 */ /* 0x000fea0003800000 */
.L_x_109:
        /* <DEDUP_REMOVED lines=45> */
.L_x_116:
[----:B------:R-:W-:Y:S05]  /*a6b0*/  BSYNC B0 ;  /* 0x0000000000007941 */ /* 0x000fea0003800000 */
.L_x_115:
        /* <DEDUP_REMOVED lines=41> */
.L_x_114:
[----:B------:R-:W-:Y:S05]  /*a950*/  BSYNC B1 ;  /* 0x0000000000017941 */ /* 0x000fea0003800000 */
.L_x_113:
[----:B------:R-:W-:-:S04]  /*a960*/  IADD3 R0, R31, 0x60, RZ ;  /* 0x000000601f007810 */ /* 0x000fc80007ffe0ff */
        /* <DEDUP_REMOVED lines=43> */
.L_x_119:
[----:B------:R-:W-:Y:S05]  /*ac20*/  BSYNC B0 ;  /* 0x0000000000007941 */ /* 0x000fea0003800000 */
.L_x_118:
        /* <DEDUP_REMOVED lines=40> */
[----:B------:R1:W-:Y:S01]  /*aeb0*/  STS.128 [R19+0x3000], R8 ;  /* 0x0030000813007388 */ /* 0x0003e20000000c00 */
[----:B------:R-:W-:Y:S05]  /*aec0*/  BRA `(.L_x_117) ;  /* 0x00001a2000007947 */ /* 0x000fea0003800000 */
.L_x_102:
[----:B------:R-:W-:Y:S01]  /*aed0*/  ISETP.GE.AND P0, PT, R2, R23, PT ;  /* 0x000000170200720c */ /* 0x000fe20003f06270 */
[----:B------:R-:W-:Y:S01]  /*aee0*/  BSSY B0, `(.L_x_120) ;  /* 0x000000d000007945 */ /* 0x000fe20003800000 */
[----:B------:R-:W-:Y:S01]  /*aef0*/  CS2R R10, SRZ ;  /* 0x00000000000a7805 */ /* 0x000fe2000001ff00 */
[----:B------:R-:W-:Y:S01]  /*af00*/  CS2R R8, SRZ ;  /* 0x0000000000087805 */ /* 0x000fe2000001ff00 */
[----:B------:R-:W-:Y:S01]  /*af10*/  CS2R R14, SRZ ;  /* 0x00000000000e7805 */ /* 0x000fe2000001ff00 */
[----:B------:R-:W-:-:S08]  /*af20*/  CS2R R12, SRZ ;  /* 0x00000000000c7805 */ /* 0x000fd0000001ff00 */
[----:B------:R-:W-:Y:S05]  /*af30*/  @P0 BRA `(.L_x_121) ;  /* 0x0000007000000947 */ /* 0x000fea0003800000 */
[----:B------:R-:W-:Y:S01]  /*af40*/  ISETP.GE.AND P0, PT, R25, c[0x0][0x27c], PT ;  /* 0x00009f0019007a0c */ /* 0x000fe20003f06270 */
[----:B------:R-:W-:-:S12]  /*af50*/  CS2R R10, SRZ ;  /* 0x00000000000a7805 */ /* 0x000fd8000001ff00 */
[----:B------:R-:W-:Y:S05]  /*af60*/  @P0 BRA `(.L_x_121) ;  /* 0x0000004000000947 */ /* 0x000fea0003800000 */
[----:B------:R-:W-:-:S04]  /*af70*/  IMAD.WIDE R12, R25, 0x2, R18 ;  /* 0x00000002190c7825 */ /* 0x000fc800078e0212 */
[----:B------:R-:W-:Y:S02]  /*af80*/  IMAD.WIDE R8, R25, 0x2, R16 ;  /* 0x0000000219087825 */ /* 0x000fe400078e0210 */
[----:B------:R-:W5:Y:S04]  /*af90*/  LD.E.128 R12, [R12.64] ;  /* 0x0000000a0c0c7980 */ /* 0x000f68000c101d00 */
[----:B------:R-:W5:Y:S02]  /*afa0*/  LD.E.128 R8, [R8.64] ;  /* 0x0000000a08087980 */ /* 0x000f64000c101d00 */
.L_x_121:
[----:B------:R-:W-:Y:S05]  /*afb0*/  BSYNC B0 ;  /* 0x0000000000007941 */ /* 0x000fea0003800000 */
.L_x_120:
[----:B------:R-:W-:Y:S01]  /*afc0*/  IMAD R2, R215, -0x80, R23 ;  /* 0xffffff80d7027824 */ /* 0x000fe200078e0217 */
[----:B------:R-:W-:Y:S01]  /*afd0*/  ISETP.GE.AND P0, PT, R25, c[0x0][0x27c], PT ;  /* 0x00009f0019007a0c */ /* 0x000fe20003f06270 */
[--C-:B-----5:R-:W-:Y:S01]  /*afe0*/  IMAD.MOV.U32 R21, RZ, RZ, R13.reuse ;  /* 0x000000ffff157224 */ /* 0x120fe200078e000d */
[----:B------:R-:W-:Y:S01]  /*aff0*/  SHF.R.U64 R20, R12, 0x10, R13 ;  /* 0x000000100c147819 */ /* 0x000fe2000000120d */
[----:B------:R-:W-:Y:S01]  /*b000*/  IMAD.MOV.U32 R22, RZ, RZ, R12 ;  /* 0x000000ffff167224 */ /* 0x000fe200078e000c */
[----:B------:R-:W-:Y:S01]  /*b010*/  IMNMX R34, R2, 0x80, PT ;  /* 0x0000008002227817 */ /* 0x000fe20003800200 */
[----:B------:R-:W-:Y:S01]  /*b020*/  IMAD.MOV.U32 R18, RZ, RZ, R15 ;  /* 0x000000ffff127224 */ /* 0x000fe200078e000f */
[----:B------:R-:W-:Y:S01]  /*b030*/  SHF.R.U32.HI R17, RZ, 0x10, R13 ;  /* 0x00000010ff117819 */ /* 0x000fe2000001160d */
[----:B------:R-:W-:Y:S01]  /*b040*/  IMAD.MOV.U32 R19, RZ, RZ, R14 ;  /* 0x000000ffff137224 */ /* 0x000fe200078e000e */
[----:B------:R-:W-:Y:S01]  /*b050*/  ISETP.GE.OR P1, PT, R31, R34, P0 ;  /* 0x000000221f00720c */ /* 0x000fe20000726670 */
[----:B------:R-:W-:Y:S01]  /*b060*/  IMAD.MOV.U32 R7, RZ, RZ, R11 ;  /* 0x000000ffff077224 */ /* 0x000fe200078e000b */
[----:B------:R-:W-:Y:S01]  /*b070*/  SHF.R.U64 R16, R14, 0x10, R15 ;  /* 0x000000100e107819 */ /* 0x000fe2000000120f */
[----:B------:R-:W-:Y:S01]  /*b080*/  IMAD.MOV.U32 R14, RZ, RZ, R9 ;  /* 0x000000ffff0e7224 */ /* 0x000fe200078e0009 */
[----:B------:R-:W-:Y:S01]  /*b090*/  SHF.R.U32.HI R13, RZ, 0x10, R15 ;  /* 0x00000010ff0d7819 */ /* 0x000fe2000001160f */
[----:B------:R-:W-:Y:S01]  /*b0a0*/  IMAD.MOV.U32 R15, RZ, RZ, R8 ;  /* 0x000000ffff0f7224 */ /* 0x000fe200078e0008 */
[--C-:B------:R-:W-:Y:S01]  /*b0b0*/  SHF.R.U64 R12, R8, 0x10, R9.reuse ;  /* 0x00000010080c7819 */ /* 0x100fe20000001209 */
[----:B------:R-:W-:Y:S01]  /*b0c0*/  IMAD.MOV.U32 R8, RZ, RZ, R10 ;  /* 0x000000ffff087224 */ /* 0x000fe200078e000a */
[----:B------:R-:W-:Y:S01]  /*b0d0*/  SHF.R.U32.HI R6, RZ, 0x10, R9 ;  /* 0x00000010ff067819 */ /* 0x000fe20000011609 */
[----:B------:R-:W-:-:S04]  /*b0e0*/  DEPBAR.LE SB0, 0x1 ;  /* 0x000080400000791a */ /* 0x000fc80000000000 */
[--C-:B------:R-:W-:Y:S01]  /*b0f0*/  SHF.R.U64 R5, R10, 0x10, R11.reuse ;  /* 0x000000100a057819 */ /* 0x100fe2000000120b */
[----:B------:R-:W-:Y:S01]  /*b100*/  BSSY B0, `(.L_x_122) ;  /* 0x0000063000007945 */ /* 0x000fe20003800000 */
[----:B------:R-:W-:Y:S02]  /*b110*/  SHF.R.U32.HI R0, RZ, 0x10, R11 ;  /* 0x00000010ff007819 */ /* 0x000fe4000001160b */
[----:B------:R-:W-:Y:S02]  /*b120*/  PRMT R36, R22, 0x5410, R14 ;  /* 0x0000541016247816 */ /* 0x000fe4000000000e */
[----:B------:R-:W-:Y:S02]  /*b130*/  PRMT R39, R21, 0x5410, R17 ;  /* 0x0000541015277816 */ /* 0x000fe40000000011 */
[----:B------:R-:W-:Y:S02]  /*b140*/  PRMT R37, R6, 0x5410, R20 ;  /* 0x0000541006257816 */ /* 0x000fe40000000014 */
[----:B------:R-:W-:-:S02]  /*b150*/  PRMT R42, R16, 0x5410, R19 ;  /* 0x00005410102a7816 */ /* 0x000fc40000000013 */
[----:B------:R-:W-:Y:S02]  /*b160*/  PRMT R43, R13, 0x5410, R18 ;  /* 0x000054100d2b7816 */ /* 0x000fe40000000012 */
[----:B------:R-:W-:Y:S02]  /*b170*/  PRMT R35, R12, 0x5410, R15 ;  /* 0x000054100c237816 */ /* 0x000fe4000000000f */
[----:B------:R-:W-:Y:S02]  /*b180*/  PRMT R38, R8, 0x5410, R5 ;  /* 0x0000541008267816 */ /* 0x000fe40000000005 */
[----:B------:R-:W-:Y:S01]  /*b190*/  PRMT R41, R0, 0x5410, R7 ;  /* 0x0000541000297816 */ /* 0x000fe20000000007 */
[----:B------:R-:W-:Y:S06]  /*b1a0*/  BAR.SYNC.DEFER_BLOCKING 0x0 ;  /* 0x0000000000007b1d */ /* 0x000fec0000010000 */
[----:B------:R-:W-:Y:S05]  /*b1b0*/  @P1 BRA `(.L_x_123) ;  /* 0x0000057000001947 */ /* 0x000fea0003800000 */
[----:B------:R-:W-:Y:S02]  /*b1c0*/  SHF.L.U32 R0, R31, 0x6, RZ ;  /* 0x000000061f007819 */ /* 0x000fe400000006ff */
[----:B------:R-:W-:-:S02]  /*b1d0*/  IADD3 R5, R25, c[0x0][0x27c], RZ ;  /* 0x00009f0019057a10 */ /* 0x000fc40007ffe0ff */
[----:B------:R-:W-:Y:S02]  /*b1e0*/  LOP3.LUT R0, R0, 0x1c0, RZ, 0xc0, !PT ;  /* 0x000001c000007812 */ /* 0x000fe400078ec0ff */
[----:B------:R-:W-:Y:S02]  /*b1f0*/  SHF.L.U32 R7, R51, 0x9, RZ ;  /* 0x0000000933077819 */ /* 0x000fe400000006ff */
[C---:B------:R-:W-:Y:S02]  /*b200*/  LOP3.LUT R2, R0.reuse, 0x38, R25, 0xf8, !PT ;  /* 0x0000003800027812 */ /* 0x040fe400078ef819 */
[----:B------:R-:W-:Y:S02]  /*b210*/  SHF.R.U32.HI R6, RZ, 0x3, R0 ;  /* 0x00000003ff067819 */ /* 0x000fe40000011600 */
[----:B------:R-:W-:Y:S02]  /*b220*/  LOP3.LUT R0, R0, 0x38, R5, 0xf8, !PT ;  /* 0x0000003800007812 */ /* 0x000fe400078ef805 */
[----:B------:R-:W-:-:S02]  /*b230*/  LOP3.LUT R2, R7, R2, R6, 0xf6, !PT ;  /* 0x0000000207027212 */ /* 0x000fc400078ef606 */
[----:B------:R-:W-:Y:S01]  /*b240*/  LOP3.LUT R0, R7, R0, R6, 0xf6, !PT ;  /* 0x0000000007007212 */ /* 0x000fe200078ef606 */
[--C-:B------:R-:W-:Y:S01]  /*b250*/  HADD2.F32 R7, -RZ, R35.reuse.H0_H0 ;  /* 0x20000023ff077230 */ /* 0x100fe20000004100 */
[----:B------:R-:W-:Y:S01]  /*b260*/  SHF.L.U32 R28, R2, 0x1, RZ ;  /* 0x00000001021c7819 */ /* 0x000fe200000006ff */
[----:B------:R-:W-:Y:S01]  /*b270*/  HADD2.F32 R2, -RZ, R35.H1_H1 ;  /* 0x30000023ff027230 */ /* 0x000fe20000004100 */
[----:B------:R-:W-:-:S03]  /*b280*/  SHF.L.U32 R26, R0, 0x1, RZ ;  /* 0x00000001001a7819 */ /* 0x000fc600000006ff */
[----:B------:R-:W1:Y:S04]  /*b290*/  LDS.128 R12, [R28+0x7100] ;  /* 0x007100001c0c7984 */ /* 0x000e680000000c00 */
[----:B------:R-:W2:Y:S01]  /*b2a0*/  LDS.128 R8, [R26+0x7100] ;  /* 0x007100001a087984 */ /* 0x000ea20000000c00 */
[--C-:B-1----:R-:W-:Y:S02]  /*b2b0*/  HADD2.F32 R17, -RZ, R13.reuse.H0_H0 ;  /* 0x2000000dff117230 */ /* 0x102fe40000004100 */
[----:B------:R-:W-:Y:S02]  /*b2c0*/  HADD2.F32 R18, -RZ, R13.H1_H1 ;  /* 0x3000000dff127230 */ /* 0x000fe40000004100 */
[----:B--2---:R-:W-:Y:S02]  /*b2d0*/  HADD2.F32 R13, -RZ, R8.H0_H0 ;  /* 0x20000008ff0d7230 */ /* 0x004fe40000004100 */
[----:B------:R-:W-:-:S02]  /*b2e0*/  HADD2.F32 R5, -RZ, R12.H0_H0 ;  /* 0x2000000cff057230 */ /* 0x000fc40000004100 */
[----:B------:R-:W-:Y:S01]  /*b2f0*/  HADD2.F32 R16, -RZ, R12.H1_H1 ;  /* 0x3000000cff107230 */ /* 0x000fe20000004100 */
[-C--:B------:R-:W-:Y:S01]  /*b300*/  FMUL.FTZ R0, R13, R2.reuse ;  /* 0x000000020d007220 */ /* 0x080fe20000410000 */
[--C-:B------:R-:W-:Y:S01]  /*b310*/  HADD2.F32 R20, -RZ, R14.reuse.H0_H0 ;  /* 0x2000000eff147230 */ /* 0x100fe20000004100 */
[C---:B------:R-:W-:Y:S01]  /*b320*/  FMUL.FTZ R6, R5.reuse, R2 ;  /* 0x0000000205067220 */ /* 0x040fe20000410000 */
[----:B------:R-:W-:Y:S02]  /*b330*/  HADD2.F32 R21, -RZ, R14.H1_H1 ;  /* 0x3000000eff157230 */ /* 0x000fe40000004100 */
[----:B------:R-:W-:Y:S02]  /*b340*/  HADD2.F32 R12, -RZ, R36.H0_H0 ;  /* 0x20000024ff0c7230 */ /* 0x000fe40000004100 */
[----:B------:R-:W-:Y:S01]  /*b350*/  HADD2.F32 R14, -RZ, R8.H1_H1 ;  /* 0x30000008ff0e7230 */ /* 0x000fe20000004100 */
[-C--:B------:R-:W-:Y:S01]  /*b360*/  FMUL.FTZ R8, R16, R7.reuse ;  /* 0x0000000710087220 */ /* 0x080fe20000410000 */
[--C-:B------:R-:W-:Y:S01]  /*b370*/  HADD2.F32 R23, -RZ, R15.reuse.H0_H0 ;  /* 0x2000000fff177230 */ /* 0x100fe20000004100 */
[-C--:B------:R-:W-:Y:S01]  /*b380*/  FFMA.FTZ R30, R5, R12.reuse, -R0 ;  /* 0x0000000c051e7223 */ /* 0x080fe20000010800 */
[----:B------:R-:W-:Y:S01]  /*b390*/  HADD2.F32 R24, -RZ, R15.H1_H1 ;  /* 0x3000000fff187230 */ /* 0x000fe20000004100 */
[----:B------:R-:W-:Y:S01]  /*b3a0*/  FMUL.FTZ R5, R14, R7 ;  /* 0x000000070e057220 */ /* 0x000fe20000410000 */
[----:B------:R-:W-:Y:S01]  /*b3b0*/  HADD2.F32 R2, -RZ, R37.H1_H1 ;  /* 0x30000025ff027230 */ /* 0x000fe20000004100 */
[----:B------:R-:W-:Y:S01]  /*b3c0*/  FFMA.FTZ R29, R13, R12, R6 ;  /* 0x0000000c0d1d7223 */ /* 0x000fe20000010006 */
[----:B------:R-:W-:-:S02]  /*b3d0*/  HADD2.F32 R15, -RZ, R9.H0_H0 ;  /* 0x20000009ff0f7230 */ /* 0x000fc40000004100 */
[----:B------:R-:W-:Y:S01]  /*b3e0*/  HADD2.F32 R0, -RZ, R36.H1_H1 ;  /* 0x30000024ff007230 */ /* 0x000fe20000004100 */
[-C--:B------:R-:W-:Y:S01]  /*b3f0*/  FFMA.FTZ R12, R16, R2.reuse, -R5 ;  /* 0x00000002100c7223 */ /* 0x080fe20000010805 */
[----:B------:R-:W-:Y:S01]  /*b400*/  HADD2.F32 R6, -RZ, R39.H0_H0 ;  /* 0x20000027ff067230 */ /* 0x000fe20000004100 */
[----:B------:R-:W-:Y:S01]  /*b410*/  FFMA.FTZ R27, R14, R2, R8 ;  /* 0x000000020e1b7223 */ /* 0x000fe20000010008 */
[----:B------:R-:W-:Y:S01]  /*b420*/  HADD2.F32 R9, -RZ, R9.H1_H1 ;  /* 0x30000009ff097230 */ /* 0x000fe20000004100 */
[-C--:B------:R-:W-:Y:S01]  /*b430*/  FMUL.FTZ R7, R15, R0.reuse ;  /* 0x000000000f077220 */ /* 0x080fe20000410000 */
[----:B------:R-:W-:Y:S01]  /*b440*/  HADD2.F32 R5, -RZ, R37.H0_H0 ;  /* 0x20000025ff057230 */ /* 0x000fe20000004100 */
[C---:B------:R-:W-:Y:S01]  /*b450*/  FMUL.FTZ R8, R17.reuse, R0 ;  /* 0x0000000011087220 */ /* 0x040fe20000410000 */
[----:B------:R-:W-:Y:S01]  /*b460*/  HADD2.F32 R0, -RZ, R39.H1_H1 ;  /* 0x30000027ff007230 */ /* 0x000fe20000004100 */
[----:B------:R-:W-:Y:S01]  /*b470*/  FFMA.FTZ R17, R17, R6, -R7 ;  /* 0x0000000611117223 */ /* 0x000fe20000010807 */
[--C-:B------:R-:W-:Y:S01]  /*b480*/  HADD2.F32 R19, -RZ, R10.reuse.H0_H0 ;  /* 0x2000000aff137230 */ /* 0x100fe20000004100 */
[CC--:B------:R-:W-:Y:S01]  /*b490*/  FMUL.FTZ R7, R9.reuse, R5.reuse ;  /* 0x0000000509077220 */ /* 0x0c0fe20000410000 */
[----:B------:R-:W-:Y:S01]  /*b4a0*/  HADD2.F32 R10, -RZ, R10.H1_H1 ;  /* 0x3000000aff0a7230 */ /* 0x000fe20000004100 */
[C---:B------:R-:W-:Y:S01]  /*b4b0*/  FMUL.FTZ R2, R18.reuse, R5 ;  /* 0x0000000512027220 */ /* 0x040fe20000410000 */
[--C-:B------:R-:W-:Y:S01]  /*b4c0*/  HADD2.F32 R5, -RZ, R38.reuse.H0_H0 ;  /* 0x20000026ff057230 */ /* 0x100fe20000004100 */
[-C--:B------:R-:W-:Y:S01]  /*b4d0*/  FFMA.FTZ R13, R18, R0.reuse, -R7 ;  /* 0x00000000120d7223 */ /* 0x080fe20000010807 */
[--C-:B------:R-:W-:Y:S01]  /*b4e0*/  HADD2.F32 R22, -RZ, R11.reuse.H0_H0 ;  /* 0x2000000bff167230 */ /* 0x100fe20000004100 */
[----:B------:R-:W-:Y:S01]  /*b4f0*/  FFMA.FTZ R9, R9, R0, R2 ;  /* 0x0000000009097223 */ /* 0x000fe20000010002 */
[----:B------:R-:W-:Y:S01]  /*b500*/  HADD2.F32 R0, -RZ, R38.H1_H1 ;  /* 0x30000026ff007230 */ /* 0x000fe20000004100 */
[----:B------:R-:W-:Y:S01]  /*b510*/  FFMA.FTZ R16, R15, R6, R8 ;  /* 0x000000060f107223 */ /* 0x000fe20000010008 */
[--C-:B------:R-:W-:Y:S01]  /*b520*/  HADD2.F32 R2, -RZ, R42.reuse.H1_H1 ;  /* 0x3000002aff027230 */ /* 0x100fe20000004100 */
[-C--:B------:R-:W-:Y:S01]  /*b530*/  FMUL.FTZ R8, R19, R5.reuse ;  /* 0x0000000513087220 */ /* 0x080fe20000410000 */
[----:B------:R-:W-:Y:S01]  /*b540*/  HADD2.F32 R6, -RZ, R42.H0_H0 ;  /* 0x2000002aff067230 */ /* 0x000fe20000004100 */
[----:B------:R-:W-:Y:S01]  /*b550*/  FMUL.FTZ R7, R20, R5 ;  /* 0x0000000514077220 */ /* 0x000fe20000410000 */
[----:B------:R-:W-:Y:S01]  /*b560*/  HADD2.F32 R11, -RZ, R11.H1_H1 ;  /* 0x3000000bff0b7230 */ /* 0x000fe20000004100 */
[----:B------:R-:W-:Y:S01]  /*b570*/  FMUL.FTZ R5, R10, R0 ;  /* 0x000000000a057220 */ /* 0x000fe20000410000 */
[----:B------:R-:W-:Y:S01]  /*b580*/  F2FP.PACK_AB R12, R12, R30 ;  /* 0x0000001e0c0c723e */ /* 0x000fe200000000ff */
[----:B------:R-:W-:Y:S01]  /*b590*/  FMUL.FTZ R0, R21, R0 ;  /* 0x0000000015007220 */ /* 0x000fe20000410000 */
[----:B------:R-:W-:Y:S01]  /*b5a0*/  F2FP.PACK_AB R13, R13, R17 ;  /* 0x000000110d0d723e */ /* 0x000fe200000000ff */
[----:B------:R-:W-:Y:S01]  /*b5b0*/  FFMA.FTZ R20, R20, R2, -R8 ;  /* 0x0000000214147223 */ /* 0x000fe20000010808 */
[----:B------:R-:W-:Y:S01]  /*b5c0*/  F2FP.PACK_AB R9, R9, R16 ;  /* 0x000000100909723e */ /* 0x000fe200000000ff */
[----:B------:R-:W-:Y:S01]  /*b5d0*/  FFMA.FTZ R19, R19, R2, R7 ;  /* 0x0000000213137223 */ /* 0x000fe20000010007 */
[--C-:B------:R-:W-:Y:S01]  /*b5e0*/  HADD2.F32 R2, -RZ, R41.reuse.H1_H1 ;  /* 0x30000029ff027230 */ /* 0x100fe20000004100 */
[-C--:B------:R-:W-:Y:S01]  /*b5f0*/  FFMA.FTZ R10, R10, R6.reuse, R0 ;  /* 0x000000060a0a7223 */ /* 0x080fe20000010000 */
[----:B------:R-:W-:Y:S01]  /*b600*/  HADD2.F32 R0, -RZ, R41.H0_H0 ;  /* 0x20000029ff007230 */ /* 0x000fe20000004100 */
[----:B------:R-:W-:Y:S01]  /*b610*/  FFMA.FTZ R14, R21, R6, -R5 ;  /* 0x00000006150e7223 */ /* 0x000fe20000010805 */
[--C-:B------:R-:W-:Y:S01]  /*b620*/  HADD2.F32 R6, -RZ, R43.reuse.H1_H1 ;  /* 0x3000002bff067230 */ /* 0x100fe20000004100 */
[-C--:B------:R-:W-:Y:S01]  /*b630*/  FMUL.FTZ R8, R22, R2.reuse ;  /* 0x0000000216087220 */ /* 0x080fe20000410000 */
[----:B------:R-:W-:Y:S01]  /*b640*/  HADD2.F32 R5, -RZ, R43.H0_H0 ;  /* 0x2000002bff057230 */ /* 0x000fe20000004100 */
[----:B------:R-:W-:Y:S01]  /*b650*/  FMUL.FTZ R7, R23, R2 ;  /* 0x0000000217077220 */ /* 0x000fe20000410000 */
[----:B------:R-:W-:Y:S01]  /*b660*/  F2FP.PACK_AB R14, R14, R20 ;  /* 0x000000140e0e723e */ /* 0x000fe200000000ff */
[-C--:B------:R-:W-:Y:S01]  /*b670*/  FMUL.FTZ R2, R11, R0.reuse ;  /* 0x000000000b027220 */ /* 0x080fe20000410000 */
[----:B------:R-:W-:Y:S01]  /*b680*/  F2FP.PACK_AB R10, R10, R19 ;  /* 0x000000130a0a723e */ /* 0x000fe200000000ff */
[----:B------:R-:W-:-:S02]  /*b690*/  FMUL.FTZ R0, R24, R0 ;  /* 0x0000000018007220 */ /* 0x000fc40000410000 */
[-C--:B------:R-:W-:Y:S01]  /*b6a0*/  FFMA.FTZ R15, R23, R6.reuse, -R8 ;  /* 0x00000006170f7223 */ /* 0x080fe20000010808 */
[----:B------:R-:W-:Y:S01]  /*b6b0*/  F2FP.PACK_AB R8, R27, R29 ;  /* 0x0000001d1b08723e */ /* 0x000fe200000000ff */
[-C--:B------:R-:W-:Y:S02]  /*b6c0*/  FFMA.FTZ R2, R24, R5.reuse, -R2 ;  /* 0x0000000518027223 */ /* 0x080fe40000010802 */
[----:B------:R-:W-:Y:S02]  /*b6d0*/  FFMA.FTZ R7, R22, R6, R7 ;  /* 0x0000000616077223 */ /* 0x000fe40000010007 */
[----:B------:R-:W-:Y:S01]  /*b6e0*/  FFMA.FTZ R0, R11, R5, R0 ;  /* 0x000000050b007223 */ /* 0x000fe20000010000 */
[----:B------:R-:W-:-:S04]  /*b6f0*/  F2FP.PACK_AB R15, R2, R15 ;  /* 0x0000000f020f723e */ /* 0x000fc800000000ff */
[----:B------:R-:W-:Y:S01]  /*b700*/  F2FP.PACK_AB R11, R0, R7 ;  /* 0x00000007000b723e */ /* 0x000fe200000000ff */
[----:B------:R1:W-:Y:S04]  /*b710*/  STS.128 [R28+0x7100], R12 ;  /* 0x0071000c1c007388 */ /* 0x0003e80000000c00 */
[----:B------:R1:W-:Y:S02]  /*b720*/  STS.128 [R26+0x7100], R8 ;  /* 0x007100081a007388 */ /* 0x0003e40000000c00 */
.L_x_123:
[----:B------:R-:W-:Y:S05]  /*b730*/  BSYNC B0 ;  /* 0x0000000000007941 */ /* 0x000fea0003800000 */
.L_x_122:
[----:B------:R-:W-:Y:S01]  /*b740*/  IADD3 R0, R31, 0x20, RZ ;  /* 0x000000201f007810 */ /* 0x000fe20007ffe0ff */
[----:B------:R-:W-:Y:S03]  /*b750*/  BSSY B0, `(.L_x_124) ;  /* 0x000005d000007945 */ /* 0x000fe60003800000 */
[----:B------:R-:W-:-:S13]  /*b760*/  ISETP.GE.OR P1, PT, R0, R34, P0 ;  /* 0x000000220000720c */ /* 0x000fda0000726670 */
[----:B------:R-:W-:Y:S05]  /*b770*/  @P1 BRA `(.L_x_125) ;  /* 0x000005a000001947 */ /* 0x000fea0003800000 */
[----:B------:R-:W-:Y:S02]  /*b780*/  SHF.R.S32.HI R2, RZ, 0x1f, R0 ;  /* 0x0000001fff027819 */ /* 0x000fe40000011400 */
[----:B------:R-:W-:Y:S02]  /*b790*/  SHF.L.U32 R5, R0, 0x6, RZ ;  /* 0x0000000600057819 */ /* 0x000fe400000006ff */
[----:B------:R-:W-:Y:S02]  /*b7a0*/  LEA.HI R2, R2, R0, RZ, 0x3 ;  /* 0x0000000002027211 */ /* 0x000fe400078f18ff */
[----:B------:R-:W-:Y:S02]  /*b7b0*/  LOP3.LUT R0, R5, 0x1c0, RZ, 0xc0, !PT ;  /* 0x000001c005007812 */ /* 0x000fe400078ec0ff */
[----:B------:R-:W-:Y:S02]  /*b7c0*/  SHF.L.U32 R2, R2, 0x6, RZ ;  /* 0x0000000602027819 */ /* 0x000fe400000006ff */
[----:B------:R-:W-:-:S02]  /*b7d0*/  IADD3 R6, R25, c[0x0][0x27c], RZ ;  /* 0x00009f0019067a10 */ /* 0x000fc40007ffe0ff */
[----:B------:R-:W-:Y:S02]  /*b7e0*/  LOP3.LUT R5, R0, 0x38, R25, 0xf8, !PT ;  /* 0x0000003800057812 */ /* 0x000fe400078ef819 */
[----:B------:R-:W-:Y:S02]  /*b7f0*/  SHF.R.U32.HI R7, RZ, 0x3, R0 ;  /* 0x00000003ff077819 */ /* 0x000fe40000011600 */
[----:B------:R-:W-:Y:S02]  /*b800*/  LOP3.LUT R2, R2, 0xfffffe00, RZ, 0xc0, !PT ;  /* 0xfffffe0002027812 */ /* 0x000fe400078ec0ff */
[----:B------:R-:W-:Y:S02]  /*b810*/  LOP3.LUT R0, R0, 0x38, R6, 0xf8, !PT ;  /* 0x0000003800007812 */ /* 0x000fe400078ef806 */
[C-C-:B------:R-:W-:Y:S02]  /*b820*/  LOP3.LUT R5, R2.reuse, R5, R7.reuse, 0xf6, !PT ;  /* 0x0000000502057212 */ /* 0x140fe400078ef607 */
[----:B------:R-:W-:Y:S01]  /*b830*/  LOP3.LUT R2, R2, R0, R7, 0xf6, !PT ;  /* 0x0000000002027212 */ /* 0x000fe200078ef607 */
[----:B------:R-:W-:Y:S01]  /*b840*/  HADD2.F32 R7, -RZ, R35.H0_H0 ;  /* 0x20000023ff077230 */ /* 0x000fe20000004100 */
[----:B-1----:R-:W-:-:S02]  /*b850*/  SHF.L.U32 R28, R5, 0x1, RZ ;  /* 0x00000001051c7819 */ /* 0x002fc400000006ff */
[----:B------:R-:W-:Y:S01]  /*b860*/  SHF.L.U32 R26, R2, 0x1, RZ ;  /* 0x00000001021a7819 */ /* 0x000fe200000006ff */
[----:B------:R-:W-:Y:S02]  /*b870*/  HADD2.F32 R2, -RZ, R35.H1_H1 ;  /* 0x30000023ff027230 */ /* 0x000fe40000004100 */
[----:B------:R-:W1:Y:S04]  /*b880*/  LDS.128 R12, [R28+0x7100] ;  /* 0x007100001c0c7984 */ /* 0x000e680000000c00 */
[----:B------:R-:W2:Y:S01]  /*b890*/  LDS.128 R8, [R26+0x7100] ;  /* 0x007100001a087984 */ /* 0x000ea20000000c00 */
[--C-:B-1----:R-:W-:Y:S02]  /*b8a0*/  HADD2.F32 R17, -RZ, R13.reuse.H0_H0 ;  /* 0x2000000dff117230 */ /* 0x102fe40000004100 */
[----:B------:R-:W-:-:S02]  /*b8b0*/  HADD2.F32 R18, -RZ, R13.H1_H1 ;  /* 0x3000000dff127230 */ /* 0x000fc40000004100 */
[----:B--2---:R-:W-:Y:S02]  /*b8c0*/  HADD2.F32 R13, -RZ, R8.H0_H0 ;  /* 0x20000008ff0d7230 */ /* 0x004fe40000004100 */
[--C-:B------:R-:W-:Y:S02]  /*b8d0*/  HADD2.F32 R5, -RZ, R12.reuse.H0_H0 ;  /* 0x2000000cff057230 */ /* 0x100fe40000004100 */
[----:B------:R-:W-:Y:S01]  /*b8e0*/  HADD2.F32 R16, -RZ, R12.H1_H1 ;  /* 0x3000000cff107230 */ /* 0x000fe20000004100 */
[C---:B------:R-:W-:Y:S01]  /*b8f0*/  FMUL.FTZ R0, R2.reuse, R13 ;  /* 0x0000000d02007220 */ /* 0x040fe20000410000 */
[--C-:B------:R-:W-:Y:S01]  /*b900*/  HADD2.F32 R20, -RZ, R14.reuse.H0_H0 ;  /* 0x2000000eff147230 */ /* 0x100fe20000004100 */
[----:B------:R-:W-:Y:S01]  /*b910*/  FMUL.FTZ R6, R2, R5 ;  /* 0x0000000502067220 */ /* 0x000fe20000410000 */
[----:B------:R-:W-:Y:S02]  /*b920*/  HADD2.F32 R21, -RZ, R14.H1_H1 ;  /* 0x3000000eff157230 */ /* 0x000fe40000004100 */
[----:B------:R-:W-:-:S02]  /*b930*/  HADD2.F32 R12, -RZ, R36.H0_H0 ;  /* 0x20000024ff0c7230 */ /* 0x000fc40000004100 */
[----:B------:R-:W-:Y:S01]  /*b940*/  HADD2.F32 R14, -RZ, R8.H1_H1 ;  /* 0x30000008ff0e7230 */ /* 0x000fe20000004100 */
[C---:B------:R-:W-:Y:S01]  /*b950*/  FMUL.FTZ R8, R7.reuse, R16 ;  /* 0x0000001007087220 */ /* 0x040fe20000410000 */
[--C-:B------:R-:W-:Y:S01]  /*b960*/  HADD2.F32 R23, -RZ, R15.reuse.H0_H0 ;  /* 0x2000000fff177230 */ /* 0x100fe20000004100 */
[C---:B------:R-:W-:Y:S01]  /*b970*/  FFMA.FTZ R30, R12.reuse, R5, -R0 ;  /* 0x000000050c1e7223 */ /* 0x040fe20000010800 */
[----:B------:R-:W-:Y:S01]  /*b980*/  HADD2.F32 R24, -RZ, R15.H1_H1 ;  /* 0x3000000fff187230 */ /* 0x000fe20000004100 */
[----:B------:R-:W-:Y:S01]  /*b990*/  FMUL.FTZ R5, R7, R14 ;  /* 0x0000000e07057220 */ /* 0x000fe20000410000 */
[----:B------:R-:W-:Y:S01]  /*b9a0*/  HADD2.F32 R2, -RZ, R37.H1_H1 ;  /* 0x30000025ff027230 */ /* 0x000fe20000004100 */
[----:B------:R-:W-:Y:S01]  /*b9b0*/  FFMA.FTZ R29, R12, R13, R6 ;  /* 0x0000000d0c1d7223 */ /* 0x000fe20000010006 */
[----:B------:R-:W-:Y:S02]  /*b9c0*/  HADD2.F32 R15, -RZ, R9.H0_H0 ;  /* 0x20000009ff0f7230 */ /* 0x000fe40000004100 */
[----:B------:R-:W-:Y:S01]  /*b9d0*/  HADD2.F32 R0, -RZ, R36.H1_H1 ;  /* 0x30000024ff007230 */ /* 0x000fe20000004100 */
[C---:B------:R-:W-:Y:S01]  /*b9e0*/  FFMA.FTZ R12, R2.reuse, R16, -R5 ;  /* 0x00000010020c7223 */ /* 0x040fe20000010805 */
[----:B------:R-:W-:Y:S01]  /*b9f0*/  HADD2.F32 R6, -RZ, R39.H0_H0 ;  /* 0x20000027ff067230 */ /* 0x000fe20000004100 */
[----:B------:R-:W-:Y:S01]  /*ba00*/  FFMA.FTZ R27, R2, R14, R8 ;  /* 0x0000000e021b7223 */ /* 0x000fe20000010008 */
[----:B------:R-:W-:Y:S01]  /*ba10*/  HADD2.F32 R9, -RZ, R9.H1_H1 ;  /* 0x30000009ff097230 */ /* 0x000fe20000004100 */
[C---:B------:R-:W-:Y:S01]  /*ba20*/  FMUL.FTZ R7, R0.reuse, R15 ;  /* 0x0000000f00077220 */ /* 0x040fe20000410000 */
[----:B------:R-:W-:Y:S01]  /*ba30*/  HADD2.F32 R5, -RZ, R37.H0_H0 ;  /* 0x20000025ff057230 */ /* 0x000fe20000004100 */
[-C--:B------:R-:W-:Y:S01]  /*ba40*/  FMUL.FTZ R8, R0, R17.reuse ;  /* 0x0000001100087220 */ /* 0x080fe20000410000 */
[----:B------:R-:W-:Y:S01]  /*ba50*/  HADD2.F32 R0, -RZ, R39.H1_H1 ;  /* 0x30000027ff007230 */ /* 0x000fe20000004100 */
[----:B------:R-:W-:Y:S01]  /*ba60*/  FFMA.FTZ R17, R6, R17, -R7 ;  /* 0x0000001106117223 */ /* 0x000fe20000010807 */
[--C-:B------:R-:W-:Y:S01]  /*ba70*/  HADD2.F32 R19, -RZ, R10.reuse.H0_H0 ;  /* 0x2000000aff137230 */ /* 0x100fe20000004100 */
[CC--:B------:R-:W-:Y:S01]  /*ba80*/  FMUL.FTZ R7, R5.reuse, R9.reuse ;  /* 0x0000000905077220 */ /* 0x0c0fe20000410000 */
[----:B------:R-:W-:Y:S01]  /*ba90*/  HADD2.F32 R10, -RZ, R10.H1_H1 ;  /* 0x3000000aff0a7230 */ /* 0x000fe20000004100 */
[-C--:B------:R-:W-:Y:S01]  /*baa0*/  FMUL.FTZ R2, R5, R18.reuse ;  /* 0x0000001205027220 */ /* 0x080fe20000410000 */
[--C-:B------:R-:W-:Y:S01]  /*bab0*/  HADD2.F32 R5, -RZ, R38.reuse.H0_H0 ;  /* 0x20000026ff057230 */ /* 0x100fe20000004100 */
[C---:B------:R-:W-:Y:S01]  /*bac0*/  FFMA.FTZ R13, R0.reuse, R18, -R7 ;  /* 0x00000012000d7223 */ /* 0x040fe20000010807 */
[--C-:B------:R-:W-:Y:S01]  /*bad0*/  HADD2.F32 R22, -RZ, R11.reuse.H0_H0 ;  /* 0x2000000bff167230 */ /* 0x100fe20000004100 */
[----:B------:R-:W-:Y:S01]  /*bae0*/  FFMA.FTZ R9, R0, R9, R2 ;  /* 0x0000000900097223 */ /* 0x000fe20000010002 */
[----:B------:R-:W-:Y:S01]  /*baf0*/  HADD2.F32 R0, -RZ, R38.H1_H1 ;  /* 0x30000026ff007230 */ /* 0x000fe20000004100 */
[----:B------:R-:W-:Y:S01]  /*bb00*/  FFMA.FTZ R16, R6, R15, R8 ;  /* 0x0000000f06107223 */ /* 0x000fe20000010008 */
[--C-:B------:R-:W-:Y:S01]  /*bb10*/  HADD2.F32 R2, -RZ, R42.reuse.H1_H1 ;  /* 0x3000002aff027230 */ /* 0x100fe20000004100 */
[C---:B------:R-:W-:Y:S01]  /*bb20*/  FMUL.FTZ R8, R5.reuse, R19 ;  /* 0x0000001305087220 */ /* 0x040fe20000410000 */
[----:B------:R-:W-:Y:S01]  /*bb30*/  HADD2.F32 R6, -RZ, R42.H0_H0 ;  /* 0x2000002aff067230 */ /* 0x000fe20000004100 */
[----:B------:R-:W-:Y:S01]  /*bb40*/  FMUL.FTZ R7, R5, R20 ;  /* 0x0000001405077220 */ /* 0x000fe20000410000 */
[----:B------:R-:W-:Y:S01]  /*bb50*/  HADD2.F32 R11, -RZ, R11.H1_H1 ;  /* 0x3000000bff0b7230 */ /* 0x000fe20000004100 */
[----:B------:R-:W-:Y:S01]  /*bb60*/  FMUL.FTZ R5, R0, R10 ;  /* 0x0000000a00057220 */ /* 0x000fe20000410000 */
[----:B------:R-:W-:Y:S01]  /*bb70*/  F2FP.PACK_AB R12, R12, R30 ;  /* 0x0000001e0c0c723e */ /* 0x000fe200000000ff */
[----:B------:R-:W-:Y:S01]  /*bb80*/  FMUL.FTZ R0, R0, R21 ;  /* 0x0000001500007220 */ /* 0x000fe20000410000 */
[----:B------:R-:W-:Y:S01]  /*bb90*/  F2FP.PACK_AB R13, R13, R17 ;  /* 0x000000110d0d723e */ /* 0x000fe200000000ff */
[C---:B------:R-:W-:Y:S01]  /*bba0*/  FFMA.FTZ R20, R2.reuse, R20, -R8 ;  /* 0x0000001402147223 */ /* 0x040fe20000010808 */
[----:B------:R-:W-:Y:S01]  /*bbb0*/  F2FP.PACK_AB R9, R9, R16 ;  /* 0x000000100909723e */ /* 0x000fe200000000ff */
[----:B------:R-:W-:Y:S01]  /*bbc0*/  FFMA.FTZ R19, R2, R19, R7 ;  /* 0x0000001302137223 */ /* 0x000fe20000010007 */
[--C-:B------:R-:W-:Y:S01]  /*bbd0*/  HADD2.F32 R2, -RZ, R41.reuse.H1_H1 ;  /* 0x30000029ff027230 */ /* 0x100fe20000004100 */
[C---:B------:R-:W-:Y:S01]  /*bbe0*/  FFMA.FTZ R10, R6.reuse, R10, R0 ;  /* 0x0000000a060a7223 */ /* 0x040fe20000010000 */
[----:B------:R-:W-:Y:S01]  /*bbf0*/  HADD2.F32 R0, -RZ, R41.H0_H0 ;  /* 0x20000029ff007230 */ /* 0x000fe20000004100 */
[----:B------:R-:W-:Y:S01]  /*bc00*/  FFMA.FTZ R14, R6, R21, -R5 ;  /* 0x00000015060e7223 */ /* 0x000fe20000010805 */
[--C-:B------:R-:W-:Y:S01]  /*bc10*/  HADD2.F32 R6, -RZ, R43.reuse.H1_H1 ;  /* 0x3000002bff067230 */ /* 0x100fe20000004100 */
[C---:B------:R-:W-:Y:S01]  /*bc20*/  FMUL.FTZ R8, R2.reuse, R22 ;  /* 0x0000001602087220 */ /* 0x040fe20000410000 */
[----:B------:R-:W-:Y:S01]  /*bc30*/  HADD2.F32 R5, -RZ, R43.H0_H0 ;  /* 0x2000002bff057230 */ /* 0x000fe20000004100 */
[----:B------:R-:W-:Y:S01]  /*bc40*/  FMUL.FTZ R7, R2, R23 ;  /* 0x0000001702077220 */ /* 0x000fe20000410000 */
[----:B------:R-:W-:Y:S01]  /*bc50*/  F2FP.PACK_AB R14, R14, R20 ;  /* 0x000000140e0e723e */ /* 0x000fe200000000ff */
[----:B------:R-:W-:Y:S01]  /*bc60*/  FMUL.FTZ R2, R0, R11 ;  /* 0x0000000b00027220 */ /* 0x000fe20000410000 */
[----:B------:R-:W-:Y:S01]  /*bc70*/  F2FP.PACK_AB R10, R10, R19 ;  /* 0x000000130a0a723e */ /* 0x000fe200000000ff */
[----:B------:R-:W-:-:S02]  /*bc80*/  FMUL.FTZ R0, R0, R24 ;  /* 0x0000001800007220 */ /* 0x000fc40000410000 */
[C---:B------:R-:W-:Y:S01]  /*bc90*/  FFMA.FTZ R15, R6.reuse, R23, -R8 ;  /* 0x00000017060f7223 */ /* 0x040fe20000010808 */
[----:B------:R-:W-:Y:S01]  /*bca0*/  F2FP.PACK_AB R8, R27, R29 ;  /* 0x0000001d1b08723e */ /* 0x000fe200000000ff */
[C---:B------:R-:W-:Y:S02]  /*bcb0*/  FFMA.FTZ R2, R5.reuse, R24, -R2 ;  /* 0x0000001805027223 */ /* 0x040fe40000010802 */
[----:B------:R-:W-:Y:S02]  /*bcc0*/  FFMA.FTZ R7, R6, R22, R7 ;  /* 0x0000001606077223 */ /* 0x000fe40000010007 */
[----:B------:R-:W-:Y:S01]  /*bcd0*/  FFMA.FTZ R0, R5, R11, R0 ;  /* 0x0000000b05007223 */ /* 0x000fe20000010000 */
[----:B------:R-:W-:-:S04]  /*bce0*/  F2FP.PACK_AB R15, R2, R15 ;  /* 0x0000000f020f723e */ /* 0x000fc800000000ff */
[----:B------:R-:W-:Y:S01]  /*bcf0*/  F2FP.PACK_AB R11, R0, R7 ;  /* 0x00000007000b723e */ /* 0x000fe200000000ff */
[----:B------:R1:W-:Y:S04]  /*bd00*/  STS.128 [R28+0x7100], R12 ;  /* 0x0071000c1c007388 */ /* 0x0003e80000000c00 */
[----:B------:R1:W-:Y:S02]  /*bd10*/  STS.128 [R26+0x7100], R8 ;  /* 0x007100081a007388 */ /* 0x0003e40000000c00 */
.L_x_125:
[----:B------:R-:W-:Y:S05]  /*bd20*/  BSYNC B0 ;  /* 0x0000000000007941 */ /* 0x000fea0003800000 */
.L_x_124:
        /* <DEDUP_REMOVED lines=94> */
.L_x_127:
[----:B------:R-:W-:Y:S05]  /*c310*/  BSYNC B0 ;  /* 0x0000000000007941 */ /* 0x000fea0003800000 */
.L_x_126:
[----:B------:R-:W-:-:S04]  /*c320*/  IADD3 R0, R31, 0x60, RZ ;  /* 0x000000601f007810 */ /* 0x000fc80007ffe0ff */
        /* <DEDUP_REMOVED lines=15> */
[----:B------:R-:W-:-:S02]  /*c420*/  SHF.L.U32 R27, R5, 0x1, RZ ;  /* 0x00000001051b7819 */ /* 0x000fc400000006ff */
[----:B-1----:R-:W-:Y:S01]  /*c430*/  SHF.L.U32 R26, R2, 0x1, RZ ;  /* 0x00000001021a7819 */ /* 0x002fe200000006ff */
        /* <DEDUP_REMOVED lines=75> */
.L_x_117:
[----:B------:R-:W-:Y:S05]  /*c8f0*/  BSYNC B2 ;  /* 0x0000000000027941 */ /* 0x000fea0003800000 */
.L_x_101:
[----:B------:R-:W-:Y:S01]  /*c900*/  SHF.L.U32 R0, R46, 0x6, RZ ;  /* 0x000000062e007819 */ /* 0x000fe200000006ff */
[----:B------:R-:W-:Y:S01]  /*c910*/  IMAD R2, R49, c[0x0][0x208], RZ ;  /* 0x0000820031027a24 */ /* 0x000fe200078e02ff */
[----:B-1----:R-:W-:Y:S01]  /*c920*/  SHF.R.S32.HI R11, RZ, 0x4, R50 ;  /* 0x00000004ff0b7819 */ /* 0x002fe20000011432 */
[----:B---3--:R-:W-:Y:S01]  /*c930*/  IMAD.WIDE.U32 R6, R45, c[0x0][0x208], RZ ;  /* 0x000082002d067a25 */ /* 0x008fe200078e00ff */
[----:B------:R-:W-:Y:S01]  /*c940*/  SHF.L.U32 R9, R44, 0x3, RZ ;  /* 0x000000032c097819 */ /* 0x000fe200000006ff */
[----:B------:R-:W-:-:S04]  /*c950*/  DEPBAR.LE SB0, 0x0 ;  /* 0x000080000000791a */ /* 0x000fc80000000000 */
[----:B------:R-:W-:Y:S01]  /*c960*/  LOP3.LUT R0, R0, 0x1c0, RZ, 0xc0, !PT ;  /* 0x000001c000007812 */ /* 0x000fe200078ec0ff */
[----:B------:R-:W-:Y:S01]  /*c970*/  IMAD R8, R45, c[0x0][0x20c], R2 ;  /* 0x000083002d087a24 */ /* 0x000fe200078e0202 */
[----:B------:R-:W-:Y:S02]  /*c980*/  LEA.HI R5, R50, R11, RZ, 0x1 ;  /* 0x0000000b32057211 */ /* 0x000fe400078f08ff */
[----:B------:R-:W-:Y:S02]  /*c990*/  LOP3.LUT R9, R0, 0x8, R9, 0xf8, !PT ;  /* 0x0000000800097812 */ /* 0x000fe400078ef809 */
[----:B------:R-:W-:Y:S02]  /*c9a0*/  LOP3.LUT R5, R5, 0xfffffffe, RZ, 0xc0, !PT ;  /* 0xfffffffe05057812 */ /* 0x000fe400078ec0ff */
[----:B------:R-:W-:Y:S02]  /*c9b0*/  SHF.R.U32.HI R0, RZ, 0x3, R0 ;  /* 0x00000003ff007819 */ /* 0x000fe40000011600 */
[----:B------:R-:W-:-:S02]  /*c9c0*/  IADD3 R2, R11, -R5, RZ ;  /* 0x800000050b027210 */ /* 0x000fc40007ffe0ff */
[----:B------:R-:W-:Y:S02]  /*c9d0*/  LOP3.LUT R0, R9, R0, RZ, 0x3c, !PT ;  /* 0x0000000009007212 */ /* 0x000fe400078e3cff */
[----:B------:R-:W-:Y:S02]  /*c9e0*/  LOP3.LUT P2, RZ, R46, 0x2, RZ, 0xc0, !PT ;  /* 0x000000022eff7812 */ /* 0x000fe4000784c0ff */
[----:B------:R-:W-:Y:S02]  /*c9f0*/  LEA R0, R2, R0, 0x9 ;  /* 0x0000000002007211 */ /* 0x000fe400078e48ff */
[----:B------:R-:W-:Y:S02]  /*ca00*/  SHF.L.U32 R10, R47, 0x6, RZ ;  /* 0x000000062f0a7819 */ /* 0x000fe400000006ff */
[----:B------:R-:W-:Y:S01]  /*ca10*/  SHF.L.U32 R119, R0, 0x1, RZ ;  /* 0x0000000100777819 */ /* 0x000fe200000006ff */
[----:B------:R-:W-:Y:S01]  /*ca20*/  BAR.SYNC.DEFER_BLOCKING 0x0 ;  /* 0x0000000000007b1d */ /* 0x000fe20000010000 */
[----:B------:R-:W-:-:S02]  /*ca30*/  IADD3 R9, R7, R8, RZ ;  /* 0x0000000807097210 */ /* 0x000fc40007ffe0ff */
[----:B------:R-:W-:Y:S02]  /*ca40*/  LOP3.LUT R5, R10, 0x1c0, RZ, 0xc0, !PT ;  /* 0x000001c00a057812 */ /* 0x000fe400078ec0ff */
[----:B------:R-:W-:Y:S01]  /*ca50*/  SHF.L.U32 R8, R2, 0x3, RZ ;  /* 0x0000000302087819 */ /* 0x000fe200000006ff */
[----:B------:R-:W-:Y:S01]  /*ca60*/  IMAD R2, R9, 0x70, RZ ;  /* 0x0000007009027824 */ /* 0x000fe200078e02ff */
[----:B------:R-:W-:Y:S02]  /*ca70*/  IADD3 R0, R119, 0x3900, RZ ;  /* 0x0000390077007810 */ /* 0x000fe40007ffe0ff */
[----:B------:R-:W-:Y:S02]  /*ca80*/  LOP3.LUT R10, R5, 0x8, R8, 0xf8, !PT ;  /* 0x00000008050a7812 */ /* 0x000fe400078ef808 */
[----:B------:R-:W-:Y:S02]  /*ca90*/  IADD3 R234, R119, 0x3920, RZ ;  /* 0x0000392077ea7810 */ /* 0x000fe40007ffe0ff */
[----:B------:R-:W-:-:S02]  /*caa0*/  MOV R16, R54 ;  /* 0x0000003600107202 */ /* 0x000fc40000000f00 */
[----:B------:R-:W-:Y:S02]  /*cab0*/  SHF.R.U32.HI R5, RZ, 0x3, R5 ;  /* 0x00000003ff057819 */ /* 0x000fe40000011605 */
[----:B------:R-:W-:Y:S02]  /*cac0*/  @P2 IADD3 R234, R0, -0x20, RZ ;  /* 0xffffffe000ea2810 */ /* 0x000fe40007ffe0ff */
[----:B------:R-:W-:Y:S02]  /*cad0*/  MOV R17, R55 ;  /* 0x0000003700117202 */ /* 0x000fe40000000f00 */
[----:B------:R-:W-:Y:S02]  /*cae0*/  MOV R16, R52 ;  /* 0x0000003400107202 */ /* 0x000fe40000000f00 */
[----:B------:R-:W-:Y:S01]  /*caf0*/  SHF.L.U32 R0, R48, 0x6, RZ ;  /* 0x0000000630007819 */ /* 0x000fe200000006ff */
[----:B------:R-:W-:Y:S01]  /*cb00*/  LDSM.16.M88.4 R80, [R119+0x4100] ;  /* 0x004100007750783b */ /* 0x000fe20000000200 */
[----:B------:R-:W-:Y:S01]  /*cb10*/  LOP3.LUT R116, R10, R5, RZ, 0x3c, !PT ;  /* 0x000000050a747212 */ /* 0x000fe200078e3cff */
[----:B------:R-:W-:Y:S01]  /*cb20*/  IMAD.WIDE.U32 R6, R6, 0x70, R16 ;  /* 0x0000007006067825 */ /* 0x000fe200078e0010 */
[----:B------:R-:W-:Y:S01]  /*cb30*/  LOP3.LUT R5, R0, 0xfffffe00, RZ, 0xc0, !PT ;  /* 0xfffffe0000057812 */ /* 0x000fe200078ec0ff */
[----:B------:R1:W-:Y:S01]  /*cb40*/  STL.64 [R1+0x8], R16 ;  /* 0x0000081001007387 */ /* 0x0003e20000100a00 */
[----:B------:R-:W-:-:S02]  /*cb50*/  ISETP.GE.AND P0, PT, R32, c[0x0][0x1d4], PT ;  /* 0x0000750020007a0c */ /* 0x000fc40003f06270 */
[----:B------:R-:W-:Y:S01]  /*cb60*/  LEA R0, R51, R5, 0xa ;  /* 0x0000000533007211 */ /* 0x000fe200078e50ff */
[----:B------:R-:W-:Y:S01]  /*cb70*/  LDSM.16.M88.4 R88, [R119+0x4900] ;  /* 0x004900007758783b */ /* 0x000fe20000000200 */
[----:B------:R-:W-:Y:S02]  /*cb80*/  LEA R8, P1, R6, c[0x0][0x1f8], 0x1 ;  /* 0x00007e0006087a11 */ /* 0x000fe400078208ff */
[----:B------:R-:W-:Y:S01]  /*cb90*/  IADD3 R2, R7, R2, RZ ;  /* 0x0000000207027210 */ /* 0x000fe20007ffe0ff */
[----:B------:R-:W-:Y:S01]  /*cba0*/  LDSM.16.M88.4 R48, [R119+0x3900] ;  /* 0x003900007730783b */ /* 0x000fe20000000200 */
[----:B------:R-:W-:Y:S02]  /*cbb0*/  IADD3 R0, R116, R0, RZ ;  /* 0x0000000074007210 */ /* 0x000fe40007ffe0ff */
[----:B------:R-:W-:Y:S01]  /*cbc0*/  LEA.HI.X R9, R6, c[0x0][0x1fc], R2, 0x1, P1 ;  /* 0x00007f0006097a11 */ /* 0x000fe200008f0c02 */
[----:B------:R-:W-:Y:S01]  /*cbd0*/  LDSM.16.M88.4 R96, [R119+0x5100] ;  /* 0x005100007760783b */ /* 0x000fe20000000200 */
[----:B------:R-:W-:-:S02]  /*cbe0*/  MOV R6, c[0x0][0x208] ;  /* 0x0000820000067a02 */ /* 0x000fc40000000f00 */
[----:B------:R-:W-:Y:S01]  /*cbf0*/  SHF.L.U32 R230, R0, 0x1, RZ ;  /* 0x0000000100e67819 */ /* 0x000fe200000006ff */
[----:B------:R-:W-:Y:S01]  /*cc00*/  LDSM.16.M88.4 R104, [R119+0x5900] ;  /* 0x005900007768783b */ /* 0x000fe20000000200 */
[----:B------:R-:W-:Y:S02]  /*cc10*/  MOV R191, 0x5 ;  /* 0x0000000500bf7802 */ /* 0x000fe40000000f00 */
[----:B------:R-:W-:Y:S01]  /*cc20*/  SHF.L.U32 R2, R6, 0x5, RZ ;  /* 0x0000000506027819 */ /* 0x000fe200000006ff */
[----:B------:R-:W2:Y:S01]  /*cc30*/  LDSM.16.M88.4 R36, [R230+0x7100] ;  /* 0x00710000e624783b */ /* 0x000ea20000000200 */
[----:B------:R-:W-:Y:S02]  /*cc40*/  ISETP.LT.OR P4, PT, R40, 0x1, P0 ;  /* 0x000000012800780c */ /* 0x000fe40000781670 */
[----:B------:R-:W-:Y:S01]  /*cc50*/  IADD3 R12, P1, R2, R8, RZ ;  /* 0x00000008020c7210 */ /* 0x000fe20007f3e0ff */
[----:B------:R-:W-:Y:S01]  /*cc60*/  LDSM.16.M88.4 R112, [R119+0x6100] ;  /* 0x006100007770783b */ /* 0x000fe20000000200 */
[----:B------:R-:W-:-:S02]  /*cc70*/  LEA R233, R3, R230, 0x1 ;  /* 0x000000e603e97211 */ /* 0x000fc400078e08ff */
[----:B-1----:R-:W-:Y:S01]  /*cc80*/  SHF.L.U64.HI R16, R6, R191, c[0x0][0x20c] ;  /* 0x0000830006107619 */ /* 0x002fe200000102bf */
[----:B------:R-:W-:Y:S01]  /*cc90*/  LDSM.16.M88.4 R124, [R119+0x6900] ;  /* 0x00690000777c783b */ /* 0x000fe20000000200 */
[-C--:B------:R-:W-:Y:S02]  /*cca0*/  IADD3 R10, P2, R12, R2.reuse, RZ ;  /* 0x000000020c0a7210 */ /* 0x080fe40007f5e0ff */
[----:B------:R-:W-:Y:S01]  /*ccb0*/  IADD3.X R13, R16, R9, RZ, P1, !PT ;  /* 0x00000009100d7210 */ /* 0x000fe20000ffe4ff */
[----:B------:R-:W-:Y:S01]  /*ccc0*/  LDSM.16.M88.4 R52, [R234] ;  /* 0x00000000ea34783b */ /* 0x000fe20000000200 */
[----:B------:R-:W-:Y:S02]  /*ccd0*/  SHF.L.U32 R241, R241, 0x1, RZ ;  /* 0x00000001f1f17819 */ /* 0x000fe400000006ff */
[----:B------:R-:W-:Y:S01]  /*cce0*/  IADD3 R6, P1, R10, R2, RZ ;  /* 0x000000020a067210 */ /* 0x000fe20007f3e0ff */
[----:B------:R-:W-:Y:S01]  /*ccf0*/  LDSM.16.M88.4 R84, [R234+0x800] ;  /* 0x00080000ea54783b */ /* 0x000fe20000000200 */
[----:B------:R-:W-:-:S02]  /*cd00*/  IADD3.X R11, R13, R16, RZ, P2, !PT ;  /* 0x000000100d0b7210 */ /* 0x000fc400017fe4ff */
[----:B------:R-:W-:Y:S01]  /*cd10*/  P2R R14, PR, RZ, 0x8 ;  /* 0x00000008ff0e7803 */ /* 0x000fe20000000000 */
[----:B------:R-:W-:Y:S01]  /*cd20*/  LDSM.16.M88.4 R92, [R234+0x1000] ;  /* 0x00100000ea5c783b */ /* 0x000fe20000000200 */
[C---:B------:R-:W-:Y:S02]  /*cd30*/  ISETP.LT.OR P3, PT, R40.reuse, 0x21, P0 ;  /* 0x000000212800780c */ /* 0x040fe40000761670 */
[----:B------:R-:W-:Y:S01]  /*cd40*/  IADD3.X R7, R11, R16, RZ, P1, !PT ;  /* 0x000000100b077210 */ /* 0x000fe20000ffe4ff */
[----:B------:R-:W-:Y:S01]  /*cd50*/  LDSM.16.M88.4 R100, [R234+0x1800] ;  /* 0x00180000ea64783b */ /* 0x000fe20000000200 */
[----:B------:R-:W-:Y:S02]  /*cd60*/  P2R R0, PR, RZ, 0x8 ;  /* 0x00000008ff007803 */ /* 0x000fe40000000000 */
[C---:B------:R-:W-:Y:S01]  /*cd70*/  ISETP.LT.OR P5, PT, R40.reuse, 0x11, P0 ;  /* 0x000000112800780c */ /* 0x040fe200007a1670 */
[----:B------:R-:W-:Y:S01]  /*cd80*/  LDSM.16.M88.4 R108, [R234+0x2000] ;  /* 0x00200000ea6c783b */ /* 0x000fe20000000200 */
[----:B------:R-:W-:-:S02]  /*cd90*/  ISETP.LT.OR P3, PT, R40, 0x31, P0 ;  /* 0x000000312800780c */ /* 0x000fc40000761670 */
[C---:B------:R-:W-:Y:S01]  /*cda0*/  ISETP.LT.OR P6, PT, R40.reuse, 0x41, P0 ;  /* 0x000000412800780c */ /* 0x040fe200007c1670 */
[----:B------:R-:W-:Y:S01]  /*cdb0*/  LDSM.16.M88.4 R120, [R234+0x2800] ;  /* 0x00280000ea78783b */ /* 0x000fe20000000200 */
[----:B------:R-:W-:Y:S02]  /*cdc0*/  ISETP.LT.OR P2, PT, R40, 0x61, P0 ;  /* 0x000000612800780c */ /* 0x000fe40000741670 */
[----:B------:R-:W-:Y:S01]  /*cdd0*/  LEA R231, R4, R230, 0x1 ;  /* 0x000000e604e77211 */ /* 0x000fe200078e08ff */
[----:B------:R-:W-:Y:S01]  /*cde0*/  LDSM.16.M88.4 R128, [R234+0x3000] ;  /* 0x00300000ea80783b */ /* 0x000fe20000000200 */
[C---:B------:R-:W-:Y:S02]  /*cdf0*/  IADD3 R240, R234.reuse, 0x800, RZ ;  /* 0x00000800eaf07810 */ /* 0x040fe40007ffe0ff */
[----:B------:R-:W-:Y:S01]  /*ce00*/  LEA R232, R3, R231, 0x1 ;  /* 0x000000e703e87211 */ /* 0x000fe200078e08ff */
[----:B------:R-:W1:Y:S01]  /*ce10*/  LDSM.16.M88.4 R32, [R230+0x9100] ;  /* 0x00910000e620783b */ /* 0x000e620000000200 */
[----:B--2---:R-:W-:Y:S01]  /*ce20*/  HMMA.16816.F32 R68, R36, R50, RZ ;  /* 0x000000322444723c */ /* 0x004fe200000018ff */
[----:B------:R-:W-:-:S02]  /*ce30*/  IADD3 R239, R234, 0x1000, RZ ;  /* 0x00001000eaef7810 */ /* 0x000fc40007ffe0ff */
[----:B------:R-:W-:Y:S01]  /*ce40*/  LDSM.16.M88.4 R28, [R233+0x7100] ;  /* 0x00710000e91c783b */ /* 0x000fe20000000200 */
[C---:B------:R-:W-:Y:S02]  /*ce50*/  IADD3 R238, R234.reuse, 0x1800, RZ ;  /* 0x00001800eaee7810 */ /* 0x040fe40007ffe0ff */
[C---:B------:R-:W-:Y:S01]  /*ce60*/  IADD3 R237, R234.reuse, 0x2000, RZ ;  /* 0x00002000eaed7810 */ /* 0x040fe20007ffe0ff */
[----:B------:R-:W2:Y:S01]  /*ce70*/  LDSM.16.M88.4 R24, [R233+0x9100] ;  /* 0x00910000e918783b */ /* 0x000ea20000000200 */
[C---:B------:R-:W-:Y:S02]  /*ce80*/  IADD3 R236, R234.reuse, 0x2800, RZ ;  /* 0x00002800eaec7810 */ /* 0x040fe40007ffe0ff */
[----:B------:R-:W-:Y:S01]  /*ce90*/  IADD3 R235, R234, 0x3000, RZ ;  /* 0x00003000eaeb7810 */ /* 0x000fe20007ffe0ff */
[----:B------:R-:W-:Y:S01]  /*cea0*/  @!PT LDS RZ, [RZ] ;  /* 0x00000000fffff984 */ /* 0x000fe20000000800 */
[----:B------:R-:W-:Y:S01]  /*ceb0*/  @!PT LDS RZ, [RZ] ;  /* 0x00000000fffff984 */ /* 0x000fe20000000800 */
[----:B------:R-:W-:Y:S01]  /*cec0*/  @!PT LDS RZ, [RZ] ;  /* 0x00000000fffff984 */ /* 0x000fe20000000800 */
[----:B------:R3:W-:Y:S01]  /*ced0*/  LDGSTS.E.BYPASS.LTC128B.128 [R241+0x100], [R8.64], !P4 ;  /* 0x0010000008f17fae */ /* 0x0007e2000e101d4a */
[----:B------:R-:W-:-:S03]  /*cee0*/  LOP3.LUT P4, RZ, R46, 0x4, RZ, 0xc0, !PT ;  /* 0x000000042eff7812 */ /* 0x000fc6000788c0ff */
[----:B------:R4:W-:Y:S01]  /*cef0*/  LDGSTS.E.BYPASS.LTC128B.128 [R241+0x900], [R12.64], !P5 ;  /* 0x009000000cf17fae */ /* 0x0009e2000e901d4a */
[----:B------:R-:W-:Y:S02]  /*cf00*/  ISETP.LT.OR P5, PT, R40, 0x51, P0 ;  /* 0x000000512800780c */ /* 0x000fe400007a1670 */
[----:B---3--:R-:W-:Y:S01]  /*cf10*/  IADD3 R8, P1, R6, R2, RZ ;  /* 0x0000000206087210 */ /* 0x008fe20007f3e0ff */
[----:B-1----:R-:W-:Y:S03]  /*cf20*/  HMMA.16816.F32 R56, R32, R48, RZ ;  /* 0x000000302038723c */ /* 0x002fe600000018ff */
[----:B------:R-:W-:Y:S02]  /*cf30*/  IADD3.X R9, R7, R16, RZ, P1, !PT ;  /* 0x0000001007097210 */ /* 0x000fe40000ffe4ff */
[----:B------:R-:W-:Y:S02]  /*cf40*/  ISETP.NE.AND P1, PT, R0, RZ, PT ;  /* 0x000000ff0000720c */ /* 0x000fe40003f25270 */
[----:B------:R-:W-:-:S04]  /*cf50*/  MOV R0, 0x40 ;  /* 0x0000004000007802 */ /* 0x000fc80000000f00 */
[----:B------:R-:W-:Y:S02]  /*cf60*/  SEL R0, R0, 0xffffffc0, !P4 ;  /* 0xffffffc000007807 */ /* 0x000fe40006000000 */
[----:B------:R-:W-:Y:S02]  /*cf70*/  ISETP.GE.AND P4, PT, R205, 0x71, PT ;  /* 0x00000071cd00780c */ /* 0x000fe40003f86270 */
[----:B------:R-:W-:Y:S02]  /*cf80*/  IADD3 R229, R119, R0, RZ ;  /* 0x0000000077e57210 */ /* 0x000fe40007ffe0ff */
[----:B------:R-:W-:Y:S01]  /*cf90*/  IADD3 R228, R0, R234, RZ ;  /* 0x000000ea00e47210 */ /* 0x000fe20007ffe0ff */
[----:B------:R1:W-:Y:S04]  /*cfa0*/  LDGSTS.E.BYPASS.LTC128B.128 [R241+0x1100], [R10.64], !P1 ;  /* 0x011000000af17fae */ /* 0x0003e8000c901d4a */
[----:B------:R3:W-:Y:S01]  /*cfb0*/  LDGSTS.E.BYPASS.LTC128B.128 [R241+0x1900], [R6.64], !P3 ;  /* 0x0190000006f17fae */ /* 0x0007e2000d901d4a */
[----:B------:R-:W-:Y:S01]  /*cfc0*/  ISETP.NE.AND P3, PT, R14, RZ, PT ;  /* 0x000000ff0e00720c */ /* 0x000fe20003f65270 */
[----:B--2---:R-:W-:Y:S02]  /*cfd0*/  HMMA.16816.F32 R56, R24, R52, R56 ;  /* 0x000000341838723c */ /* 0x004fe40000001838 */
[----:B------:R2:W-:Y:S06]  /*cfe0*/  LDGSTS.E.BYPASS.LTC128B.128 [R241+0x2100], [R8.64], !P6 ;  /* 0x0210000008f17fae */ /* 0x0005ec000f101d4a */
[----:B----4-:R-:W-:Y:S01]  /*cff0*/  HMMA.16816.F32 R12, R36, R48, RZ ;  /* 0x00000030240c723c */ /* 0x010fe200000018ff */
[----:B-1----:R-:W-:-:S04]  /*d000*/  IADD3 R10, P1, R8, R2, RZ ;  /* 0x00000002080a7210 */ /* 0x002fc80007f3e0ff */
[----:B---3--:R-:W-:Y:S02]  /*d010*/  IADD3 R6, P0, R10, R2, RZ ;  /* 0x000000020a067210 */ /* 0x008fe40007f1e0ff */
[----:B------:R-:W-:-:S04]  /*d020*/  IADD3.X R11, R9, R16, RZ, P1, !PT ;  /* 0x00000010090b7210 */ /* 0x000fc80000ffe4ff */
[----:B------:R-:W-:Y:S01]  /*d030*/  IADD3.X R7, R11, R16, RZ, P0, !PT ;  /* 0x000000100b077210 */ /* 0x000fe200007fe4ff */
[----:B------:R2:W-:Y:S11]  /*d040*/  LDGSTS.E.BYPASS.LTC128B.128 [R241+0x2900], [R10.64], !P5 ;  /* 0x029000000af17fae */ /* 0x0005f6000e901d4a */
[----:B------:R-:W-:Y:S01]  /*d050*/  @!UPT UIADD3 URZ, URZ, URZ, URZ ;  /* 0x0000003f3f3ff290 */ /* 0x000fe2000fffe03f */
[----:B------:R-:W-:Y:S01]  /*d060*/  HMMA.16816.F32 R60, R28, R52, R12 ;  /* 0x000000341c3c723c */ /* 0x000fe2000000180c */
[----:B------:R1:W-:Y:S04]  /*d070*/  LDGSTS.E.BYPASS.LTC128B.128 [R241+0x3100], [R6.64], !P2 ;  /* 0x0310000006f17fae */ /* 0x0003e8000d101d4a */
[----:B------:R-:W-:Y:S04]  /*d080*/  LDSM.16.M88.4 R40, [R229+0x3900] ;  /* 0x00390000e528783b */ /* 0x000fe80000000200 */
[----:B------:R-:W3:Y:S04]  /*d090*/  LDSM.16.M88.4 R20, [R231+0x7100] ;  /* 0x00710000e714783b */ /* 0x000ee80000000200 */
[----:B------:R-:W4:Y:S04]  /*d0a0*/  LDSM.16.M88.4 R16, [R231+0x9100] ;  /* 0x00910000e710783b */ /* 0x000f280000000200 */
[----:B------:R-:W-:Y:S04]  /*d0b0*/  LDSM.16.M88.4 R44, [R228] ;  /* 0x00000000e42c783b */ /* 0x000fe80000000200 */
[----:B------:R-:W1:Y:S04]  /*d0c0*/  LDSM.16.M88.4 R12, [R232+0x7100] ;  /* 0x00710000e80c783b */ /* 0x000e680000000200 */
[----:B--2---:R-:W2:Y:S04]  /*d0d0*/  LDSM.16.M88.4 R8, [R232+0x9100] ;  /* 0x00910000e808783b */ /* 0x004ea80000000200 */
[----:B------:R-:W0:Y:S01]  /*d0e0*/  LDGDEPBAR ;  /* 0x00000000000079af */ /* 0x000e220000000000 */
[----:B---3--:R-:W-:Y:S08]  /*d0f0*/  HMMA.16816.F32 R64, R20, R40, R60 ;  /* 0x000000281440723c */ /* 0x008ff0000000183c */
[----:B------:R-:W-:Y:S08]  /*d100*/  HMMA.16816.F32 R60, R32, R50, RZ ;  /* 0x00000032203c723c */ /* 0x000ff000000018ff */
[----:B----4-:R-:W-:Y:S08]  /*d110*/  HMMA.16816.F32 R48, R16, R40, R56 ;  /* 0x000000281030723c */ /* 0x010ff00000001838 */
[----:B------:R-:W-:Y:S08]  /*d120*/  HMMA.16816.F32 R56, R28, R54, R68 ;  /* 0x000000361c38723c */ /* 0x000ff00000001844 */
[----:B-1----:R-:W-:Y:S08]  /*d130*/  HMMA.16816.F32 R68, R12, R44, R64 ;  /* 0x0000002c0c44723c */ /* 0x002ff00000001840 */
[----:B------:R-:W-:Y:S08]  /*d140*/  HMMA.16816.F32 R64, R24, R54, R60 ;  /* 0x000000361840723c */ /* 0x000ff0000000183c */
[----:B------:R-:W-:Y:S08]  /*d150*/  HMMA.16816.F32 R60, R36, R80, RZ ;  /* 0x00000050243c723c */ /* 0x000ff000000018ff */
[----:B--2---:R-:W-:Y:S01]  /*d160*/  HMMA.16816.F32 R76, R8, R44, R48 ;  /* 0x0000002c084c723c */ /* 0x004fe20000001830 */
        /* <DEDUP_REMOVED lines=9> */
[----:B------:R-:W3:Y:S01]  /*d200*/  LDSM.16.M88.4 R40, [R228+0x800] ;  /* 0x00080000e428783b */ /* 0x000ee20000000200 */
        /* <DEDUP_REMOVED lines=24> */
[----:B---3--:R-:W-:Y:S01]  /*d390*/  HMMA.16816.F32 R76, R8, R40, R44 ;  /* 0x00000028084c723c */ /* 0x008fe2000000182c */
[----:B------:R-:W1:Y:S01]  /*d3a0*/  LDSM.16.M88.4 R44, [R229+0x4900] ;  /* 0x00490000e52c783b */ /* 0x000e620000000200 */
[----:B------:R3:W1:Y:S02]  /*d3b0*/  MUFU.TANH R180, R0 ;  /* 0x0000000000b47308 */ /* 0x0006640000002400 */
[----:B---3--:R-:W-:-:S06]  /*d3c0*/  FMUL.FTZ R0, R68, c[0x0][0x320] ;  /* 0x0000c80044007a20 */ /* 0x008fcc0000410000 */
[----:B------:R3:W1:Y:S02]  /*d3d0*/  MUFU.TANH R182, R0 ;  /* 0x0000000000b67308 */ /* 0x0006640000002400 */
[----:B---3--:R-:W-:-:S06]  /*d3e0*/  FMUL.FTZ R0, R69, c[0x0][0x320] ;  /* 0x0000c80045007a20 */ /* 0x008fcc0000410000 */
[----:B------:R3:W1:Y:S02]  /*d3f0*/  MUFU.TANH R181, R0 ;  /* 0x0000000000b57308 */ /* 0x0006640000002400 */
[----:B---3--:R-:W-:-:S06]  /*d400*/  FMUL.FTZ R0, R70, c[0x0][0x320] ;  /* 0x0000c80046007a20 */ /* 0x008fcc0000410000 */
[----:B------:R3:W1:Y:S02]  /*d410*/  MUFU.TANH R178, R0 ;  /* 0x0000000000b27308 */ /* 0x0006640000002400 */
[----:B---3--:R-:W-:Y:S02]  /*d420*/  FMUL.FTZ R0, R71, c[0x0][0x320] ;  /* 0x0000c80047007a20 */ /* 0x008fe40000410000 */
[----:B------:R-:W-:Y:S04]  /*d430*/  HMMA.16816.F32 R68, R12, R40, R60 ;  /* 0x000000280c44723c */ /* 0x000fe8000000183c */
[----:B------:R3:W1:Y:S04]  /*d440*/  MUFU.TANH R177, R0 ;  /* 0x0000000000b17308 */ /* 0x0006680000002400 */
[----:B------:R-:W-:Y:S01]  /*d450*/  HMMA.16816.F32 R60, R36, R88, RZ ;  /* 0x00000058243c723c */ /* 0x000fe200000018ff */
[----:B---3--:R-:W-:-:S04]  /*d460*/  FMUL.FTZ R0, R72, c[0x0][0x320] ;  /* 0x0000c80048007a20 */ /* 0x008fc80000410000 */
[----:B------:R3:W1:Y:S11]  /*d470*/  MUFU.TANH R176, R0 ;  /* 0x0000000000b07308 */ /* 0x0006760000002400 */
[----:B------:R-:W-:Y:S08]  /*d480*/  @!UPT UIADD3 URZ, URZ, URZ, URZ ;  /* 0x0000003f3f3ff290 */ /* 0x000ff0000fffe03f */
[----:B------:R-:W-:Y:S01]  /*d490*/  HMMA.16816.F32 R60, R28, R92, R60 ;  /* 0x0000005c1c3c723c */ /* 0x000fe2000000183c */
[----:B---3--:R-:W-:-:S04]  /*d4a0*/  FMUL.FTZ R0, R73, c[0x0][0x320] ;  /* 0x0000c80049007a20 */ /* 0x008fc80000410000 */
[----:B------:R3:W2:Y:S11]  /*d4b0*/  MUFU.TANH R175, R0 ;  /* 0x0000000000af7308 */ /* 0x0006b60000002400 */
[----:B------:R-:W-:Y:S08]  /*d4c0*/  @!UPT UIADD3 URZ, URZ, URZ, URZ ;  /* 0x0000003f3f3ff290 */ /* 0x000ff0000fffe03f */
[----:B-1----:R-:W-:Y:S01]  /*d4d0*/  HMMA.16816.F32 R60, R20, R44, R60 ;  /* 0x0000002c143c723c */ /* 0x002fe2000000183c */
[----:B---3--:R-:W-:-:S04]  /*d4e0*/  FMUL.FTZ R0, R74, c[0x0][0x320] ;  /* 0x0000c8004a007a20 */ /* 0x008fc80000410000 */
[----:B------:R1:W3:Y:S02]  /*d4f0*/  MUFU.TANH R171, R0 ;  /* 0x0000000000ab7308 */ /* 0x0002e40000002400 */
        /* <DEDUP_REMOVED lines=24> */
[----:B-----5:R1:W1:Y:S07]  /*d680*/  MUFU.TANH R167, R0 ;  /* 0x0000000000a77308 */ /* 0x02026e0000002400 */
[----:B------:R-:W-:Y:S01]  /*d690*/  HMMA.16816.F32 R56, R32, R96, RZ ;  /* 0x000000602038723c */ /* 0x000fe200000018ff */
[----:B-1----:R-:W-:-:S04]  /*d6a0*/  FMUL.FTZ R0, R78, c[0x0][0x320] ;  /* 0x0000c8004e007a20 */ /* 0x002fc80000410000 */
[----:B------:R1:W1:Y:S02]  /*d6b0*/  MUFU.TANH R163, R0 ;  /* 0x0000000000a37308 */ /* 0x0002640000002400 */
[----:B-1----:R-:W-:Y:S02]  /*d6c0*/  FMUL.FTZ R0, R79, c[0x0][0x320] ;  /* 0x0000c8004f007a20 */ /* 0x002fe40000410000 */
[----:B------:R-:W-:Y:S04]  /*d6d0*/  HMMA.16816.F32 R76, R8, R48, R40 ;  /* 0x00000030084c723c */ /* 0x000fe80000001828 */
[----:B------:R1:W1:Y:S04]  /*d6e0*/  MUFU.TANH R164, R0 ;  /* 0x0000000000a47308 */ /* 0x0002680000002400 */
[----:B------:R-:W-:Y:S01]  /*d6f0*/  HMMA.16816.F32 R40, R20, R46, R52 ;  /* 0x0000002e1428723c */ /* 0x000fe20000001834 */
[----:B------:R-:W2:Y:S07]  /*d700*/  LDSM.16.M88.4 R52, [R229+0x5100] ;  /* 0x00510000e534783b */ /* 0x000eae0000000200 */
[----:B------:R-:W-:Y:S01]  /*d710*/  HMMA.16816.F32 R44, R24, R100, R56 ;  /* 0x00000064182c723c */ /* 0x000fe20000001838 */
[----:B-1----:R-:W-:-:S04]  /*d720*/  FMUL.FTZ R0, R68, c[0x0][0x320] ;  /* 0x0000c80044007a20 */ /* 0x002fc80000410000 */
[----:B------:R1:W1:Y:S02]  /*d730*/  MUFU.TANH R166, R0 ;  /* 0x0000000000a67308 */ /* 0x0002640000002400 */
[----:B-1----:R-:W-:-:S06]  /*d740*/  FMUL.FTZ R0, R69, c[0x0][0x320] ;  /* 0x0000c80045007a20 */ /* 0x002fcc0000410000 */
[----:B------:R1:W1:Y:S11]  /*d750*/  MUFU.TANH R165, R0 ;  /* 0x0000000000a57308 */ /* 0x0002760000002400 */
[----:B--2---:R-:W-:Y:S01]  /*d760*/  HMMA.16816.F32 R44, R16, R52, R44 ;  /* 0x00000034102c723c */ /* 0x004fe2000000182c */
[----:B-1----:R-:W-:-:S04]  /*d770*/  FMUL.FTZ R0, R70, c[0x0][0x320] ;  /* 0x0000c80046007a20 */ /* 0x002fc80000410000 */
[----:B------:R1:W2:Y:S02]  /*d780*/  MUFU.TANH R162, R0 ;  /* 0x0000000000a27308 */ /* 0x0002a40000002400 */
        /* <DEDUP_REMOVED lines=34> */
[----:B--2---:R-:W-:-:S04]  /*d9b0*/  FMUL.FTZ R0, R76, c[0x0][0x320] ;  /* 0x0000c8004c007a20 */ /* 0x004fc80000410000 */
[----:B------:R2:W1:Y:S11]  /*d9c0*/  MUFU.TANH R137, R0 ;  /* 0x0000000000897308 */ /* 0x0004760000002400 */
[----:B------:R-:W-:Y:S08]  /*d9d0*/  @!UPT UIADD3 URZ, URZ, URZ, URZ ;  /* 0x0000003f3f3ff290 */ /* 0x000ff0000fffe03f */
[----:B------:R-:W-:Y:S01]  /*d9e0*/  HMMA.16816.F32 R48, R28, R102, R48 ;  /* 0x000000661c30723c */ /* 0x000fe20000001830 */
[----:B--2---:R-:W-:-:S04]  /*d9f0*/  FMUL.FTZ R0, R77, c[0x0][0x320] ;  /* 0x0000c8004d007a20 */ /* 0x004fc80000410000 */
[----:B------:R2:W1:Y:S11]  /*da00*/  MUFU.TANH R138, R0 ;  /* 0x00000000008a7308 */ /* 0x0004760000002400 */
[----:B------:R-:W-:Y:S08]  /*da10*/  @!UPT UIADD3 URZ, URZ, URZ, URZ ;  /* 0x0000003f3f3ff290 */ /* 0x000ff0000fffe03f */
[----:B------:R-:W-:Y:S01]  /*da20*/  HMMA.16816.F32 R48, R20, R54, R48 ;  /* 0x000000361430723c */ /* 0x000fe20000001830 */
[----:B--2---:R-:W-:-:S04]  /*da30*/  FMUL.FTZ R0, R78, c[0x0][0x320] ;  /* 0x0000c8004e007a20 */ /* 0x004fc80000410000 */
[----:B------:R2:W1:Y:S02]  /*da40*/  MUFU.TANH R133, R0 ;  /* 0x0000000000857308 */ /* 0x0004640000002400 */
[----:B--2---:R-:W-:Y:S02]  /*da50*/  FMUL.FTZ R0, R79, c[0x0][0x320] ;  /* 0x0000c8004f007a20 */ /* 0x004fe40000410000 */
[----:B-1----:R-:W-:Y:S01]  /*da60*/  HMMA.16816.F32 R76, R8, R40, R44 ;  /* 0x00000028084c723c */ /* 0x002fe2000000182c */
[----:B------:R-:W1:Y:S03]  /*da70*/  LDSM.16.M88.4 R44, [R229+0x5900] ;  /* 0x00590000e52c783b */ /* 0x000e660000000200 */
[----:B------:R2:W1:Y:S02]  /*da80*/  MUFU.TANH R134, R0 ;  /* 0x0000000000867308 */ /* 0x0004640000002400 */
[----:B--2---:R-:W-:-:S06]  /*da90*/  FMUL.FTZ R0, R68, c[0x0][0x320] ;  /* 0x0000c80044007a20 */ /* 0x004fcc0000410000 */
[----:B------:R2:W1:Y:S02]  /*daa0*/  MUFU.TANH R147, R0 ;  /* 0x0000000000937308 */ /* 0x0004640000002400 */
[----:B--2---:R-:W-:Y:S01]  /*dab0*/  FMUL.FTZ R0, R69, c[0x0][0x320] ;  /* 0x0000c80045007a20 */ /* 0x004fe20000410000 */
[----:B-1----:R-:W-:Y:S05]  /*dac0*/  HMMA.16816.F32 R60, R20, R44, R60 ;  /* 0x0000002c143c723c */ /* 0x002fea000000183c */
[----:B------:R1:W2:Y:S02]  /*dad0*/  MUFU.TANH R144, R0 ;  /* 0x0000000000907308 */ /* 0x0002a40000002400 */
        /* <DEDUP_REMOVED lines=35> */
[----:B--2---:R-:W-:-:S04]  /*dd10*/  FMUL.FTZ R0, R76, c[0x0][0x320] ;  /* 0x0000c8004c007a20 */ /* 0x004fc80000410000 */
[----:B------:R2:W1:Y:S03]  /*dd20*/  MUFU.TANH R141, R0 ;  /* 0x00000000008d7308 */ /* 0x0004660000002400 */
[----:B------:R-:W-:Y:S01]  /*dd30*/  HMMA.16816.F32 R56, R32, R112, RZ ;  /* 0x000000702038723c */ /* 0x000fe200000018ff */
[----:B--2---:R-:W-:-:S04]  /*dd40*/  FMUL.FTZ R0, R77, c[0x0][0x320] ;  /* 0x0000c8004d007a20 */ /* 0x004fc80000410000 */
[----:B------:R2:W1:Y:S02]  /*dd50*/  MUFU.TANH R142, R0 ;  /* 0x00000000008e7308 */ /* 0x0004640000002400 */
[----:B--2---:R-:W-:-:S06]  /*dd60*/  FMUL.FTZ R0, R78, c[0x0][0x320] ;  /* 0x0000c8004e007a20 */ /* 0x004fcc0000410000 */
[----:B------:R2:W1:Y:S02]  /*dd70*/  MUFU.TANH R145, R0 ;  /* 0x0000000000917308 */ /* 0x0004640000002400 */
[----:B--2---:R-:W-:Y:S02]  /*dd80*/  FMUL.FTZ R0, R79, c[0x0][0x320] ;  /* 0x0000c8004f007a20 */ /* 0x004fe40000410000 */
[----:B-1----:R-:W-:Y:S04]  /*dd90*/  HMMA.16816.F32 R76, R8, R48, R40 ;  /* 0x00000030084c723c */ /* 0x002fe80000001828 */
[----:B------:R1:W2:Y:S04]  /*dda0*/  MUFU.TANH R146, R0 ;  /* 0x0000000000927308 */ /* 0x0002a80000002400 */
        /* <DEDUP_REMOVED lines=45> */
[----:B--2---:R-:W-:-:S04]  /*e080*/  FMUL.FTZ R0, R76, c[0x0][0x320] ;  /* 0x0000c8004c007a20 */ /* 0x004fc80000410000 */
[----:B------:R2:W1:Y:S11]  /*e090*/  MUFU.TANH R92, R0 ;  /* 0x00000000005c7308 */ /* 0x0004760000002400 */
[----:B------:R-:W-:Y:S01]  /*e0a0*/  HMMA.16816.F32 R48, R28, R122, R48 ;  /* 0x0000007a1c30723c */ /* 0x000fe20000001830 */
[----:B--2---:R-:W-:-:S07]  /*e0b0*/  FMUL.FTZ R0, R77, c[0x0][0x320] ;  /* 0x0000c8004d007a20 */ /* 0x004fce0000410000 */
[----:B------:R-:W-:Y:S01]  /*e0c0*/  HMMA.16816.F32 R28, R28, R130, R36 ;  /* 0x000000821c1c723c */ /* 0x000fe20000001824 */
[----:B------:R2:W1:Y:S11]  /*e0d0*/  MUFU.TANH R91, R0 ;  /* 0x00000000005b7308 */ /* 0x0004760000002400 */
[----:B------:R-:W-:Y:S04]  /*e0e0*/  @!UPT UIADD3 URZ, URZ, URZ, URZ ;  /* 0x0000003f3f3ff290 */ /* 0x000fe8000fffe03f */
[----:B------:R-:W-:Y:S01]  /*e0f0*/  HMMA.16816.F32 R48, R20, R54, R48 ;  /* 0x000000361430723c */ /* 0x000fe20000001830 */
[----:B--2---:R-:W-:-:S04]  /*e100*/  FMUL.FTZ R0, R78, c[0x0][0x320] ;  /* 0x0000c8004e007a20 */ /* 0x004fc80000410000 */
[----:B------:R2:W1:Y:S03]  /*e110*/  MUFU.TANH R90, R0 ;  /* 0x00000000005a7308 */ /* 0x0004660000002400 */
[----:B------:R-:W-:Y:S01]  /*e120*/  HMMA.16816.F32 R52, R16, R54, R64 ;  /* 0x000000361034723c */ /* 0x000fe20000001840 */
[----:B--2---:R-:W-:-:S07]  /*e130*/  FMUL.FTZ R0, R79, c[0x0][0x320] ;  /* 0x0000c8004f007a20 */ /* 0x004fce0000410000 */
[C---:B-1----:R-:W-:Y:S01]  /*e140*/  HMMA.16816.F32 R76, R8.reuse, R40, R44 ;  /* 0x00000028084c723c */ /* 0x042fe2000000182c */
[----:B------:R-:W1:Y:S01]  /*e150*/  LDSM.16.M88.4 R44, [R229+0x6900] ;  /* 0x00690000e52c783b */ /* 0x000e620000000200 */
[----:B------:R2:W1:Y:S11]  /*e160*/  MUFU.TANH R89, R0 ;  /* 0x0000000000597308 */ /* 0x0004760000002400 */
[----:B------:R-:W-:Y:S03]  /*e170*/  @!UPT UIADD3 URZ, URZ, URZ, URZ ;  /* 0x0000003f3f3ff290 */ /* 0x000fe6000fffe03f */
[----:B------:R-:W-:Y:S08]  /*e180*/  HMMA.16816.F32 R64, R8, R42, R52 ;  /* 0x0000002a0840723c */ /* 0x000ff00000001834 */
[----:B------:R-:W-:Y:S01]  /*e190*/  HMMA.16816.F32 R52, R32, R126, RZ ;  /* 0x0000007e2034723c */ /* 0x000fe200000018ff */
[----:B--2---:R-:W-:-:S04]  /*e1a0*/  FMUL.FTZ R0, R68, c[0x0][0x320] ;  /* 0x0000c80044007a20 */ /* 0x004fc80000410000 */
        /* <DEDUP_REMOVED lines=8> */
[----:B--2---:R-:W-:Y:S01]  /*e230*/  FMUL.FTZ R0, R69, c[0x0][0x320] ;  /* 0x0000c80045007a20 */ /* 0x004fe20000410000 */
[----:B------:R-:W2:Y:S01]  /*e240*/  MUFU.TANH R78, R78 ;  /* 0x0000004e004e7308 */ /* 0x000ea20000002400 */
[----:B------:R-:W-:Y:S07]  /*e250*/  HMMA.16816.F32 R36, R24, R130, R52 ;  /* 0x000000821824723c */ /* 0x000fee0000001834 */
[----:B------:R1:W1:Y:S08]  /*e260*/  MUFU.TANH R87, R0 ;  /* 0x0000000000577308 */ /* 0x0002700000002400 */
[----:B------:R-:W2:Y:S01]  /*e270*/  MUFU.TANH R79, R79 ;  /* 0x0000004f004f7308 */ /* 0x000ea20000002400 */
[----:B-1----:R-:W-:-:S07]  /*e280*/  FMUL.FTZ R0, R70, c[0x0][0x320] ;  /* 0x0000c80046007a20 */ /* 0x002fce0000410000 */
[----:B------:R-:W1:Y:S08]  /*e290*/  MUFU.TANH R64, R64 ;  /* 0x0000004000407308 */ /* 0x000e700000002400 */
[----:B------:R1:W1:Y:S08]  /*e2a0*/  MUFU.TANH R86, R0 ;  /* 0x0000000000567308 */ /* 0x0002700000002400 */
[----:B------:R-:W2:Y:S01]  /*e2b0*/  MUFU.TANH R65, R65 ;  /* 0x0000004100417308 */ /* 0x000ea20000002400 */
[----:B-1----:R-:W-:-:S07]  /*e2c0*/  FMUL.FTZ R0, R71, c[0x0][0x320] ;  /* 0x0000c80047007a20 */ /* 0x002fce0000410000 */
[----:B------:R-:W1:Y:S01]  /*e2d0*/  MUFU.TANH R66, R66 ;  /* 0x0000004200427308 */ /* 0x000e620000002400 */
[----:B------:R-:W-:Y:S07]  /*e2e0*/  HMMA.16816.F32 R68, R12, R40, R56 ;  /* 0x000000280c44723c */ /* 0x000fee0000001838 */
[----:B------:R1:W1:Y:S01]  /*e2f0*/  MUFU.TANH R85, R0 ;  /* 0x0000000000557308 */ /* 0x0002620000002400 */
[----:B------:R-:W-:Y:S01]  /*e300*/  HMMA.16816.F32 R56, R32, R124, RZ ;  /* 0x0000007c2038723c */ /* 0x000fe200000018ff */
[----:B-1----:R-:W-:-:S06]  /*e310*/  FMUL.FTZ R0, R72, c[0x0][0x320] ;  /* 0x0000c80048007a20 */ /* 0x002fcc0000410000 */
[----:B------:R1:W1:Y:S11]  /*e320*/  MUFU.TANH R84, R0 ;  /* 0x0000000000547308 */ /* 0x0002760000002400 */
[----:B------:R-:W-:Y:S06]  /*e330*/  @!UPT UIADD3 URZ, URZ, URZ, URZ ;  /* 0x0000003f3f3ff290 */ /* 0x000fec000fffe03f */
[----:B------:R-:W-:Y:S01]  /*e340*/  HMMA.16816.F32 R56, R24, R128, R56 ;  /* 0x000000801838723c */ /* 0x000fe20000001838 */
[----:B-1----:R-:W-:-:S04]  /*e350*/  FMUL.FTZ R0, R73, c[0x0][0x320] ;  /* 0x0000c80049007a20 */ /* 0x002fc80000410000 */
[----:B------:R1:W1:Y:S11]  /*e360*/  MUFU.TANH R83, R0 ;  /* 0x0000000000537308 */ /* 0x0002760000002400 */
[----:B------:R-:W-:Y:S08]  /*e370*/  @!UPT UIADD3 URZ, URZ, URZ, URZ ;  /* 0x0000003f3f3ff290 */ /* 0x000ff0000fffe03f */
[----:B------:R-:W-:Y:S01]  /*e380*/  HMMA.16816.F32 R32, R16, R44, R56 ;  /* 0x0000002c1020723c */ /* 0x000fe20000001838 */
[----:B-1----:R-:W-:-:S07]  /*e390*/  FMUL.FTZ R0, R74, c[0x0][0x320] ;  /* 0x0000c8004a007a20 */ /* 0x002fce0000410000 */
        /* <DEDUP_REMOVED lines=17> */
[----:B--2---:R-:W-:-:S04]  /*e4b0*/  FMUL.FTZ R0, R76, c[0x0][0x320] ;  /* 0x0000c8004c007a20 */ /* 0x004fc80000410000 */
[----:B------:R2:W1:Y:S02]  /*e4c0*/  MUFU.TANH R72, R0 ;  /* 0x0000000000487308 */ /* 0x0004640000002400 */
[----:B------:R-:W-:Y:S02]  /*e4d0*/  FMUL.FTZ R70, R70, c[0x0][0x320] ;  /* 0x0000c80046467a20 */ /* 0x000fe40000410000 */
[----:B------:R-:W-:Y:S02]  /*e4e0*/  FMUL.FTZ R68, R68, c[0x0][0x320] ;  /* 0x0000c80044447a20 */ /* 0x000fe40000410000 */
[----:B------:R-:W-:Y:S02]  /*e4f0*/  FMUL.FTZ R69, R69, c[0x0][0x320] ;  /* 0x0000c80045457a20 */ /* 0x000fe40000410000 */
[----:B------:R-:W-:Y:S01]  /*e500*/  FMUL.FTZ R71, R71, c[0x0][0x320] ;  /* 0x0000c80047477a20 */ /* 0x000fe20000410000 */
[----:B------:R-:W3:Y:S01]  /*e510*/  MUFU.TANH R60, R68 ;  /* 0x00000044003c7308 */ /* 0x000ee20000002400 */
[----:B--2---:R-:W-:-:S07]  /*e520*/  FMUL.FTZ R0, R67, c[0x0][0x320] ;  /* 0x0000c80043007a20 */ /* 0x004fce0000410000 */
[----:B------:R-:W2:Y:S01]  /*e530*/  MUFU.TANH R61, R69 ;  /* 0x00000045003d7308 */ /* 0x000ea20000002400 */
[-C--:B-1----:R-:W-:Y:S07]  /*e540*/  HMMA.16816.F32 R40, R12, R48.reuse, R40 ;  /* 0x000000300c28723c */ /* 0x082fee0000001828 */
[----:B------:R1:W1:Y:S01]  /*e550*/  MUFU.TANH R52, R0 ;  /* 0x0000000000347308 */ /* 0x0002620000002400 */
[----:B------:R-:W-:Y:S07]  /*e560*/  HMMA.16816.F32 R24, R8, R48, R32 ;  /* 0x000000300818723c */ /* 0x000fee0000001820 */
[----:B------:R-:W1:Y:S01]  /*e570*/  MUFU.TANH R70, R70 ;  /* 0x0000004600467308 */ /* 0x000e620000002400 */
[-C--:B------:R-:W-:Y:S07]  /*e580*/  HMMA.16816.F32 R12, R12, R50.reuse, R20 ;  /* 0x000000320c0c723c */ /* 0x080fee0000001814 */
[----:B------:R-:W2:Y:S01]  /*e590*/  MUFU.TANH R56, R71 ;  /* 0x0000004700387308 */ /* 0x000ea20000002400 */
[----:B------:R-:W-:Y:S01]  /*e5a0*/  HMMA.16816.F32 R8, R8, R50, R16 ;  /* 0x000000320808723c */ /* 0x000fe20000001810 */
[----:B------:R-:W-:-:S02]  /*e5b0*/  FMUL.FTZ R40, R40, c[0x0][0x320] ;  /* 0x0000c80028287a20 */ /* 0x000fc40000410000 */
[----:B------:R-:W-:Y:S02]  /*e5c0*/  FMUL.FTZ R41, R41, c[0x0][0x320] ;  /* 0x0000c80029297a20 */ /* 0x000fe40000410000 */
[----:B------:R-:W-:Y:S02]  /*e5d0*/  FMUL.FTZ R42, R42, c[0x0][0x320] ;  /* 0x0000c8002a2a7a20 */ /* 0x000fe40000410000 */
[----:B-1----:R-:W-:Y:S01]  /*e5e0*/  FMUL.FTZ R0, R43, c[0x0][0x320] ;  /* 0x0000c8002b007a20 */ /* 0x002fe20000410000 */
[----:B------:R-:W1:Y:S01]  /*e5f0*/  MUFU.TANH R40, R40 ;  /* 0x0000002800287308 */ /* 0x000e620000002400 */
[----:B------:R-:W-:Y:S01]  /*e600*/  FMUL.FTZ R24, R24, c[0x0][0x320] ;  /* 0x0000c80018187a20 */ /* 0x000fe20000410000 */
[----:B------:R-:W-:Y:S01]  /*e610*/  P2R R16, PR, RZ, 0x10 ;  /* 0x00000010ff107803 */ /* 0x000fe20000000000 */
[----:B------:R-:W-:Y:S02]  /*e620*/  FMUL.FTZ R25, R25, c[0x0][0x320] ;  /* 0x0000c80019197a20 */ /* 0x000fe40000410000 */
[----:B------:R-:W-:-:S02]  /*e630*/  FMUL.FTZ R26, R26, c[0x0][0x320] ;  /* 0x0000c8001a1a7a20 */ /* 0x000fc40000410000 */
[----:B------:R-:W-:Y:S01]  /*e640*/  FMUL.FTZ R27, R27, c[0x0][0x320] ;  /* 0x0000c8001b1b7a20 */ /* 0x000fe20000410000 */
[----:B------:R-:W1:Y:S01]  /*e650*/  MUFU.TANH R53, R42 ;  /* 0x0000002a00357308 */ /* 0x000e620000002400 */
[----:B------:R-:W-:Y:S02]  /*e660*/  FMUL.FTZ R12, R12, c[0x0][0x320] ;  /* 0x0000c8000c0c7a20 */ /* 0x000fe40000410000 */
[----:B------:R-:W-:Y:S02]  /*e670*/  FMUL.FTZ R13, R13, c[0x0][0x320] ;  /* 0x0000c8000d0d7a20 */ /* 0x000fe40000410000 */
[----:B------:R-:W-:Y:S02]  /*e680*/  FMUL.FTZ R14, R14, c[0x0][0x320] ;  /* 0x0000c8000e0e7a20 */ /* 0x000fe40000410000 */
[----:B------:R-:W-:Y:S01]  /*e690*/  FMUL.FTZ R15, R15, c[0x0][0x320] ;  /* 0x0000c8000f0f7a20 */ /* 0x000fe20000410000 */
[----:B------:R-:W1:Y:S01]  /*e6a0*/  MUFU.TANH R41, R41 ;  /* 0x0000002900297308 */ /* 0x000e620000002400 */
[----:B------:R-:W-:-:S02]  /*e6b0*/  FMUL.FTZ R8, R8, c[0x0][0x320] ;  /* 0x0000c80008087a20 */ /* 0x000fc40000410000 */
[----:B------:R-:W-:Y:S02]  /*e6c0*/  FMUL.FTZ R9, R9, c[0x0][0x320] ;  /* 0x0000c80009097a20 */ /* 0x000fe40000410000 */
[----:B------:R-:W-:Y:S02]  /*e6d0*/  FMUL.FTZ R10, R10, c[0x0][0x320] ;  /* 0x0000c8000a0a7a20 */ /* 0x000fe40000410000 */
[----:B------:R-:W-:Y:S01]  /*e6e0*/  FMUL.FTZ R11, R11, c[0x0][0x320] ;  /* 0x0000c8000b0b7a20 */ /* 0x000fe20000410000 */
        /* <DEDUP_REMOVED lines=13> */
[----:B-1----:R-:W-:Y:S01]  /*e7c0*/  LOP3.LUT R0, R116, R5, RZ, 0xfc, !PT ;  /* 0x0000000574007212 */ /* 0x002fe200078efcff */
[----:B------:R-:W-:Y:S06]  /*e7d0*/  BAR.SYNC.DEFER_BLOCKING 0x0 ;  /* 0x0000000000007b1d */ /* 0x000fec0000010000 */
[----:B------:R-:W-:Y:S05]  /*e7e0*/  @!P4 BRA `(.L_x_128) ;  /* 0x000002000000c947 */ /* 0x000fea0003800000 */
[----:B--234-:R-:W-:Y:S01]  /*e7f0*/  IADD3 R8, R198, -0x2, RZ ;  /* 0xfffffffec6087810 */ /* 0x01cfe20007ffe0ff */
[----:B------:R-:W-:-:S03]  /*e800*/  IMAD.SHL.U32 R18, R193, 0x20, RZ ;  /* 0x00000020c1127824 */ /* 0x000fc600078e00ff */
[----:B------:R-:W-:Y:S01]  /*e810*/  SHF.R.S32.HI R5, RZ, 0x1f, R8 ;  /* 0x0000001fff057819 */ /* 0x000fe20000011408 */
[----:B------:R-:W-:Y:S02]  /*e820*/  IMAD R2, R192, R8, RZ ;  /* 0x00000008c0027224 */ /* 0x000fe400078e02ff */
[----:B------:R-:W-:-:S04]  /*e830*/  IMAD.WIDE.U32 R8, R8, R194, R196 ;  /* 0x000000c208087225 */ /* 0x000fc800078e00c4 */
[----:B------:R-:W-:Y:S01]  /*e840*/  IMAD R2, R5, R194, R2 ;  /* 0x000000c205027224 */ /* 0x000fe200078e0202 */
[----:B------:R-:W-:Y:S02]  /*e850*/  LEA R6, P0, R8, c[0x0][0x1c8], 0x1 ;  /* 0x0000720008067a11 */ /* 0x000fe400078008ff */
[----:B------:R-:W-:Y:S01]  /*e860*/  SHF.L.U64.HI R5, R193, R191, c[0x0][0x1e4] ;  /* 0x00007900c1057619 */ /* 0x000fe200000102bf */
[----:B------:R-:W-:Y:S01]  /*e870*/  IMAD.IADD R2, R9, 0x1, R2 ;  /* 0x0000000109027824 */ /* 0x000fe200078e0202 */
[----:B------:R-:W-:-:S04]  /*e880*/  IADD3 R14, P1, R18, R6, RZ ;  /* 0x00000006120e7210 */ /* 0x000fc80007f3e0ff */
[----:B------:R-:W-:Y:S02]  /*e890*/  LEA.HI.X R7, R8, c[0x0][0x1cc], R2, 0x1, P0 ;  /* 0x0000730008077a11 */ /* 0x000fe400000f0c02 */
[----:B------:R-:W-:-:S03]  /*e8a0*/  IADD3 R12, P0, R18, R14, RZ ;  /* 0x0000000e120c7210 */ /* 0x000fc60007f1e0ff */
[C---:B------:R-:W-:Y:S01]  /*e8b0*/  IMAD.X R15, R5.reuse, 0x1, R7, P1 ;  /* 0x00000001050f7824 */ /* 0x040fe200008e0607 */
[C---:B------:R-:W-:Y:S01]  /*e8c0*/  IADD3 R10, P1, R18.reuse, R12, RZ ;  /* 0x0000000c120a7210 */ /* 0x040fe20007f3e0ff */
[----:B------:R-:W-:Y:S01]  /*e8d0*/  @!PT LDS RZ, [RZ] ;  /* 0x00000000fffff984 */ /* 0x000fe20000000800 */
[----:B------:R-:W-:Y:S01]  /*e8e0*/  @!PT LDS RZ, [RZ] ;  /* 0x00000000fffff984 */ /* 0x000fe20000000800 */
[----:B------:R-:W-:Y:S01]  /*e8f0*/  @!PT LDS RZ, [RZ] ;  /* 0x00000000fffff984 */ /* 0x000fe20000000800 */
[----:B------:R1:W-:Y:S02]  /*e900*/  LDGSTS.E.BYPASS.LTC128B.128 [R241+0x3900], [R6.64], !P3 ;  /* 0x0390000006f17fae */ /* 0x0003e4000d901d4a */
[C---:B------:R-:W-:Y:S01]  /*e910*/  IMAD.X R13, R5.reuse, 0x1, R15, P0 ;  /* 0x00000001050d7824 */ /* 0x040fe200000e060f */
[----:B------:R-:W-:Y:S01]  /*e920*/  IADD3 R8, P0, R18, R10, RZ ;  /* 0x0000000a12087210 */ /* 0x000fe20007f1e0ff */
[----:B------:R2:W-:Y:S02]  /*e930*/  LDGSTS.E.BYPASS.LTC128B.128 [R241+0x4100], [R14.64], !P3 ;  /* 0x041000000ef17fae */ /* 0x0005e4000d901d4a */
[C---:B------:R-:W-:Y:S02]  /*e940*/  IMAD.X R11, R5.reuse, 0x1, R13, P1 ;  /* 0x00000001050b7824 */ /* 0x040fe400008e060d */
        /* <DEDUP_REMOVED lines=10> */
.L_x_128:
[----:B--234-:R-:W-:Y:S01]  /*e9f0*/  LOP3.LUT R2, R190, 0xffffffe0, RZ, 0xc0, !PT ;  /* 0xffffffe0be027812 */ /* 0x01cfe200078ec0ff */
[----:B------:R-:W-:Y:S01]  /*ea00*/  IMAD.IADD R6, R205, 0x1, R189 ;  /* 0x00000001cd067824 */ /* 0x000fe200078e02bd */
[----:B------:R-:W-:Y:S01]  /*ea10*/  STL [R1+0x80], R241 ;  /* 0x000080f101007387 */ /* 0x000fe20000100800 */
[----:B------:R-:W-:Y:S02]  /*ea20*/  SHF.L.U32 R224, R0, 0x1, RZ ;  /* 0x0000000100e07819 */ /* 0x000fe400000006ff */
[----:B------:R-:W-:Y:S01]  /*ea30*/  IMAD.IADD R2, R217, 0x1, -R2 ;  /* 0x00000001d9027824 */ /* 0x000fe200078e0a02 */
[----:B------:R-:W-:Y:S02]  /*ea40*/  STL [R1+0x7c], R240 ;  /* 0x00007cf001007387 */ /* 0x000fe40000100800 */
[----:B------:R-:W-:-:S02]  /*ea50*/  IMAD R225, R4, 0x2, R224 ;  /* 0x0000000204e17824 */ /* 0x000fc400078e02e0 */
[----:B------:R-:W-:Y:S01]  /*ea60*/  SHF.R.S32.HI R5, RZ, 0x1f, R2 ;  /* 0x0000001fff057819 */ /* 0x000fe20000011402 */
[----:B------:R-:W-:Y:S01]  /*ea70*/  STL [R1+0x78], R239 ;  /* 0x000078ef01007387 */ /* 0x000fe20000100800 */
[----:B------:R-:W-:Y:S02]  /*ea80*/  IMAD R227, R3, 0x2, R224 ;  /* 0x0000000203e37824 */ /* 0x000fe400078e02e0 */
[----:B------:R-:W-:Y:S01]  /*ea90*/  LEA.HI R5, R5, R2, RZ, 0x2 ;  /* 0x0000000205057211 */ /* 0x000fe200078f10ff */
[----:B------:R-:W-:Y:S01]  /*eaa0*/  STL [R1+0x74], R238 ;  /* 0x000074ee01007387 */ /* 0x000fe20000100800 */
[----:B------:R-:W-:Y:S02]  /*eab0*/  IMAD R226, R3, 0x2, R225 ;  /* 0x0000000203e27824 */ /* 0x000fe400078e02e1 */
[----:B------:R-:W-:Y:S01]  /*eac0*/  LOP3.LUT R5, R5, 0x7ffffffc, RZ, 0xc0, !PT ;  /* 0x7ffffffc05057812 */ /* 0x000fe200078ec0ff */
[----:B------:R-:W-:Y:S04]  /*ead0*/  STL [R1+0x70], R237 ;  /* 0x000070ed01007387 */ /* 0x000fe80000100800 */
[----:B------:R-:W-:Y:S01]  /*eae0*/  IMAD.IADD R2, R2, 0x1, -R5 ;  /* 0x0000000102027824 */ /* 0x000fe200078e0a05 */
[----:B------:R-:W-:Y:S03]  /*eaf0*/  STL [R1+0x6c], R236 ;  /* 0x00006cec01007387 */ /* 0x000fe60000100800 */
[----:B------:R-:W-:Y:S01]  /*eb00*/  IMAD R2, R2, -0x2, R6 ;  /* 0xfffffffe02027824 */ /* 0x000fe200078e0206 */
[----:B------:R-:W-:Y:S04]  /*eb10*/  STL [R1+0x68], R235 ;  /* 0x000068eb01007387 */ /* 0x000fe80000100800 */
[C---:B------:R-:W-:Y:S01]  /*eb20*/  ISETP.GT.AND P0, PT, R2.reuse, RZ, PT ;  /* 0x000000ff0200720c */ /* 0x040fe20003f04270 */
[----:B------:R-:W-:Y:S01]  /*eb30*/  STL [R1+0x64], R234 ;  /* 0x000064ea01007387 */ /* 0x000fe20000100800 */
[----:B------:R-:W-:-:S02]  /*eb40*/  ISETP.GT.AND P2, PT, R2, 0x1, PT ;  /* 0x000000010200780c */ /* 0x000fc40003f44270 */
[----:B------:R-:W-:Y:S01]  /*eb50*/  ISETP.GT.AND P4, PT, R2, 0x8, PT ;  /* 0x000000080200780c */ /* 0x000fe20003f84270 */
[----:B------:R-:W-:Y:S01]  /*eb60*/  STL [R1+0x60], R233 ;  /* 0x000060e901007387 */ /* 0x000fe20000100800 */
[----:B------:R-:W-:Y:S02]  /*eb70*/  FSEL R9, R188, -INF , P0 ;  /* 0xff800000bc097808 */ /* 0x000fe40000000000 */
[----:B------:R-:W-:Y:S01]  /*eb80*/  FSEL R10, R187, -INF , P2 ;  /* 0xff800000bb0a7808 */ /* 0x000fe20001000000 */
[----:B------:R-:W-:Y:S01]  /*eb90*/  STL [R1+0x5c], R232 ;  /* 0x00005ce801007387 */ /* 0x000fe20000100800 */
[----:B------:R-:W-:Y:S02]  /*eba0*/  ISETP.GT.AND P5, PT, R2, 0x9, PT ;  /* 0x000000090200780c */ /* 0x000fe40003fa4270 */
[----:B------:R-:W-:Y:S01]  /*ebb0*/  FSEL R26, R182, -INF , P4 ;  /* 0xff800000b61a7808 */ /* 0x000fe20002000000 */
[----:B------:R-:W-:Y:S01]  /*ebc0*/  STL [R1+0x58], R231 ;  /* 0x000058e701007387 */ /* 0x000fe20000100800 */
[----:B------:R-:W-:-:S02]  /*ebd0*/  FMNMX.FTZ R71, R9, R10, !PT ;  /* 0x0000000a09477209 */ /* 0x000fc40007810000 */
[----:B------:R-:W-:Y:S01]  /*ebe0*/  ISETP.GT.AND P6, PT, R2, 0x10, PT ;  /* 0x000000100200780c */ /* 0x000fe20003fc4270 */
[----:B------:R-:W-:Y:S01]  /*ebf0*/  STL [R1+0x54], R230 ;  /* 0x000054e601007387 */ /* 0x000fe20000100800 */
[----:B------:R-:W-:Y:S02]  /*ec00*/  FSEL R27, R181, -INF , P5 ;  /* 0xff800000b51b7808 */ /* 0x000fe40002800000 */
[----:B------:R-:W-:Y:S01]  /*ec10*/  FMNMX.FTZ R71, R26, R71, !PT ;  /* 0x000000471a477209 */ /* 0x000fe20007810000 */
[----:B------:R-:W-:Y:S01]  /*ec20*/  STL [R1+0x50], R229 ;  /* 0x000050e501007387 */ /* 0x000fe20000100800 */
[----:B------:R-:W-:Y:S02]  /*ec30*/  FSEL R12, R184, -INF , P0 ;  /* 0xff800000b80c7808 */ /* 0x000fe40000000000 */
[----:B------:R-:W-:Y:S01]  /*ec40*/  FSEL R13, R183, -INF , P2 ;  /* 0xff800000b70d7808 */ /* 0x000fe20001000000 */
[----:B------:R1:W-:Y:S01]  /*ec50*/  STL [R1+0x4c], R228 ;  /* 0x00004ce401007387 */ /* 0x0003e20000100800 */
[----:B------:R-:W-:-:S02]  /*ec60*/  ISETP.GT.AND P1, PT, R2, 0x11, PT ;  /* 0x000000110200780c */ /* 0x000fc40003f24270 */
[----:B------:R-:W-:Y:S01]  /*ec70*/  FSEL R28, R174, -INF , P6 ;  /* 0xff800000ae1c7808 */ /* 0x000fe20003000000 */
[----:B------:R2:W-:Y:S01]  /*ec80*/  STL [R1+0x48], R119 ;  /* 0x0000487701007387 */ /* 0x0005e20000100800 */
[----:B------:R-:W-:Y:S02]  /*ec90*/  FMNMX.FTZ R71, R27, R71, !PT ;  /* 0x000000471b477209 */ /* 0x000fe40007810000 */
[----:B------:R-:W-:Y:S01]  /*eca0*/  FSEL R18, R179, -INF , P0 ;  /* 0xff800000b3127808 */ /* 0x000fe20000000000 */
[----:B------:R-:W0:Y:S01]  /*ecb0*/  LDGDEPBAR ;  /* 0x00000000000079af */ /* 0x000e220000000000 */
[----:B------:R-:W-:Y:S02]  /*ecc0*/  FSEL R29, R186, -INF , P0 ;  /* 0xff800000ba1d7808 */ /* 0x000fe40000000000 */
[----:B------:R-:W-:Y:S02]  /*ecd0*/  FSEL R14, R176, -INF , P4 ;  /* 0xff800000b00e7808 */ /* 0x000fe40002000000 */
[----:B------:R-:W-:-:S02]  /*ece0*/  FMNMX.FTZ R68, R12, R13, !PT ;  /* 0x0000000d0c447209 */ /* 0x000fc40007810000 */
[----:B------:R-:W-:Y:S02]  /*ecf0*/  ISETP.GT.AND P0, PT, R2, 0x18, PT ;  /* 0x000000180200780c */ /* 0x000fe40003f04270 */
[----:B------:R-:W-:Y:S02]  /*ed00*/  FSEL R104, R173, -INF , P1 ;  /* 0xff800000ad687808 */ /* 0x000fe40000800000 */
[----:B------:R-:W-:Y:S02]  /*ed10*/  FMNMX.FTZ R71, R28, R71, !PT ;  /* 0x000000471c477209 */ /* 0x000fe40007810000 */
[----:B------:R-:W-:Y:S02]  /*ed20*/  FSEL R20, R171, -INF , P4 ;  /* 0xff800000ab147808 */ /* 0x000fe40002000000 */
[----:B------:R-:W-:Y:S02]  /*ed30*/  FSEL R31, R178, -INF , P4 ;  /* 0xff800000b21f7808 */ /* 0x000fe40002000000 */
[----:B------:R-:W-:-:S02]  /*ed40*/  FSEL R15, R175, -INF , P5 ;  /* 0xff800000af0f7808 */ /* 0x000fc40002800000 */
[----:B------:R-:W-:Y:S02]  /*ed50*/  FMNMX.FTZ R68, R14, R68, !PT ;  /* 0x000000440e447209 */ /* 0x000fe40007810000 */
[----:B------:R-:W-:Y:S02]  /*ed60*/  ISETP.GT.AND P4, PT, R2, 0x19, PT ;  /* 0x000000190200780c */ /* 0x000fe40003f84270 */
[----:B------:R-:W-:Y:S02]  /*ed70*/  FSEL R105, R166, -INF , P0 ;  /* 0xff800000a6697808 */ /* 0x000fe40000000000 */
[----:B------:R-:W-:Y:S02]  /*ed80*/  FMNMX.FTZ R71, R104, R71, !PT ;  /* 0x0000004768477209 */ /* 0x000fe40007810000 */
[----:B------:R-:W-:Y:S02]  /*ed90*/  FSEL R25, R172, -INF , P5 ;  /* 0xff800000ac197808 */ /* 0x000fe40002800000 */
[----:B------:R-:W-:-:S02]  /*eda0*/  FSEL R36, R177, -INF , P5 ;  /* 0xff800000b1247808 */ /* 0x000fc40002800000 */
        /* <DEDUP_REMOVED lines=8> */
[----:B------:R-:W-:Y:S02]  /*ee30*/  FSEL R38, R167, -INF , P1 ;  /* 0xff800000a7267808 */ /* 0x000fe40000800000 */
[----:B------:R-:W-:Y:S02]  /*ee40*/  FSEL R116, R169, -INF , P1 ;  /* 0xff800000a9747808 */ /* 0x000fe40000800000 */
[----:B------:R-:W-:Y:S02]  /*ee50*/  ISETP.GT.AND P2, PT, R2, 0x28, PT ;  /* 0x000000280200780c */ /* 0x000fe40003f44270 */
[----:B------:R-:W-:-:S02]  /*ee60*/  FSEL R45, R163, -INF , P6 ;  /* 0xff800000a32d7808 */ /* 0x000fc40003000000 */
[----:B------:R-:W-:Y:S02]  /*ee70*/  FSEL R108, R170, -INF , P6 ;  /* 0xff800000aa6c7808 */ /* 0x000fe40003000000 */
[C---:B------:R-:W-:Y:S02]  /*ee80*/  ISETP.GT.AND P1, PT, R2.reuse, 0x29, PT ;  /* 0x000000290200780c */ /* 0x040fe40003f24270 */
[----:B------:R-:W-:Y:S02]  /*ee90*/  FMNMX.FTZ R68, R37, R68, !PT ;  /* 0x0000004425447209 */ /* 0x000fe40007810000 */
[----:B------:R-:W-:Y:S02]  /*eea0*/  ISETP.GT.AND P6, PT, R2, 0x21, PT ;  /* 0x000000210200780c */ /* 0x000fe40003fc4270 */
[----:B------:R-:W-:Y:S02]  /*eeb0*/  FSEL R107, R158, -INF , P5 ;  /* 0xff8000009e6b7808 */ /* 0x000fe40002800000 */
[----:B------:R-:W-:-:S02]  /*eec0*/  FMNMX.FTZ R71, R106, R71, !PT ;  /* 0x000000476a477209 */ /* 0x000fc40007810000 */
        /* <DEDUP_REMOVED lines=14> */
[----:B------:R-:W-:Y:S02]  /*efb0*/  FMNMX.FTZ R68, R38, R68, !PT ;  /* 0x0000004426447209 */ /* 0x000fe40007810000 */
[C---:B------:R-:W-:Y:S02]  /*efc0*/  ISETP.GT.AND P0, PT, R2.reuse, 0x30, PT ;  /* 0x000000300200780c */ /* 0x040fe40003f04270 */
[----:B------:R-:W-:Y:S02]  /*efd0*/  ISETP.GT.AND P5, PT, R2, 0x31, PT ;  /* 0x000000310200780c */ /* 0x000fe40003fa4270 */
[----:B------:R-:W-:-:S02]  /*efe0*/  FSEL R124, R157, -INF , P6 ;  /* 0xff8000009d7c7808 */ /* 0x000fc40003000000 */
[C---:B------:R-:W-:Y:S02]  /*eff0*/  ISETP.GT.AND P2, PT, R2.reuse, 0x40, PT ;  /* 0x000000400200780c */ /* 0x040fe40003f44270 */
[----:B------:R-:W-:Y:S02]  /*f000*/  ISETP.GT.AND P1, PT, R2, 0x41, PT ;  /* 0x000000410200780c */ /* 0x000fe40003f24270 */
[----:B------:R-:W-:Y:S02]  /*f010*/  FMNMX.FTZ R71, R107, R71, !PT ;  /* 0x000000476b477209 */ /* 0x000fe40007810000 */
[----:B------:R-:W-:Y:S02]  /*f020*/  FSEL R69, R118, -INF , P4 ;  /* 0xff80000076457808 */ /* 0x000fe40002000000 */
[----:B------:R-:W-:Y:S02]  /*f030*/  FSEL R44, R159, -INF , P4 ;  /* 0xff8000009f2c7808 */ /* 0x000fe40002000000 */
[----:B------:R-:W-:-:S02]  /*f040*/  FSEL R128, R138, -INF , P6 ;  /* 0xff8000008a807808 */ /* 0x000fc40003000000 */
[----:B------:R-:W-:Y:S02]  /*f050*/  FMNMX.FTZ R68, R39, R68, !PT ;  /* 0x0000004427447209 */ /* 0x000fe40007810000 */
[----:B------:R-:W-:Y:S02]  /*f060*/  FMNMX.FTZ R5, R18, R19, !PT ;  /* 0x0000001312057209 */ /* 0x000fe40007810000 */
        /* <DEDUP_REMOVED lines=19> */
[----:B------:R-:W-:Y:S02]  /*f1a0*/  FMNMX.FTZ R71, R124, R71, !PT ;  /* 0x000000477c477209 */ /* 0x000fe40007810000 */
[C---:B------:R-:W-:Y:S02]  /*f1b0*/  ISETP.GT.AND P6, PT, R2.reuse, 0x38, PT ;  /* 0x000000380200780c */ /* 0x040fe40003fc4270 */
[----:B------:R-:W-:-:S02]  /*f1c0*/  ISETP.GT.AND P4, PT, R2, 0x39, PT ;  /* 0x000000390200780c */ /* 0x000fc40003f84270 */
[C---:B------:R-:W-:Y:S02]  /*f1d0*/  ISETP.GT.AND P0, PT, R2.reuse, 0x48, PT ;  /* 0x000000480200780c */ /* 0x040fe40003f04270 */
[C---:B------:R-:W-:Y:S02]  /*f1e0*/  ISETP.GT.AND P5, PT, R2.reuse, 0x58, PT ;  /* 0x000000580200780c */ /* 0x040fe40003fa4270 */
[C---:B------:R-:W-:Y:S02]  /*f1f0*/  ISETP.GT.AND P2, PT, R2.reuse, 0x49, PT ;  /* 0x000000490200780c */ /* 0x040fe40003f44270 */
[----:B------:R-:W-:Y:S02]  /*f200*/  ISETP.GT.AND P1, PT, R2, 0x50, PT ;  /* 0x000000500200780c */ /* 0x000fe40003f24270 */
[----:B------:R-:W-:Y:S02]  /*f210*/  FMNMX.FTZ R68, R44, R68, !PT ;  /* 0x000000442c447209 */ /* 0x000fe40007810000 */
[----:B------:R-:W-:-:S02]  /*f220*/  FMNMX.FTZ R5, R20, R5, !PT ;  /* 0x0000000514057209 */ /* 0x000fc40007810000 */
        /* <DEDUP_REMOVED lines=25> */
[C---:B------:R-:W-:Y:S02]  /*f3c0*/  ISETP.GT.AND P6, PT, R2.reuse, 0x51, PT ;  /* 0x000000510200780c */ /* 0x040fe40003fc4270 */
        /* <DEDUP_REMOVED lines=34> */
[----:B------:R-:W-:Y:S02]  /*f5f0*/  FSEL R174, R81, -INF , P6 ;  /* 0xff80000051ae7808 */ /* 0x000fe40003000000 */
        /* <DEDUP_REMOVED lines=8> */
[----:B------:R-:W-:Y:S02]  /*f680*/  FSEL R172, R61, -INF , P4 ;  /* 0xff8000003dac7808 */ /* 0x000fe40002000000 */
[----:B------:R-:W-:Y:S02]  /*f690*/  FMNMX.FTZ R71, R173, R71, !PT ;  /* 0x00000047ad477209 */ /* 0x000fe40007810000 */
[----:B------:R-:W-:-:S02]  /*f6a0*/  FMNMX.FTZ R5, R36, R5, !PT ;  /* 0x0000000524057209 */ /* 0x000fc40007810000 */
[----:B------:R-:W-:Y:S02]  /*f6b0*/  FSEL R183, R77, -INF , P6 ;  /* 0xff8000004db77808 */ /* 0x000fe40003000000 */
[----:B------:R-:W-:Y:S02]  /*f6c0*/  FMNMX.FTZ R68, R243, R68, !PT ;  /* 0x00000044f3447209 */ /* 0x000fe40007810000 */
[----:B------:R-:W-:Y:S02]  /*f6d0*/  FMNMX.FTZ R2, R148, R2, !PT ;  /* 0x0000000294027209 */ /* 0x000fe40007810000 */
[----:B------:R-:W-:Y:S02]  /*f6e0*/  FSEL R203, R40, -INF , P2 ;  /* 0xff80000028cb7808 */ /* 0x000fe40001000000 */
[----:B------:R-:W-:Y:S02]  /*f6f0*/  FMNMX.FTZ R71, R172, R71, !PT ;  /* 0x00000047ac477209 */ /* 0x000fe40007810000 */
[----:B------:R-:W-:Y:S01]  /*f700*/  FMNMX.FTZ R5, R108, R5, !PT ;  /* 0x000000056c057209 */ /* 0x000fe20007810000 */
[----:B------:R-:W-:Y:S01]  /*f710*/  IMAD.MOV.U32 R4, RZ, RZ, R203 ;  /* 0x000000ffff047224 */ /* 0x000fe200078e00cb */
[----:B------:R-:W-:-:S02]  /*f720*/  FMNMX.FTZ R68, R183, R68, !PT ;  /* 0x00000044b7447209 */ /* 0x000fc40007810000 */
[----:B------:R-:W-:Y:S02]  /*f730*/  FMNMX.FTZ R2, R162, R2, !PT ;  /* 0x00000002a2027209 */ /* 0x000fe40007810000 */
[----:B-1----:R-:W-:Y:S02]  /*f740*/  FSEL R228, R41, -INF , P1 ;  /* 0xff80000029e47808 */ /* 0x002fe40000800000 */
[----:B------:R-:W-:Y:S02]  /*f750*/  FMNMX.FTZ R71, R203, R71, !PT ;  /* 0x00000047cb477209 */ /* 0x000fe40007810000 */
[----:B------:R-:W-:Y:S02]  /*f760*/  FMNMX.FTZ R5, R116, R5, !PT ;  /* 0x0000000574057209 */ /* 0x000fe40007810000 */
[----:B------:R-:W-:Y:S02]  /*f770*/  FSEL R179, R65, -INF , P4 ;  /* 0xff80000041b37808 */ /* 0x000fe40002000000 */
[----:B------:R-:W-:-:S02]  /*f780*/  FMNMX.FTZ R68, R182, R68, !PT ;  /* 0x00000044b6447209 */ /* 0x000fc40007810000 */
[----:B------:R-:W-:Y:S02]  /*f790*/  FMNMX.FTZ R2, R164, R2, !PT ;  /* 0x00000002a4027209 */ /* 0x000fe40007810000 */
[----:B--2---:R-:W-:Y:S02]  /*f7a0*/  FSEL R119, R21, -INF , P0 ;  /* 0xff80000015777808 */ /* 0x004fe40000000000 */
        /* <DEDUP_REMOVED lines=8> */
[----:B------:R-:W-:Y:S02]  /*f830*/  FSEL R187, R23, -INF , P1 ;  /* 0xff80000017bb7808 */ /* 0x000fe40000800000 */
[----:B------:R-:W-:-:S02]  /*f840*/  FMNMX.FTZ R68, R239, R68, !PT ;  /* 0x00000044ef447209 */ /* 0x000fc40007810000 */
[----:B------:R-:W-:Y:S02]  /*f850*/  FMNMX.FTZ R2, R165, R2, !PT ;  /* 0x00000002a5027209 */ /* 0x000fe40007810000 */
[----:B------:R-:W-:Y:S02]  /*f860*/  FMNMX.FTZ R71, R204, R71, !PT ;  /* 0x00000047cc477209 */ /* 0x000fe40007810000 */
[----:B------:R-:W-:Y:S02]  /*f870*/  FMNMX.FTZ R5, R137, R5, !PT ;  /* 0x0000000589057209 */ /* 0x000fe40007810000 */
[----:B------:R-:W-:Y:S01]  /*f880*/  FSEL R195, R79, -INF , P6 ;  /* 0xff8000004fc37808 */ /* 0x000fe20003000000 */
[----:B------:R-:W1:Y:S01]  /*f890*/  SHFL.BFLY PT, R6, R71, 0x2, 0x1f ;  /* 0x0c401f0047067f89 */ /* 0x000e6200000e0000 */
[----:B------:R-:W-:Y:S02]  /*f8a0*/  FSEL R186, R17, -INF , P0 ;  /* 0xff80000011ba7808 */ /* 0x000fe40000000000 */
[----:B------:R-:W-:-:S02]  /*f8b0*/  FMNMX.FTZ R68, R187, R68, !PT ;  /* 0x00000044bb447209 */ /* 0x000fc40007810000 */
[----:B------:R-:W-:Y:S02]  /*f8c0*/  FMNMX.FTZ R2, R191, R2, !PT ;  /* 0x00000002bf027209 */ /* 0x000fe40007810000 */
[----:B------:R-:W-:Y:S02]  /*f8d0*/  FMNMX.FTZ R5, R138, R5, !PT ;  /* 0x000000058a057209 */ /* 0x000fe40007810000 */
[----:B------:R-:W-:Y:S02]  /*f8e0*/  FSEL R238, R32, -INF , P5 ;  /* 0xff80000020ee7808 */ /* 0x000fe40002800000 */
[----:B------:R-:W-:Y:S02]  /*f8f0*/  FMNMX.FTZ R68, R186, R68, !PT ;  /* 0x00000044ba447209 */ /* 0x000fe40007810000 */
[----:B------:R-:W-:Y:S02]  /*f900*/  FMNMX.FTZ R2, R195, R2, !PT ;  /* 0x00000002c3027209 */ /* 0x000fe40007810000 */
[----:B------:R-:W-:-:S02]  /*f910*/  FMNMX.FTZ R5, R139, R5, !PT ;  /* 0x000000058b057209 */ /* 0x000fc40007810000 */
[----:B------:R-:W-:Y:S02]  /*f920*/  FMNMX.FTZ R68, R238, R68, !PT ;  /* 0x00000044ee447209 */ /* 0x000fe40007810000 */
[----:B------:R-:W-:Y:S02]  /*f930*/  FSEL R169, R52, -INF , P4 ;  /* 0xff80000034a97808 */ /* 0x000fe40002000000 */
[----:B------:R-:W-:Y:S01]  /*f940*/  FMNMX.FTZ R2, R189, R2, !PT ;  /* 0x00000002bd027209 */ /* 0x000fe20007810000 */
[----:B------:R-:W2:Y:S01]  /*f950*/  SHFL.BFLY PT, R8, R68, 0x2, 0x1f ;  /* 0x0c401f0044087f89 */ /* 0x000ea200000e0000 */
        /* <DEDUP_REMOVED lines=11> */
[----:B------:R-:W-:Y:S01]  /*fa10*/  FMNMX.FTZ R2, R192, R2, !PT ;  /* 0x00000002c0027209 */ /* 0x000fe20007810000 */
[----:B------:R-:W-:Y:S01]  /*fa20*/  LDSM.16.MT88.4 R32, [R225+0x100] ;  /* 0x00010000e120783b */ /* 0x000fe20000004200 */
[----:B------:R-:W-:Y:S02]  /*fa30*/  FMNMX.FTZ R5, R156, R5, !PT ;  /* 0x000000059c057209 */ /* 0x000fe40007810000 */
[----:B-1----:R-:W-:Y:S02]  /*fa40*/  FMNMX.FTZ R71, R71, R6, !PT ;  /* 0x0000000647477209 */ /* 0x002fe40007810000 */
[----:B------:R-:W-:-:S02]  /*fa50*/  FMNMX.FTZ R2, R199, R2, !PT ;  /* 0x00000002c7027209 */ /* 0x000fc40007810000 */
[----:B------:R-:W-:Y:S01]  /*fa60*/  FMNMX.FTZ R5, R175, R5, !PT ;  /* 0x00000005af057209 */ /* 0x000fe20007810000 */
[----:B------:R-:W1:Y:S01]  /*fa70*/  SHFL.BFLY PT, R7, R71, 0x1, 0x1f ;  /* 0x0c201f0047077f89 */ /* 0x000e6200000e0000 */
[----:B--2---:R-:W-:Y:S02]  /*fa80*/  FMNMX.FTZ R68, R68, R8, !PT ;  /* 0x0000000844447209 */ /* 0x004fe40007810000 */
[----:B------:R-:W-:Y:S01]  /*fa90*/  FMNMX.FTZ R5, R176, R5, !PT ;  /* 0x00000005b0057209 */ /* 0x000fe20007810000 */
[----:B------:R-:W2:Y:S01]  /*faa0*/  SHFL.BFLY PT, R6, R2, 0x2, 0x1f ;  /* 0x0c401f0002067f89 */ /* 0x000ea200000e0000 */
[----:B------:R-:W-:Y:S02]  /*fab0*/  FSEL R212, R73, -INF , P6 ;  /* 0xff80000049d47808 */ /* 0x000fe40003000000 */
[----:B------:R-:W-:Y:S01]  /*fac0*/  FMNMX.FTZ R5, R177, R5, !PT ;  /* 0x00000005b1057209 */ /* 0x000fe20007810000 */
[----:B------:R-:W3:Y:S01]  /*fad0*/  SHFL.BFLY PT, R8, R68, 0x1, 0x1f ;  /* 0x0c201f0044087f89 */ /* 0x000ee200000e0000 */
[----:B------:R-:W-:-:S02]  /*fae0*/  FSEL R168, R56, -INF , P4 ;  /* 0xff80000038a87808 */ /* 0x000fc40002000000 */
[----:B------:R-:W-:Y:S02]  /*faf0*/  FMNMX.FTZ R5, R178, R5, !PT ;  /* 0x00000005b2057209 */ /* 0x000fe40007810000 */
[----:B------:R-:W-:Y:S02]  /*fb00*/  FSEL R206, R53, -INF , P2 ;  /* 0xff80000035ce7808 */ /* 0x000fe40001000000 */
[----:B------:R-:W-:Y:S02]  /*fb10*/  FMNMX.FTZ R5, R130, R5, !PT ;  /* 0x0000000582057209 */ /* 0x000fe40007810000 */
[----:B------:R-:W-:Y:S02]  /*fb20*/  FSEL R198, R49, -INF , P1 ;  /* 0xff80000031c67808 */ /* 0x000fe40000800000 */
[----:B------:R-:W-:Y:S02]  /*fb30*/  FMNMX.FTZ R5, R212, R5, !PT ;  /* 0x00000005d4057209 */ /* 0x000fe40007810000 */
[----:B------:R-:W-:-:S02]  /*fb40*/  FSEL R213, R48, -INF , P0 ;  /* 0xff80000030d57808 */ /* 0x000fc40000000000 */
[----:B------:R-:W-:Y:S02]  /*fb50*/  FMNMX.FTZ R5, R207, R5, !PT ;  /* 0x00000005cf057209 */ /* 0x000fe40007810000 */
[----:B-1----:R-:W-:Y:S02]  /*fb60*/  FMNMX.FTZ R71, R71, R7, !PT ;  /* 0x0000000747477209 */ /* 0x002fe40007810000 */
[----:B------:R-:W-:Y:S02]  /*fb70*/  FMNMX.FTZ R5, R168, R5, !PT ;  /* 0x00000005a8057209 */ /* 0x000fe40007810000 */
[----:B--2---:R-:W-:Y:S01]  /*fb80*/  FMNMX.FTZ R2, R2, R6, !PT ;  /* 0x0000000602027209 */ /* 0x004fe20007810000 */
[C---:B------:R-:W-:Y:S01]  /*fb90*/  FMUL.FTZ R7, R71.reuse, c[0x0][0x2d0] ;  /* 0x0000b40047077a20 */ /* 0x040fe20000410000 */
[----:B------:R-:W-:Y:S02]  /*fba0*/  FSETP.NEU.FTZ.AND P4, PT, R71, -INF , PT ;  /* 0xff8000004700780b */ /* 0x000fe40003f9d000 */
[----:B------:R-:W-:Y:S01]  /*fbb0*/  FMNMX.FTZ R5, R206, R5, !PT ;  /* 0x00000005ce057209 */ /* 0x000fe20007810000 */
[----:B------:R-:W1:Y:S01]  /*fbc0*/  SHFL.BFLY PT, R11, R2, 0x1, 0x1f ;  /* 0x0c201f00020b7f89 */ /* 0x000e6200000e0000 */
[----:B------:R-:W-:-:S02]  /*fbd0*/  FSEL R7, R7, RZ, P4 ;  /* 0x000000ff07077208 */ /* 0x000fc40002000000 */
[----:B------:R-:W-:Y:S02]  /*fbe0*/  FMNMX.FTZ R5, R198, R5, !PT ;  /* 0x00000005c6057209 */ /* 0x000fe40007810000 */
[----:B---3--:R-:W-:Y:S01]  /*fbf0*/  FMNMX.FTZ R68, R68, R8, !PT ;  /* 0x0000000844447209 */ /* 0x008fe20007810000 */
[--C-:B------:R-:W-:Y:S01]  /*fc00*/  FFMA.FTZ R6, R9, c[0x0][0x2d0], -R7.reuse ;  /* 0x0000b40009067a23 */ /* 0x100fe20000010807 */
[----:B------:R-:W-:Y:S02]  /*fc10*/  FSEL R131, R43, -INF , P5 ;  /* 0xff8000002b837808 */ /* 0x000fe40002800000 */
[----:B------:R-:W-:Y:S01]  /*fc20*/  FMNMX.FTZ R8, R213, R5, !PT ;  /* 0x00000005d5087209 */ /* 0x000fe20007810000 */
[C---:B------:R-:W-:Y:S01]  /*fc30*/  FMUL.FTZ R9, R68.reuse, c[0x0][0x2d0] ;  /* 0x0000b40044097a20 */ /* 0x040fe20000410000 */
[----:B------:R-:W-:Y:S01]  /*fc40*/  FSETP.NEU.FTZ.AND P0, PT, R68, -INF , PT ;  /* 0xff8000004400780b */ /* 0x000fe20003f1d000 */
[----:B------:R2:W-:Y:S01]  /*fc50*/  MUFU.EX2 R236, R6 ;  /* 0x0000000600ec7308 */ /* 0x0005e20000000800 */
[----:B------:R-:W-:Y:S01]  /*fc60*/  FMNMX.FTZ R8, R131, R8, !PT ;  /* 0x0000000883087209 */ /* 0x000fe20007810000 */
[----:B------:R-:W-:Y:S01]  /*fc70*/  FFMA.FTZ R5, R10, c[0x0][0x2d0], -R7 ;  /* 0x0000b4000a057a23 */ /* 0x000fe20000010807 */
[----:B------:R-:W-:Y:S01]  /*fc80*/  ISETP.NE.AND P6, PT, R16, RZ, PT ;  /* 0x000000ff1000720c */ /* 0x000fe20003fc5270 */
[----:B------:R-:W-:Y:S04]  /*fc90*/  LDSM.16.MT88.4 R40, [R226+0x100] ;  /* 0x00010000e228783b */ /* 0x000fe80000004200 */
[----:B------:R-:W3:Y:S01]  /*fca0*/  SHFL.BFLY PT, R10, R8, 0x2, 0x1f ;  /* 0x0c401f00080a7f89 */ /* 0x000ee200000e0000 */
[----:B------:R4:W4:Y:S01]  /*fcb0*/  MUFU.EX2 R235, R5 ;  /* 0x0000000500eb7308 */ /* 0x0009220000000800 */
[----:B-1----:R-:W-:-:S02]  /*fcc0*/  FMNMX.FTZ R2, R2, R11, !PT ;  /* 0x0000000b02027209 */ /* 0x002fc40007810000 */
[----:B--2---:R-:W-:Y:S02]  /*fcd0*/  FSEL R6, R9, RZ, P0 ;  /* 0x000000ff09067208 */ /* 0x004fe40000000000 */
[----:B------:R-:W-:-:S03]  /*fce0*/  FSETP.NEU.FTZ.AND P0, PT, R2, -INF , PT ;  /* 0xff8000000200780b */ /* 0x000fc60003f1d000 */
[--C-:B------:R-:W-:Y:S02]  /*fcf0*/  FFMA.FTZ R9, R14, c[0x0][0x2d0], -R6.reuse ;  /* 0x0000b4000e097a23 */ /* 0x100fe40000010806 */
[----:B----4-:R-:W-:Y:S02]  /*fd00*/  FFMA.FTZ R5, R12, c[0x0][0x2d0], -R6 ;  /* 0x0000b4000c057a23 */ /* 0x010fe40000010806 */
[----:B------:R1:W-:Y:S01]  /*fd10*/  MUFU.EX2 R193, R9 ;  /* 0x0000000900c17308 */ /* 0x0003e20000000800 */
[----:B------:R-:W-:Y:S02]  /*fd20*/  F2FP.PACK_AB R12, R235, R236 ;  /* 0x000000eceb0c723e */ /* 0x000fe400000000ff */
[----:B---3--:R-:W-:-:S05]  /*fd30*/  FMNMX.FTZ R8, R8, R10, !PT ;  /* 0x0000000a08087209 */ /* 0x008fca0007810000 */
        /* <DEDUP_REMOVED lines=80> */
[----:B-1----:R-:W-:-:S04]  /*10240*/  FFMA.FTZ R3, R69, c[0x0][0x2d0], -R5 ;  /* 0x0000b40045037a23 */ /* 0x002fc80000010805 */
        /* <DEDUP_REMOVED lines=22> */
[----:B-1----:R-:W-:Y:S01]  /*103b0*/  FFMA.FTZ R3, R116, c[0x0][0x2d0], -R0 ;  /* 0x0000b40074037a23 */ /* 0x002fe20000010800 */
[----:B------:R-:W-:-:S03]  /*103c0*/  MOV R116, R213 ;  /* 0x000000d500747202 */ /* 0x000fc60000000f00 */
[----:B------:R1:W2:Y:S02]  /*103d0*/  MUFU.EX2 R247, R3 ;  /* 0x0000000300f77308 */ /* 0x0002a40000000800 */
[----:B-1----:R-:W-:Y:S01]  /*103e0*/  FFMA.FTZ R3, R117, c[0x0][0x2d0], -R0 ;  /* 0x0000b40075037a23 */ /* 0x002fe20000010800 */
[----:B--2---:R-:W-:Y:S01]  /*103f0*/  F2FP.PACK_AB R9, R247, R244 ;  /* 0x000000f4f709723e */ /* 0x004fe200000000ff */
[----:B------:R-:W-:-:S04]  /*10400*/  IMAD.MOV.U32 R117, RZ, RZ, R131 ;  /* 0x000000ffff757224 */ /* 0x000fc800078e0083 */
[----:B------:R1:W-:Y:S02]  /*10410*/  MUFU.EX2 R250, R3 ;  /* 0x0000000300fa7308 */ /* 0x0003e40000000800 */
[----:B-1----:R-:W-:Y:S02]  /*10420*/  FFMA.FTZ R3, R118, c[0x0][0x2d0], -R0 ;  /* 0x0000b40076037a23 */ /* 0x002fe40000010800 */
        /* <DEDUP_REMOVED lines=28> */
[----:B---3--:R-:W-:Y:S01]  /*105f0*/  FFMA.FTZ R3, R132, c[0x0][0x2d0], -R6 ;  /* 0x0000b40084037a23 */ /* 0x008fe20000010806 */
[----:B------:R-:W-:-:S03]  /*10600*/  MOV R132, R211 ;  /* 0x000000d300847202 */ /* 0x000fc60000000f00 */
        /* <DEDUP_REMOVED lines=16> */
[----:B---3--:R-:W-:Y:S02]  /*10710*/  F2FP.PACK_AB R11, R217, R218 ;  /* 0x000000dad90b723e */ /* 0x008fe400000000ff */
[----:B------:R-:W-:-:S03]  /*10720*/  MOV R137, R207 ;  /* 0x000000cf00897202 */ /* 0x000fc60000000f00 */
[----:B------:R2:W-:Y:S02]  /*10730*/  MUFU.EX2 R215, R3 ;  /* 0x0000000300d77308 */ /* 0x0005e40000000800 */
[C---:B-1----:R-:W-:Y:S08]  /*10740*/  HMMA.16816.F32 R48, R8.reuse, R20, R120 ;  /* 0x000000140830723c */ /* 0x042ff00000001878 */
[----:B------:R-:W-:Y:S01]  /*10750*/  HMMA.16816.F32 R56, R8, R18, R84 ;  /* 0x000000120838723c */ /* 0x000fe20000001854 */
[----:B--2---:R-:W-:-:S02]  /*10760*/  FFMA.FTZ R3, R138, c[0x0][0x2d0], -R0 ;  /* 0x0000b4008a037a23 */ /* 0x004fc40000010800 */
[----:B------:R-:W-:Y:S02]  /*10770*/  IMAD.MOV.U32 R138, RZ, RZ, R206 ;  /* 0x000000ffff8a7224 */ /* 0x000fe400078e00ce */
        /* <DEDUP_REMOVED lines=16> */
[--C-:B-1----:R-:W-:Y:S01]  /*10880*/  FFMA.FTZ R3, R141, c[0x0][0x2d0], -R6.reuse ;  /* 0x0000b4008d037a23 */ /* 0x102fe20000010806 */
        /* <DEDUP_REMOVED lines=16> */
[----:B------:R-:W-:Y:S01]  /*10990*/  MOV R131, R133 ;  /* 0x0000008500837202 */ /* 0x000fe20000000f00 */
[----:B------:R-:W-:Y:S02]  /*109a0*/  IMAD.MOV.U32 R133, RZ, RZ, R197 ;  /* 0x000000ffff857224 */ /* 0x000fe400078e00c5 */
[----:B------:R-:W-:Y:S01]  /*109b0*/  IMAD.MOV.U32 R128, RZ, RZ, R187 ;  /* 0x000000ffff807224 */ /* 0x000fe200078e00bb */
[----:B------:R-:W-:Y:S01]  /*109c0*/  HMMA.16816.F32 R104, R8, R20, R72 ;  /* 0x000000140868723c */ /* 0x000fe20000001848 */
[----:B------:R-:W-:Y:S01]  /*109d0*/  LDSM.16.MT88.4 R20, [R225+0x1900] ;  /* 0x00190000e114783b */ /* 0x000fe20000004200 */
[----:B------:R-:W-:-:S02]  /*109e0*/  IMAD.MOV.U32 R129, RZ, RZ, R186 ;  /* 0x000000ffff817224 */ /* 0x000fc400078e00ba */
[----:B------:R-:W-:-:S04]  /*109f0*/  IMAD.MOV.U32 R130, RZ, RZ, R184 ;  /* 0x000000ffff827224 */ /* 0x000fc800078e00b8 */
        /* <DEDUP_REMOVED lines=30> */
[----:B------:R-:W-:-:S02]  /*10be0*/  IMAD.MOV.U32 R136, RZ, RZ, R185 ;  /* 0x000000ffff887224 */ /* 0x000fc400078e00b9 */
[----:B------:R-:W-:Y:S01]  /*10bf0*/  IMAD.MOV.U32 R126, RZ, RZ, R118 ;  /* 0x000000ffff7e7224 */ /* 0x000fe200078e0076 */
[----:B------:R-:W-:Y:S01]  /*10c00*/  HMMA.16816.F32 R108, R8, R18, R44 ;  /* 0x00000012086c723c */ /* 0x000fe2000000182c */
[----:B-1----:R-:W-:Y:S01]  /*10c10*/  FFMA.FTZ R3, R151, c[0x0][0x2d0], -R7 ;  /* 0x0000b40097037a23 */ /* 0x002fe20000010807 */
[----:B------:R-:W-:-:S06]  /*10c20*/  MOV R151, R193 ;  /* 0x000000c100977202 */ /* 0x000fcc0000000f00 */
[C---:B------:R-:W-:Y:S01]  /*10c30*/  HMMA.16816.F32 R92, R8.reuse, R12, R60 ;  /* 0x0000000c085c723c */ /* 0x040fe2000000183c */
[----:B------:R1:W-:Y:S07]  /*10c40*/  MUFU.EX2 R202, R3 ;  /* 0x0000000300ca7308 */ /* 0x0003ee0000000800 */
[C---:B------:R-:W-:Y:S07]  /*10c50*/  HMMA.16816.F32 R56, R8.reuse, R20, R120 ;  /* 0x000000140838723c */ /* 0x040fee0000001878 */
[----:B------:R-:W-:Y:S01]  /*10c60*/  MOV R123, R143 ;  /* 0x0000008f007b7202 */ /* 0x000fe20000000f00 */
[----:B------:R-:W-:Y:S01]  /*10c70*/  HMMA.16816.F32 R52, R8, R22, R80 ;  /* 0x000000160834723c */ /* 0x000fe20000001850 */
[----:B------:R-:W-:-:S02]  /*10c80*/  IMAD.MOV.U32 R122, RZ, RZ, R142 ;  /* 0x000000ffff7a7224 */ /* 0x000fc400078e008e */
[----:B-1----:R-:W-:Y:S02]  /*10c90*/  FFMA.FTZ R3, R152, c[0x0][0x2d0], -R7 ;  /* 0x0000b40098037a23 */ /* 0x002fe40000010807 */
[----:B------:R-:W-:Y:S02]  /*10ca0*/  IMAD.MOV.U32 R152, RZ, RZ, R198 ;  /* 0x000000ffff987224 */ /* 0x000fe400078e00c6 */
[----:B------:R1:W3:Y:S01]  /*10cb0*/  MUFU.EX2 R201, R3 ;  /* 0x0000000300c97308 */ /* 0x0002e20000000800 */
[----:B------:R-:W-:Y:S01]  /*10cc0*/  HMMA.16816.F32 R40, R8, R26, R84 ;  /* 0x0000001a0828723c */ /* 0x000fe20000001854 */
[----:B------:R-:W-:Y:S02]  /*10cd0*/  IMAD.MOV.U32 R121, RZ, RZ, R141 ;  /* 0x000000ffff797224 */ /* 0x000fe400078e008d */
[----:B------:R-:W-:-:S04]  /*10ce0*/  IMAD.MOV.U32 R120, RZ, RZ, R140 ;  /* 0x000000ffff787224 */ /* 0x000fc800078e008c */
[----:B--2---:R-:W-:Y:S01]  /*10cf0*/  F2FP.PACK_AB R8, R203, R204 ;  /* 0x000000cccb08723e */ /* 0x004fe200000000ff */
[----:B-1----:R-:W-:Y:S01]  /*10d00*/  FFMA.FTZ R3, R153, c[0x0][0x2d0], -R0 ;  /* 0x0000b40099037a23 */ /* 0x002fe20000010800 */
[----:B---3--:R-:W-:Y:S01]  /*10d10*/  F2FP.PACK_AB R10, R201, R202 ;  /* 0x000000cac90a723e */ /* 0x008fe200000000ff */
[----:B------:R-:W-:Y:S02]  /*10d20*/  IMAD.MOV.U32 R153, RZ, RZ, R194 ;  /* 0x000000ffff997224 */ /* 0x000fe400078e00c2 */
[----:B------:R1:W-:Y:S02]  /*10d30*/  MUFU.EX2 R200, R3 ;  /* 0x0000000300c87308 */ /* 0x0003e40000000800 */
[----:B-1----:R-:W-:Y:S02]  /*10d40*/  FFMA.FTZ R3, R154, c[0x0][0x2d0], -R0 ;  /* 0x0000b4009a037a23 */ /* 0x002fe40000010800 */
[----:B------:R-:W-:Y:S01]  /*10d50*/  IMAD.MOV.U32 R154, RZ, RZ, R138 ;  /* 0x000000ffff9a7224 */ /* 0x000fe200078e008a */
[----:B------:R-:W-:-:S03]  /*10d60*/  MOV R138, R117 ;  /* 0x00000075008a7202 */ /* 0x000fc60000000f00 */
[----:B------:R1:W2:Y:S02]  /*10d70*/  MUFU.EX2 R199, R3 ;  /* 0x0000000300c77308 */ /* 0x0002a40000000800 */
[----:B-1----:R-:W-:Y:S01]  /*10d80*/  FFMA.FTZ R3, R155, c[0x0][0x2d0], -R0 ;  /* 0x0000b4009b037a23 */ /* 0x002fe20000010800 */
[----:B--2---:R-:W-:Y:S02]  /*10d90*/  F2FP.PACK_AB R9, R199, R200 ;  /* 0x000000c8c709723e */ /* 0x004fe400000000ff */
[----:B------:R-:W-:-:S03]  /*10da0*/  MOV R155, R139 ;  /* 0x0000008b009b7202 */ /* 0x000fc60000000f00 */
[----:B------:R1:W-:Y:S01]  /*10db0*/  MUFU.EX2 R198, R3 ;  /* 0x0000000300c67308 */ /* 0x0003e20000000800 */
[----:B------:R-:W-:Y:S02]  /*10dc0*/  IMAD.MOV.U32 R139, RZ, RZ, R116 ;  /* 0x000000ffff8b7224 */ /* 0x000fe400078e0074 */
[----:B-1----:R-:W-:Y:S02]  /*10dd0*/  FFMA.FTZ R3, R156, c[0x0][0x2d0], -R0 ;  /* 0x0000b4009c037a23 */ /* 0x002fe40000010800 */
[----:B------:R-:W-:Y:S01]  /*10de0*/  IMAD.MOV.U32 R156, RZ, RZ, R137 ;  /* 0x000000ffff9c7224 */ /* 0x000fe200078e0089 */
[----:B------:R-:W-:Y:S02]  /*10df0*/  MOV R137, R188 ;  /* 0x000000bc00897202 */ /* 0x000fe40000000f00 */
[----:B------:R1:W2:Y:S02]  /*10e00*/  MUFU.EX2 R197, R3 ;  /* 0x0000000300c57308 */ /* 0x0002a40000000800 */
[----:B-1----:R-:W-:Y:S01]  /*10e10*/  FFMA.FTZ R3, R157, c[0x0][0x2d0], -R7 ;  /* 0x0000b4009d037a23 */ /* 0x002fe20000010807 */
[----:B--2---:R-:W-:Y:S01]  /*10e20*/  F2FP.PACK_AB R11, R197, R198 ;  /* 0x000000c6c50b723e */ /* 0x004fe200000000ff */
[----:B------:R-:W-:-:S04]  /*10e30*/  IMAD.MOV.U32 R157, RZ, RZ, R191 ;  /* 0x000000ffff9d7224 */ /* 0x000fc800078e00bf */
        /* <DEDUP_REMOVED lines=11> */
[C---:B------:R-:W-:Y:S01]  /*10ef0*/  HMMA.16816.F32 R72, R8.reuse, R20, R72 ;  /* 0x000000140848723c */ /* 0x040fe20000001848 */
[----:B------:R1:W4:Y:S07]  /*10f00*/  MUFU.EX2 R194, R3 ;  /* 0x0000000300c27308 */ /* 0x00032e0000000800 */
[C---:B------:R-:W-:Y:S01]  /*10f10*/  HMMA.16816.F32 R76, R8.reuse, R22, R76 ;  /* 0x00000016084c723c */ /* 0x040fe2000000184c */
[----:B------:R-:W2:Y:S07]  /*10f20*/  LDSM.16.MT88.4 R20, [R225+0x2100] ;  /* 0x00210000e114783b */ /* 0x000eae0000004200 */
[----:B------:R-:W-:Y:S01]  /*10f30*/  HMMA.16816.F32 R80, R8, R24, R100 ;  /* 0x000000180850723c */ /* 0x000fe20000001864 */
[----:B-1----:R-:W-:-:S04]  /*10f40*/  FFMA.FTZ R3, R160, c[0x0][0x2d0], -R6 ;  /* 0x0000b400a0037a23 */ /* 0x002fc80000010806 */
[----:B------:R1:W-:Y:S03]  /*10f50*/  MUFU.EX2 R193, R3 ;  /* 0x0000000300c17308 */ /* 0x0003e60000000800 */
[----:B------:R-:W-:Y:S01]  /*10f60*/  HMMA.16816.F32 R84, R8, R26, R96 ;  /* 0x0000001a0854723c */ /* 0x000fe20000001860 */
[----:B------:R-:W-:Y:S06]  /*10f70*/  LDSM.16.MT88.4 R24, [R224+0x2900] ;  /* 0x00290000e018783b */ /* 0x000fec0000004200 */
[----:B----4-:R-:W-:Y:S01]  /*10f80*/  F2FP.PACK_AB R8, R194, R196 ;  /* 0x000000c4c208723e */ /* 0x010fe200000000ff */
[----:B-1----:R-:W-:-:S04]  /*10f90*/  FFMA.FTZ R3, R161, c[0x0][0x2d0], -R6 ;  /* 0x0000b400a1037a23 */ /* 0x002fc80000010806 */
[----:B------:R1:W4:Y:S02]  /*10fa0*/  MUFU.EX2 R192, R3 ;  /* 0x0000000300c07308 */ /* 0x0003240000000800 */
[----:B-1----:R-:W-:Y:S01]  /*10fb0*/  FFMA.FTZ R3, R162, c[0x0][0x2d0], -R5 ;  /* 0x0000b400a2037a23 */ /* 0x002fe20000010805 */
[----:B----4-:R-:W-:-:S05]  /*10fc0*/  F2FP.PACK_AB R10, R192, R193 ;  /* 0x000000c1c00a723e */ /* 0x010fca00000000ff */
[----:B------:R1:W-:Y:S02]  /*10fd0*/  MUFU.EX2 R191, R3 ;  /* 0x0000000300bf7308 */ /* 0x0003e40000000800 */
[----:B-1----:R-:W-:-:S06]  /*10fe0*/  FFMA.FTZ R3, R164, c[0x0][0x2d0], -R5 ;  /* 0x0000b400a4037a23 */ /* 0x002fcc0000010805 */
        /* <DEDUP_REMOVED lines=8> */
[----:B------:R1:W4:Y:S02]  /*11070*/  MUFU.EX2 R187, R3 ;  /* 0x0000000300bb7308 */ /* 0x0003240000000800 */
[C---:B--2---:R-:W-:Y:S08]  /*11080*/  HMMA.16816.F32 R140, R8.reuse, R12, R92 ;  /* 0x0000000c088c723c */ /* 0x044ff0000000185c */
[----:B------:R-:W-:Y:S01]  /*11090*/  HMMA.16816.F32 R144, R8, R14, R64 ;  /* 0x0000000e0890723c */ /* 0x000fe20000001840 */
[----:B-1----:R-:W-:-:S04]  /*110a0*/  FFMA.FTZ R3, R166, c[0x0][0x2d0], -R7 ;  /* 0x0000b400a6037a23 */ /* 0x002fc80000010807 */
[----:B------:R1:W-:Y:S03]  /*110b0*/  MUFU.EX2 R186, R3 ;  /* 0x0000000300ba7308 */ /* 0x0003e60000000800 */
[C---:B---3--:R-:W-:Y:S08]  /*110c0*/  HMMA.16816.F32 R112, R8.reuse, R16, R112 ;  /* 0x000000100870723c */ /* 0x048ff00000001870 */
[----:B------:R-:W-:Y:S01]  /*110d0*/  HMMA.16816.F32 R108, R8, R18, R108 ;  /* 0x00000012086c723c */ /* 0x000fe2000000186c */
[----:B-1----:R-:W-:-:S07]  /*110e0*/  FFMA.FTZ R3, R171, c[0x0][0x2d0], -R7 ;  /* 0x0000b400ab037a23 */ /* 0x002fce0000010807 */
        /* <DEDUP_REMOVED lines=40> */
[----:B-1----:R-:W-:Y:S02]  /*11370*/  FFMA.FTZ R3, R157, c[0x0][0x2d0], -R5 ;  /* 0x0000b4009d037a23 */ /* 0x002fe40000010805 */
[----:B------:R-:W-:Y:S01]  /*11380*/  IMAD.MOV.U32 R157, RZ, RZ, R124 ;  /* 0x000000ffff9d7224 */ /* 0x000fe200078e007c */
[----:B------:R-:W-:Y:S01]  /*11390*/  MOV R124, R125 ;  /* 0x0000007d007c7202 */ /* 0x000fe20000000f00 */
[----:B------:R-:W-:Y:S02]  /*113a0*/  IMAD.MOV.U32 R125, RZ, RZ, R126 ;  /* 0x000000ffff7d7224 */ /* 0x000fe400078e007e */
[----:B------:R1:W-:Y:S01]  /*113b0*/  MUFU.EX2 R75, R3 ;  /* 0x00000003004b7308 */ /* 0x0003e20000000800 */
[----:B------:R-:W-:Y:S02]  /*113c0*/  IMAD.MOV.U32 R126, RZ, RZ, R127 ;  /* 0x000000ffff7e7224 */ /* 0x000fe400078e007f */
[----:B------:R-:W-:Y:S01]  /*113d0*/  IMAD.MOV.U32 R127, RZ, RZ, R156 ;  /* 0x000000ffff7f7224 */ /* 0x000fe200078e009c */
[----:B------:R-:W-:Y:S01]  /*113e0*/  MOV R156, R120 ;  /* 0x00000078009c7202 */ /* 0x000fe20000000f00 */
[----:B------:R-:W-:-:S02]  /*113f0*/  IMAD.MOV.U32 R120, RZ, RZ, R121 ;  /* 0x000000ffff787224 */ /* 0x000fc400078e0079 */
[----:B------:R-:W-:Y:S01]  /*11400*/  IMAD.MOV.U32 R121, RZ, RZ, R122 ;  /* 0x000000ffff797224 */ /* 0x000fe200078e007a */
[----:B------:R-:W-:Y:S01]  /*11410*/  MOV R122, R123 ;  /* 0x0000007b007a7202 */ /* 0x000fe20000000f00 */
[----:B------:R-:W-:Y:S01]  /*11420*/  IMAD.MOV.U32 R123, RZ, RZ, R241 ;  /* 0x000000ffff7b7224 */ /* 0x000fe200078e00f1 */
[----:B------:R-:W-:Y:S01]  /*11430*/  HMMA.16816.F32 R36, R8, R22, R76 ;  /* 0x000000160824723c */ /* 0x000fe2000000184c */
[----:B------:R-:W3:Y:S01]  /*11440*/  LDSM.16.MT88.4 R20, [R227+0x2900] ;  /* 0x00290000e314783b */ /* 0x000ee20000004200 */
[----:B------:R-:W-:Y:S01]  /*11450*/  IMAD.MOV.U32 R161, RZ, RZ, R131 ;  /* 0x000000ffffa17224 */ /* 0x000fe200078e0083 */
[----:B------:R-:W-:Y:S01]  /*11460*/  MOV R160, R237 ;  /* 0x000000ed00a07202 */ /* 0x000fe20000000f00 */
[----:B------:R-:W-:Y:S01]  /*11470*/  FFMA.FTZ R4, R4, c[0x0][0x2d0], -R7 ;  /* 0x0000b40004047a23 */ /* 0x000fe20000010807 */
[----:B------:R4:W5:Y:S01]  /*11480*/  LDL.LU R241, [R1+0x80] ;  /* 0x0000800001f17983 */ /* 0x0009620000300800 */
[----:B-1----:R-:W-:Y:S02]  /*11490*/  FFMA.FTZ R3, R157, c[0x0][0x2d0], -R5 ;  /* 0x0000b4009d037a23 */ /* 0x002fe40000010805 */
[----:B------:R-:W-:Y:S01]  /*114a0*/  IMAD.MOV.U32 R157, RZ, RZ, R124 ;  /* 0x000000ffff9d7224 */ /* 0x000fe200078e007c */
[----:B------:R-:W-:Y:S01]  /*114b0*/  MOV R124, R125 ;  /* 0x0000007d007c7202 */ /* 0x000fe20000000f00 */
[----:B------:R-:W-:Y:S01]  /*114c0*/  IMAD.MOV.U32 R125, RZ, RZ, R126 ;  /* 0x000000ffff7d7224 */ /* 0x000fe200078e007e */
[----:B------:R1:W1:Y:S01]  /*114d0*/  MUFU.EX2 R74, R3 ;  /* 0x00000003004a7308 */ /* 0x0002620000000800 */
        /* <DEDUP_REMOVED lines=9> */
[----:B------:R-:W-:Y:S01]  /*11570*/  HMMA.16816.F32 R48, R8, R28, R80 ;  /* 0x0000001c0830723c */ /* 0x000fe20000001850 */
[----:B------:R-:W-:Y:S02]  /*11580*/  IMAD.MOV.U32 R167, RZ, RZ, R161 ;  /* 0x000000ffffa77224 */ /* 0x000fe400078e00a1 */
        /* <DEDUP_REMOVED lines=9> */
[----:B------:R4:W5:Y:S01]  /*11620*/  LDL.LU R240, [R1+0x7c] ;  /* 0x00007c0001f07983 */ /* 0x0009620000300800 */
[----:B------:R-:W-:Y:S01]  /*11630*/  IMAD.MOV.U32 R120, RZ, RZ, R121 ;  /* 0x000000ffff787224 */ /* 0x000fe200078e0079 */
[----:B------:R-:W-:Y:S01]  /*11640*/  MOV R121, R122 ;  /* 0x0000007a00797202 */ /* 0x000fe20000000f00 */
[----:B------:R-:W-:-:S02]  /*11650*/  IMAD.MOV.U32 R122, RZ, RZ, R123 ;  /* 0x000000ffff7a7224 */ /* 0x000fc400078e007b */
[----:B------:R-:W-:Y:S01]  /*11660*/  IMAD.MOV.U32 R123, RZ, RZ, R153 ;  /* 0x000000ffff7b7224 */ /* 0x000fe200078e0099 */
[----:B------:R-:W-:Y:S01]  /*11670*/  MOV R153, R151 ;  /* 0x0000009700997202 */ /* 0x000fe20000000f00 */
[----:B------:R-:W-:Y:S01]  /*11680*/  IMAD.MOV.U32 R151, RZ, RZ, R239 ;  /* 0x000000ffff977224 */ /* 0x000fe200078e00ef */
[----:B--2---:R-:W-:Y:S01]  /*11690*/  F2FP.PACK_AB R8, R102, R103 ;  /* 0x000000676608723e */ /* 0x004fe200000000ff */
[----:B------:R4:W5:Y:S01]  /*116a0*/  LDL.LU R239, [R1+0x78] ;  /* 0x0000780001ef7983 */ /* 0x0009620000300800 */
[----:B-1----:R-:W-:-:S04]  /*116b0*/  FFMA.FTZ R3, R169, c[0x0][0x2d0], -R5 ;  /* 0x0000b400a9037a23 */ /* 0x002fc80000010805 */
[----:B------:R1:W2:Y:S02]  /*116c0*/  MUFU.EX2 R72, R3 ;  /* 0x0000000300487308 */ /* 0x0002a40000000800 */
[----:B-1----:R-:W-:Y:S02]  /*116d0*/  FFMA.FTZ R3, R157, c[0x0][0x2d0], -R0 ;  /* 0x0000b4009d037a23 */ /* 0x002fe40000010800 */
[----:B------:R-:W-:Y:S01]  /*116e0*/  IMAD.MOV.U32 R157, RZ, RZ, R125 ;  /* 0x000000ffff9d7224 */ /* 0x000fe200078e007d */
[----:B------:R-:W-:-:S03]  /*116f0*/  MOV R125, R120 ;  /* 0x00000078007d7202 */ /* 0x000fc60000000f00 */
[----:B------:R1:W-:Y:S01]  /*11700*/  MUFU.EX2 R61, R3 ;  /* 0x00000003003d7308 */ /* 0x0003e20000000800 */
[----:B------:R-:W-:Y:S02]  /*11710*/  IMAD.MOV.U32 R120, RZ, RZ, R122 ;  /* 0x000000ffff787224 */ /* 0x000fe400078e007a */
[----:B------:R-:W-:Y:S01]  /*11720*/  IMAD.MOV.U32 R122, RZ, RZ, R153 ;  /* 0x000000ffff7a7224 */ /* 0x000fe200078e0099 */
[----:B------:R-:W-:Y:S01]  /*11730*/  MOV R153, R128 ;  /* 0x0000008000997202 */ /* 0x000fe20000000f00 */
[----:B------:R-:W-:Y:S02]  /*11740*/  IMAD.MOV.U32 R128, RZ, RZ, R130 ;  /* 0x000000ffff807224 */ /* 0x000fe400078e0082 */
[----:B------:R-:W-:Y:S02]  /*11750*/  IMAD.MOV.U32 R130, RZ, RZ, R238 ;  /* 0x000000ffff827224 */ /* 0x000fe400078e00ee */
[----:B-1----:R-:W-:Y:S01]  /*11760*/  FFMA.FTZ R3, R124, c[0x0][0x2d0], -R0 ;  /* 0x0000b4007c037a23 */ /* 0x002fe20000010800 */
[----:B------:R-:W-:Y:S01]  /*11770*/  F2FP.PACK_AB R9, R74, R75 ;  /* 0x0000004b4a09723e */ /* 0x000fe200000000ff */
[----:B------:R-:W-:Y:S01]  /*11780*/  IMAD.MOV.U32 R124, RZ, RZ, R121 ;  /* 0x000000ffff7c7224 */ /* 0x000fe200078e0079 */
[----:B------:R-:W-:Y:S01]  /*11790*/  MOV R121, R123 ;  /* 0x0000007b00797202 */ /* 0x000fe20000000f00 */
[----:B------:R-:W-:Y:S01]  /*117a0*/  IMAD.MOV.U32 R123, RZ, RZ, R151 ;  /* 0x000000ffff7b7224 */ /* 0x000fe200078e0097 */
[----:B------:R-:W-:Y:S01]  /*117b0*/  F2FP.PACK_AB R10, R100, R101 ;  /* 0x00000065640a723e */ /* 0x000fe200000000ff */
[----:B------:R-:W-:Y:S01]  /*117c0*/  IMAD.MOV.U32 R151, RZ, RZ, R129 ;  /* 0x000000ffff977224 */ /* 0x000fe200078e0081 */
[----:B------:R-:W-:-:S02]  /*117d0*/  MOV R129, R69 ;  /* 0x0000004500817202 */ /* 0x000fc40000000f00 */
[----:B--2---:R-:W-:Y:S01]  /*117e0*/  F2FP.PACK_AB R11, R72, R73 ;  /* 0x00000049480b723e */ /* 0x004fe200000000ff */
[----:B------:R1:W2:Y:S01]  /*117f0*/  MUFU.EX2 R69, R3 ;  /* 0x0000000300457308 */ /* 0x0002a20000000800 */
[----:B------:R-:W-:Y:S01]  /*11800*/  MOV R163, R153 ;  /* 0x0000009900a37202 */ /* 0x000fe20000000f00 */
[----:B------:R-:W-:Y:S01]  /*11810*/  IMAD.MOV.U32 R159, RZ, RZ, R122 ;  /* 0x000000ffff9f7224 */ /* 0x000fe200078e007a */
[----:B------:R4:W5:Y:S01]  /*11820*/  LDL.LU R238, [R1+0x74] ;  /* 0x0000740001ee7983 */ /* 0x0009620000300800 */
[----:B------:R-:W-:Y:S01]  /*11830*/  IMAD.MOV.U32 R165, RZ, RZ, R123 ;  /* 0x000000ffffa57224 */ /* 0x000fe200078e007b */
[----:B------:R-:W-:Y:S01]  /*11840*/  MOV R158, R121 ;  /* 0x00000079009e7202 */ /* 0x000fe20000000f00 */
[----:B------:R-:W-:Y:S01]  /*11850*/  IMAD.MOV.U32 R164, RZ, RZ, R151 ;  /* 0x000000ffffa47224 */ /* 0x000fe200078e0097 */
[----:B------:R-:W-:Y:S01]  /*11860*/  MOV R153, R129 ;  /* 0x0000008100997202 */ /* 0x000fe20000000f00 */
[----:B------:R-:W-:Y:S01]  /*11870*/  IMAD.MOV.U32 R162, RZ, RZ, R130 ;  /* 0x000000ffffa27224 */ /* 0x000fe200078e0082 */
[----:B---3--:R-:W-:Y:S01]  /*11880*/  HMMA.16816.F32 R140, R8, R20, R140 ;  /* 0x00000014088c723c */ /* 0x008fe2000000188c */
[----:B-1----:R-:W-:-:S02]  /*11890*/  FFMA.FTZ R3, R157, c[0x0][0x2d0], -R0 ;  /* 0x0000b4009d037a23 */ /* 0x002fc40000010800 */
[----:B------:R-:W-:-:S05]  /*118a0*/  IMAD.MOV.U32 R170, RZ, RZ, R163 ;  /* 0x000000ffffaa7224 */ /* 0x000fca00078e00a3 */
[C---:B------:R-:W-:Y:S01]  /*118b0*/  HMMA.16816.F32 R144, R8.reuse, R22, R144 ;  /* 0x000000160890723c */ /* 0x040fe20000001890 */
[----:B------:R1:W-:Y:S01]  /*118c0*/  MUFU.EX2 R63, R3 ;  /* 0x00000003003f7308 */ /* 0x0003e20000000800 */
[----:B------:R-:W-:Y:S01]  /*118d0*/  IMAD.MOV.U32 R157, RZ, RZ, R120 ;  /* 0x000000ffff9d7224 */ /* 0x000fe200078e0078 */
[----:B------:R-:W-:Y:S01]  /*118e0*/  MOV R161, R124 ;  /* 0x0000007c00a17202 */ /* 0x000fe20000000f00 */
[----:B------:R-:W-:Y:S01]  /*118f0*/  IMAD.MOV.U32 R151, RZ, RZ, R128 ;  /* 0x000000ffff977224 */ /* 0x000fe200078e0080 */
[----:B------:R4:W5:Y:S01]  /*11900*/  LDL.LU R237, [R1+0x70] ;  /* 0x0000700001ed7983 */ /* 0x0009620000300800 */
[----:B------:R-:W-:Y:S01]  /*11910*/  IMAD.MOV.U32 R171, RZ, RZ, R164 ;  /* 0x000000ffffab7224 */ /* 0x000fe200078e00a4 */
[----:B------:R-:W-:Y:S01]  /*11920*/  MOV R166, R162 ;  /* 0x000000a200a67202 */ /* 0x000fe20000000f00 */
[----:B------:R-:W-:Y:S01]  /*11930*/  HMMA.16816.F32 R120, R8, R24, R112 ;  /* 0x000000180878723c */ /* 0x000fe20000001870 */
[----:B------:R-:W-:Y:S01]  /*11940*/  MOV R163, R159 ;  /* 0x0000009f00a37202 */ /* 0x000fe20000000f00 */
[----:B------:R-:W-:-:S02]  /*11950*/  IMAD.MOV.U32 R164, RZ, RZ, R125 ;  /* 0x000000ffffa47224 */ /* 0x000fc400078e007d */
[----:B------:R-:W-:Y:S02]  /*11960*/  IMAD.MOV.U32 R162, RZ, RZ, R155 ;  /* 0x000000ffffa27224 */ /* 0x000fe400078e009b */
[----:B------:R-:W-:Y:S01]  /*11970*/  IMAD.MOV.U32 R155, RZ, RZ, R154 ;  /* 0x000000ffff9b7224 */ /* 0x000fe200078e009a */
[----:B------:R-:W-:Y:S01]  /*11980*/  MOV R154, R152 ;  /* 0x00000098009a7202 */ /* 0x000fe20000000f00 */
[----:B------:R-:W-:Y:S01]  /*11990*/  HMMA.16816.F32 R128, R8, R26, R108 ;  /* 0x0000001a0880723c */ /* 0x000fe2000000186c */
[----:B-1----:R-:W-:Y:S02]  /*119a0*/  FFMA.FTZ R3, R168, c[0x0][0x2d0], -R0 ;  /* 0x0000b400a8037a23 */ /* 0x002fe40000010800 */
[----:B------:R-:W-:Y:S01]  /*119b0*/  IMAD.MOV.U32 R159, RZ, RZ, R158 ;  /* 0x000000ffff9f7224 */ /* 0x000fe200078e009e */
[----:B------:R-:W-:Y:S01]  /*119c0*/  MOV R158, R127 ;  /* 0x0000007f009e7202 */ /* 0x000fe20000000f00 */
[----:B------:R1:W3:Y:S01]  /*119d0*/  MUFU.EX2 R62, R3 ;  /* 0x00000003003e7308 */ /* 0x0002e20000000800 */
[----:B------:R-:W-:-:S02]  /*119e0*/  IMAD.MOV.U32 R152, RZ, RZ, R236 ;  /* 0x000000ffff987224 */ /* 0x000fc400078e00ec */
[C---:B------:R-:W-:Y:S01]  /*119f0*/  HMMA.16816.F32 R96, R8.reuse, R16, R96 ;  /* 0x000000100860723c */ /* 0x040fe20000001860 */
[----:B------:R4:W5:Y:S07]  /*11a00*/  LDL.LU R236, [R1+0x6c] ;  /* 0x00006c0001ec7983 */ /* 0x00096e0000300800 */
[----:B------:R-:W-:Y:S01]  /*11a10*/  HMMA.16816.F32 R92, R8, R18, R92 ;  /* 0x00000012085c723c */ /* 0x000fe2000000185c */
[----:B-1----:R-:W-:Y:S02]  /*11a20*/  FFMA.FTZ R3, R165, c[0x0][0x2d0], -R6 ;  /* 0x0000b400a5037a23 */ /* 0x002fe40000010806 */
[----:B------:R-:W-:-:S05]  /*11a30*/  IMAD.MOV.U32 R165, RZ, RZ, R160 ;  /* 0x000000ffffa57224 */ /* 0x000fca00078e00a0 */
[----:B------:R-:W-:Y:S01]  /*11a40*/  HMMA.16816.F32 R88, R8, R12, R88 ;  /* 0x0000000c0858723c */ /* 0x000fe20000001858 */
[----:B------:R1:W-:Y:S01]  /*11a50*/  MUFU.EX2 R60, R3 ;  /* 0x00000003003c7308 */ /* 0x0003e20000000800 */
[----:B------:R-:W-:Y:S02]  /*11a60*/  IMAD.MOV.U32 R160, RZ, RZ, R157 ;  /* 0x000000ffffa07224 */ /* 0x000fe400078e009d */
[----:B------:R-:W-:-:S04]  /*11a70*/  IMAD.MOV.U32 R157, RZ, RZ, R126 ;  /* 0x000000ffff9d7224 */ /* 0x000fc800078e007e */
[----:B------:R-:W-:Y:S07]  /*11a80*/  HMMA.16816.F32 R64, R8, R14, R64 ;  /* 0x0000000e0840723c */ /* 0x000fee0000001840 */
[----:B------:R-:W-:Y:S02]  /*11a90*/  F2FP.PACK_AB R8, R117, R184 ;  /* 0x000000b87508723e */ /* 0x000fe400000000ff */
[----:B--2---:R-:W-:Y:S01]  /*11aa0*/  F2FP.PACK_AB R9, R69, R61 ;  /* 0x0000003d4509723e */ /* 0x004fe200000000ff */
[----:B-1----:R-:W-:Y:S01]  /*11ab0*/  FFMA.FTZ R3, R170, c[0x0][0x2d0], -R6 ;  /* 0x0000b400aa037a23 */ /* 0x002fe20000010806 */
[----:B------:R-:W-:-:S02]  /*11ac0*/  F2FP.PACK_AB R10, R106, R104 ;  /* 0x000000686a0a723e */ /* 0x000fc400000000ff */
[----:B---3--:R-:W-:Y:S01]  /*11ad0*/  F2FP.PACK_AB R11, R62, R63 ;  /* 0x0000003f3e0b723e */ /* 0x008fe200000000ff */
[----:B------:R-:W-:Y:S01]  /*11ae0*/  IMAD.MOV.U32 R170, RZ, RZ, R171 ;  /* 0x000000ffffaa7224 */ /* 0x000fe200078e00ab */
[----:B------:R-:W-:Y:S01]  /*11af0*/  MOV R171, R166 ;  /* 0x000000a600ab7202 */ /* 0x000fe20000000f00 */
[----:B------:R-:W-:Y:S02]  /*11b00*/  IMAD.MOV.U32 R166, RZ, RZ, R167 ;  /* 0x000000ffffa67224 */ /* 0x000fe400078e00a7 */
[----:B------:R-:W-:Y:S01]  /*11b10*/  IMAD.MOV.U32 R167, RZ, RZ, R165 ;  /* 0x000000ffffa77224 */ /* 0x000fe200078e00a5 */
[----:B------:R-:W-:Y:S01]  /*11b20*/  MOV R165, R163 ;  /* 0x000000a300a57202 */ /* 0x000fe20000000f00 */
[----:B------:R-:W-:Y:S01]  /*11b30*/  HMMA.16816.F32 R124, R8, R24, R56 ;  /* 0x00000018087c723c */ /* 0x000fe20000001838 */
[----:B------:R-:W-:Y:S01]  /*11b40*/  IMAD.MOV.U32 R163, RZ, RZ, R164 ;  /* 0x000000ffffa37224 */ /* 0x000fe200078e00a4 */
[----:B------:R1:W-:Y:S01]  /*11b50*/  MUFU.EX2 R57, R3 ;  /* 0x0000000300397308 */ /* 0x0003e20000000800 */
[----:B------:R-:W-:Y:S01]  /*11b60*/  IMAD.MOV.U32 R164, RZ, RZ, R162 ;  /* 0x000000ffffa47224 */ /* 0x000fe200078e00a2 */
[----:B------:R-:W-:Y:S01]  /*11b70*/  MOV R162, R155 ;  /* 0x0000009b00a27202 */ /* 0x000fe20000000f00 */
        /* <DEDUP_REMOVED lines=8> */
[----:B-1----:R-:W-:Y:S02]  /*11c00*/  FFMA.FTZ R3, R170, c[0x0][0x2d0], -R6 ;  /* 0x0000b400aa037a23 */ /* 0x002fe40000010806 */
[----:B------:R-:W-:Y:S02]  /*11c10*/  IMAD.MOV.U32 R170, RZ, RZ, R163 ;  /* 0x000000ffffaa7224 */ /* 0x000fe400078e00a3 */
[----:B------:R1:W-:Y:S01]  /*11c20*/  MUFU.EX2 R56, R3 ;  /* 0x0000000300387308 */ /* 0x0003e20000000800 */
        /* <DEDUP_REMOVED lines=8> */
[----:B------:R-:W-:Y:S01]  /*11cb0*/  HMMA.16816.F32 R52, R8, R26, R52 ;  /* 0x0000001a0834723c */ /* 0x000fe20000001834 */
[----:B------:R-:W-:Y:S01]  /*11cc0*/  IMAD.MOV.U32 R162, RZ, RZ, R138 ;  /* 0x000000ffffa27224 */ /* 0x000fe200078e008a */
[----:B------:R-:W2:Y:S01]  /*11cd0*/  MUFU.EX2 R24, R4 ;  /* 0x0000000400187308 */ /* 0x000ea20000000800 */
[----:B-1----:R-:W-:Y:S01]  /*11ce0*/  FFMA.FTZ R3, R178, c[0x0][0x2d0], -R6 ;  /* 0x0000b400b2037a23 */ /* 0x002fe20000010806 */
[----:B------:R-:W-:Y:S01]  /*11cf0*/  MOV R178, R177 ;  /* 0x000000b100b27202 */ /* 0x000fe20000000f00 */
[----:B------:R-:W-:-:S03]  /*11d00*/  IMAD.MOV.U32 R177, RZ, RZ, R176 ;  /* 0x000000ffffb17224 */ /* 0x000fc600078e00b0 */
[C---:B------:R-:W-:Y:S01]  /*11d10*/  HMMA.16816.F32 R48, R8.reuse, R12, R48 ;  /* 0x0000000c0830723c */ /* 0x040fe20000001830 */
[----:B------:R-:W-:Y:S01]  /*11d20*/  IMAD.MOV.U32 R176, RZ, RZ, R175 ;  /* 0x000000ffffb07224 */ /* 0x000fe200078e00af */
[----:B------:R-:W-:Y:S01]  /*11d30*/  MOV R175, R170 ;  /* 0x000000aa00af7202 */ /* 0x000fe20000000f00 */
[----:B------:R-:W-:Y:S01]  /*11d40*/  IMAD.MOV.U32 R154, RZ, RZ, R136 ;  /* 0x000000ffff9a7224 */ /* 0x000fe200078e0088 */
[----:B------:R4:W5:Y:S01]  /*11d50*/  LDL.LU R235, [R1+0x68] ;  /* 0x0000680001eb7983 */ /* 0x0009620000300800 */
[----:B------:R-:W-:Y:S02]  /*11d60*/  IMAD.MOV.U32 R170, RZ, RZ, R171 ;  /* 0x000000ffffaa7224 */ /* 0x000fe400078e00ab */
[----:B------:R-:W-:Y:S01]  /*11d70*/  IMAD.MOV.U32 R171, RZ, RZ, R166 ;  /* 0x000000ffffab7224 */ /* 0x000fe200078e00a6 */
[----:B------:R-:W-:Y:S01]  /*11d80*/  HMMA.16816.F32 R136, R8, R20, R44 ;  /* 0x000000140888723c */ /* 0x000fe2000000182c */
[----:B------:R1:W-:Y:S01]  /*11d90*/  MUFU.EX2 R45, R3 ;  /* 0x00000003002d7308 */ /* 0x0003e20000000800 */
[----:B------:R-:W-:Y:S01]  /*11da0*/  MOV R166, R167 ;  /* 0x000000a700a67202 */ /* 0x000fe20000000f00 */
[----:B------:R-:W-:-:S02]  /*11db0*/  IMAD.MOV.U32 R167, RZ, RZ, R165 ;  /* 0x000000ffffa77224 */ /* 0x000fc400078e00a5 */
[----:B------:R-:W-:Y:S01]  /*11dc0*/  IMAD.MOV.U32 R165, RZ, RZ, R163 ;  /* 0x000000ffffa57224 */ /* 0x000fe200078e00a3 */
[----:B------:R-:W-:Y:S01]  /*11dd0*/  MOV R163, R164 ;  /* 0x000000a400a37202 */ /* 0x000fe20000000f00 */
[----:B------:R-:W-:Y:S02]  /*11de0*/  IMAD.MOV.U32 R164, RZ, RZ, R162 ;  /* 0x000000ffffa47224 */ /* 0x000fe400078e00a2 */
[----:B------:R-:W-:Y:S01]  /*11df0*/  IMAD.MOV.U32 R162, RZ, RZ, R155 ;  /* 0x000000ffffa27224 */ /* 0x000fe200078e009b */
[----:B------:R-:W-:Y:S01]  /*11e00*/  MOV R155, R154 ;  /* 0x0000009a009b7202 */ /* 0x000fe20000000f00 */
[----:B-1----:R-:W-:Y:S01]  /*11e10*/  FFMA.FTZ R3, R178, c[0x0][0x2d0], -R5 ;  /* 0x0000b400b2037a23 */ /* 0x002fe20000010805 */
[----:B------:R-:W-:Y:S01]  /*11e20*/  MOV R178, R177 ;  /* 0x000000b100b27202 */ /* 0x000fe20000000f00 */
[----:B------:R-:W-:Y:S02]  /*11e30*/  IMAD.MOV.U32 R177, RZ, RZ, R176 ;  /* 0x000000ffffb17224 */ /* 0x000fe400078e00b0 */
[----:B------:R-:W-:Y:S01]  /*11e40*/  IMAD.MOV.U32 R176, RZ, RZ, R175 ;  /* 0x000000ffffb07224 */ /* 0x000fe200078e00af */
[----:B------:R-:W-:Y:S01]  /*11e50*/  MOV R175, R170 ;  /* 0x000000aa00af7202 */ /* 0x000fe20000000f00 */
[----:B------:R-:W-:-:S02]  /*11e60*/  IMAD.MOV.U32 R170, RZ, RZ, R171 ;  /* 0x000000ffffaa7224 */ /* 0x000fc400078e00ab */
[----:B------:R-:W-:Y:S01]  /*11e70*/  IMAD.MOV.U32 R171, RZ, RZ, R166 ;  /* 0x000000ffffab7224 */ /* 0x000fe200078e00a6 */
[----:B------:R-:W-:Y:S01]  /*11e80*/  MOV R166, R167 ;  /* 0x000000a700a67202 */ /* 0x000fe20000000f00 */
[----:B------:R-:W-:Y:S02]  /*11e90*/  IMAD.MOV.U32 R154, RZ, RZ, R151 ;  /* 0x000000ffff9a7224 */ /* 0x000fe400078e0097 */
[----:B------:R-:W-:Y:S02]  /*11ea0*/  IMAD.MOV.U32 R151, RZ, RZ, R233 ;  /* 0x000000ffff977224 */ /* 0x000fe400078e00e9 */
[----:B------:R-:W-:Y:S01]  /*11eb0*/  IMAD.MOV.U32 R167, RZ, RZ, R165 ;  /* 0x000000ffffa77224 */ /* 0x000fe200078e00a5 */
[----:B------:R1:W-:Y:S01]  /*11ec0*/  MUFU.EX2 R44, R3 ;  /* 0x00000003002c7308 */ /* 0x0003e20000000800 */
[----:B------:R-:W-:Y:S01]  /*11ed0*/  IMAD.MOV.U32 R165, RZ, RZ, R163 ;  /* 0x000000ffffa57224 */ /* 0x000fe200078e00a3 */
[----:B------:R-:W-:Y:S01]  /*11ee0*/  MOV R163, R164 ;  /* 0x000000a400a37202 */ /* 0x000fe20000000f00 */
[----:B------:R-:W-:-:S02]  /*11ef0*/  IMAD.MOV.U32 R164, RZ, RZ, R162 ;  /* 0x000000ffffa47224 */ /* 0x000fc400078e00a2 */
[----:B------:R-:W-:Y:S01]  /*11f00*/  IMAD.MOV.U32 R172, RZ, RZ, R176 ;  /* 0x000000ffffac7224 */ /* 0x000fe200078e00b0 */
[----:B------:R-:W-:Y:S01]  /*11f10*/  MOV R173, R175 ;  /* 0x000000af00ad7202 */ /* 0x000fe20000000f00 */
[----:B------:R-:W-:Y:S01]  /*11f20*/  IMAD.MOV.U32 R162, RZ, RZ, R155 ;  /* 0x000000ffffa27224 */ /* 0x000fe200078e009b */
[----:B------:R-:W-:Y:S01]  /*11f30*/  MOV R155, R151 ;  /* 0x00000097009b7202 */ /* 0x000fe20000000f00 */
[----:B------:R-:W-:Y:S02]  /*11f40*/  IMAD.MOV.U32 R243, RZ, RZ, R177 ;  /* 0x000000fffff37224 */ /* 0x000fe400078e00b1 */
[----:B------:R-:W-:Y:S02]  /*11f50*/  IMAD.MOV.U32 R151, RZ, RZ, R135 ;  /* 0x000000ffff977224 */ /* 0x000fe400078e0087 */
[----:B------:R-:W-:Y:S02]  /*11f60*/  IMAD.MOV.U32 R174, RZ, RZ, R170 ;  /* 0x000000ffffae7224 */ /* 0x000fe400078e00aa */
[----:B-1----:R-:W-:-:S02]  /*11f70*/  FFMA.FTZ R3, R178, c[0x0][0x2d0], -R5 ;  /* 0x0000b400b2037a23 */ /* 0x002fc40000010805 */
[----:B------:R-:W-:Y:S01]  /*11f80*/  IMAD.MOV.U32 R178, RZ, RZ, R171 ;  /* 0x000000ffffb27224 */ /* 0x000fe200078e00ab */
[----:B------:R-:W-:Y:S01]  /*11f90*/  MOV R83, R172 ;  /* 0x000000ac00537202 */ /* 0x000fe20000000f00 */
[----:B------:R-:W-:Y:S01]  /*11fa0*/  IMAD.MOV.U32 R135, RZ, RZ, R134 ;  /* 0x000000ffff877224 */ /* 0x000fe200078e0086 */
[----:B------:R1:W-:Y:S01]  /*11fb0*/  MUFU.EX2 R27, R3 ;  /* 0x00000003001b7308 */ /* 0x0003e20000000800 */
[----:B------:R-:W-:Y:S01]  /*11fc0*/  MOV R134, R232 ;  /* 0x000000e800867202 */ /* 0x000fe20000000f00 */
        /* <DEDUP_REMOVED lines=9> */
[----:B-1----:R-:W-:Y:S01]  /*12060*/  FFMA.FTZ R3, R243, c[0x0][0x2d0], -R5 ;  /* 0x0000b400f3037a23 */ /* 0x002fe20000010805 */
[----:B------:R-:W-:Y:S01]  /*12070*/  MOV R179, R175 ;  /* 0x000000af00b37202 */ /* 0x000fe20000000f00 */
[----:B------:R-:W-:Y:S02]  /*12080*/  IMAD.MOV.U32 R171, RZ, RZ, R164 ;  /* 0x000000ffffab7224 */ /* 0x000fe400078e00a4 */
[----:B------:R1:W-:Y:S01]  /*12090*/  MUFU.EX2 R26, R3 ;  /* 0x00000003001a7308 */ /* 0x0003e20000000800 */
[----:B------:R-:W-:Y:S01]  /*120a0*/  IMAD.MOV.U32 R163, RZ, RZ, R134 ;  /* 0x000000ffffa37224 */ /* 0x000fe200078e0086 */
[----:B------:R-:W-:Y:S01]  /*120b0*/  MOV R164, R133 ;  /* 0x0000008500a47202 */ /* 0x000fe20000000f00 */
[----:B------:R-:W-:Y:S01]  /*120c0*/  IMAD.MOV.U32 R79, RZ, RZ, R176 ;  /* 0x000000ffff4f7224 */ /* 0x000fe200078e00b0 */
[----:B------:R-:W-:Y:S01]  /*120d0*/  MOV R172, R166 ;  /* 0x000000a600ac7202 */ /* 0x000fe20000000f00 */
[----:B------:R-:W-:Y:S02]  /*120e0*/  IMAD.MOV.U32 R165, RZ, RZ, R135 ;  /* 0x000000ffffa57224 */ /* 0x000fe400078e0087 */
[----:B------:R-:W-:-:S02]  /*120f0*/  IMAD.MOV.U32 R183, RZ, RZ, R170 ;  /* 0x000000ffffb77224 */ /* 0x000fc400078e00aa */
[----:B------:R-:W-:Y:S02]  /*12100*/  IMAD.MOV.U32 R151, RZ, RZ, R231 ;  /* 0x000000ffff977224 */ /* 0x000fe400078e00e7 */
[----:B------:R-:W-:Y:S02]  /*12110*/  IMAD.MOV.U32 R173, RZ, RZ, R167 ;  /* 0x000000ffffad7224 */ /* 0x000fe400078e00a7 */
[----:B-1----:R-:W-:Y:S02]  /*12120*/  FFMA.FTZ R3, R83, c[0x0][0x2d0], -R5 ;  /* 0x0000b40053037a23 */ /* 0x002fe40000010805 */
[----:B------:R-:W-:Y:S01]  /*12130*/  IMAD.MOV.U32 R83, RZ, RZ, R76 ;  /* 0x000000ffff537224 */ /* 0x000fe200078e004c */
[----:B------:R-:W-:Y:S01]  /*12140*/  MOV R76, R77 ;  /* 0x0000004d004c7202 */ /* 0x000fe20000000f00 */
        /* <DEDUP_REMOVED lines=12> */
[----:B------:R-:W-:Y:S01]  /*12210*/  IMAD.MOV.U32 R243, RZ, RZ, R171 ;  /* 0x000000fffff37224 */ /* 0x000fe200078e00ab */
[----:B------:R1:W-:Y:S01]  /*12220*/  MUFU.EX2 R25, R3 ;  /* 0x0000000300197308 */ /* 0x0003e20000000800 */
[----:B------:R-:W-:Y:S01]  /*12230*/  IMAD.MOV.U32 R183, RZ, RZ, R172 ;  /* 0x000000ffffb77224 */ /* 0x000fe200078e00ac */
[----:B------:R-:W-:Y:S01]  /*12240*/  MOV R172, R173 ;  /* 0x000000ad00ac7202 */ /* 0x000fe20000000f00 */
[----:B------:R-:W-:Y:S01]  /*12250*/  IMAD.MOV.U32 R176, RZ, RZ, R162 ;  /* 0x000000ffffb07224 */ /* 0x000fe200078e00a2 */
[----:B------:R-:W-:Y:S01]  /*12260*/  HMMA.16816.F32 R40, R8, R22, R40 ;  /* 0x000000160828723c */ /* 0x000fe20000001828 */
[----:B------:R-:W-:Y:S01]  /*12270*/  IMAD.MOV.U32 R173, RZ, RZ, R174 ;  /* 0x000000ffffad7224 */ /* 0x000fe200078e00ae */
[----:B------:R-:W3:Y:S01]  /*12280*/  LDSM.16.MT88.4 R132, [R224+0x3100] ;  /* 0x00310000e084783b */ /* 0x000ee20000004200 */
[----:B------:R-:W-:Y:S01]  /*12290*/  IMAD.MOV.U32 R174, RZ, RZ, R178 ;  /* 0x000000ffffae7224 */ /* 0x000fe200078e00b2 */
[----:B------:R-:W-:Y:S01]  /*122a0*/  MOV R178, R177 ;  /* 0x000000b100b27202 */ /* 0x000fe20000000f00 */
[----:B------:R-:W-:Y:S01]  /*122b0*/  IMAD.MOV.U32 R171, RZ, RZ, R149 ;  /* 0x000000ffffab7224 */ /* 0x000fe200078e0095 */
[----:B------:R-:W-:Y:S01]  /*122c0*/  LDSM.16.MT88.4 R164, [R225+0x3100] ;  /* 0x00310000e1a4783b */ /* 0x000fe20000004200 */
[----:B------:R-:W-:-:S02]  /*122d0*/  IMAD.MOV.U32 R162, RZ, RZ, R230 ;  /* 0x000000ffffa27224 */ /* 0x000fc400078e00e6 */
[----:B------:R-:W-:Y:S01]  /*122e0*/  IMAD.MOV.U32 R177, RZ, RZ, R176 ;  /* 0x000000ffffb17224 */ /* 0x000fe200078e00b0 */
[----:B------:R-:W-:Y:S01]  /*122f0*/  HMMA.16816.F32 R28, R8, R14, R28 ;  /* 0x0000000e081c723c */ /* 0x000fe2000000181c */
[----:B------:R-:W-:Y:S01]  /*12300*/  IMAD.MOV.U32 R176, RZ, RZ, R175 ;  /* 0x000000ffffb07224 */ /* 0x000fe200078e00af */
[----:B------:R-:W-:Y:S01]  /*12310*/  MOV R175, R170 ;  /* 0x000000aa00af7202 */ /* 0x000fe20000000f00 */
[----:B------:R-:W-:Y:S01]  /*12320*/  IMAD.MOV.U32 R170, RZ, RZ, R171 ;  /* 0x000000ffffaa7224 */ /* 0x000fe200078e00ab */
[----:B------:R-:W2:Y:S01]  /*12330*/  LDSM.16.MT88.4 R148, [R227+0x3100] ;  /* 0x00310000e394783b */ /* 0x000ea20000004200 */
[----:B------:R-:W-:Y:S01]  /*12340*/  IMAD.MOV.U32 R171, RZ, RZ, R163 ;  /* 0x000000ffffab7224 */ /* 0x000fe200078e00a3 */
[----:B------:R-:W-:Y:S01]  /*12350*/  MOV R163, R162 ;  /* 0x000000a200a37202 */ /* 0x000fe20000000f00 */
[----:B------:R-:W-:Y:S02]  /*12360*/  IMAD.MOV.U32 R162, RZ, RZ, R161 ;  /* 0x000000ffffa27224 */ /* 0x000fe400078e00a1 */
[----:B------:R-:W-:Y:S01]  /*12370*/  IMAD.MOV.U32 R161, RZ, RZ, R160 ;  /* 0x000000ffffa17224 */ /* 0x000fe200078e00a0 */
[----:B------:R-:W-:Y:S01]  /*12380*/  MOV R160, R159 ;  /* 0x0000009f00a07202 */ /* 0x000fe20000000f00 */
[----:B------:R-:W-:-:S02]  /*12390*/  FFMA.FTZ R6, R76, c[0x0][0x2d0], -R0 ;  /* 0x0000b4004c067a23 */ /* 0x000fc40000010800 */
[--C-:B------:R-:W-:Y:S02]  /*123a0*/  FFMA.FTZ R12, R77, c[0x0][0x2d0], -R0.reuse ;  /* 0x0000b4004d0c7a23 */ /* 0x100fe40000010800 */
[--C-:B------:R-:W-:Y:S02]  /*123b0*/  FFMA.FTZ R4, R78, c[0x0][0x2d0], -R0.reuse ;  /* 0x0000b4004e047a23 */ /* 0x100fe40000010800 */
[----:B------:R-:W-:Y:S02]  /*123c0*/  FFMA.FTZ R13, R79, c[0x0][0x2d0], -R0 ;  /* 0x0000b4004f0d7a23 */ /* 0x000fe40000010800 */
[----:B------:R-:W-:Y:S01]  /*123d0*/  FADD.FTZ R0, R182, R179 ;  /* 0x000000b3b6007221 */ /* 0x000fe20000010000 */
[----:B------:R-:W-:Y:S01]  /*123e0*/  MOV R86, R171 ;  /* 0x000000ab00567202 */ /* 0x000fe20000000f00 */
[----:B------:R-:W-:Y:S02]  /*123f0*/  FFMA.FTZ R5, R119, c[0x0][0x2d0], -R7 ;  /* 0x0000b40077057a23 */ /* 0x000fe40000010807 */
[----:B------:R-:W-:-:S02]  /*12400*/  IMAD.MOV.U32 R182, RZ, RZ, R174 ;  /* 0x000000ffffb67224 */ /* 0x000fc400078e00ae */
[----:B------:R-:W-:Y:S02]  /*12410*/  IMAD.MOV.U32 R174, RZ, RZ, R176 ;  /* 0x000000ffffae7224 */ /* 0x000fe400078e00b0 */
[----:B-1----:R-:W-:Y:S02]  /*12420*/  FFMA.FTZ R3, R228, c[0x0][0x2d0], -R7 ;  /* 0x0000b400e4037a23 */ /* 0x002fe40000010807 */
[----:B------:R-:W-:Y:S01]  /*12430*/  FADD.FTZ R20, R181, R180 ;  /* 0x000000b4b5147221 */ /* 0x000fe20000010000 */
[----:B------:R-:W-:Y:S01]  /*12440*/  HMMA.16816.F32 R32, R8, R16, R32 ;  /* 0x000000100820723c */ /* 0x000fe20000001820 */
[----:B------:R-:W-:Y:S01]  /*12450*/  FADD.FTZ R21, R243, R183 ;  /* 0x000000b7f3157221 */ /* 0x000fe20000010000 */
[----:B------:R1:W-:Y:S01]  /*12460*/  MUFU.EX2 R15, R5 ;  /* 0x00000005000f7308 */ /* 0x0003e20000000800 */
[----:B------:R-:W-:Y:S01]  /*12470*/  IMAD.MOV.U32 R82, RZ, RZ, R160 ;  /* 0x000000ffff527224 */ /* 0x000fe200078e00a0 */
[----:B------:R-:W-:Y:S01]  /*12480*/  MOV R183, R173 ;  /* 0x000000ad00b77202 */ /* 0x000fe20000000f00 */
[----:B------:R-:W-:-:S02]  /*12490*/  IMAD.MOV.U32 R76, RZ, RZ, R156 ;  /* 0x000000ffff4c7224 */ /* 0x000fc400078e009c */
[----:B------:R-:W-:Y:S01]  /*124a0*/  FADD.FTZ R22, R252, R249 ;  /* 0x000000f9fc167221 */ /* 0x000fe20000010000 */
[----:B------:R-:W-:Y:S01]  /*124b0*/  HMMA.16816.F32 R36, R8, R18, R36 ;  /* 0x000000120824723c */ /* 0x000fe20000001824 */
[----:B------:R-:W-:Y:S01]  /*124c0*/  IMAD.MOV.U32 R77, RZ, RZ, R170 ;  /* 0x000000ffff4d7224 */ /* 0x000fe200078e00aa */
[----:B------:R2:W-:Y:S01]  /*124d0*/  MUFU.EX2 R11, R4 ;  /* 0x00000004000b7308 */ /* 0x0005e20000000800 */
[----:B------:R-:W-:Y:S01]  /*124e0*/  IMAD.MOV.U32 R159, RZ, RZ, R229 ;  /* 0x000000ffff9f7224 */ /* 0x000fe200078e00e5 */
[----:B------:R-:W-:Y:S01]  /*124f0*/  MOV R87, R175 ;  /* 0x000000af00577202 */ /* 0x000fe20000000f00 */
[----:B------:R-:W-:Y:S02]  /*12500*/  IMAD.MOV.U32 R152, RZ, RZ, R234 ;  /* 0x000000ffff987224 */ /* 0x000fe400078e00ea */
[----:B-1----:R-:W-:-:S03]  /*12510*/  FADD.FTZ R5, R174, R0 ;  /* 0x00000000ae057221 */ /* 0x002fc60000010000 */
[----:B------:R1:W-:Y:S01]  /*12520*/  MUFU.EX2 R23, R3 ;  /* 0x0000000300177308 */ /* 0x0003e20000000800 */
[----:B------:R-:W-:Y:S02]  /*12530*/  FADD.FTZ R0, R76, R22 ;  /* 0x000000164c007221 */ /* 0x000fe40000010000 */
[----:B------:R-:W-:Y:S01]  /*12540*/  FFMA.FTZ R7, R83, c[0x0][0x2d0], -R7 ;  /* 0x0000b40053077a23 */ /* 0x000fe20000010807 */
[----:B------:R-:W-:Y:S01]  /*12550*/  MOV R81, R161 ;  /* 0x000000a100517202 */ /* 0x000fe20000000f00 */
[----:B------:R-:W-:-:S03]  /*12560*/  IMAD.MOV.U32 R169, RZ, RZ, R163 ;  /* 0x000000ffffa97224 */ /* 0x000fc600078e00a3 */
[----:B------:R3:W3:Y:S01]  /*12570*/  MUFU.EX2 R9, R6 ;  /* 0x0000000600097308 */ /* 0x0006e20000000800 */
[----:B--2---:R-:W-:Y:S02]  /*12580*/  FADD.FTZ R4, R86, R20 ;  /* 0x0000001456047221 */ /* 0x004fe40000010000 */
[----:B------:R-:W-:Y:S01]  /*12590*/  IMAD.MOV.U32 R80, RZ, RZ, R162 ;  /* 0x000000ffff507224 */ /* 0x000fe200078e00a2 */
[----:B------:R-:W-:Y:S01]  /*125a0*/  MOV R78, R177 ;  /* 0x000000b1004e7202 */ /* 0x000fe20000000f00 */
[----:B------:R-:W-:Y:S01]  /*125b0*/  FADD.FTZ R5, R77, R5 ;  /* 0x000000054d057221 */ /* 0x000fe20000010000 */
[----:B------:R-:W-:Y:S01]  /*125c0*/  MOV R170, R158 ;  /* 0x0000009e00aa7202 */ /* 0x000fe20000000f00 */
[----:B------:R-:W-:Y:S02]  /*125d0*/  IMAD.MOV.U32 R79, RZ, RZ, R178 ;  /* 0x000000ffff4f7224 */ /* 0x000fe400078e00b2 */
[----:B------:R-:W-:Y:S02]  /*125e0*/  IMAD.MOV.U32 R171, RZ, RZ, R157 ;  /* 0x000000ffffab7224 */ /* 0x000fe400078e009d */
[----:B------:R-:W-:Y:S01]  /*125f0*/  IMAD.MOV.U32 R243, RZ, RZ, R172 ;  /* 0x000000fffff37224 */ /* 0x000fe200078e00ac */
[----:B------:R-:W2:Y:S01]  /*12600*/  MUFU.EX2 R10, R12 ;  /* 0x0000000c000a7308 */ /* 0x000ea20000000800 */
[----:B-1----:R-:W-:Y:S01]  /*12610*/  FADD.FTZ R3, R82, R21 ;  /* 0x0000001552037221 */ /* 0x002fe20000010000 */
[----:B------:R-:W1:Y:S01]  /*12620*/  LDSM.16.MT88.4 R16, [R226+0x3100] ;  /* 0x00310000e210783b */ /* 0x000e620000004200 */
[----:B------:R-:W-:-:S02]  /*12630*/  FADD.FTZ R4, R183, R4 ;  /* 0x00000004b7047221 */ /* 0x000fc40000010000 */
[----:B------:R-:W-:Y:S01]  /*12640*/  IMAD.MOV.U32 R83, RZ, RZ, R159 ;  /* 0x000000ffff537224 */ /* 0x000fe200078e009f */
[----:B------:R4:W5:Y:S01]  /*12650*/  LDL.LU R234, [R1+0x64] ;  /* 0x0000640001ea7983 */ /* 0x0009620000300800 */
[----:B---3--:R-:W-:Y:S02]  /*12660*/  FADD.FTZ R6, R154, R3 ;  /* 0x000000039a067221 */ /* 0x008fe40000010000 */
[----:B------:R-:W-:Y:S01]  /*12670*/  FADD.FTZ R3, R152, R0 ;  /* 0x0000000098037221 */ /* 0x000fe20000010000 */
[----:B------:R3:W1:Y:S01]  /*12680*/  MUFU.EX2 R14, R7 ;  /* 0x00000007000e7308 */ /* 0x0006620000000800 */
[----:B------:R-:W-:Y:S01]  /*12690*/  FADD.FTZ R0, R87, R5 ;  /* 0x0000000557007221 */ /* 0x000fe20000010000 */
[----:B------:R-:W-:Y:S01]  /*126a0*/  MOV R76, R79 ;  /* 0x0000004f004c7202 */ /* 0x000fe20000000f00 */
[----:B------:R-:W-:Y:S01]  /*126b0*/  FADD.FTZ R5, R244, R4 ;  /* 0x00000004f4057221 */ /* 0x000fe20000010000 */
[----:B------:R4:W5:Y:S01]  /*126c0*/  LDL.LU R233, [R1+0x60] ;  /* 0x0000600001e97983 */ /* 0x0009620000300800 */
[----:B------:R-:W-:-:S02]  /*126d0*/  IMAD.MOV.U32 R82, RZ, RZ, R83 ;  /* 0x000000ffff527224 */ /* 0x000fc400078e0053 */
[----:B------:R-:W-:Y:S02]  /*126e0*/  FADD.FTZ R4, R169, R6 ;  /* 0x00000006a9047221 */ /* 0x000fe40000010000 */
[----:B------:R-:W-:Y:S02]  /*126f0*/  FADD.FTZ R3, R80, R3 ;  /* 0x0000000350037221 */ /* 0x000fe40000010000 */
[----:B------:R-:W-:Y:S02]  /*12700*/  FADD.FTZ R0, R81, R0 ;  /* 0x0000000051007221 */ /* 0x000fe40000010000 */
[----:B------:R-:W-:Y:S01]  /*12710*/  IMAD.MOV.U32 R77, RZ, RZ, R182 ;  /* 0x000000ffff4d7224 */ /* 0x000fe200078e00b6 */
[----:B------:R-:W-:Y:S01]  /*12720*/  MOV R79, R155 ;  /* 0x0000009b004f7202 */ /* 0x000fe20000000f00 */
[----:B------:R-:W-:Y:S01]  /*12730*/  FADD.FTZ R8, R247, R5 ;  /* 0x00000005f7087221 */ /* 0x000fe20000010000 */
[----:B------:R-:W1:Y:S01]  /*12740*/  MUFU.EX2 R13, R13 ;  /* 0x0000000d000d7308 */ /* 0x000e620000000800 */
[----:B------:R-:W-:Y:S01]  /*12750*/  IMAD.MOV.U32 R83, RZ, RZ, R78 ;  /* 0x000000ffff537224 */ /* 0x000fe200078e004e */
[----:B------:R4:W5:Y:S01]  /*12760*/  LDL.LU R232, [R1+0x5c] ;  /* 0x00005c0001e87983 */ /* 0x0009620000300800 */
[----:B---3--:R-:W-:-:S02]  /*12770*/  FADD.FTZ R7, R82, R4 ;  /* 0x0000000452077221 */ /* 0x008fc40000010000 */
[----:B------:R-:W-:Y:S01]  /*12780*/  FADD.FTZ R6, R170, R3 ;  /* 0x00000003aa067221 */ /* 0x000fe20000010000 */
[----:B------:R4:W5:Y:S01]  /*12790*/  LDL.LU R231, [R1+0x58] ;  /* 0x0000580001e77983 */ /* 0x0009620000300800 */
[----:B------:R-:W-:Y:S02]  /*127a0*/  FADD.FTZ R5, R171, R0 ;  /* 0x00000000ab057221 */ /* 0x000fe40000010000 */
[----:B------:R-:W-:Y:S01]  /*127b0*/  FADD.FTZ R4, R250, R8 ;  /* 0x00000008fa047221 */ /* 0x000fe20000010000 */
[----:B------:R4:W5:Y:S01]  /*127c0*/  LDL.LU R230, [R1+0x54] ;  /* 0x0000540001e67983 */ /* 0x0009620000300800 */
[----:B------:R-:W-:Y:S02]  /*127d0*/  IMAD.MOV.U32 R78, RZ, RZ, R243 ;  /* 0x000000ffff4e7224 */ /* 0x000fe400078e00f3 */
[----:B------:R-:W-:Y:S01]  /*127e0*/  FADD.FTZ R3, R83, R7 ;  /* 0x0000000753037221 */ /* 0x000fe20000010000 */
[----:B------:R4:W5:Y:S01]  /*127f0*/  LDL.LU R229, [R1+0x50] ;  /* 0x0000500001e57983 */ /* 0x0009620000300800 */
[----:B------:R-:W-:-:S02]  /*12800*/  FADD.FTZ R0, R76, R6 ;  /* 0x000000064c007221 */ /* 0x000fc40000010000 */
[----:B------:R-:W-:Y:S01]  /*12810*/  IMAD.MOV.U32 R243, RZ, RZ, R153 ;  /* 0x000000fffff37224 */ /* 0x000fe200078e0099 */
[----:B------:R4:W5:Y:S01]  /*12820*/  LDL.LU R228, [R1+0x4c] ;  /* 0x00004c0001e47983 */ /* 0x0009620000300800 */
[----:B------:R-:W-:Y:S02]  /*12830*/  FADD.FTZ R6, R77, R5 ;  /* 0x000000054d067221 */ /* 0x000fe40000010000 */
[----:B------:R-:W-:Y:S01]  /*12840*/  FADD.FTZ R4, R246, R4 ;  /* 0x00000004f6047221 */ /* 0x000fe20000010000 */
[----:B------:R4:W5:Y:S01]  /*12850*/  LDL.LU R119, [R1+0x48] ;  /* 0x0000480001777983 */ /* 0x0009620000300800 */
        /* <DEDUP_REMOVED lines=71> */
[----:B--2---:R-:W-:Y:S02]  /*12cd0*/  FADD.FTZ R3, R10, R0 ;  /* 0x000000000a037221 */ /* 0x004fe40000010000 */
[----:B------:R-:W-:Y:S02]  /*12ce0*/  FADD.FTZ R0, R57, R5 ;  /* 0x0000000539007221 */ /* 0x000fe40000010000 */
[----:B------:R-:W-:Y:S02]  /*12cf0*/  FADD.FTZ R6, R27, R6 ;  /* 0x000000061b067221 */ /* 0x000fe40000010000 */
[----:B------:R-:W-:-:S02]  /*12d00*/  FADD.FTZ R5, R15, R4 ;  /* 0x000000040f057221 */ /* 0x000fc40000010000 */
[----:B------:R-:W-:Y:S02]  /*12d10*/  FADD.FTZ R4, R11, R3 ;  /* 0x000000030b047221 */ /* 0x000fe40000010000 */
[----:B------:R-:W-:Y:S02]  /*12d20*/  FADD.FTZ R3, R56, R0 ;  /* 0x0000000038037221 */ /* 0x000fe40000010000 */
[----:B------:R-:W-:Y:S02]  /*12d30*/  FADD.FTZ R0, R26, R6 ;  /* 0x000000061a007221 */ /* 0x000fe40000010000 */
[----:B-1----:R-:W-:Y:S02]  /*12d40*/  FADD.FTZ R5, R14, R5 ;  /* 0x000000050e057221 */ /* 0x002fe40000010000 */
[----:B------:R-:W-:Y:S02]  /*12d50*/  FADD.FTZ R4, R13, R4 ;  /* 0x000000040d047221 */ /* 0x000fe40000010000 */
[----:B------:R-:W-:-:S02]  /*12d60*/  FADD.FTZ R0, R25, R0 ;  /* 0x0000000019007221 */ /* 0x000fc40000010000 */
        /* <DEDUP_REMOVED lines=15> */
[C---:B------:R-:W-:Y:S08]  /*12e60*/  HMMA.16816.F32 R140, R176.reuse, R148, R140 ;  /* 0x00000094b08c723c */ /* 0x040ff0000000188c */
        /* <DEDUP_REMOVED lines=14> */
[----:B----4-:R-:W2:Y:S04]  /*12f50*/  LDL.LU R243, [R1] ;  /* 0x0000000001f37983 */ /* 0x010ea80000300800 */
[----:B------:R-:W3:Y:S04]  /*12f60*/  LDL.LU.64 R76, [R1+0x8] ;  /* 0x00000800014c7983 */ /* 0x000ee80000300a00 */
[----:B------:R-:W4:Y:S01]  /*12f70*/  LDL.LU.64 R78, [R1+0x10] ;  /* 0x00001000014e7983 */ /* 0x000f220000300a00 */
[----:B------:R-:W-:Y:S01]  /*12f80*/  IMAD.MOV.U32 R116, RZ, RZ, R70 ;  /* 0x000000ffff747224 */ /* 0x000fe200078e0046 */
[----:B------:R-:W-:Y:S01]  /*12f90*/  MOV R118, R2 ;  /* 0x0000000200767202 */ /* 0x000fe20000000f00 */
[----:B------:R-:W-:Y:S01]  /*12fa0*/  IMAD.MOV.U32 R3, RZ, RZ, R71 ;  /* 0x000000ffff037224 */ /* 0x000fe200078e0047 */
[----:B------:R-:W-:Y:S01]  /*12fb0*/  ULDC UR4, c[0x0][0x208] ;  /* 0x0000820000047ab9 */ /* 0x000fe20000000800 */
[----:B------:R-:W-:Y:S01]  /*12fc0*/  IMAD.MOV.U32 R117, RZ, RZ, R68 ;  /* 0x000000ffff757224 */ /* 0x000fe200078e0044 */
[----:B------:R-:W-:-:S02]  /*12fd0*/  USHF.L.U32 UR4, UR4, 0x5, URZ ;  /* 0x0000000504047899 */ /* 0x000fc4000800063f */
[----:B------:R-:W-:Y:S01]  /*12fe0*/  ULDC.64 UR6, c[0x0][0x118] ;  /* 0x0000460000067ab9 */ /* 0x000fe20000000a00 */
[----:B--2---:R-:W-:Y:S02]  /*12ff0*/  IADD3 R242, R243, -0x2, RZ ;  /* 0xfffffffef3f27810 */ /* 0x004fe40007ffe0ff */
[----:B---3--:R-:W-:Y:S02]  /*13000*/  MOV R5, R77 ;  /* 0x0000004d00057202 */ /* 0x008fe40000000f00 */
[----:B----4-:R-:W-:-:S05]  /*13010*/  MOV R4, R78 ;  /* 0x0000004e00047202 */ /* 0x010fca0000000f00 */
[----:B------:R1:W-:Y:S02]  /*13020*/  STL.64 [R1+0x30], R4 ;  /* 0x0000300401007387 */ /* 0x0003e40000100a00 */
.L_x_130:
[----:B--2---:R-:W2:Y:S01]  /*13030*/  LDL.64 R72, [R1+0x30] ;  /* 0x0000300001487983 */ /* 0x004ea20000100a00 */
[----:B------:R-:W-:Y:S04]  /*13040*/  DEPBAR.LE SB0, 0x0 ;  /* 0x000080000000791a */ /* 0x000fe80000000000 */
[----:B------:R-:W-:Y:S01]  /*13050*/  SHF.R.S32.HI R0, RZ, 0x1f, R242 ;  /* 0x0000001fff007819 */ /* 0x000fe200000114f2 */
[----:B------:R-:W-:Y:S01]  /*13060*/  BAR.SYNC.DEFER_BLOCKING 0x0 ;  /* 0x0000000000007b1d */ /* 0x000fe20000010000 */
[----:B------:R-:W-:Y:S01]  /*13070*/  IMAD.WIDE.U32 R84, R242, c[0x0][0x208], RZ ;  /* 0x00008200f2547a25 */ /* 0x000fe200078e00ff */
[----:B------:R-:W-:Y:S02]  /*13080*/  MOV R104, 0x5 ;  /* 0x0000000500687802 */ /* 0x000fe40000000f00 */
[----:B------:R-:W-:Y:S01]  /*13090*/  MOV R2, c[0x0][0x208] ;  /* 0x0000820000027a02 */ /* 0x000fe20000000f00 */
[----:B------:R-:W-:Y:S03]  /*130a0*/  IMAD R0, R0, c[0x0][0x208], RZ ;  /* 0x0000820000007a24 */ /* 0x000fe600078e02ff */
[----:B------:R-:W-:Y:S01]  /*130b0*/  SHF.L.U64.HI R2, R2, R104, c[0x0][0x20c] ;  /* 0x0000830002027619 */ /* 0x000fe20000010268 */
[----:B------:R-:W-:Y:S01]  /*130c0*/  IMAD R0, R242, c[0x0][0x20c], R0 ;  /* 0x00008300f2007a24 */ /* 0x000fe200078e0200 */
[----:B-----5:R-:W-:Y:S04]  /*130d0*/  STL [R1+0x48], R230 ;  /* 0x000048e601007387 */ /* 0x020fe80000100800 */
[----:B------:R-:W-:Y:S01]  /*130e0*/  IADD3 R0, R85, R0, RZ ;  /* 0x0000000055007210 */ /* 0x000fe20007ffe0ff */
[----:B------:R-:W-:Y:S04]  /*130f0*/  STL [R1+0x4c], R119 ;  /* 0x00004c7701007387 */ /* 0x000fe80000100800 */
        /* <DEDUP_REMOVED lines=34> */
[-C--:B------:R-:W-:Y:S02]  /*13320*/  IADD3.X R89, R91, R2.reuse, RZ, P0, !PT ;  /* 0x000000025b597210 */ /* 0x080fe400007fe4ff */
[----:B------:R-:W-:Y:S02]  /*13330*/  IADD3 R94, P1, R88, UR4, RZ ;  /* 0x00000004585e7c10 */ /* 0x000fe4000ff3e0ff */
[C---:B------:R-:W-:Y:S01]  /*13340*/  HMMA.16816.F32 R16, R112.reuse, R18, RZ ;  /* 0x000000127010723c */ /* 0x040fe200000018ff */
[----:B------:R1:W-:Y:S03]  /*13350*/  LDGSTS.E.BYPASS.LTC128B.128 [R241+0x900], [R88.64], !P3 ;  /* 0x0090000058f17fae */ /* 0x0003e6000d901d46 */
[-C--:B------:R-:W-:Y:S02]  /*13360*/  IADD3.X R95, R89, R2.reuse, RZ, P1, !PT ;  /* 0x00000002595f7210 */ /* 0x080fe40000ffe4ff */
[----:B------:R-:W-:Y:S02]  /*13370*/  IADD3 R92, P0, R94, UR4, RZ ;  /* 0x000000045e5c7c10 */ /* 0x000fe4000ff1e0ff */
[-C--:B------:R-:W-:Y:S01]  /*13380*/  HMMA.16816.F32 R20, R112, R32.reuse, RZ ;  /* 0x000000207014723c */ /* 0x080fe200000018ff */
        /* <DEDUP_REMOVED lines=9> */
[-C--:B------:R-:W-:Y:S04]  /*13420*/  IADD3.X R103, R101, R2.reuse, RZ, P0, !PT ;  /* 0x0000000265677210 */ /* 0x080fe800007fe4ff */
[C---:B------:R-:W-:Y:S01]  /*13430*/  HMMA.16816.F32 R32, R112.reuse, R34, RZ ;  /* 0x000000227020723c */ /* 0x040fe200000018ff */
[----:B------:R4:W-:Y:S07]  /*13440*/  LDGSTS.E.BYPASS.LTC128B.128 [R241+0x2900], [R102.64], !P3 ;  /* 0x0290000066f17fae */ /* 0x0009ee000d901d46 */
[-C--:B------:R-:W-:Y:S08]  /*13450*/  HMMA.16816.F32 R36, R112, R48.reuse, RZ ;  /* 0x000000307024723c */ /* 0x080ff000000018ff */
[C---:B------:R-:W-:Y:S04]  /*13460*/  HMMA.16816.F32 R40, R108.reuse, R48, RZ ;  /* 0x000000306c28723c */ /* 0x040fe800000018ff */
[----:B---3--:R-:W-:Y:S04]  /*13470*/  IADD3 R100, P0, R102, UR4, RZ ;  /* 0x0000000466647c10 */ /* 0x008fe8000ff1e0ff */
[-C--:B------:R-:W-:Y:S01]  /*13480*/  HMMA.16816.F32 R44, R108, R50.reuse, RZ ;  /* 0x000000326c2c723c */ /* 0x080fe200000018ff */
[----:B------:R-:W-:Y:S02]  /*13490*/  IADD3.X R101, R103, R2, RZ, P0, !PT ;  /* 0x0000000267657210 */ /* 0x000fe400007fe4ff */
        /* <DEDUP_REMOVED lines=496> */
[----:B--2---:R-:W-:Y:S04]  /*153a0*/  MOV R39, 0x5 ;  /* 0x0000000500277802 */ /* 0x004fe80000000f00 */
        /* <DEDUP_REMOVED lines=118> */
[----:B------:R-:W-:Y:S01]  /*15b10*/  @P0 SHF.L.U64.HI R14, R38, R39, c[0x0][0x1e4] ;  /* 0x00007900260e0619 */ /* 0x000fe20000010227 */
        /* <DEDUP_REMOVED lines=13> */
[C---:B-1----:R-:W-:Y:S04]  /*15bf0*/  @P0 IADD3 R8, P4, R15.reuse, R4, RZ ;  /* 0x000000040f080210 */ /* 0x042fe80007f9e0ff */
[C---:B------:R-:W-:Y:S02]  /*15c00*/  @P0 IADD3.X R9, R14.reuse, R5, RZ, P4, !PT ;  /* 0x000000050e090210 */ /* 0x040fe400027fe4ff */
[----:B------:R-:W-:Y:S03]  /*15c10*/  @P0 IADD3 R12, P2, R15, R8, RZ ;  /* 0x000000080f0c0210 */ /* 0x000fe60007f5e0ff */
[----:B------:R1:W-:Y:S01]  /*15c20*/  @P0 LDGSTS.E.BYPASS.LTC128B.128 [R241+0x4100], [R8.64], !P3 ;  /* 0x0410000008f10fae */ /* 0x0003e2000d901d46 */
[C---:B------:R-:W-:Y:S01]  /*15c30*/  @P0 IADD3.X R13, R14.reuse, R9, RZ, P2, !PT ;  /* 0x000000090e0d0210 */ /* 0x040fe200017fe4ff */
[--C-:B---3--:R-:W-:Y:S01]  /*15c40*/  FFMA.FTZ R4, R29, c[0x0][0x2d0], -R106.reuse ;  /* 0x0000b4001d047a23 */ /* 0x108fe2000001086a */
[----:B------:R-:W-:Y:S01]  /*15c50*/  @P0 IADD3 R10, P1, R15, R12, RZ ;  /* 0x0000000c0f0a0210 */ /* 0x000fe20007f3e0ff */
[----:B------:R-:W-:Y:S02]  /*15c60*/  FMUL.FTZ R29, R69, R145 ;  /* 0x00000091451d7220 */ /* 0x000fe40000410000 */
[----:B------:R3:W2:Y:S01]  /*15c70*/  MUFU.EX2 R33, R4 ;  /* 0x0000000400217308 */ /* 0x0006a20000000800 */
[C---:B------:R-:W-:Y:S01]  /*15c80*/  @P0 IADD3.X R11, R14.reuse, R13, RZ, P1, !PT ;  /* 0x0000000d0e0b0210 */ /* 0x040fe20000ffe4ff */
[----:B------:R2:W-:Y:S01]  /*15c90*/  @P0 LDGSTS.E.BYPASS.LTC128B.128 [R241+0x4900], [R12.64], !P3 ;  /* 0x049000000cf10fae */ /* 0x0005e2000d901d46 */
[C---:B----4-:R-:W-:Y:S04]  /*15ca0*/  @P0 IADD3 R6, P4, R15.reuse, R10, RZ ;  /* 0x0000000a0f060210 */ /* 0x050fe80007f9e0ff */
[----:B------:R-:W-:Y:S03]  /*15cb0*/  @P0 IADD3.X R7, R14, R11, RZ, P4, !PT ;  /* 0x0000000b0e070210 */ /* 0x000fe600027fe4ff */
[----:B------:R4:W-:Y:S08]  /*15cc0*/  @P0 LDGSTS.E.BYPASS.LTC128B.128 [R241+0x5100], [R10.64], !P3 ;  /* 0x051000000af10fae */ /* 0x0009f0000d901d46 */
[----:B------:R4:W-:Y:S01]  /*15cd0*/  @P0 LDGSTS.E.BYPASS.LTC128B.128 [R241+0x5900], [R6.64], !P3 ;  /* 0x0590000006f10fae */ /* 0x0009e2000d901d46 */
[----:B-1----:R-:W-:Y:S02]  /*15ce0*/  FFMA.FTZ R9, R26, c[0x0][0x2d0], -R3 ;  /* 0x0000b4001a097a23 */ /* 0x002fe40000010803 */
[----:B------:R-:W-:Y:S01]  /*15cf0*/  FMUL.FTZ R26, R0, R142 ;  /* 0x0000008e001a7220 */ /* 0x000fe20000410000 */
[C---:B---3--:R-:W-:Y:S01]  /*15d00*/  @P0 IADD3 R4, P2, R15.reuse, R6, RZ ;  /* 0x000000060f040210 */ /* 0x048fe20007f5e0ff */
        /* <DEDUP_REMOVED lines=650> */
.L_x_129:
[----:B--2-4-:R-:W2:Y:S04]  /*185b0*/  LDL.LU R0, [R1+0x18] ;  /* 0x0000180001007983 */ /* 0x014ea80000300800 */
        /* <DEDUP_REMOVED lines=120> */
.L_x_99:
[----:B------:R-:W1:Y:S01]  /*18d40*/  S2R R55, SR_CTAID.Y ;  /* 0x0000000000377919 */ /* 0x000e620000002600 */
[----:B------:R-:W-:Y:S01]  /*18d50*/  ULDC.64 UR4, c[0x0][0x118] ;  /* 0x0000460000047ab9 */ /* 0x000fe20000000a00 */
[----:B-1----:R-:W-:Y:S01]  /*18d60*/  SHF.R.S32.HI R42, RZ, 0x1f, R55 ;  /* 0x0000001fff2a7819 */ /* 0x002fe20000011437 */
[----:B------:R-:W-:Y:S05]  /*18d70*/  @P4 BRA `(.L_x_131) ;  /* 0x0000131000004947 */ /* 0x000fea0003800000 */
[----:B------:R-:W2:Y:S01]  /*18d80*/  LDL R43, [R1+0x28] ;  /* 0x00002800012b7983 */ /* 0x000ea20000100800 */
[----:B------:R-:W-:Y:S01]  /*18d90*/  IMAD.MOV.U32 R6, RZ, RZ, -0x10 ;  /* 0xfffffff0ff067424 */ /* 0x000fe200078e00ff */
[----:B------:R-:W-:Y:S02]  /*18da0*/  F2FP.PACK_AB R5, R125, R124 ;  /* 0x0000007c7d05723e */ /* 0x000fe400000000ff */
[----:B------:R-:W1:Y:S01]  /*18db0*/  S2R R40, SR_TID.X ;  /* 0x0000000000287919 */ /* 0x000e620000002100 */
        /* <DEDUP_REMOVED lines=12> */
[----:B-1----:R-:W-:Y:S02]  /*18e80*/  SHF.R.S32.HI R41, RZ, 0x1f, R40 ;  /* 0x0000001fff297819 */ /* 0x002fe40000011428 */
[----:B------:R-:W-:-:S02]  /*18e90*/  F2FP.PACK_AB R142, R143, R142 ;  /* 0x0000008e8f8e723e */ /* 0x000fc400000000ff */
[CC--:B------:R-:W-:Y:S02]  /*18ea0*/  LEA.HI R2, R41.reuse, R40.reuse, RZ, 0x2 ;  /* 0x0000002829027211 */ /* 0x0c0fe400078f10ff */
[----:B------:R-:W-:Y:S02]  /*18eb0*/  LEA.HI R35, R41, R40, RZ, 0x5 ;  /* 0x0000002829237211 */ /* 0x000fe400078f28ff */
[--C-:B------:R-:W-:Y:S02]  /*18ec0*/  SHF.R.S32.HI R3, RZ, 0x2, R2.reuse ;  /* 0x00000002ff037819 */ /* 0x100fe40000011402 */
[----:B------:R-:W-:Y:S02]  /*18ed0*/  SHF.R.S32.HI R0, RZ, 0x1f, R2 ;  /* 0x0000001fff007819 */ /* 0x000fe40000011402 */
[----:B------:R-:W-:Y:S02]  /*18ee0*/  SHF.R.S32.HI R34, RZ, 0x5, R35 ;  /* 0x00000005ff227819 */ /* 0x000fe40000011423 */
[----:B------:R-:W-:-:S02]  /*18ef0*/  LEA.HI R0, R0, R3, RZ, 0x3 ;  /* 0x0000000300007211 */ /* 0x000fc400078f18ff */
[----:B------:R-:W-:Y:S02]  /*18f00*/  F2FP.PACK_AB R30, R30, R144 ;  /* 0x000000901e1e723e */ /* 0x000fe400000000ff */
[----:B------:R-:W-:Y:S02]  /*18f10*/  LOP3.LUT R0, R0, 0xfffffff8, RZ, 0xc0, !PT ;  /* 0xfffffff800007812 */ /* 0x000fe400078ec0ff */
[----:B------:R-:W-:Y:S02]  /*18f20*/  F2FP.PACK_AB R146, R147, R146 ;  /* 0x000000929392723e */ /* 0x000fe400000000ff */
[----:B------:R-:W-:Y:S01]  /*18f30*/  F2FP.PACK_AB R23, R23, R152 ;  /* 0x000000981717723e */ /* 0x000fe200000000ff */
[----:B------:R-:W-:Y:S01]  /*18f40*/  IMAD.IADD R3, R3, 0x1, -R0 ;  /* 0x0000000103037824 */ /* 0x000fe200078e0a00 */
[----:B------:R-:W-:Y:S02]  /*18f50*/  LOP3.LUT R0, R2, 0xfffffffc, RZ, 0xc0, !PT ;  /* 0xfffffffc02007812 */ /* 0x000fe400078ec0ff */
[----:B------:R-:W-:Y:S01]  /*18f60*/  F2FP.PACK_AB R22, R22, R154 ;  /* 0x0000009a1616723e */ /* 0x000fe200000000ff */
[----:B------:R-:W-:Y:S01]  /*18f70*/  IMAD.SHL.U32 R2, R3, 0x40, RZ ;  /* 0x0000004003027824 */ /* 0x000fe200078e00ff */
[----:B------:R-:W-:Y:S01]  /*18f80*/  F2FP.PACK_AB R19, R19, R164 ;  /* 0x000000a41313723e */ /* 0x000fe200000000ff */
[----:B------:R-:W-:Y:S01]  /*18f90*/  IMAD.IADD R26, R40, 0x1, -R0 ;  /* 0x00000001281a7824 */ /* 0x000fe200078e0a00 */
[----:B------:R-:W-:-:S02]  /*18fa0*/  F2FP.PACK_AB R14, R14, R166 ;  /* 0x000000a60e0e723e */ /* 0x000fc400000000ff */
[----:B------:R-:W-:Y:S01]  /*18fb0*/  LOP3.LUT R0, R2, 0x1c0, RZ, 0xc0, !PT ;  /* 0x000001c002007812 */ /* 0x000fe200078ec0ff */
[----:B------:R-:W-:Y:S01]  /*18fc0*/  IMAD R4, R34, 0x200, R26 ;  /* 0x0000020022047824 */ /* 0x000fe200078e021a */
[----:B------:R-:W-:Y:S02]  /*18fd0*/  F2FP.PACK_AB R21, R21, R156 ;  /* 0x0000009c1515723e */ /* 0x000fe400000000ff */
[----:B------:R-:W-:Y:S02]  /*18fe0*/  LEA.HI R2, R0, R0, RZ, 0x1d ;  /* 0x0000000000027211 */ /* 0x000fe400078fe8ff */
[----:B------:R-:W-:Y:S02]  /*18ff0*/  LOP3.LUT R0, R3, 0x1, RZ, 0xc0, !PT ;  /* 0x0000000103007812 */ /* 0x000fe400078ec0ff */
[----:B------:R-:W-:Y:S01]  /*19000*/  F2FP.PACK_AB R159, R159, R158 ;  /* 0x0000009e9f9f723e */ /* 0x000fe200000000ff */
[----:B------:R-:W-:Y:S01]  /*19010*/  IMAD.U32 R2, R4, 0x2, R2 ;  /* 0x0000000204027824 */ /* 0x000fe200078e0002 */
[----:B------:R-:W-:-:S02]  /*19020*/  ISETP.NE.U32.AND P0, PT, R0, 0x1, PT ;  /* 0x000000010000780c */ /* 0x000fc40003f05070 */
[----:B------:R-:W-:Y:S01]  /*19030*/  F2FP.PACK_AB R18, R18, R160 ;  /* 0x000000a01212723e */ /* 0x000fe200000000ff */
[----:B------:R-:W-:Y:S01]  /*19040*/  IMAD.SHL.U32 R2, R2, 0x2, RZ ;  /* 0x0000000202027824 */ /* 0x000fe200078e00ff */
[----:B------:R-:W-:Y:S01]  /*19050*/  BAR.SYNC.DEFER_BLOCKING 0x1, 0x80 ;  /* 0x0042000000007b1d */ /* 0x000fe20000010000 */
[----:B------:R-:W-:Y:S02]  /*19060*/  SEL R6, R6, 0x10, !P0 ;  /* 0x0000001006067807 */ /* 0x000fe40004000000 */
[----:B------:R-:W-:Y:S02]  /*19070*/  R2P PR, R3, 0x6 ;  /* 0x0000000603007804 */ /* 0x000fe40000000000 */
[C---:B------:R-:W-:Y:S01]  /*19080*/  IADD3 R4, R2.reuse, 0x80, RZ ;  /* 0x0000008002047810 */ /* 0x040fe20007ffe0ff */
[C---:B------:R-:W-:Y:S01]  /*19090*/  IMAD.IADD R3, R2.reuse, 0x1, R6 ;  /* 0x0000000102037824 */ /* 0x040fe200078e0206 */
[----:B------:R-:W-:Y:S02]  /*190a0*/  IADD3 R0, R2, 0xc0, RZ ;  /* 0x000000c002007810 */ /* 0x000fe40007ffe0ff */
[----:B------:R-:W-:-:S02]  /*190b0*/  F2FP.PACK_AB R20, R20, R162 ;  /* 0x000000a21414723e */ /* 0x000fc400000000ff */
[----:B------:R-:W-:Y:S02]  /*190c0*/  F2FP.PACK_AB R17, R17, R168 ;  /* 0x000000a81111723e */ /* 0x000fe400000000ff */
[----:B------:R-:W-:Y:S02]  /*190d0*/  F2FP.PACK_AB R16, R16, R170 ;  /* 0x000000aa1010723e */ /* 0x000fe400000000ff */
[----:B------:R-:W-:Y:S02]  /*190e0*/  F2FP.PACK_AB R12, R12, R180 ;  /* 0x000000b40c0c723e */ /* 0x000fe400000000ff */
[----:B------:R-:W-:Y:S02]  /*190f0*/  @P2 IADD3 R0, R4, -0x40, RZ ;  /* 0xffffffc004002810 */ /* 0x000fe40007ffe0ff */
[----:B------:R-:W-:Y:S02]  /*19100*/  F2FP.PACK_AB R11, R183, R182 ;  /* 0x000000b6b70b723e */ /* 0x000fe400000000ff */
[----:B------:R-:W-:-:S02]  /*19110*/  F2FP.PACK_AB R13, R173, R172 ;  /* 0x000000acad0d723e */ /* 0x000fc400000000ff */
[----:B------:R-:W-:Y:S01]  /*19120*/  F2FP.PACK_AB R15, R15, R174 ;  /* 0x000000ae0f0f723e */ /* 0x000fe200000000ff */
[----:B------:R1:W-:Y:S01]  /*19130*/  STS [R2+0x80], R5 ;  /* 0x0000800502007388 */ /* 0x0003e20000000800 */
[----:B------:R-:W-:Y:S02]  /*19140*/  F2FP.PACK_AB R10, R177, R176 ;  /* 0x000000b0b10a723e */ /* 0x000fe400000000ff */
[----:B------:R-:W-:Y:S01]  /*19150*/  F2FP.PACK_AB R9, R179, R178 ;  /* 0x000000b2b309723e */ /* 0x000fe200000000ff */
[----:B------:R-:W-:Y:S01]  /*19160*/  STS [R2+0x480], R25 ;  /* 0x0004801902007388 */ /* 0x000fe20000000800 */
[----:B------:R-:W-:-:S03]  /*19170*/  ISETP.NE.U32.AND P0, PT, RZ, c[0x0][0x500], PT ;  /* 0x00014000ff007a0c */ /* 0x000fc60003f05070 */
[----:B------:R3:W-:Y:S04]  /*19180*/  STS [R3+0x80], R8 ;  /* 0x0000800803007388 */ /* 0x0007e80000000800 */
[----:B------:R-:W-:Y:S04]  /*19190*/  STS [R3+0x480], R29 ;  /* 0x0004801d03007388 */ /* 0x000fe80000000800 */
[----:B------:R-:W-:Y:S04]  /*191a0*/  STS [R2+0x2080], R33 ;  /* 0x0020802102007388 */ /* 0x000fe80000000800 */
[----:B------:R4:W-:Y:S04]  /*191b0*/  STS [R2+0x2480], R122 ;  /* 0x0024807a02007388 */ /* 0x0009e80000000800 */
[----:B------:R-:W-:Y:S01]  /*191c0*/  STS [R3+0x2080], R32 ;  /* 0x0020802003007388 */ /* 0x000fe20000000800 */
[----:B-1----:R-:W-:-:S03]  /*191d0*/  IMAD.MOV.U32 R5, RZ, RZ, 0x20 ;  /* 0x00000020ff057424 */ /* 0x002fc600078e00ff */
[----:B------:R-:W-:Y:S02]  /*191e0*/  STS [R3+0x2480], R130 ;  /* 0x0024808203007388 */ /* 0x000fe40000000800 */
[----:B---3--:R-:W-:Y:S02]  /*191f0*/  SEL R8, R5, 0xffffffe0, !P1 ;  /* 0xffffffe005087807 */ /* 0x008fe40004800000 */
[----:B------:R-:W-:Y:S02]  /*19200*/  ISETP.NE.AND.EX P1, PT, RZ, c[0x0][0x504], PT, P0 ;  /* 0x00014100ff007a0c */ /* 0x000fe40003f25300 */
[----:B------:R-:W-:Y:S01]  /*19210*/  ISETP.NE.U32.AND P0, PT, RZ, c[0x0][0x508], PT ;  /* 0x00014200ff007a0c */ /* 0x000fe20003f05070 */
[----:B------:R-:W-:Y:S02]  /*19220*/  IMAD.IADD R5, R2, 0x1, R8 ;  /* 0x0000000102057824 */ /* 0x000fe400078e0208 */
[----:B------:R-:W-:Y:S01]  /*19230*/  IMAD.IADD R4, R8, 0x1, R3 ;  /* 0x0000000108047824 */ /* 0x000fe200078e0203 */
[----:B------:R-:W-:-:S02]  /*19240*/  ISETP.NE.AND.EX P0, PT, RZ, c[0x0][0x50c], PT, P0 ;  /* 0x00014300ff007a0c */ /* 0x000fc40003f05300 */
[----:B------:R-:W-:Y:S01]  /*19250*/  STS [R5+0x80], R28 ;  /* 0x0000801c05007388 */ /* 0x000fe20000000800 */
[----:B----4-:R-:W-:-:S03]  /*19260*/  IADD3 R2, R8, 0x400, R0 ;  /* 0x0000040008027810 */ /* 0x010fc60007ffe000 */
[----:B------:R-:W-:Y:S04]  /*19270*/  STS [R5+0x480], R27 ;  /* 0x0004801b05007388 */ /* 0x000fe80000000800 */
[----:B------:R1:W-:Y:S04]  /*19280*/  STS [R4+0x80], R7 ;  /* 0x0000800704007388 */ /* 0x0003e80000000800 */
[----:B------:R-:W-:Y:S04]  /*19290*/  STS [R4+0x480], R24 ;  /* 0x0004801804007388 */ /* 0x000fe80000000800 */
[----:B------:R-:W-:Y:S04]  /*192a0*/  STS [R5+0x2080], R31 ;  /* 0x0020801f05007388 */ /* 0x000fe80000000800 */
[----:B------:R-:W-:Y:S04]  /*192b0*/  STS [R5+0x2480], R142 ;  /* 0x0024808e05007388 */ /* 0x000fe80000000800 */
[----:B------:R-:W-:Y:S04]  /*192c0*/  STS [R4+0x2080], R30 ;  /* 0x0020801e04007388 */ /* 0x000fe80000000800 */
[----:B------:R-:W-:Y:S04]  /*192d0*/  STS [R4+0x2480], R146 ;  /* 0x0024809204007388 */ /* 0x000fe80000000800 */
[----:B------:R-:W-:Y:S01]  /*192e0*/  STS [R0], R23 ;  /* 0x0000001700007388 */ /* 0x000fe20000000800 */
[----:B-1----:R-:W-:-:S02]  /*192f0*/  IMAD.IADD R7, R6, 0x1, R2 ;  /* 0x0000000106077824 */ /* 0x002fc400078e0202 */
[----:B------:R-:W-:Y:S01]  /*19300*/  IMAD.IADD R2, R6, 0x1, R0 ;  /* 0x0000000106027824 */ /* 0x000fe200078e0200 */
[----:B------:R-:W-:Y:S03]  /*19310*/  STS [R0+0x400], R22 ;  /* 0x0004001600007388 */ /* 0x000fe60000000800 */
[C---:B------:R-:W-:Y:S01]  /*19320*/  IMAD.IADD R3, R8.reuse, 0x1, R2 ;  /* 0x0000000108037824 */ /* 0x040fe200078e0202 */
        /* <DEDUP_REMOVED lines=30> */
.L_x_132:
[----:B----4-:R-:W-:Y:S01]  /*19510*/  LOP3.LUT R0, R35, 0xffffffe0, RZ, 0xc0, !PT ;  /* 0xffffffe023007812 */ /* 0x010fe200078ec0ff */
[----:B------:R-:W-:Y:S01]  /*19520*/  IMAD.MOV.U32 R6, RZ, RZ, c[0x0][0x4e8] ;  /* 0x00013a00ff067624 */ /* 0x000fe200078e00ff */
[----:B------:R-:W-:Y:S01]  /*19530*/  SHF.R.S32.HI R5, RZ, 0x1f, R34 ;  /* 0x0000001fff057819 */ /* 0x000fe20000011422 */
[----:B------:R-:W1:Y:S01]  /*19540*/  S2R R24, SR_CTAID.X ;  /* 0x0000000000187919 */ /* 0x000e620000002500 */
[----:B------:R-:W-:Y:S01]  /*19550*/  LEA.HI R4, R26, R26, RZ, 0x1 ;  /* 0x0000001a1a047211 */ /* 0x000fe200078f08ff */
[----:B------:R-:W-:Y:S01]  /*19560*/  IMAD.IADD R0, R40, 0x1, -R0 ;  /* 0x0000000128007824 */ /* 0x000fe200078e0a00 */
[----:B------:R-:W-:Y:S01]  /*19570*/  LEA.HI R5, R5, R34, RZ, 0x2 ;  /* 0x0000002205057211 */ /* 0x000fe200078f10ff */
[----:B------:R-:W-:Y:S01]  /*19580*/  IMAD R13, R42, c[0x0][0x3e8], RZ ;  /* 0x0000fa002a0d7a24 */ /* 0x000fe200078e02ff */
[----:B------:R-:W-:-:S02]  /*19590*/  ISETP.NE.AND P2, PT, R6, 0x1, PT ;  /* 0x000000010600780c */ /* 0x000fc40003f45270 */
[----:B------:R-:W-:Y:S01]  /*195a0*/  SHF.R.S32.HI R8, RZ, 0x1f, R0 ;  /* 0x0000001fff087819 */ /* 0x000fe20000011400 */
[----:B------:R-:W-:Y:S01]  /*195b0*/  IMAD R13, R55, c[0x0][0x3ec], R13 ;  /* 0x0000fb00370d7a24 */ /* 0x000fe200078e020d */
[----:B------:R-:W-:Y:S01]  /*195c0*/  LOP3.LUT R6, R5, 0xffffffc, RZ, 0xc0, !PT ;  /* 0x0ffffffc05067812 */ /* 0x000fe200078ec0ff */
[C---:B------:R-:W-:Y:S01]  /*195d0*/  IMAD.SHL.U32 R5, R4.reuse, 0x20, RZ ;  /* 0x0000002004057824 */ /* 0x040fe200078e00ff */
[----:B------:R-:W-:Y:S02]  /*195e0*/  LOP3.LUT R7, R4, 0x1ffffffe, RZ, 0xc0, !PT ;  /* 0x1ffffffe04077812 */ /* 0x000fe400078ec0ff */
[----:B------:R-:W-:Y:S01]  /*195f0*/  LEA.HI R4, R8, R0, RZ, 0x2 ;  /* 0x0000000008047211 */ /* 0x000fe200078f10ff */
[----:B------:R-:W-:Y:S01]  /*19600*/  IMAD.IADD R6, R34, 0x1, -R6 ;  /* 0x0000000122067824 */ /* 0x000fe200078e0a06 */
[----:B------:R-:W-:Y:S01]  /*19610*/  LOP3.LUT R5, R5, 0xffffffc0, RZ, 0xc0, !PT ;  /* 0xffffffc005057812 */ /* 0x000fe200078ec0ff */
[----:B------:R-:W-:Y:S01]  /*19620*/  IMAD.IADD R7, R26, 0x1, -R7 ;  /* 0x000000011a077824 */ /* 0x000fe200078e0a07 */
[----:B------:R-:W-:-:S02]  /*19630*/  SHF.R.S32.HI R4, RZ, 0x2, R4 ;  /* 0x00000002ff047819 */ /* 0x000fc40000011404 */
[----:B------:R-:W-:Y:S01]  /*19640*/  LOP3.LUT P0, RZ, R0, 0x3, RZ, 0xc0, !PT ;  /* 0x0000000300ff7812 */ /* 0x000fe2000780c0ff */
[----:B------:R-:W-:Y:S01]  /*19650*/  IMAD R0, R3, c[0x0][0x3a0], RZ ;  /* 0x0000e80003007a24 */ /* 0x000fe200078e02ff */
[-C--:B------:R-:W-:Y:S01]  /*19660*/  LEA.HI R8, R41, R40.reuse, RZ, 0x3 ;  /* 0x0000002829087211 */ /* 0x080fe200078f18ff */
[----:B------:R-:W-:Y:S01]  /*19670*/  IMAD R7, R7, 0x8, R5 ;  /* 0x0000000807077824 */ /* 0x000fe200078e0205 */
[----:B------:R-:W-:Y:S01]  /*19680*/  SHF.R.S32.HI R12, RZ, 0x1f, R43 ;  /* 0x0000001fff0c7819 */ /* 0x000fe2000001142b */
[----:B------:R-:W-:Y:S01]  /*19690*/  IMAD R16, R6, 0x10, R4 ;  /* 0x0000001006107824 */ /* 0x000fe200078e0204 */
[----:B------:R-:W-:Y:S01]  /*196a0*/  SHF.R.S32.HI R21, RZ, 0x3, R8 ;  /* 0x00000003ff157819 */ /* 0x000fe20000011408 */
[----:B------:R-:W-:Y:S01]  /*196b0*/  IMAD.WIDE.U32 R4, R55, c[0x0][0x490], R2 ;  /* 0x0001240037047a25 */ /* 0x000fe200078e0002 */
[----:B------:R-:W-:Y:S02]  /*196c0*/  LOP3.LUT R8, R8, 0xfffffff8, RZ, 0xc0, !PT ;  /* 0xfffffff808087812 */ /* 0x000fe400078ec0ff */
[----:B------:R-:W-:Y:S01]  /*196d0*/  LEA.HI R23, R41, R40, RZ, 0x6 ;  /* 0x0000002829177211 */ /* 0x000fe200078f30ff */
[----:B------:R-:W-:-:S02]  /*196e0*/  IMAD R0, R2, c[0x0][0x3a4], R0 ;  /* 0x0000e90002007a24 */ /* 0x000fc400078e0200 */
[----:B------:R-:W-:Y:S02]  /*196f0*/  IMAD R6, R42, c[0x0][0x490], RZ ;  /* 0x000124002a067a24 */ /* 0x000fe400078e02ff */
[----:B------:R-:W-:-:S04]  /*19700*/  IMAD.WIDE.U32 R2, R2, c[0x0][0x3a0], RZ ;  /* 0x0000e80002027a25 */ /* 0x000fc800078e00ff */
[----:B------:R-:W-:Y:S02]  /*19710*/  IMAD.IADD R7, R16, 0x1, R7 ;  /* 0x0000000110077824 */ /* 0x000fe400078e0207 */
[----:B------:R-:W-:Y:S02]  /*19720*/  IMAD R6, R55, c[0x0][0x494], R6 ;  /* 0x0001250037067a24 */ /* 0x000fe400078e0206 */
[----:B------:R-:W-:Y:S02]  /*19730*/  IMAD.IADD R3, R3, 0x1, R0 ;  /* 0x0000000103037824 */ /* 0x000fe400078e0200 */
[----:B------:R-:W-:Y:S02]  /*19740*/  IMAD.IADD R8, R40, 0x1, -R8 ;  /* 0x0000000128087824 */ /* 0x000fe400078e0a08 */
[----:B------:R-:W-:Y:S02]  /*19750*/  IMAD.SHL.U32 R0, R21, 0x40, RZ ;  /* 0x0000004015007824 */ /* 0x000fe400078e00ff */
[----:B-1----:R-:W-:-:S02]  /*19760*/  IMAD R7, R24, 0x80, R7 ;  /* 0x0000008018077824 */ /* 0x002fc400078e0207 */
[----:B------:R-:W-:Y:S01]  /*19770*/  IMAD.IADD R5, R5, 0x1, R6 ;  /* 0x0000000105057824 */ /* 0x000fe200078e0206 */
[----:B------:R-:W-:Y:S01]  /*19780*/  LOP3.LUT R0, R0, 0x1c0, RZ, 0xc0, !PT ;  /* 0x000001c000007812 */ /* 0x000fe200078ec0ff */
[----:B------:R-:W-:Y:S02]  /*19790*/  IMAD.SHL.U32 R6, R8, 0x8, RZ ;  /* 0x0000000808067824 */ /* 0x000fe400078e00ff */
[----:B------:R-:W-:Y:S01]  /*197a0*/  @P2 IMAD.HI.U32 R10, R7, c[0x0][0x4ec], RZ ;  /* 0x00013b00070a2a27 */ /* 0x000fe200078e00ff */
[----:B------:R-:W-:Y:S02]  /*197b0*/  SHF.R.U32.HI R9, RZ, 0x3, R0 ;  /* 0x00000003ff097819 */ /* 0x000fe40000011600 */
[----:B------:R-:W-:Y:S01]  /*197c0*/  LOP3.LUT R11, R0, 0x38, R6, 0xf8, !PT ;  /* 0x00000038000b7812 */ /* 0x000fe200078ef806 */
[----:B------:R-:W-:Y:S01]  /*197d0*/  IMAD.MOV.U32 R0, RZ, RZ, R7 ;  /* 0x000000ffff007224 */ /* 0x000fe200078e0007 */
[----:B------:R-:W-:Y:S01]  /*197e0*/  @P2 SHF.R.U32.HI R0, RZ, c[0x0][0x4f0], R10 ;  /* 0x00013c00ff002a19 */ /* 0x000fe2000001160a */
[----:B------:R-:W-:Y:S01]  /*197f0*/  IMAD R8, R8, 0x10, R21 ;  /* 0x0000001008087824 */ /* 0x000fe200078e0215 */
[----:B------:R-:W-:Y:S01]  /*19800*/  LOP3.LUT R22, R11, R9, RZ, 0x3c, !PT ;  /* 0x000000090b167212 */ /* 0x000fe200078e3cff */
[----:B------:R-:W-:Y:S01]  /*19810*/  IMAD.WIDE.U32 R2, R55, c[0x0][0x3e8], R2 ;  /* 0x0000fa0037027a25 */ /* 0x000fe200078e0002 */
[----:B------:R-:W-:-:S02]  /*19820*/  SEL R10, R12, RZ, !P1 ;  /* 0x000000ff0c0a7207 */ /* 0x000fc40004800000 */
[----:B------:R-:W-:Y:S01]  /*19830*/  SEL R9, R43, RZ, !P1 ;  /* 0x000000ff2b097207 */ /* 0x000fe20004800000 */
[----:B------:R-:W-:Y:S01]  /*19840*/  IMAD R11, R24, 0x80, R8 ;  /* 0x00000080180b7824 */ /* 0x000fe200078e0208 */
[----:B------:R-:W-:Y:S01]  /*19850*/  SHF.R.S32.HI R53, RZ, 0x1f, R6 ;  /* 0x0000001fff357819 */ /* 0x000fe20000011406 */
[----:B------:R-:W-:Y:S02]  /*19860*/  IMAD.MOV R12, RZ, RZ, -R0 ;  /* 0x000000ffff0c7224 */ /* 0x000fe400078e0a00 */
[----:B------:R-:W-:Y:S02]  /*19870*/  IMAD.IADD R3, R3, 0x1, R13 ;  /* 0x0000000103037824 */ /* 0x000fe400078e020d */
[----:B------:R-:W-:Y:S02]  /*19880*/  IMAD R13, R10, c[0x0][0x498], RZ ;  /* 0x000126000a0d7a24 */ /* 0x000fe400078e02ff */
[----:B------:R-:W-:-:S04]  /*19890*/  IMAD.WIDE.U32 R4, R9, c[0x0][0x498], R4 ;  /* 0x0001260009047a25 */ /* 0x000fc800078e0004 */
[----:B------:R-:W-:Y:S01]  /*198a0*/  @P2 IMAD.HI.U32 R14, R11, c[0x0][0x4ec], RZ ;  /* 0x00013b000b0e2a27 */ /* 0x000fe200078e00ff */
[----:B------:R-:W-:-:S03]  /*198b0*/  IADD3 R4, P1, R0, R4, RZ ;  /* 0x0000000400047210 */ /* 0x000fc60007f3e0ff */
[----:B------:R-:W-:Y:S02]  /*198c0*/  IMAD R7, R12, c[0x0][0x4e8], R7 ;  /* 0x00013a000c077a24 */ /* 0x000fe400078e0207 */
[C---:B------:R-:W-:Y:S01]  /*198d0*/  IMAD R12, R9.reuse, c[0x0][0x49c], R13 ;  /* 0x00012700090c7a24 */ /* 0x040fe200078e020d */
[----:B------:R-:W-:Y:S01]  /*198e0*/  SHF.R.S32.HI R13, RZ, 0x1f, R0 ;  /* 0x0000001fff0d7819 */ /* 0x000fe20000011400 */
[----:B------:R-:W-:Y:S01]  /*198f0*/  IMAD.MOV.U32 R8, RZ, RZ, R11 ;  /* 0x000000ffff087224 */ /* 0x000fe200078e000b */
[----:B------:R-:W-:Y:S01]  /*19900*/  @P2 SHF.R.U32.HI R8, RZ, c[0x0][0x4f0], R14 ;  /* 0x00013c00ff082a19 */ /* 0x000fe2000001160e */
[----:B------:R-:W-:Y:S01]  /*19910*/  IMAD R0, R10, c[0x0][0x3f0], RZ ;  /* 0x0000fc000a007a24 */ /* 0x000fe200078e02ff */
[----:B------:R-:W-:Y:S01]  /*19920*/  SHF.R.S32.HI R14, RZ, 0x1f, R7 ;  /* 0x0000001fff0e7819 */ /* 0x000fe20000011407 */
[----:B------:R-:W-:Y:S01]  /*19930*/  IMAD.WIDE.U32 R2, R9, c[0x0][0x3f0], R2 ;  /* 0x0000fc0009027a25 */ /* 0x000fe200078e0002 */
[----:B------:R-:W-:Y:S02]  /*19940*/  IADD3.X R5, R13, R5, R12, P1, !PT ;  /* 0x000000050d057210 */ /* 0x000fe40000ffe40c */
[----:B------:R-:W-:Y:S01]  /*19950*/  SHF.R.S32.HI R12, RZ, 0x1f, R8 ;  /* 0x0000001fff0c7819 */ /* 0x000fe20000011408 */
[----:B------:R-:W-:-:S02]  /*19960*/  IMAD R10, R9, c[0x0][0x3f4], R0 ;  /* 0x0000fd00090a7a24 */ /* 0x000fc400078e0200 */
[----:B------:R-:W-:Y:S02]  /*19970*/  IMAD R0, R14, c[0x0][0x488], RZ ;  /* 0x000122000e007a24 */ /* 0x000fe400078e02ff */
[----:B------:R-:W-:-:S04]  /*19980*/  IMAD.WIDE.U32 R4, R7, c[0x0][0x488], R4 ;  /* 0x0001220007047a25 */ /* 0x000fc800078e0004 */
[----:B------:R-:W-:Y:S01]  /*19990*/  IMAD R9, R7, c[0x0][0x48c], R0 ;  /* 0x0001230007097a24 */ /* 0x000fe200078e0200 */
[----:B------:R-:W-:Y:S01]  /*199a0*/  LEA R7, P1, R4, c[0x0][0x450], 0x2 ;  /* 0x0001140004077a11 */ /* 0x000fe200078210ff */
[----:B------:R-:W-:Y:S02]  /*199b0*/  IMAD.MOV R18, RZ, RZ, -R8 ;  /* 0x000000ffff127224 */ /* 0x000fe400078e0a08 */
[----:B------:R-:W-:Y:S02]  /*199c0*/  IMAD.IADD R3, R3, 0x1, R10 ;  /* 0x0000000103037824 */ /* 0x000fe400078e020a */
[----:B------:R-:W-:Y:S01]  /*199d0*/  IMAD R0, R12, c[0x0][0x3e0], RZ ;  /* 0x0000f8000c007a24 */ /* 0x000fe200078e02ff */
[----:B------:R-:W-:Y:S01]  /*199e0*/  SHFL.IDX PT, R14, R7, 0x1, 0x1c1f ;  /* 0x003c1f00070e7f89 */ /* 0x000fe200000e0000 */
[----:B------:R-:W-:Y:S02]  /*199f0*/  IMAD.IADD R10, R5, 0x1, R9 ;  /* 0x00000001050a7824 */ /* 0x000fe400078e0209 */
[----:B------:R-:W-:Y:S01]  /*19a00*/  IMAD R18, R18, c[0x0][0x4e8], R11 ;  /* 0x00013a0012127a24 */ /* 0x000fe200078e020b */
[----:B------:R-:W-:Y:S01]  /*19a10*/  SHFL.IDX PT, R12, R7, 0x2, 0x1c1f ;  /* 0x005c1f00070c7f89 */ /* 0x000fe200000e0000 */
[----:B------:R-:W-:Y:S01]  /*19a20*/  IMAD R5, R8, c[0x0][0x3e4], R0 ;  /* 0x0000f90008057a24 */ /* 0x000fe200078e0200 */
[----:B------:R-:W-:Y:S01]  /*19a30*/  LEA.HI.X R0, R4, c[0x0][0x454], R10, 0x2, P1 ;  /* 0x0001150004007a11 */ /* 0x000fe200008f140a */
[----:B------:R-:W-:Y:S01]  /*19a40*/  IMAD.WIDE.U32 R8, R8, c[0x0][0x3e0], R2 ;  /* 0x0000f80008087a25 */ /* 0x000fe200078e0002 */
[----:B------:R-:W-:-:S03]  /*19a50*/  SHF.R.S32.HI R10, RZ, 0x1f, R18 ;  /* 0x0000001fff0a7819 */ /* 0x000fc60000011412 */
[----:B------:R-:W-:Y:S01]  /*19a60*/  IMAD R3, R24, 0x80, R16 ;  /* 0x0000008018037824 */ /* 0x000fe200078e0210 */
[----:B------:R-:W-:Y:S01]  /*19a70*/  SHFL.IDX PT, R17, R0, RZ, 0x1c1f ;  /* 0x001c1fff00117589 */ /* 0x000fe200000e0000 */
[----:B-----5:R-:W-:Y:S02]  /*19a80*/  IMAD R2, R15, c[0x0][0x4e8], RZ ;  /* 0x00013a000f027a24 */ /* 0x020fe400078e02ff */
[----:B------:R-:W-:Y:S01]  /*19a90*/  IMAD.MOV.U32 R4, RZ, RZ, R8 ;  /* 0x000000ffff047224 */ /* 0x000fe200078e0008 */
[----:B------:R-:W1:Y:S01]  /*19aa0*/  SHFL.IDX PT, R16, R7, RZ, 0x1c1f ;  /* 0x001c1fff07107589 */ /* 0x000e6200000e0000 */
[----:B------:R-:W-:Y:S01]  /*19ab0*/  IMAD R8, R10, c[0x0][0x3d8], RZ ;  /* 0x0000f6000a087a24 */ /* 0x000fe200078e02ff */
[----:B------:R-:W-:Y:S01]  /*19ac0*/  IADD3 R20, R3, 0x8, RZ ;  /* 0x0000000803147810 */ /* 0x000fe20007ffe0ff */
[----:B------:R-:W-:Y:S01]  /*19ad0*/  IMAD.IADD R5, R9, 0x1, R5 ;  /* 0x0000000109057824 */ /* 0x000fe200078e0205 */
[----:B------:R-:W2:Y:S01]  /*19ae0*/  SHFL.IDX PT, R15, R0, 0x1, 0x1c1f ;  /* 0x003c1f00000f7f89 */ /* 0x000ea200000e0000 */
[C---:B------:R-:W-:Y:S01]  /*19af0*/  IMAD R19, R18.reuse, c[0x0][0x3dc], R8 ;  /* 0x0000f70012137a24 */ /* 0x040fe200078e0208 */
[-C--:B------:R-:W-:Y:S01]  /*19b00*/  ISETP.GE.OR P4, PT, R3, R2.reuse, P0 ;  /* 0x000000020300720c */ /* 0x080fe20000786670 */
[----:B------:R-:W-:Y:S01]  /*19b10*/  IMAD.WIDE.U32 R8, R18, c[0x0][0x3d8], R4 ;  /* 0x0000f60012087a25 */ /* 0x000fe200078e0004 */
[----:B------:R-:W3:Y:S01]  /*19b20*/  SHFL.IDX PT, R13, R0, 0x2, 0x1c1f ;  /* 0x005c1f00000d7f89 */ /* 0x000ee200000e0000 */
[----:B------:R-:W-:-:S02]  /*19b30*/  ISETP.GE.OR P3, PT, R20, R2, P0 ;  /* 0x000000021400720c */ /* 0x000fc40000766670 */
[----:B------:R-:W-:Y:S01]  /*19b40*/  IMAD.SHL.U32 R5, R23, 0x8, RZ ;  /* 0x0000000817057824 */ /* 0x000fe200078e00ff */
[----:B------:R4:W-:Y:S01]  /*19b50*/  SHFL.IDX PT, R10, R7, 0x3, 0x1c1f ;  /* 0x007c1f00070a7f89 */ /* 0x0009e200000e0000 */
[----:B------:R-:W-:-:S03]  /*19b60*/  LEA R4, P1, R8, c[0x0][0x380], 0x1 ;  /* 0x0000e00008047a11 */ /* 0x000fc600078208ff */
[----:B------:R3:W3:Y:S01]  /*19b70*/  SHFL.IDX PT, R11, R0, 0x3, 0x1c1f ;  /* 0x007c1f00000b7f89 */ /* 0x0006e200000e0000 */
[----:B------:R-:W-:-:S03]  /*19b80*/  LOP3.LUT R5, R22, 0x7ffffe00, R5, 0xf8, !PT ;  /* 0x7ffffe0016057812 */ /* 0x000fc600078ef805 */
[----:B------:R-:W-:Y:S02]  /*19b90*/  SHFL.IDX PT, R48, R4, 0x4, 0x181f ;  /* 0x00981f0004307f89 */ /* 0x000fe400000e0000 */
[----:B------:R-:W-:Y:S02]  /*19ba0*/  IMAD.SHL.U32 R5, R5, 0x2, RZ ;  /* 0x0000000205057824 */ /* 0x000fe400078e00ff */
[----:B-1----:R-:W-:Y:S04]  /*19bb0*/  @!P4 ST.E [R16.64], R36 ;  /* 0x000000241000c985 */ /* 0x002fe8000c101904 */
[----:B--2---:R-:W-:Y:S04]  /*19bc0*/  @!P3 ST.E [R14.64], R37 ;  /* 0x000000250e00b985 */ /* 0x004fe8000c101904 */
[----:B------:R-:W-:Y:S01]  /*19bd0*/  SHFL.IDX PT, R14, R4, 0x2, 0x181f ;  /* 0x00581f00040e7f89 */ /* 0x000fe200000e0000 */
[----:B----4-:R-:W-:-:S03]  /*19be0*/  IADD3 R7, R3, 0x48, RZ ;  /* 0x0000004803077810 */ /* 0x010fc60007ffe0ff */
[----:B------:R-:W-:Y:S01]  /*19bf0*/  SHFL.IDX PT, R15, R4, 0x3, 0x181f ;  /* 0x00781f00040f7f89 */ /* 0x000fe200000e0000 */
[----:B---3--:R-:W-:Y:S01]  /*19c00*/  IADD3 R0, R3, 0x40, RZ ;  /* 0x0000004003007810 */ /* 0x008fe20007ffe0ff */
[----:B------:R-:W-:Y:S02]  /*19c10*/  IMAD.IADD R3, R9, 0x1, R19 ;  /* 0x0000000109037824 */ /* 0x000fe400078e0213 */
[----:B------:R-:W-:Y:S01]  /*19c20*/  SHFL.IDX PT, R49, R4, 0x6, 0x181f ;  /* 0x00d81f0004317f89 */ /* 0x000fe200000e0000 */
[-C--:B------:R-:W-:Y:S01]  /*19c30*/  ISETP.GE.OR P2, PT, R0, R2.reuse, P0 ;  /* 0x000000020000720c */ /* 0x080fe20000746670 */
[----:B------:R-:W-:Y:S01]  /*19c40*/  IMAD R0, R24, 0x80, R21 ;  /* 0x0000008018007824 */ /* 0x000fe200078e0215 */
[----:B------:R-:W-:Y:S02]  /*19c50*/  ISETP.GE.OR P0, PT, R7, R2, P0 ;  /* 0x000000020700720c */ /* 0x000fe40000706670 */
[----:B------:R-:W-:Y:S02]  /*19c60*/  LEA.HI.X R3, R8, c[0x0][0x384], R3, 0x1, P1 ;  /* 0x0000e10008037a11 */ /* 0x000fe400008f0c03 */
[----:B------:R-:W1:Y:S01]  /*19c70*/  SHFL.IDX PT, R8, R4, 0x1, 0x181f ;  /* 0x00381f0004087f89 */ /* 0x000e6200000e0000 */
[----:B------:R-:W-:-:S02]  /*19c80*/  IADD3 R7, R0, 0x10, RZ ;  /* 0x0000001000077810 */ /* 0x000fc40007ffe0ff */
[C---:B------:R-:W-:Y:S01]  /*19c90*/  IADD3 R32, R0.reuse, 0x40, RZ ;  /* 0x0000004000207810 */ /* 0x040fe20007ffe0ff */
[----:B------:R-:W-:Y:S01]  /*19ca0*/  SHFL.IDX PT, R9, R3, RZ, 0x181f ;  /* 0x00181fff03097589 */ /* 0x000fe200000e0000 */
[----:B------:R-:W-:-:S03]  /*19cb0*/  IADD3 R54, R0, 0x60, RZ ;  /* 0x0000006000367810 */ /* 0x000fc60007ffe0ff */
[----:B------:R-:W-:Y:S04]  /*19cc0*/  @!P2 ST.E [R12.64], R38 ;  /* 0x000000260c00a985 */ /* 0x000fe8000c101904 */
[----:B------:R1:W-:Y:S01]  /*19cd0*/  @!P0 ST.E [R10.64], R39 ;  /* 0x000000270a008985 */ /* 0x0003e2000c101904 */
[----:B------:R-:W-:-:S03]  /*19ce0*/  ISETP.GE.AND P0, PT, R6, c[0x0][0x3c8], PT ;  /* 0x0000f20006007a0c */ /* 0x000fc60003f06270 */
[----:B------:R-:W2:Y:S01]  /*19cf0*/  SHFL.IDX PT, R12, R4, RZ, 0x181f ;  /* 0x00181fff040c7589 */ /* 0x000ea200000e0000 */
[-C--:B------:R-:W-:Y:S02]  /*19d00*/  ISETP.GE.OR P4, PT, R7, R2.reuse, P0 ;  /* 0x000000020700720c */ /* 0x080fe40000786670 */
[C---:B------:R-:W-:Y:S01]  /*19d10*/  ISETP.GE.OR P1, PT, R0.reuse, R2, P0 ;  /* 0x000000020000720c */ /* 0x040fe20000726670 */
[----:B------:R-:W-:Y:S01]  /*19d20*/  LDS.128 R24, [R5+0x80] ;  /* 0x0000800005187984 */ /* 0x000fe20000000c00 */
[----:B------:R-:W-:-:S03]  /*19d30*/  IADD3 R7, R0, 0x20, RZ ;  /* 0x0000002000077810 */ /* 0x000fc60007ffe0ff */
[----:B------:R-:W3:Y:S01]  /*19d40*/  SHFL.IDX PT, R11, R3, 0x1, 0x181f ;  /* 0x00381f00030b7f89 */ /* 0x000ee200000e0000 */
[-C--:B------:R-:W-:Y:S02]  /*19d50*/  ISETP.GE.OR P3, PT, R7, R2.reuse, P0 ;  /* 0x000000020700720c */ /* 0x080fe40000766670 */
[----:B------:R-:W-:Y:S01]  /*19d60*/  IADD3 R7, R0, 0x30, RZ ;  /* 0x0000003000077810 */ /* 0x000fe20007ffe0ff */
[----:B------:R-:W4:Y:S03]  /*19d70*/  SHFL.IDX PT, R44, R3, 0x2, 0x181f ;  /* 0x00581f00032c7f89 */ /* 0x000f2600000e0000 */
[----:B------:R-:W-:Y:S01]  /*19d80*/  ISETP.GE.OR P2, PT, R7, R2, P0 ;  /* 0x000000020700720c */ /* 0x000fe20000746670 */
[----:B------:R-:W-:Y:S04]  /*19d90*/  LDS.128 R20, [R5+0x880] ;  /* 0x0008800005147984 */ /* 0x000fe80000000c00 */
[----:B------:R-:W-:Y:S01]  /*19da0*/  LDS.128 R16, [R5+0x1080] ;  /* 0x0010800005107984 */ /* 0x000fe20000000c00 */
[----:B-1----:R-:W-:-:S03]  /*19db0*/  @!P4 LEA R10, P6, R6, R8, 0x1 ;  /* 0x00000008060ac211 */ /* 0x002fc600078c08ff */
[----:B------:R-:W1:Y:S01]  /*19dc0*/  SHFL.IDX PT, R45, R3, 0x3, 0x181f ;  /* 0x00781f00032d7f89 */ /* 0x000e6200000e0000 */
[----:B--2---:R-:W-:-:S03]  /*19dd0*/  @!P1 LEA R12, P5, R6, R12, 0x1 ;  /* 0x0000000c060c9211 */ /* 0x004fc600078a08ff */
[----:B------:R-:W2:Y:S01]  /*19de0*/  LDS.128 R28, [R5+0x1880] ;  /* 0x00188000051c7984 */ /* 0x000ea20000000c00 */
[----:B------:R-:W-:-:S03]  /*19df0*/  @!P1 LEA.HI.X R13, R6, R9, R53, 0x1, P5 ;  /* 0x00000009060d9211 */ /* 0x000fc600028f0c35 */
[----:B------:R-:W-:Y:S02]  /*19e00*/  LDS.128 R36, [R5+0x2880] ;  /* 0x0028800005247984 */ /* 0x000fe40000000c00 */
[----:B------:R-:W-:Y:S02]  /*19e10*/  P2R R7, PR, RZ, 0x40 ;  /* 0x00000040ff077803 */ /* 0x000fe40000000000 */
[----:B------:R-:W-:Y:S01]  /*19e20*/  LDS.128 R40, [R5+0x3080] ;  /* 0x0030800005287984 */ /* 0x000fe20000000c00 */
[----:B------:R-:W-:Y:S02]  /*19e30*/  ISETP.GE.OR P6, PT, R32, R2, P0 ;  /* 0x000000022000720c */ /* 0x000fe400007c6670 */
[----:B------:R-:W-:Y:S01]  /*19e40*/  ISETP.NE.AND P5, PT, R7, RZ, PT ;  /* 0x000000ff0700720c */ /* 0x000fe20003fa5270 */
[----:B------:R-:W-:Y:S03]  /*19e50*/  LDS.128 R32, [R5+0x2080] ;  /* 0x0020800005207984 */ /* 0x000fe60000000c00 */
[C---:B---3--:R-:W-:Y:S01]  /*19e60*/  @!P4 LEA.HI.X R11, R6.reuse, R11, R53, 0x1, P5 ;  /* 0x0000000b060bc211 */ /* 0x048fe200028f0c35 */
[----:B------:R-:W3:Y:S01]  /*19e70*/  SHFL.IDX PT, R7, R4, 0x5, 0x181f ;  /* 0x00b81f0004077f89 */ /* 0x000ee200000e0000 */
[----:B------:R-:W-:-:S03]  /*19e80*/  @!P3 LEA R8, P5, R6, R14, 0x1 ;  /* 0x0000000e0608b211 */ /* 0x000fc600078a08ff */
[----:B------:R-:W2:Y:S01]  /*19e90*/  SHFL.IDX PT, R52, R3, 0x4, 0x181f ;  /* 0x00981f0003347f89 */ /* 0x000ea200000e0000 */
[C-C-:B----4-:R-:W-:Y:S02]  /*19ea0*/  @!P3 LEA.HI.X R9, R6.reuse, R44, R53.reuse, 0x1, P5 ;  /* 0x0000002c0609b211 */ /* 0x150fe400028f0c35 */
[----:B------:R-:W-:Y:S01]  /*19eb0*/  @!P2 LEA R14, P5, R6, R15, 0x1 ;  /* 0x0000000f060ea211 */ /* 0x000fe200078a08ff */
[----:B------:R-:W4:Y:S01]  /*19ec0*/  SHFL.IDX PT, R51, R3, 0x5, 0x181f ;  /* 0x00b81f0003337f89 */ /* 0x000f2200000e0000 */
[----:B------:R-:W-:Y:S02]  /*19ed0*/  IADD3 R44, R0, 0x50, RZ ;  /* 0x00000050002c7810 */ /* 0x000fe40007ffe0ff */
[----:B-1----:R-:W-:Y:S01]  /*19ee0*/  @!P2 LEA.HI.X R15, R6, R45, R53, 0x1, P5 ;  /* 0x0000002d060fa211 */ /* 0x002fe200028f0c35 */
[----:B------:R-:W1:Y:S01]  /*19ef0*/  SHFL.IDX PT, R50, R3, 0x6, 0x181f ;  /* 0x00d81f0003327f89 */ /* 0x000e6200000e0000 */
[-C--:B------:R-:W-:Y:S02]  /*19f00*/  ISETP.GE.OR P5, PT, R44, R2.reuse, P0 ;  /* 0x000000022c00720c */ /* 0x080fe400007a6670 */
[----:B------:R-:W-:Y:S01]  /*19f10*/  IADD3 R0, R0, 0x70, RZ ;  /* 0x0000007000007810 */ /* 0x000fe20007ffe0ff */
[----:B------:R-:W1:Y:S04]  /*19f20*/  LDS.128 R44, [R5+0x3880] ;  /* 0x00388000052c7984 */ /* 0x000e680000000c00 */
[----:B------:R3:W-:Y:S01]  /*19f30*/  @!P1 ST.E.128 [R12.64], R24 ;  /* 0x000000180c009985 */ /* 0x0007e2000c101d04 */
[----:B------:R-:W-:-:S02]  /*19f40*/  ISETP.GE.OR P1, PT, R54, R2, P0 ;  /* 0x000000023600720c */ /* 0x000fc40000726670 */
[----:B------:R-:W-:Y:S01]  /*19f50*/  ISETP.GE.OR P0, PT, R0, R2, P0 ;  /* 0x000000020000720c */ /* 0x000fe20000706670 */
[----:B------:R1:W-:Y:S04]  /*19f60*/  @!P4 ST.E.128 [R10.64], R20 ;  /* 0x000000140a00c985 */ /* 0x0003e8000c101d04 */
[----:B------:R4:W-:Y:S04]  /*19f70*/  @!P3 ST.E.128 [R8.64], R16 ;  /* 0x000000100800b985 */ /* 0x0009e8000c101d04 */
[----:B--2---:R2:W-:Y:S04]  /*19f80*/  @!P2 ST.E.128 [R14.64], R28 ;  /* 0x0000001c0e00a985 */ /* 0x0045e8000c101d04 */
[----:B------:R-:W2:Y:S04]  /*19f90*/  SHFL.IDX PT, R4, R4, 0x7, 0x181f ;  /* 0x00f81f0004047f89 */ /* 0x000ea800000e0000 */
[----:B------:R-:W2:Y:S01]  /*19fa0*/  SHFL.IDX PT, R3, R3, 0x7, 0x181f ;  /* 0x00f81f0003037f89 */ /* 0x000ea200000e0000 */
[----:B---3--:R-:W-:-:S02]  /*19fb0*/  @!P6 LEA R12, P4, R6, R48, 0x1 ;  /* 0x00000030060ce211 */ /* 0x008fc400078808ff */
[C---:B-1----:R-:W-:Y:S02]  /*19fc0*/  @!P5 LEA R10, P3, R6.reuse, R7, 0x1 ;  /* 0x00000007060ad211 */ /* 0x042fe400078608ff */
[C-C-:B------:R-:W-:Y:S02]  /*19fd0*/  @!P6 LEA.HI.X R13, R6.reuse, R52, R53.reuse, 0x1, P4 ;  /* 0x00000034060de211 */ /* 0x140fe400020f0c35 */
[C---:B----4-:R-:W-:Y:S02]  /*19fe0*/  @!P1 LEA R8, P2, R6.reuse, R49, 0x1 ;  /* 0x0000003106089211 */ /* 0x050fe400078408ff */
        /* <DEDUP_REMOVED lines=10> */
.L_x_131:
        /* <DEDUP_REMOVED lines=19> */
.L_x_133:
        /* <DEDUP_REMOVED lines=12> */
[----:B------:R-:W-:Y:S01]  /*1a280*/  MOV R0, c[0x0][0x4e8] ;  /* 0x00013a0000007a02 */ /* 0x000fe20000000f00 */
[----:B------:R-:W-:Y:S01]  /*1a290*/  IMAD R6, R42, c[0x0][0x490], RZ ;  /* 0x000124002a067a24 */ /* 0x000fe200078e02ff */
[----:B------:R-:W-:Y:S01]  /*1a2a0*/  MOV R2, R4 ;  /* 0x0000000400027202 */ /* 0x000fe20000000f00 */
[----:B------:R-:W-:Y:S01]  /*1a2b0*/  IMAD.MOV.U32 R3, RZ, RZ, R5 ;  /* 0x000000ffff037224 */ /* 0x000fe200078e0005 */
[----:B------:R-:W-:Y:S01]  /*1a2c0*/  ISETP.NE.AND P0, PT, R0, 0x1, PT ;  /* 0x000000010000780c */ /* 0x000fe20003f05270 */
[C---:B------:R-:W-:Y:S01]  /*1a2d0*/  IMAD R6, R55.reuse, c[0x0][0x494], R6 ;  /* 0x0001250037067a24 */ /* 0x040fe200078e0206 */
[----:B------:R-:W-:Y:S01]  /*1a2e0*/  MOV R0, R8 ;  /* 0x0000000800007202 */ /* 0x000fe20000000f00 */
[----:B------:R-:W-:-:S05]  /*1a2f0*/  IMAD.WIDE.U32 R2, R55, c[0x0][0x490], R2 ;  /* 0x0001240037027a25 */ /* 0x000fca00078e0002 */
[----:B------:R-:W-:-:S05]  /*1a300*/  IADD3 R3, R6, R3, RZ ;  /* 0x0000000306037210 */ /* 0x000fca0007ffe0ff */
[----:B------:R-:W-:-:S04]  /*1a310*/  @P0 IMAD.HI.U32 R7, R8, c[0x0][0x4ec], RZ ;  /* 0x00013b0008070a27 */ /* 0x000fc800078e00ff */
[----:B------:R-:W-:Y:S01]  /*1a320*/  IMAD.WIDE.U32 R2, R9, c[0x0][0x498], R2 ;  /* 0x0001260009027a25 */ /* 0x000fe200078e0002 */
[----:B------:R-:W-:-:S03]  /*1a330*/  @P0 SHF.R.U32.HI R0, RZ, c[0x0][0x4f0], R7 ;  /* 0x00013c00ff000a19 */ /* 0x000fc60000011607 */
[----:B------:R-:W-:Y:S01]  /*1a340*/  IMAD R7, R11, c[0x0][0x498], RZ ;  /* 0x000126000b077a24 */ /* 0x000fe200078e02ff */
[----:B------:R-:W-:Y:S01]  /*1a350*/  IADD3 R2, P0, R0, R2, RZ ;  /* 0x0000000200027210 */ /* 0x000fe20007f1e0ff */
[----:B------:R-:W-:Y:S02]  /*1a360*/  IMAD.MOV R6, RZ, RZ, -R0 ;  /* 0x000000ffff067224 */ /* 0x000fe400078e0a00 */
[----:B------:R-:W-:Y:S02]  /*1a370*/  IMAD R7, R9, c[0x0][0x49c], R7 ;  /* 0x0001270009077a24 */ /* 0x000fe400078e0207 */
[----:B------:R-:W-:Y:S01]  /*1a380*/  IMAD R6, R6, c[0x0][0x4e8], R8 ;  /* 0x00013a0006067a24 */ /* 0x000fe200078e0208 */
[----:B------:R-:W-:-:S04]  /*1a390*/  SHF.R.S32.HI R8, RZ, 0x1f, R0 ;  /* 0x0000001fff087819 */ /* 0x000fc80000011400 */
[----:B------:R-:W-:Y:S02]  /*1a3a0*/  SHF.R.S32.HI R0, RZ, 0x1f, R6 ;  /* 0x0000001fff007819 */ /* 0x000fe40000011406 */
[----:B------:R-:W-:-:S03]  /*1a3b0*/  IADD3.X R3, R8, R3, R7, P0, !PT ;  /* 0x0000000308037210 */ /* 0x000fc600007fe407 */
[----:B------:R-:W-:Y:S02]  /*1a3c0*/  IMAD R0, R0, c[0x0][0x488], RZ ;  /* 0x0001220000007a24 */ /* 0x000fe400078e02ff */
[----:B------:R-:W-:-:S04]  /*1a3d0*/  IMAD.WIDE.U32 R2, R6, c[0x0][0x488], R2 ;  /* 0x0001220006027a25 */ /* 0x000fc800078e0002 */
[----:B------:R-:W-:Y:S01]  /*1a3e0*/  IMAD R0, R6, c[0x0][0x48c], R0 ;  /* 0x0001230006007a24 */ /* 0x000fe200078e0200 */
[----:B------:R-:W-:-:S04]  /*1a3f0*/  LEA R6, P0, R2, c[0x0][0x450], 0x2 ;  /* 0x0001140002067a11 */ /* 0x000fc800078010ff */
[----:B------:R-:W-:-:S04]  /*1a400*/  IADD3 R0, R3, R0, RZ ;  /* 0x0000000003007210 */ /* 0x000fc80007ffe0ff */
[----:B------:R-:W-:Y:S02]  /*1a410*/  LEA.HI.X R7, R2, c[0x0][0x454], R0, 0x2, P0 ;  /* 0x0001150002077a11 */ /* 0x000fe400000f1400 */
[----:B------:R-:W-:-:S05]  /*1a420*/  MOV R0, 0xff800000 ;  /* 0xff80000000007802 */ /* 0x000fca0000000f00 */
[----:B------:R1:W-:Y:S02]  /*1a430*/  STG.E [R6.64], R0 ;  /* 0x0000000006007986 */ /* 0x0003e4000c101904 */
.L_x_135:
[----:B------:R-:W-:Y:S05]  /*1a440*/  BSYNC B0 ;  /* 0x0000000000007941 */ /* 0x000fea0003800000 */
.L_x_134:
[----:B------:R-:W2:Y:S01]  /*1a450*/  S2R R12, SR_CTAID.X ;  /* 0x00000000000c7919 */ /* 0x000ea20000002500 */
[----:B-1----:R-:W-:Y:S01]  /*1a460*/  IMAD R0, R5, c[0x0][0x3a0], RZ ;  /* 0x0000e80005007a24 */ /* 0x002fe200078e02ff */
[----:B------:R-:W-:Y:S01]  /*1a470*/  SHF.R.S32.HI R5, RZ, 0x1f, R10 ;  /* 0x0000001fff057819 */ /* 0x000fe2000001140a */
[----:B------:R-:W-:-:S03]  /*1a480*/  IMAD.WIDE.U32 R2, R4, c[0x0][0x3a0], RZ ;  /* 0x0000e80004027a25 */ /* 0x000fc600078e00ff */
[----:B------:R-:W-:Y:S01]  /*1a490*/  LEA.HI R5, R5, R10, RZ, 0x3 ;  /* 0x0000000a05057211 */ /* 0x000fe200078f18ff */
[----:B------:R-:W-:Y:S02]  /*1a4a0*/  IMAD R0, R4, c[0x0][0x3a4], R0 ;  /* 0x0000e90004007a24 */ /* 0x000fe400078e0200 */
[----:B------:R-:W-:Y:S01]  /*1a4b0*/  IMAD.MOV.U32 R6, RZ, RZ, c[0x0][0x4e8] ;  /* 0x00013a00ff067624 */ /* 0x000fe200078e00ff */
[----:B------:R-:W-:Y:S01]  /*1a4c0*/  LOP3.LUT R4, R5, 0xfffffff8, RZ, 0xc0, !PT ;  /* 0xfffffff805047812 */ /* 0x000fe200078ec0ff */
[----:B------:R-:W-:Y:S02]  /*1a4d0*/  IMAD.IADD R3, R3, 0x1, R0 ;  /* 0x0000000103037824 */ /* 0x000fe400078e0200 */
[----:B------:R-:W-:Y:S01]  /*1a4e0*/  IMAD R0, R42, c[0x0][0x3e8], RZ ;  /* 0x0000fa002a007a24 */ /* 0x000fe200078e02ff */
[----:B------:R-:W-:Y:S01]  /*1a4f0*/  ISETP.NE.AND P0, PT, R6, 0x1, PT ;  /* 0x000000010600780c */ /* 0x000fe20003f05270 */
[----:B------:R-:W-:Y:S01]  /*1a500*/  IMAD.IADD R8, R10, 0x1, -R4 ;  /* 0x000000010a087824 */ /* 0x000fe200078e0a04 */
[----:B------:R-:W-:Y:S01]  /*1a510*/  SHF.R.S32.HI R10, RZ, 0x3, R5 ;  /* 0x00000003ff0a7819 */ /* 0x000fe20000011405 */
[----:B------:R-:W-:-:S02]  /*1a520*/  IMAD R0, R55, c[0x0][0x3ec], R0 ;  /* 0x0000fb0037007a24 */ /* 0x000fc400078e0200 */
[----:B------:R-:W-:-:S04]  /*1a530*/  IMAD.WIDE.U32 R2, R55, c[0x0][0x3e8], R2 ;  /* 0x0000fa0037027a25 */ /* 0x000fc800078e0002 */
[----:B------:R-:W-:Y:S02]  /*1a540*/  IMAD R4, R8, 0x10, R10 ;  /* 0x0000001008047824 */ /* 0x000fe400078e020a */
[----:B------:R-:W-:Y:S02]  /*1a550*/  IMAD.IADD R3, R0, 0x1, R3 ;  /* 0x0000000100037824 */ /* 0x000fe400078e0203 */
[----:B--2---:R-:W-:Y:S02]  /*1a560*/  IMAD R4, R12, 0x80, R4 ;  /* 0x000000800c047824 */ /* 0x004fe400078e0204 */
[----:B------:R-:W-:Y:S02]  /*1a570*/  IMAD R6, R11, c[0x0][0x3f0], RZ ;  /* 0x0000fc000b067a24 */ /* 0x000fe400078e02ff */
[----:B------:R-:W-:-:S04]  /*1a580*/  @P0 IMAD.HI.U32 R5, R4, c[0x0][0x4ec], RZ ;  /* 0x00013b0004050a27 */ /* 0x000fc800078e00ff */
[----:B------:R-:W-:Y:S01]  /*1a590*/  IMAD.MOV.U32 R0, RZ, RZ, R4 ;  /* 0x000000ffff007224 */ /* 0x000fe200078e0004 */
[----:B------:R-:W-:Y:S01]  /*1a5a0*/  @P0 SHF.R.U32.HI R0, RZ, c[0x0][0x4f0], R5 ;  /* 0x00013c00ff000a19 */ /* 0x000fe20000011605 */
[C---:B------:R-:W-:Y:S02]  /*1a5b0*/  IMAD R7, R9.reuse, c[0x0][0x3f4], R6 ;  /* 0x0000fd0009077a24 */ /* 0x040fe400078e0206 */
[----:B------:R-:W-:Y:S01]  /*1a5c0*/  IMAD.WIDE.U32 R2, R9, c[0x0][0x3f0], R2 ;  /* 0x0000fc0009027a25 */ /* 0x000fe200078e0002 */
[----:B------:R-:W-:-:S03]  /*1a5d0*/  SHF.R.S32.HI R6, RZ, 0x1f, R0 ;  /* 0x0000001fff067819 */ /* 0x000fc60000011400 */
[----:B------:R-:W-:Y:S02]  /*1a5e0*/  IMAD.MOV R5, RZ, RZ, -R0 ;  /* 0x000000ffff057224 */ /* 0x000fe400078e0a00 */
[----:B------:R-:W-:Y:S02]  /*1a5f0*/  IMAD.IADD R3, R3, 0x1, R7 ;  /* 0x0000000103037824 */ /* 0x000fe400078e0207 */
[----:B------:R-:W-:Y:S02]  /*1a600*/  IMAD R5, R5, c[0x0][0x4e8], R4 ;  /* 0x00013a0005057a24 */ /* 0x000fe400078e0204 */
[----:B------:R-:W-:Y:S02]  /*1a610*/  IMAD R6, R6, c[0x0][0x3e0], RZ ;  /* 0x0000f80006067a24 */ /* 0x000fe400078e02ff */
[----:B------:R-:W-:Y:S01]  /*1a620*/  IMAD.WIDE.U32 R2, R0, c[0x0][0x3e0], R2 ;  /* 0x0000f80000027a25 */ /* 0x000fe200078e0002 */
[----:B------:R-:W-:-:S03]  /*1a630*/  SHF.R.S32.HI R4, RZ, 0x1f, R5 ;  /* 0x0000001fff047819 */ /* 0x000fc60000011405 */
[----:B------:R-:W-:Y:S02]  /*1a640*/  IMAD R0, R0, c[0x0][0x3e4], R6 ;  /* 0x0000f90000007a24 */ /* 0x000fe400078e0206 */
[----:B-----5:R-:W-:Y:S02]  /*1a650*/  IMAD R19, R19, c[0x0][0x4e8], RZ ;  /* 0x00013a0013137a24 */ /* 0x020fe400078e02ff */
        /* <DEDUP_REMOVED lines=14> */
[----:B------:R-:W-:-:S02]  /*1a740*/  IADD3 R8, R2, 0x10, RZ ;  /* 0x0000001002087810 */ /* 0x000fc40007ffe0ff */
[-C--:B------:R-:W-:Y:S01]  /*1a750*/  ISETP.GE.OR P1, PT, R2, R19.reuse, P0 ;  /* 0x000000130200720c */ /* 0x080fe20000726670 */
[----:B------:R-:W3:Y:S01]  /*1a760*/  SHFL.IDX PT, R9, R3, 0x1, 0x181f ;  /* 0x00381f0003097f89 */ /* 0x000ee200000e0000 */
[-C--:B------:R-:W-:Y:S02]  /*1a770*/  ISETP.GE.OR P5, PT, R8, R19.reuse, P0 ;  /* 0x000000130800720c */ /* 0x080fe400007a6670 */
[C---:B------:R-:W-:Y:S01]  /*1a780*/  IADD3 R14, R2.reuse, 0x20, RZ ;  /* 0x00000020020e7810 */ /* 0x040fe20007ffe0ff */
[----:B------:R-:W4:Y:S01]  /*1a790*/  SHFL.IDX PT, R8, R4, 0x2, 0x181f ;  /* 0x00581f0004087f89 */ /* 0x000f2200000e0000 */
[----:B------:R-:W-:Y:S02]  /*1a7a0*/  IADD3 R10, R2, 0x40, RZ ;  /* 0x00000040020a7810 */ /* 0x000fe40007ffe0ff */
[----:B------:R-:W-:Y:S01]  /*1a7b0*/  ISETP.GE.OR P4, PT, R14, R19, P0 ;  /* 0x000000130e00720c */ /* 0x000fe20000786670 */
[----:B------:R-:W3:Y:S01]  /*1a7c0*/  SHFL.IDX PT, R12, R3, 0x2, 0x181f ;  /* 0x00581f00030c7f89 */ /* 0x000ee200000e0000 */
[----:B------:R-:W-:-:S02]  /*1a7d0*/  IADD3 R13, R2, 0x30, RZ ;  /* 0x00000030020d7810 */ /* 0x000fc40007ffe0ff */
[-C--:B------:R-:W-:Y:S01]  /*1a7e0*/  ISETP.GE.OR P6, PT, R10, R19.reuse, P0 ;  /* 0x000000130a00720c */ /* 0x080fe200007c6670 */
[----:B------:R-:W3:Y:S01]  /*1a7f0*/  SHFL.IDX PT, R11, R4, 0x3, 0x181f ;  /* 0x00781f00040b7f89 */ /* 0x000ee200000e0000 */
[C---:B-1----:R-:W-:Y:S02]  /*1a800*/  @!P1 LEA R6, P2, R0.reuse, R6, 0x1 ;  /* 0x0000000600069211 */ /* 0x042fe400078408ff */
[----:B------:R-:W-:Y:S01]  /*1a810*/  ISETP.GE.OR P3, PT, R13, R19, P0 ;  /* 0x000000130d00720c */ /* 0x000fe20000766670 */
[----:B------:R-:W1:Y:S01]  /*1a820*/  SHFL.IDX PT, R14, R3, 0x3, 0x181f ;  /* 0x00781f00030e7f89 */ /* 0x000e6200000e0000 */
[----:B--2---:R-:W-:-:S03]  /*1a830*/  @!P1 LEA.HI.X R7, R0, R7, R20, 0x1, P2 ;  /* 0x0000000700079211 */ /* 0x004fc600010f0c14 */
[----:B------:R-:W2:Y:S04]  /*1a840*/  SHFL.IDX PT, R10, R4, 0x4, 0x181f ;  /* 0x00981f00040a7f89 */ /* 0x000ea800000e0000 */
[----:B------:R1:W-:Y:S04]  /*1a850*/  @!P1 ST.E.128 [R6.64], RZ ;  /* 0x000000ff06009985 */ /* 0x0003e8000c101d04 */
[----:B------:R-:W-:Y:S04]  /*1a860*/  SHFL.IDX PT, R13, R4, 0x5, 0x181f ;  /* 0x00b81f00040d7f89 */ /* 0x000fe800000e0000 */
[----:B------:R-:W-:Y:S04]  /*1a870*/  SHFL.IDX PT, R15, R4, 0x6, 0x181f ;  /* 0x00d81f00040f7f89 */ /* 0x000fe800000e0000 */
[----:B------:R-:W2:Y:S04]  /*1a880*/  SHFL.IDX PT, R18, R3, 0x4, 0x181f ;  /* 0x00981f0003127f89 */ /* 0x000ea800000e0000 */
[----:B------:R-:W2:Y:S04]  /*1a890*/  SHFL.IDX PT, R17, R3, 0x5, 0x181f ;  /* 0x00b81f0003117f89 */ /* 0x000ea800000e0000 */
[----:B------:R-:W2:Y:S04]  /*1a8a0*/  SHFL.IDX PT, R16, R3, 0x6, 0x181f ;  /* 0x00d81f0003107f89 */ /* 0x000ea800000e0000 */
[----:B------:R-:W2:Y:S01]  /*1a8b0*/  SHFL.IDX PT, R4, R4, 0x7, 0x181f ;  /* 0x00f81f0004047f89 */ /* 0x000ea200000e0000 */
[----:B-1----:R-:W-:-:S02]  /*1a8c0*/  IADD3 R7, R2, 0x50, RZ ;  /* 0x0000005002077810 */ /* 0x002fc40007ffe0ff */
[C---:B------:R-:W-:Y:S01]  /*1a8d0*/  @!P5 LEA R6, P1, R0.reuse, R5, 0x1 ;  /* 0x000000050006d211 */ /* 0x040fe200078208ff */
[----:B------:R-:W1:Y:S01]  /*1a8e0*/  SHFL.IDX PT, R3, R3, 0x7, 0x181f ;  /* 0x00f81f0003037f89 */ /* 0x000e6200000e0000 */
[----:B------:R-:W-:Y:S02]  /*1a8f0*/  ISETP.GE.OR P2, PT, R7, R19, P0 ;  /* 0x000000130700720c */ /* 0x000fe40000746670 */
[C---:B---3--:R-:W-:Y:S02]  /*1a900*/  @!P5 LEA.HI.X R7, R0.reuse, R9, R20, 0x1, P1 ;  /* 0x000000090007d211 */ /* 0x048fe400008f0c14 */
[----:B----4-:R-:W-:Y:S02]  /*1a910*/  @!P4 LEA R8, P1, R0, R8, 0x1 ;  /* 0x000000080008c211 */ /* 0x010fe400078208ff */
[C---:B------:R-:W-:Y:S01]  /*1a920*/  IADD3 R9, R2.reuse, 0x60, RZ ;  /* 0x0000006002097810 */ /* 0x040fe20007ffe0ff */
[----:B------:R3:W-:Y:S01]  /*1a930*/  @!P5 ST.E.128 [R6.64], RZ ;  /* 0x000000ff0600d985 */ /* 0x0007e2000c101d04 */
[----:B------:R-:W-:-:S09]  /*1a940*/  IADD3 R2, R2, 0x70, RZ ;  /* 0x0000007002027810 */ /* 0x000fd20007ffe0ff */
[----:B------:R-:W-:Y:S02]  /*1a950*/  P2R R5, PR, RZ, 0x2 ;  /* 0x00000002ff057803 */ /* 0x000fe40000000000 */
[-C--:B------:R-:W-:Y:S02]  /*1a960*/  ISETP.GE.OR P1, PT, R9, R19.reuse, P0 ;  /* 0x000000130900720c */ /* 0x080fe40000726670 */
[----:B------:R-:W-:Y:S02]  /*1a970*/  ISETP.NE.AND P5, PT, R5, RZ, PT ;  /* 0x000000ff0500720c */ /* 0x000fe40003fa5270 */
[----:B------:R-:W-:Y:S02]  /*1a980*/  ISETP.GE.OR P0, PT, R2, R19, P0 ;  /* 0x000000130200720c */ /* 0x000fe40000706670 */
[----:B------:R-:W-:-:S05]  /*1a990*/  @!P4 LEA.HI.X R9, R0, R12, R20, 0x1, P5 ;  /* 0x0000000c0009c211 */ /* 0x000fca00028f0c14 */
[----:B------:R4:W-:Y:S01]  /*1a9a0*/  @!P4 ST.E.128 [R8.64], RZ ;  /* 0x000000ff0800c985 */ /* 0x0009e2000c101d04 */
[----:B---3--:R-:W-:-:S04]  /*1a9b0*/  @!P3 LEA R6, P5, R0, R11, 0x1 ;  /* 0x0000000b0006b211 */ /* 0x008fc800078a08ff */
[C---:B------:R-:W-:Y:S02]  /*1a9c0*/  @!P3 LEA.HI.X R7, R0.reuse, R14, R20, 0x1, P5 ;  /* 0x0000000e0007b211 */ /* 0x040fe400028f0c14 */
[----:B--2---:R-:W-:-:S03]  /*1a9d0*/  @!P6 LEA R10, P5, R0, R10, 0x1 ;  /* 0x0000000a000ae211 */ /* 0x004fc600078a08ff */
[----:B------:R2:W-:Y:S01]  /*1a9e0*/  @!P3 ST.E.128 [R6.64], RZ ;  /* 0x000000ff0600b985 */ /* 0x0005e2000c101d04 */
[----:B------:R-:W-:-:S05]  /*1a9f0*/  @!P6 LEA.HI.X R11, R0, R18, R20, 0x1, P5 ;  /* 0x00000012000be211 */ /* 0x000fca00028f0c14 */
[----:B------:R3:W-:Y:S01]  /*1aa00*/  @!P6 ST.E.128 [R10.64], RZ ;  /* 0x000000ff0a00e985 */ /* 0x0007e2000c101d04 */
[----:B----4-:R-:W-:-:S04]  /*1aa10*/  @!P2 LEA R8, P4, R0, R13, 0x1 ;  /* 0x0000000d0008a211 */ /* 0x010fc800078808ff */
[----:B------:R-:W-:-:S05]  /*1aa20*/  @!P2 LEA.HI.X R9, R0, R17, R20, 0x1, P4 ;  /* 0x000000110009a211 */ /* 0x000fca00020f0c14 */
[----:B------:R3:W-:Y:S01]  /*1aa30*/  @!P2 ST.E.128 [R8.64], RZ ;  /* 0x000000ff0800a985 */ /* 0x0007e2000c101d04 */
[----:B--2---:R-:W-:-:S04]  /*1aa40*/  @!P1 LEA R6, P3, R0, R15, 0x1 ;  /* 0x0000000f00069211 */ /* 0x004fc800078608ff */
[----:B------:R-:W-:-:S05]  /*1aa50*/  @!P1 LEA.HI.X R7, R0, R16, R20, 0x1, P3 ;  /* 0x0000001000079211 */ /* 0x000fca00018f0c14 */
[----:B------:R3:W-:Y:S01]  /*1aa60*/  @!P1 ST.E.128 [R6.64], RZ ;  /* 0x000000ff06009985 */ /* 0x0007e2000c101d04 */
[----:B------:R-:W-:Y:S05]  /*1aa70*/  @P0 EXIT ;  /* 0x000000000000094d */ /* 0x000fea0003800000 */
[----:B-1----:R-:W-:-:S04]  /*1aa80*/  LEA R2, P0, R0, R4, 0x1 ;  /* 0x0000000400027211 */ /* 0x002fc800078008ff */
[----:B------:R-:W-:-:S05]  /*1aa90*/  LEA.HI.X R3, R0, R3, R20, 0x1, P0 ;  /* 0x0000000300037211 */ /* 0x000fca00000f0c14 */
[----:B------:R-:W-:Y:S01]  /*1aaa0*/  ST.E.128 [R2.64], RZ ;  /* 0x000000ff02007985 */ /* 0x000fe2000c101d04 */
[----:B------:R-:W-:Y:S05]  /*1aab0*/  EXIT ;  /* 0x000000000000794d */ /* 0x000fea0003800000 */
.L_x_136:
        /* <DEDUP_REMOVED lines=12> */
.L_x_737:


//--------------------- .text._ZN7cutlass13device_kernelIN5flash19enable_sm80_to_sm89INS1_16FlashAttnFwdSm80INS1_25CollectiveMainloopFwdSm80ILi4ELi1ELb0EN4cute5tupleIJNS5_1CILi128EEENS7_ILi96EEENS7_ILi64EEEEEELi64ENS_6half_tEfNS_4arch4Sm80ELb0ELb1ELb1ELb0ELb0ELb0ELb1ELb0EEENS1_21CollectiveEpilogueFwdINS6_IJS8_SA_S9_EEENS6_IJNS7_ILi1EEESI_SI_EEESC_SE_Li128ELb0ELb1ELb0ELb0EEENS1_19SingleTileSchedulerILb0ELb0ELb1ELi128EEEEEEEEEvNT_6ParamsE --------------------------
	.section	.text._ZN7cutlass13device_kernelIN5flash19enable_sm80_to_sm89INS1_16FlashAttnFwdSm80INS1_25CollectiveMainloopFwdSm80ILi4ELi1ELb0EN4cute5tupleIJNS5_1CILi128EEENS7_ILi96EEENS7_ILi64EEEEEELi64ENS_6half_tEfNS_4arch4Sm80ELb0ELb1ELb1ELb0ELb0ELb0ELb1ELb0EEENS1_21CollectiveEpilogueFwdINS6_IJS8_SA_S9_EEENS6_IJNS7_ILi1EEESI_SI_EEESC_SE_Li128ELb0ELb1ELb0ELb0EEENS1_19SingleTileSchedulerILb0ELb0ELb1ELi128EEEEEEEEEvNT_6ParamsE,"ax",@progbits
	.sectioninfo	@"SHI_REGISTERS=255"
	.align	128
.text._ZN7cutlass13device_kernelIN5flash19enable_sm80_to_sm89INS1_16FlashAttnFwdSm80INS1_25CollectiveMainloopFwdSm80ILi4ELi1ELb0EN4cute5tupleIJNS5_1CILi128EEENS7_ILi96EEENS7_ILi64EEEEEELi64ENS_6half_tEfNS_4arch4Sm80ELb0ELb1ELb1ELb0ELb0ELb0ELb1ELb0EEENS1_21CollectiveEpilogueFwdINS6_IJS8_SA_S9_EEENS6_IJNS7_ILi1EEESI_SI_EEESC_SE_Li128ELb0ELb1ELb0ELb0EEENS1_19SingleTileSchedulerILb0ELb0ELb1ELi128EEEEEEEEEvNT_6ParamsE:
        .type           _ZN7cutlass13device_kernelIN5flash19enable_sm80_to_sm89INS1_16FlashAttnFwdSm80INS1_25CollectiveMainloopFwdSm80ILi4ELi1ELb0EN4cute5tupleIJNS5_1CILi128EEENS7_ILi96EEENS7_ILi64EEEEEELi64ENS_6half_tEfNS_4arch4Sm80ELb0ELb1ELb1ELb0ELb0ELb0ELb1ELb0EEENS1_21CollectiveEpilogueFwdINS6_IJS8_SA_S9_EEENS6_IJNS7_ILi1EEESI_SI_EEESC_SE_Li128ELb0ELb1ELb0ELb0EEENS1_19SingleTileSchedulerILb0ELb0ELb1ELi128EEEEEEEEEvNT_6ParamsE,@function
        .size           _ZN7cutlass13device_kernelIN5flash19enable_sm80_to_sm89INS1_16FlashAttnFwdSm80INS1_25CollectiveMainloopFwdSm80ILi4ELi1ELb0EN4cute5tupleIJNS5_1CILi128EEENS7_ILi96EEENS7_ILi64EEEEEELi64ENS_6half_tEfNS_4arch4Sm80ELb0ELb1ELb1ELb0ELb0ELb0ELb1ELb0EEENS1_21CollectiveEpilogueFwdINS6_IJS8_SA_S9_EEENS6_IJNS7_ILi1EEESI_SI_EEESC_SE_Li128ELb0ELb1ELb0ELb0EEENS1_19SingleTileSchedulerILb0ELb0ELb1ELi128EEEEEEEEEvNT_6ParamsE,(.L_x_738 - _ZN7cutlass13device_kernelIN5flash19enable_sm80_to_sm89INS1_16FlashAttnFwdSm80INS1_25CollectiveMainloopFwdSm80ILi4ELi1ELb0EN4cute5tupleIJNS5_1CILi128EEENS7_ILi96EEENS7_ILi64EEEEEELi64ENS_6half_tEfNS_4arch4Sm80ELb0ELb1ELb1ELb0ELb0ELb0ELb1ELb0EEENS1_21CollectiveEpilogueFwdINS6_IJS8_SA_S9_EEENS6_IJNS7_ILi1EEESI_SI_EEESC_SE_Li128ELb0ELb1ELb0ELb0EEENS1_19SingleTileSchedulerILb0ELb0ELb1ELi128EEEEEEEEEvNT_6ParamsE)
        .other          _ZN7cutlass13device_kernelIN5flash19enable_sm80_to_sm89INS1_16FlashAttnFwdSm80INS1_25CollectiveMainloopFwdSm80ILi4ELi1ELb0EN4cute5tupleIJNS5_1CILi128EEENS7_ILi96EEENS7_ILi64EEEEEELi64ENS_6half_tEfNS_4arch4Sm80ELb0ELb1ELb1ELb0ELb0ELb0ELb1ELb0EEENS1_21CollectiveEpilogueFwdINS6_IJS8_SA_S9_EEENS6_IJNS7_ILi1EEESI_SI_EEESC_SE_Li128ELb0ELb1ELb0ELb0EEENS1_19SingleTileSchedulerILb0ELb0ELb1ELi128EEEEEEEEEvNT_6ParamsE,@"STO_CUDA_ENTRY STV_DEFAULT"
_ZN7cutlass13device_kernelIN5flash19enable_sm80_to_sm89INS1_16FlashAttnFwdSm80INS1_25CollectiveMainloopFwdSm80ILi4ELi1ELb0EN4cute5tupleIJNS5_1CILi128EEENS7_ILi96EEENS7_ILi64EEEEEELi64ENS_6half_tEfNS_4arch4Sm80ELb0ELb1ELb1ELb0ELb0ELb0ELb1ELb0EEENS1_21CollectiveEpilogueFwdINS6_IJS8_SA_S9_EEENS6_IJNS7_ILi1EEESI_SI_EEESC_SE_Li128ELb0ELb1ELb0ELb0EEENS1_19SingleTileSchedulerILb0ELb0ELb1ELi128EEEEEEEEEvNT_6ParamsE:
[----:B------:R-:W-:-:S03]  /*0000*/  MOV R1, c[0x0][0x28] ;  /* 0x00000a0000017a02 */ /* 0x000fc60000000f00 */
[----:B------:R-:W1:Y:S01]  /*0010*/  S2R R28, SR_CTAID.Z ;  /* 0x00000000001c7919 */ /* 0x000e620000002700 */
[----:B------:R-:W-:Y:S02]  /*0020*/  IADD3 R1, R1, -0x68, RZ ;  /* 0xffffff9801017810 */ /* 0x000fe40007ffe0ff */
[----:B-1----:R-:W-:-:S13]  /*0030*/  ISETP.GE.AND P0, PT, R28, RZ, PT ;  /* 0x000000ff1c00720c */ /* 0x002fda0003f06270 */
[----:B------:R-:W-:Y:S05]  /*0040*/  @!P0 EXIT ;  /* 0x000000000000894d */ /* 0x000fea0003800000 */
[----:B------:R-:W1:Y:S01]  /*0050*/  S2UR UR7, SR_CTAID.X ;  /* 0x00000000000779c3 */ /* 0x000e620000002500 */
[----:B------:R-:W-:Y:S01]  /*0060*/  ULDC UR9, c[0x0][0x2c4] ;  /* 0x0000b10000097ab9 */ /* 0x000fe20000000800 */
[----:B------:R-:W2:Y:S01]  /*0070*/  S2R R202, SR_TID.X ;  /* 0x0000000000ca7919 */ /* 0x000ea20000002100 */
[----:B------:R-:W-:Y:S02]  /*0080*/  UISETP.NE.AND UP2, UPT, UR9, 0x1, UPT ;  /* 0x000000010900788c */ /* 0x000fe4000bf45270 */
[----:B------:R-:W-:Y:S02]  /*0090*/  ULDC.64 UR4, c[0x0][0x2c8] ;  /* 0x0000b20000047ab9 */ /* 0x000fe40000000a00 */
[----:B------:R-:W-:Y:S02]  /*00a0*/  UMOV UR8, 0x1 ;  /* 0x0000000100087882 */ /* 0x000fe40000000000 */
[----:B------:R-:W-:Y:S02]  /*00b0*/  ULDC UR6, c[0x0][0x168] ;  /* 0x00005a0000067ab9 */ /* 0x000fe40000000800 */
[----:B------:R-:W-:-:S02]  /*00c0*/  UIADD3 UR6, UR8, -UR6, URZ ;  /* 0x8000000608067290 */ /* 0x000fc4000fffe03f */
[----:B-1----:R-:W-:-:S04]  /*00d0*/  USHF.L.U32 UR7, UR7, 0x7, URZ ;  /* 0x0000000707077899 */ /* 0x002fc8000800063f */
[----:B------:R-:W-:Y:S02]  /*00e0*/  @UP2 UIADD3 UR12, UR7, 0x7f, URZ ;  /* 0x0000007f070c2890 */ /* 0x000fe4000fffe03f */
[----:B------:R-:W-:Y:S02]  /*00f0*/  UIADD3 UR10, UR7, 0x7f, URZ ;  /* 0x0000007f070a7890 */ /* 0x000fe4000fffe03f */
[----:B------:R-:W-:-:S04]  /*0100*/  UIMAD.WIDE.U32 UR12, UR12, UR4, URZ ;  /* 0x000000040c0c72a5 */ /* 0x000fc8000f8e003f */
[----:B------:R-:W-:-:S03]  /*0110*/  @UP2 USHF.R.U32.HI UR10, URZ, UR5, UR13 ;  /* 0x000000053f0a2299 */ /* 0x000fc6000801160d */
[----:B------:R-:W-:Y:S02]  /*0120*/  ULDC.64 UR4, c[0x0][0x328] ;  /* 0x0000ca0000047ab9 */ /* 0x000fe40000000a00 */
[----:B------:R-:W-:-:S03]  /*0130*/  UISETP.LE.AND UP1, UPT, UR8, UR5, UPT ;  /* 0x000000050800728c */ /* 0x000fc6000bf23270 */
[----:B------:R-:W-:Y:S02]  /*0140*/  ULDC UR5, c[0x0][0x1d0] ;  /* 0x0000740000057ab9 */ /* 0x000fe40000000800 */
[----:B------:R-:W-:Y:S01]  /*0150*/  UIADD3 UR5, UR10, UR5, UR6 ;  /* 0x000000050a057290 */ /* 0x000fe2000fffe006 */
[----:B------:R-:W-:-:S03]  /*0160*/  PLOP3.LUT P0, PT, PT, PT, UP1, 0x40, 0x0 ;  /* 0x000000000000781c */ /* 0x000fc60003f0e818 */
[----:B------:R-:W-:-:S06]  /*0170*/  UIADD3 UR4, UR5, UR4, URZ ;  /* 0x0000000405047290 */ /* 0x000fcc000fffe03f */
[----:B------:R-:W-:-:S04]  /*0180*/  MOV R0, UR4 ;  /* 0x0000000400007c02 */ /* 0x000fc80008000f00 */
[----:B------:R-:W-:Y:S05]  /*0190*/  @P0 BRA `(.L_x_137) ;  /* 0x0000013000000947 */ /* 0x000fea0003800000 */
[----:B--2---:R-:W-:Y:S01]  /*01a0*/  ISETP.LT.AND P0, PT, RZ, UR5, PT ;  /* 0x00000005ff007c0c */ /* 0x004fe2000bf01270 */
[----:B------:R-:W-:-:S12]  /*01b0*/  UIADD3 UR6, UR5, -0x1, URZ ;  /* 0xffffffff05067890 */ /* 0x000fd8000fffe03f */
[----:B------:R-:W-:Y:S05]  /*01c0*/  @P0 BRA `(.L_x_138) ;  /* 0x0000008000000947 */ /* 0x000fea0003800000 */
[----:B------:R-:W-:Y:S02]  /*01d0*/  ULDC UR4, c[0x0][0x32c] ;  /* 0x0000cb0000047ab9 */ /* 0x000fe40000000800 */
[----:B------:R-:W-:Y:S02]  /*01e0*/  UISETP.NE.AND UP0, UPT, UR8, UR4, UPT ;  /* 0x000000040800728c */ /* 0x000fe4000bf05270 */
[----:B------:R-:W-:-:S03]  /*01f0*/  UIADD3 UR6, -UR5, URZ, URZ ;  /* 0x0000003f05067290 */ /* 0x000fc6000fffe13f */
[----:B------:R-:W-:Y:S02]  /*0200*/  ULDC.64 UR4, c[0x0][0x330] ;  /* 0x0000cc0000047ab9 */ /* 0x000fe40000000a00 */
[----:B------:R-:W-:-:S04]  /*0210*/  UIMAD.WIDE.U32 UR10, UR6, UR4, URZ ;  /* 0x00000004060a72a5 */ /* 0x000fc8000f8e003f */
[----:B------:R-:W-:-:S04]  /*0220*/  @UP0 USHF.R.U32.HI UR6, URZ, UR5, UR11 ;  /* 0x000000053f060299 */ /* 0x000fc8000801160b */
[----:B------:R-:W-:Y:S01]  /*0230*/  ULOP3.LUT UR6, URZ, UR6, URZ, 0x33, !UPT ;  /* 0x000000063f067292 */ /* 0x000fe2000f8e333f */
[----:B------:R-:W-:Y:S05]  /*0240*/  BRA `(.L_x_139) ;  /* 0x0000005000007947 */ /* 0x000fea0003800000 */
.L_x_138:
[----:B------:R-:W-:Y:S02]  /*0250*/  ULDC UR4, c[0x0][0x32c] ;  /* 0x0000cb0000047ab9 */ /* 0x000fe40000000800 */
[----:B------:R-:W-:-:S03]  /*0260*/  UISETP.NE.AND UP0, UPT, UR8, UR4, UPT ;  /* 0x000000040800728c */ /* 0x000fc6000bf05270 */
[----:B------:R-:W-:Y:S02]  /*0270*/  ULDC.64 UR4, c[0x0][0x330] ;  /* 0x0000cc0000047ab9 */ /* 0x000fe40000000a00 */
[----:B------:R-:W-:-:S06]  /*0280*/  UIMAD.WIDE.U32 UR10, UR6, UR4, URZ ;  /* 0x00000004060a72a5 */ /* 0x000fcc000f8e003f */
[----:B------:R-:W-:Y:S02]  /*0290*/  @UP0 USHF.R.U32.HI UR6, URZ, UR5, UR11 ;  /* 0x000000053f060299 */ /* 0x000fe4000801160b */
.L_x_139:
[----:B------:R-:W-:Y:S02]  /*02a0*/  ULDC UR4, c[0x0][0x32c] ;  /* 0x0000cb0000047ab9 */ /* 0x000fe40000000800 */
[----:B------:R-:W-:-:S06]  /*02b0*/  UIMAD UR4, UR6, UR4, UR4 ;  /* 0x00000004060472a4 */ /* 0x000fcc000f8e0204 */
[----:B------:R-:W-:-:S03]  /*02c0*/  IMNMX R0, R0, UR4, PT ;  /* 0x0000000400007c17 */ /* 0x000fc6000b800200 */
.L_x_137:
[----:B--2---:R-:W-:Y:S01]  /*02d0*/  UMOV UR8, 0x5f ;  /* 0x0000005f00087882 */ /* 0x004fe20000000000 */
[----:B------:R-:W-:Y:S01]  /*02e0*/  IADD3 R0, R0, 0x5f, RZ ;  /* 0x0000005f00007810 */ /* 0x000fe20007ffe0ff */
[----:B------:R-:W-:Y:S01]  /*02f0*/  ULDC UR6, c[0x0][0x1d0] ;  /* 0x0000740000067ab9 */ /* 0x000fe20000000800 */
[----:B------:R-:W-:Y:S01]  /*0300*/  PLOP3.LUT P0, PT, PT, PT, UP1, 0x40, 0x0 ;  /* 0x000000000000781c */ /* 0x000fe20003f0e818 */
[----:B------:R-:W-:Y:S02]  /*0310*/  UIADD3 UR8, UR8, UR6, URZ ;  /* 0x0000000608087290 */ /* 0x000fe4000fffe03f */
[----:B------:R-:W-:Y:S01]  /*0320*/  ULDC.64 UR4, c[0x0][0x2c8] ;  /* 0x0000b20000047ab9 */ /* 0x000fe20000000a00 */
[----:B------:R-:W-:Y:S01]  /*0330*/  IMAD.HI R0, R0, 0x2aaaaaab, RZ ;  /* 0x2aaaaaab00007827 */ /* 0x000fe200078e02ff */
[----:B------:R-:W-:Y:S02]  /*0340*/  UIMAD.WIDE UR10, UR8, 0x2aaaaaab, URZ ;  /* 0x2aaaaaab080a78a5 */ /* 0x000fe4000f8e023f */
[----:B------:R-:W-:-:S02]  /*0350*/  UIMAD.WIDE.U32 UR12, UR7, UR4, URZ ;  /* 0x00000004070c72a5 */ /* 0x000fc4000f8e003f */
[----:B------:R-:W-:Y:S01]  /*0360*/  ULDC UR8, c[0x0][0x168] ;  /* 0x00005a0000087ab9 */ /* 0x000fe20000000800 */
[----:B------:R-:W-:Y:S01]  /*0370*/  SHF.R.U32.HI R2, RZ, 0x1f, R0 ;  /* 0x0000001fff027819 */ /* 0x000fe20000011600 */
[----:B------:R-:W-:Y:S02]  /*0380*/  UIADD3 UR6, UR6, -UR8, URZ ;  /* 0x8000000806067290 */ /* 0x000fe4000fffe03f */
[----:B------:R-:W-:Y:S01]  /*0390*/  USHF.R.U32.HI UR8, URZ, 0x1f, UR11 ;  /* 0x0000001f3f087899 */ /* 0x000fe2000801160b */
[----:B------:R-:W-:Y:S01]  /*03a0*/  LEA.HI.SX32 R0, R0, R2, 0x1c ;  /* 0x0000000200007211 */ /* 0x000fe200078fe2ff */
[----:B------:R-:W-:Y:S02]  /*03b0*/  UMOV UR4, UR7 ;  /* 0x0000000700047c82 */ /* 0x000fe40008000000 */
[----:B------:R-:W-:Y:S02]  /*03c0*/  @UP2 USHF.R.U32.HI UR4, URZ, UR5, UR13 ;  /* 0x000000053f042299 */ /* 0x000fe4000801160d */
[----:B------:R-:W-:-:S02]  /*03d0*/  ULEA.HI.SX32 UR11, UR11, UR8, 0x1c ;  /* 0x000000080b0b7291 */ /* 0x000fc4000f8fe23f */
[----:B------:R-:W-:Y:S02]  /*03e0*/  UIADD3 UR4, UR6, UR4, URZ ;  /* 0x0000000406047290 */ /* 0x000fe4000fffe03f */
[----:B------:R-:W-:Y:S02]  /*03f0*/  ULDC UR5, c[0x0][0x324] ;  /* 0x0000c90000057ab9 */ /* 0x000fe40000000800 */
[----:B------:R-:W-:Y:S01]  /*0400*/  UIADD3 UR8, UR4, -UR5, URZ ;  /* 0x8000000504087290 */ /* 0x000fe2000fffe03f */
[----:B------:R-:W-:Y:S01]  /*0410*/  IMNMX R242, R0, UR11, PT ;  /* 0x0000000b00f27c17 */ /* 0x000fe2000b800200 */
[----:B------:R-:W-:Y:S05]  /*0420*/  @P0 BRA `(.L_x_140) ;  /* 0x0000015000000947 */ /* 0x000fea0003800000 */
[----:B------:R-:W-:Y:S02]  /*0430*/  UMOV UR10, UR4 ;  /* 0x00000004000a7c82 */ /* 0x000fe40008000000 */
[----:B------:R-:W-:-:S06]  /*0440*/  UISETP.GT.AND UP0, UPT, UR10, -0x1, UPT ;  /* 0xffffffff0a00788c */ /* 0x000fcc000bf04270 */
[----:B------:R-:W-:-:S13]  /*0450*/  PLOP3.LUT P0, PT, PT, PT, UP0, 0x80, 0x0 ;  /* 0x000000000000781c */ /* 0x000fda0003f0f008 */
[----:B------:R-:W-:Y:S05]  /*0460*/  @P0 BRA `(.L_x_141) ;  /* 0x0000008000000947 */ /* 0x000fea0003800000 */
[----:B------:R-:W-:Y:S02]  /*0470*/  ULDC UR4, c[0x0][0x32c] ;  /* 0x0000cb0000047ab9 */ /* 0x000fe40000000800 */
[----:B------:R-:W-:Y:S02]  /*0480*/  UISETP.NE.AND UP0, UPT, UR4, 0x1, UPT ;  /* 0x000000010400788c */ /* 0x000fe4000bf05270 */
[----:B------:R-:W-:Y:S02]  /*0490*/  ULOP3.LUT UR10, URZ, UR10, URZ, 0x33, !UPT ;  /* 0x0000000a3f0a7292 */ /* 0x000fe4000f8e333f */
[----:B------:R-:W-:Y:S02]  /*04a0*/  ULDC.64 UR4, c[0x0][0x330] ;  /* 0x0000cc0000047ab9 */ /* 0x000fe40000000a00 */
[----:B------:R-:W-:-:S05]  /*04b0*/  UIMAD.WIDE.U32 UR12, UR10, UR4, URZ ;  /* 0x000000040a0c72a5 */ /* 0x000fca000f8e003f */
[----:B------:R-:W-:-:S04]  /*04c0*/  @UP0 USHF.R.U32.HI UR10, URZ, UR5, UR13 ;  /* 0x000000053f0a0299 */ /* 0x000fc8000801160d */
[----:B------:R-:W-:Y:S01]  /*04d0*/  ULOP3.LUT UR10, URZ, UR10, URZ, 0x33, !UPT ;  /* 0x0000000a3f0a7292 */ /* 0x000fe2000f8e333f */
[----:B------:R-:W-:Y:S05]  /*04e0*/  BRA `(.L_x_142) ;  /* 0x0000005000007947 */ /* 0x000fea0003800000 */
.L_x_141:
[----:B------:R-:W-:Y:S02]  /*04f0*/  ULDC UR4, c[0x0][0x32c] ;  /* 0x0000cb0000047ab9 */ /* 0x000fe40000000800 */
[----:B------:R-:W-:-:S03]  /*0500*/  UISETP.NE.AND UP0, UPT, UR4, 0x1, UPT ;  /* 0x000000010400788c */ /* 0x000fc6000bf05270 */
[----:B------:R-:W-:Y:S02]  /*0510*/  ULDC.64 UR4, c[0x0][0x330] ;  /* 0x0000cc0000047ab9 */ /* 0x000fe40000000a00 */
[----:B------:R-:W-:-:S06]  /*0520*/  UIMAD.WIDE.U32 UR12, UR10, UR4, URZ ;  /* 0x000000040a0c72a5 */ /* 0x000fcc000f8e003f */
[----:B------:R-:W-:Y:S02]  /*0530*/  @UP0 USHF.R.U32.HI UR10, URZ, UR5, UR13 ;  /* 0x000000053f0a0299 */ /* 0x000fe4000801160d */
.L_x_142:
[----:B------:R-:W-:Y:S02]  /*0540*/  ULDC UR4, c[0x0][0x32c] ;  /* 0x0000cb0000047ab9 */ /* 0x000fe40000000800 */
[----:B------:R-:W-:-:S04]  /*0550*/  UIMAD UR4, UR10, UR4, URZ ;  /* 0x000000040a0472a4 */ /* 0x000fc8000f8e023f */
[----:B------:R-:W-:-:S04]  /*0560*/  UISETP.LT.AND UP0, UPT, UR8, UR4, UPT ;  /* 0x000000040800728c */ /* 0x000fc8000bf01270 */
[----:B------:R-:W-:-:S04]  /*0570*/  USEL UR8, UR8, UR4, !UP0 ;  /* 0x0000000408087287 */ /* 0x000fc8000c000000 */
.L_x_140:
[----:B------:R-:W-:Y:S01]  /*0580*/  UIMAD.WIDE UR4, UR8, 0x2aaaaaab, URZ ;  /* 0x2aaaaaab080478a5 */ /* 0x000fe2000f8e023f */
[----:B------:R-:W-:Y:S01]  /*0590*/  PLOP3.LUT P4, PT, PT, PT, PT, 0x80, 0x0 ;  /* 0x000000000000781c */ /* 0x000fe20003f8f070 */
[----:B------:R-:W-:Y:S01]  /*05a0*/  ULDC.64 UR12, c[0x0][0x118] ;  /* 0x00004600000c7ab9 */ /* 0x000fe20000000a00 */
[----:B------:R-:W-:Y:S01]  /*05b0*/  CS2R R162, SRZ ;  /* 0x0000000000a27805 */ /* 0x000fe2000001ff00 */
[----:B------:R-:W-:Y:S01]  /*05c0*/  USHF.R.U32.HI UR4, URZ, 0x1f, UR5 ;  /* 0x0000001f3f047899 */ /* 0x000fe20008011605 */
[----:B------:R-:W-:Y:S01]  /*05d0*/  CS2R R160, SRZ ;  /* 0x0000000000a07805 */ /* 0x000fe2000001ff00 */
[----:B------:R-:W-:Y:S01]  /*05e0*/  CS2R R166, SRZ ;  /* 0x0000000000a67805 */ /* 0x000fe2000001ff00 */
[----:B------:R-:W-:Y:S01]  /*05f0*/  CS2R R164, SRZ ;  /* 0x0000000000a47805 */ /* 0x000fe2000001ff00 */
[----:B------:R-:W-:Y:S01]  /*0600*/  ULEA.HI.SX32 UR4, UR5, UR4, 0x1c ;  /* 0x0000000405047291 */ /* 0x000fe2000f8fe23f */
[----:B------:R-:W-:Y:S01]  /*0610*/  CS2R R158, SRZ ;  /* 0x00000000009e7805 */ /* 0x000fe2000001ff00 */
[----:B------:R-:W-:Y:S01]  /*0620*/  CS2R R156, SRZ ;  /* 0x00000000009c7805 */ /* 0x000fe2000001ff00 */
[----:B------:R-:W-:Y:S01]  /*0630*/  CS2R R154, SRZ ;  /* 0x00000000009a7805 */ /* 0x000fe2000001ff00 */
[----:B------:R-:W-:Y:S01]  /*0640*/  UISETP.LT.AND UP0, UPT, URZ, UR4, UPT ;  /* 0x000000043f00728c */ /* 0x000fe2000bf01270 */
[----:B------:R-:W-:Y:S01]  /*0650*/  CS2R R152, SRZ ;  /* 0x0000000000987805 */ /* 0x000fe2000001ff00 */
[----:B------:R-:W-:Y:S01]  /*0660*/  CS2R R146, SRZ ;  /* 0x0000000000927805 */ /* 0x000fe2000001ff00 */
[----:B------:R-:W-:Y:S01]  /*0670*/  CS2R R144, SRZ ;  /* 0x0000000000907805 */ /* 0x000fe2000001ff00 */
[----:B------:R-:W-:Y:S01]  /*0680*/  USEL UR8, URZ, UR4, !UP0 ;  /* 0x000000043f087287 */ /* 0x000fe2000c000000 */
[----:B------:R-:W-:Y:S01]  /*0690*/  CS2R R150, SRZ ;  /* 0x0000000000967805 */ /* 0x000fe2000001ff00 */
[----:B------:R-:W-:Y:S01]  /*06a0*/  CS2R R148, SRZ ;  /* 0x0000000000947805 */ /* 0x000fe2000001ff00 */
[----:B------:R-:W-:Y:S01]  /*06b0*/  CS2R R142, SRZ ;  /* 0x00000000008e7805 */ /* 0x000fe2000001ff00 */
[----:B------:R-:W-:Y:S01]  /*06c0*/  CS2R R140, SRZ ;  /* 0x00000000008c7805 */ /* 0x000fe2000001ff00 */
[----:B------:R-:W-:Y:S01]  /*06d0*/  CS2R R138, SRZ ;  /* 0x00000000008a7805 */ /* 0x000fe2000001ff00 */
[----:B------:R-:W-:Y:S01]  /*06e0*/  ISETP.GT.AND P0, PT, R242, UR8, PT ;  /* 0x00000008f2007c0c */ /* 0x000fe2000bf04270 */
[----:B------:R-:W-:Y:S01]  /*06f0*/  CS2R R136, SRZ ;  /* 0x0000000000887805 */ /* 0x000fe2000001ff00 */
        /* <DEDUP_REMOVED lines=11> */
[----:B------:R-:W-:Y:S01]  /*07b0*/  IMAD.MOV.U32 R23, RZ, RZ, RZ ;  /* 0x000000ffff177224 */ /* 0x000fe200078e00ff */
[----:B------:R-:W-:Y:S01]  /*07c0*/  CS2R R110, SRZ ;  /* 0x00000000006e7805 */ /* 0x000fe2000001ff00 */
[----:B------:R-:W-:Y:S01]  /*07d0*/  IMAD.MOV.U32 R116, RZ, RZ, RZ ;  /* 0x000000ffff747224 */ /* 0x000fe200078e00ff */
[----:B------:R-:W-:Y:S01]  /*07e0*/  CS2R R108, SRZ ;  /* 0x00000000006c7805 */ /* 0x000fe2000001ff00 */
[----:B------:R-:W-:Y:S01]  /*07f0*/  CS2R R106, SRZ ;  /* 0x00000000006a7805 */ /* 0x000fe2000001ff00 */
[----:B------:R-:W-:Y:S01]  /*0800*/  CS2R R104, SRZ ;  /* 0x0000000000687805 */ /* 0x000fe2000001ff00 */
[----:B------:R-:W-:Y:S01]  /*0810*/  CS2R R26, SRZ ;  /* 0x00000000001a7805 */ /* 0x000fe2000001ff00 */
[----:B------:R-:W-:Y:S01]  /*0820*/  CS2R R24, SRZ ;  /* 0x0000000000187805 */ /* 0x000fe2000001ff00 */
[----:B------:R-:W-:Y:S05]  /*0830*/  @!P0 BRA `(.L_x_143) ;  /* 0x0001a06000008947 */ /* 0x000fea0003800000 */
[----:B------:R-:W-:-:S04]  /*0840*/  ISETP.NE.U32.AND P0, PT, RZ, c[0x0][0x340], PT ;  /* 0x0000d000ff007a0c */ /* 0x000fc80003f05070 */
[----:B------:R-:W-:Y:S01]  /*0850*/  ISETP.NE.AND.EX P1, PT, RZ, c[0x0][0x344], PT, P0 ;  /* 0x0000d100ff007a0c */ /* 0x000fe20003f25300 */
[----:B------:R-:W1:Y:S01]  /*0860*/  S2R R42, SR_CTAID.Y ;  /* 0x00000000002a7919 */ /* 0x000e620000002600 */
[----:B------:R-:W-:Y:S02]  /*0870*/  SHF.R.S32.HI R201, RZ, 0x1f, R202 ;  /* 0x0000001fffc97819 */ /* 0x000fe400000114ca */
[----:B------:R-:W-:-:S09]  /*0880*/  P2R R17, PR, RZ, 0x2 ;  /* 0x00000002ff117803 */ /* 0x000fd20000000000 */
[----:B------:R-:W-:-:S04]  /*0890*/  @P1 IMAD.MOV.U32 R0, RZ, RZ, 0x4 ;  /* 0x00000004ff001424 */ /* 0x000fc800078e00ff */
[----:B------:R-:W-:-:S05]  /*08a0*/  @P1 IMAD.WIDE R2, R28, R0, c[0x0][0x340] ;  /* 0x0000d0001c021625 */ /* 0x000fca00078e0200 */
[----:B------:R2:W3:Y:S01]  /*08b0*/  @P1 LDG.E R19, [R2.64] ;  /* 0x0000000c02131981 */ /* 0x0004e2000c1e1900 */
[----:B------:R-:W-:Y:S01]  /*08c0*/  PLOP3.LUT P1, PT, PT, PT, UP2, 0x80, 0x0 ;  /* 0x000000000000781c */ /* 0x000fe20003f2f028 */
[----:B------:R-:W-:Y:S01]  /*08d0*/  ULDC UR4, c[0x0][0x168] ;  /* 0x00005a0000047ab9 */ /* 0x000fe20000000800 */
[----:B-1----:R-:W-:Y:S01]  /*08e0*/  SHF.R.S32.HI R43, RZ, 0x1f, R42 ;  /* 0x0000001fff2b7819 */ /* 0x002fe2000001142a */
[----:B------:R-:W-:Y:S01]  /*08f0*/  IMAD.WIDE.U32 R6, R42, c[0x0][0x1b8], RZ ;  /* 0x00006e002a067a25 */ /* 0x000fe200078e00ff */
[----:B------:R-:W-:Y:S01]  /*0900*/  PLOP3.LUT P0, PT, PT, PT, UP2, 0x80, 0x0 ;  /* 0x000000000000781c */ /* 0x000fe20003f0f028 */
[----:B------:R-:W-:Y:S01]  /*0910*/  UIMAD UR4, UR9, UR4, URZ ;  /* 0x00000004090472a4 */ /* 0x000fe2000f8e023f */
[----:B------:R-:W-:Y:S01]  /*0920*/  SHF.R.S32.HI R21, RZ, 0x1f, R28 ;  /* 0x0000001fff157819 */ /* 0x000fe2000001141c */
[----:B------:R-:W-:Y:S01]  /*0930*/  IMAD.MOV.U32 R203, RZ, RZ, c[0x0][0x1e0] ;  /* 0x00007800ffcb7624 */ /* 0x000fe200078e00ff */
[CC--:B------:R-:W-:Y:S01]  /*0940*/  LEA.HI R10, R201.reuse, R202.reuse, RZ, 0x6 ;  /* 0x000000cac90a7211 */ /* 0x0c0fe200078f30ff */
[----:B------:R-:W-:Y:S01]  /*0950*/  IMAD.MOV.U32 R204, RZ, RZ, c[0x0][0x1e4] ;  /* 0x00007900ffcc7624 */ /* 0x000fe200078e00ff */
[----:B------:R-:W-:Y:S01]  /*0960*/  IADD3 R197, R242, -0x1, RZ ;  /* 0xfffffffff2c57810 */ /* 0x000fe20007ffe0ff */
[----:B------:R-:W-:Y:S01]  /*0970*/  UMOV UR9, 0x5 ;  /* 0x0000000500097882 */ /* 0x000fe20000000000 */
[----:B------:R-:W-:-:S02]  /*0980*/  LEA.HI R199, R201, R202, RZ, 0x5 ;  /* 0x000000cac9c77211 */ /* 0x000fc400078f28ff */
[----:B------:R-:W-:Y:S02]  /*0990*/  SHF.R.S32.HI R40, RZ, 0x1f, R197 ;  /* 0x0000001fff287819 */ /* 0x000fe400000114c5 */
[----:B------:R-:W-:Y:S02]  /*09a0*/  SHF.R.S32.HI R198, RZ, 0x5, R199 ;  /* 0x00000005ffc67819 */ /* 0x000fe400000114c7 */
[----:B--2---:R-:W-:-:S04]  /*09b0*/  LEA.HI R2, R201, R202, RZ, 0x3 ;  /* 0x000000cac9027211 */ /* 0x004fc800078f18ff */
[----:B------:R-:W-:Y:S02]  /*09c0*/  LOP3.LUT R0, R2, 0xfffffff8, RZ, 0xc0, !PT ;  /* 0xfffffff802007812 */ /* 0x000fe400078ec0ff */
[----:B------:R-:W-:Y:S01]  /*09d0*/  SHF.R.S32.HI R22, RZ, 0x3, R2 ;  /* 0x00000003ff167819 */ /* 0x000fe20000011402 */
[----:B------:R-:W-:Y:S02]  /*09e0*/  IMAD R2, R43, c[0x0][0x1b8], RZ ;  /* 0x00006e002b027a24 */ /* 0x000fe400078e02ff */
[----:B------:R-:W-:Y:S01]  /*09f0*/  IMAD.IADD R45, R202, 0x1, -R0 ;  /* 0x00000001ca2d7824 */ /* 0x000fe200078e0a00 */
[----:B------:R-:W-:Y:S01]  /*0a00*/  IADD3 R8, R22, UR7, RZ ;  /* 0x0000000716087c10 */ /* 0x000fe2000fffe0ff */
[----:B------:R-:W-:Y:S01]  /*0a10*/  IMAD R2, R42, c[0x0][0x1bc], R2 ;  /* 0x00006f002a027a24 */ /* 0x000fe200078e0202 */
[--C-:B------:R-:W-:Y:S01]  /*0a20*/  SHF.R.S32.HI R41, RZ, 0x1f, R22.reuse ;  /* 0x0000001fff297819 */ /* 0x100fe20000011416 */
[----:B------:R-:W-:Y:S01]  /*0a30*/  IMAD R0, R45, 0x10, R22 ;  /* 0x000000102d007824 */ /* 0x000fe200078e0216 */
[----:B------:R-:W-:Y:S01]  /*0a40*/  IADD3 R18, R8, 0x40, RZ ;  /* 0x0000004008127810 */ /* 0x000fe20007ffe0ff */
[----:B------:R-:W-:-:S02]  /*0a50*/  IMAD.IADD R3, R7, 0x1, R2 ;  /* 0x0000000107037824 */ /* 0x000fc400078e0202 */
[----:B------:R-:W-:Y:S01]  /*0a60*/  IMAD R7, R21, c[0x0][0x1c0], RZ ;  /* 0x0000700015077a24 */ /* 0x000fe200078e02ff */
[----:B------:R-:W-:Y:S01]  /*0a70*/  IADD3 R4, R0, UR7, RZ ;  /* 0x0000000700047c10 */ /* 0x000fe2000fffe0ff */
[----:B------:R-:W-:Y:S02]  /*0a80*/  IMAD.MOV.U32 R2, RZ, RZ, R6 ;  /* 0x000000ffff027224 */ /* 0x000fe400078e0006 */
[----:B------:R-:W-:Y:S02]  /*0a90*/  IMAD R6, R28, c[0x0][0x1c4], R7 ;  /* 0x000071001c067a24 */ /* 0x000fe400078e0207 */
[----:B------:R-:W-:Y:S01]  /*0aa0*/  @P1 IMAD.HI.U32 R5, R4, c[0x0][0x2c8], RZ ;  /* 0x0000b20004051a27 */ /* 0x000fe200078e00ff */
[----:B------:R-:W-:-:S03]  /*0ab0*/  ISETP.GE.AND P1, PT, R8, UR4, PT ;  /* 0x0000000408007c0c */ /* 0x000fc6000bf26270 */
        /* <DEDUP_REMOVED lines=14> */
[----:B------:R-:W-:Y:S02]  /*0ba0*/  ISETP.GE.AND P5, PT, R12, c[0x0][0x198], PT ;  /* 0x000066000c007a0c */ /* 0x000fe40003fa6270 */
[----:B------:R-:W-:Y:S01]  /*0bb0*/  SHF.R.S32.HI R13, RZ, 0x1f, R12 ;  /* 0x0000001fff0d7819 */ /* 0x000fe2000001140c */
[----:B------:R-:W-:-:S02]  /*0bc0*/  IMAD R0, R5, c[0x0][0x1ac], R0 ;  /* 0x00006b0005007a24 */ /* 0x000fc400078e0200 */
[----:B------:R-:W-:Y:S01]  /*0bd0*/  IMAD.WIDE.U32 R4, R5, c[0x0][0x1a8], R2 ;  /* 0x00006a0005047a25 */ /* 0x000fe200078e0002 */
[----:B------:R-:W-:-:S03]  /*0be0*/  IADD3 R3, R8, 0x10, RZ ;  /* 0x0000001008037810 */ /* 0x000fc60007ffe0ff */
[----:B------:R-:W-:Y:S01]  /*0bf0*/  IMAD.IADD R0, R5, 0x1, R0 ;  /* 0x0000000105007824 */ /* 0x000fe200078e0200 */
[----:B------:R-:W-:Y:S02]  /*0c00*/  LEA R2, P0, R4, c[0x0][0x160], 0x1 ;  /* 0x0000580004027a11 */ /* 0x000fe400078008ff */
[----:B------:R-:W-:Y:S02]  /*0c10*/  IADD3 R5, R8, 0x30, RZ ;  /* 0x0000003008057810 */ /* 0x000fe40007ffe0ff */
[----:B------:R-:W-:Y:S01]  /*0c20*/  LEA.HI.X R0, R4, c[0x0][0x164], R0, 0x1, P0 ;  /* 0x0000590004007a11 */ /* 0x000fe200000f0c00 */
[----:B------:R-:W1:Y:S01]  /*0c30*/  SHFL.IDX PT, R6, R2, RZ, 0x181f ;  /* 0x00181fff02067589 */ /* 0x000e6200000e0000 */
[----:B------:R-:W-:Y:S01]  /*0c40*/  IMAD.SHL.U32 R4, R22, 0x40, RZ ;  /* 0x0000004016047824 */ /* 0x000fe200078e00ff */
[----:B------:R-:W-:Y:S02]  /*0c50*/  ISETP.GE.AND P0, PT, R3, UR4, PT ;  /* 0x0000000403007c0c */ /* 0x000fe4000bf06270 */
[----:B------:R-:W2:Y:S01]  /*0c60*/  SHFL.IDX PT, R7, R0, RZ, 0x181f ;  /* 0x00181fff00077589 */ /* 0x000ea200000e0000 */
[----:B------:R-:W-:-:S02]  /*0c70*/  ISETP.GE.AND P3, PT, R5, UR4, PT ;  /* 0x0000000405007c0c */ /* 0x000fc4000bf66270 */
[----:B------:R-:W-:Y:S01]  /*0c80*/  LOP3.LUT R3, R4, 0x1c0, RZ, 0xc0, !PT ;  /* 0x000001c004037812 */ /* 0x000fe200078ec0ff */
[----:B------:R-:W4:Y:S01]  /*0c90*/  SHFL.IDX PT, R9, R2, 0x1, 0x181f ;  /* 0x00381f0002097f89 */ /* 0x000f2200000e0000 */
[----:B------:R-:W-:-:S03]  /*0ca0*/  IADD3 R4, R8, 0x20, RZ ;  /* 0x0000002008047810 */ /* 0x000fc60007ffe0ff */
[----:B------:R-:W5:Y:S01]  /*0cb0*/  SHFL.IDX PT, R15, R0, 0x1, 0x181f ;  /* 0x00381f00000f7f89 */ /* 0x000f6200000e0000 */
[----:B------:R-:W-:Y:S02]  /*0cc0*/  ISETP.GE.AND P2, PT, R4, UR4, PT ;  /* 0x0000000404007c0c */ /* 0x000fe4000bf46270 */
[----:B------:R-:W-:Y:S01]  /*0cd0*/  SHF.R.U32.HI R4, RZ, 0x3, R3 ;  /* 0x00000003ff047819 */ /* 0x000fe20000011603 */
[----:B------:R-:W5:Y:S01]  /*0ce0*/  SHFL.IDX PT, R14, R2, 0x2, 0x181f ;  /* 0x00581f00020e7f89 */ /* 0x000f6200000e0000 */
[----:B------:R-:W-:-:S03]  /*0cf0*/  LOP3.LUT R3, R3, 0x38, R12, 0xf8, !PT ;  /* 0x0000003803037812 */ /* 0x000fc600078ef80c */
[----:B------:R-:W5:Y:S01]  /*0d00*/  SHFL.IDX PT, R16, R0, 0x2, 0x181f ;  /* 0x00581f0000107f89 */ /* 0x000f6200000e0000 */
[----:B------:R-:W-:Y:S01]  /*0d10*/  LOP3.LUT R3, R3, R4, RZ, 0x3c, !PT ;  /* 0x0000000403037212 */ /* 0x000fe200078e3cff */
[----:B------:R-:W-:Y:S01]  /*0d20*/  IMAD.SHL.U32 R4, R10, 0x8, RZ ;  /* 0x000000080a047824 */ /* 0x000fe200078e00ff */
[C---:B-1----:R-:W-:Y:S01]  /*0d30*/  @!P1 LEA R6, P4, R12.reuse, R6, 0x1 ;  /* 0x000000060c069211 */ /* 0x042fe200078808ff */
[----:B------:R-:W1:Y:S03]  /*0d40*/  SHFL.IDX PT, R10, R2, 0x3, 0x181f ;  /* 0x00781f00020a7f89 */ /* 0x000e6600000e0000 */
[----:B------:R-:W-:Y:S02]  /*0d50*/  LOP3.LUT R3, R3, 0xfffffe00, R4, 0xf8, !PT ;  /* 0xfffffe0003037812 */ /* 0x000fe400078ef804 */
[C---:B--2---:R-:W-:Y:S01]  /*0d60*/  @!P1 LEA.HI.X R7, R12.reuse, R7, R13, 0x1, P4 ;  /* 0x000000070c079211 */ /* 0x044fe200020f0c0d */
[----:B------:R-:W2:Y:S01]  /*0d70*/  SHFL.IDX PT, R11, R0, 0x3, 0x181f ;  /* 0x00781f00000b7f89 */ /* 0x000ea200000e0000 */
[----:B----4-:R-:W-:Y:S01]  /*0d80*/  @!P0 LEA R4, P4, R12, R9, 0x1 ;  /* 0x000000090c048211 */ /* 0x010fe200078808ff */
[----:B------:R-:W-:-:S02]  /*0d90*/  IMAD.SHL.U32 R227, R3, 0x2, RZ ;  /* 0x0000000203e37824 */ /* 0x000fc400078e00ff */
[----:B------:R-:W4:Y:S01]  /*0da0*/  SHFL.IDX PT, R9, R2, 0x4, 0x181f ;  /* 0x00981f0002097f89 */ /* 0x000f2200000e0000 */
[----:B------:R-:W-:Y:S02]  /*0db0*/  IADD3 R3, R8, 0x50, RZ ;  /* 0x0000005008037810 */ /* 0x000fe40007ffe0ff */
[----:B-----5:R-:W-:Y:S01]  /*0dc0*/  @!P0 LEA.HI.X R5, R12, R15, R13, 0x1, P4 ;  /* 0x0000000f0c058211 */ /* 0x020fe200020f0c0d */
[----:B------:R5:W-:Y:S01]  /*0dd0*/  @!P1 LDGSTS.E.BYPASS.LTC128B.128 [R227+0x6100], [R6.64], !P5 ;  /* 0x0610000006e39fae */ /* 0x000be2000e901d4c */
[----:B------:R-:W-:Y:S02]  /*0de0*/  ISETP.GE.AND P6, PT, R3, UR4, PT ;  /* 0x0000000403007c0c */ /* 0x000fe4000bfc6270 */
[----:B------:R-:W-:Y:S01]  /*0df0*/  IADD3 R3, R8, 0x60, RZ ;  /* 0x0000006008037810 */ /* 0x000fe20007ffe0ff */
[----:B------:R1:W-:Y:S03]  /*0e00*/  @!P0 LDGSTS.E.BYPASS.LTC128B.128 [R227+0x6900], [R4.64], !P5 ;  /* 0x0690000004e38fae */ /* 0x0003e6000e901d4c */
[----:B------:R-:W-:Y:S01]  /*0e10*/  ISETP.GE.AND P4, PT, R3, UR4, PT ;  /* 0x0000000403007c0c */ /* 0x000fe2000bf86270 */
[----:B------:R-:W-:Y:S04]  /*0e20*/  SHFL.IDX PT, R15, R2, 0x6, 0x181f ;  /* 0x00d81f00020f7f89 */ /* 0x000fe800000e0000 */
[----:B-----5:R-:W-:Y:S01]  /*0e30*/  SHFL.IDX PT, R7, R2, 0x5, 0x181f ;  /* 0x00b81f0002077f89 */ /* 0x020fe200000e0000 */
[----:B------:R-:W-:Y:S01]  /*0e40*/  IMAD R6, R41, c[0x0][0x1e0], RZ ;  /* 0x0000780029067a24 */ /* 0x000fe200078e02ff */
[----:B-1----:R-:W-:-:S03]  /*0e50*/  @!P2 LEA R4, P0, R12, R14, 0x1 ;  /* 0x0000000e0c04a211 */ /* 0x002fc600078008ff */
[----:B------:R-:W-:Y:S01]  /*0e60*/  IMAD R6, R22, c[0x0][0x1e4], R6 ;  /* 0x0000790016067a24 */ /* 0x000fe200078e0206 */
[----:B------:R-:W1:Y:S01]  /*0e70*/  SHFL.IDX PT, R14, R0, 0x4, 0x181f ;  /* 0x00981f00000e7f89 */ /* 0x000e6200000e0000 */
[----:B------:R-:W-:-:S03]  /*0e80*/  @!P2 LEA.HI.X R5, R12, R16, R13, 0x1, P0 ;  /* 0x000000100c05a211 */ /* 0x000fc600000f0c0d */
[----:B------:R-:W5:Y:S04]  /*0e90*/  SHFL.IDX PT, R16, R0, 0x5, 0x181f ;  /* 0x00b81f0000107f89 */ /* 0x000f6800000e0000 */
[----:B------:R1:W-:Y:S01]  /*0ea0*/  @!P2 LDGSTS.E.BYPASS.LTC128B.128 [R227+0x7100], [R4.64], !P5 ;  /* 0x0710000004e3afae */ /* 0x0003e2000e901d4c */
[----:B------:R-:W-:-:S03]  /*0eb0*/  ISETP.NE.AND P2, PT, R17, RZ, PT ;  /* 0x000000ff1100720c */ /* 0x000fc60003f45270 */
[----:B------:R-:W2:Y:S01]  /*0ec0*/  SHFL.IDX PT, R17, R0, 0x6, 0x181f ;  /* 0x00d81f0000117f89 */ /* 0x000ea200000e0000 */
[----:B-1----:R-:W-:-:S03]  /*0ed0*/  @!P3 LEA R4, P0, R12, R10, 0x1 ;  /* 0x0000000a0c04b211 */ /* 0x002fc600078008ff */
[----:B------:R1:W4:Y:S01]  /*0ee0*/  SHFL.IDX PT, R10, R2, 0x7, 0x181f ;  /* 0x00f81f00020a7f89 */ /* 0x00032200000e0000 */
[----:B--2---:R-:W-:-:S03]  /*0ef0*/  @!P3 LEA.HI.X R5, R12, R11, R13, 0x1, P0 ;  /* 0x0000000b0c05b211 */ /* 0x004fc600000f0c0d */
[----:B------:R2:W4:Y:S04]  /*0f00*/  SHFL.IDX PT, R11, R0, 0x7, 0x181f ;  /* 0x00f81f00000b7f89 */ /* 0x00052800000e0000 */
[----:B------:R5:W-:Y:S01]  /*0f10*/  @!P3 LDGSTS.E.BYPASS.LTC128B.128 [R227+0x7900], [R4.64], !P5 ;  /* 0x0790000004e3bfae */ /* 0x000be2000e901d4c */
[----:B------:R-:W-:Y:S02]  /*0f20*/  ISETP.GE.AND P3, PT, R18, UR4, PT ;  /* 0x0000000412007c0c */ /* 0x000fe4000bf66270 */
[----:B------:R-:W-:Y:S01]  /*0f30*/  LEA.HI R18, R201, R202, RZ, 0x4 ;  /* 0x000000cac9127211 */ /* 0x000fe200078f20ff */
[----:B-1----:R-:W-:Y:S01]  /*0f40*/  IMAD.WIDE.U32 R2, R22, c[0x0][0x1e0], R12 ;  /* 0x0000780016027a25 */ /* 0x002fe200078e000c */
[----:B--2---:R-:W-:-:S03]  /*0f50*/  IADD3 R0, R8, 0x70, RZ ;  /* 0x0000007008007810 */ /* 0x004fc60007ffe0ff */
[----:B------:R-:W-:-:S06]  /*0f60*/  IMAD.IADD R3, R3, 0x1, R6 ;  /* 0x0000000103037824 */ /* 0x000fcc00078e0206 */
[----:B----4-:R-:W-:Y:S02]  /*0f70*/  @!P3 LEA R8, P0, R12, R9, 0x1 ;  /* 0x000000090c08b211 */ /* 0x010fe400078008ff */
[----:B------:R-:W-:Y:S01]  /*0f80*/  ISETP.GE.AND P1, PT, R0, UR4, PT ;  /* 0x0000000400007c0c */ /* 0x000fe2000bf26270 */
[----:B------:R-:W-:Y:S01]  /*0f90*/  IMAD R0, R43, c[0x0][0x1e8], RZ ;  /* 0x00007a002b007a24 */ /* 0x000fe200078e02ff */
[----:B------:R-:W-:Y:S01]  /*0fa0*/  @!P3 LEA.HI.X R9, R12, R14, R13, 0x1, P0 ;  /* 0x0000000e0c09b211 */ /* 0x000fe200000f0c0d */
[----:B------:R-:W-:Y:S01]  /*0fb0*/  IMAD.WIDE.U32 R2, R42, c[0x0][0x1e8], R2 ;  /* 0x00007a002a027a25 */ /* 0x000fe200078e0002 */
[----:B------:R-:W-:Y:S01]  /*0fc0*/  @!P6 LEA R6, P0, R12, R7, 0x1 ;  /* 0x000000070c06e211 */ /* 0x000fe200078008ff */
[----:B------:R-:W-:Y:S02]  /*0fd0*/  ULDC.64 UR4, c[0x0][0x208] ;  /* 0x0000820000047ab9 */ /* 0x000fe40000000a00 */
[----:B------:R-:W-:Y:S01]  /*0fe0*/  IMAD R0, R42, c[0x0][0x1ec], R0 ;  /* 0x00007b002a007a24 */ /* 0x000fe200078e0200 */
[C-C-:B-----5:R-:W-:Y:S01]  /*0ff0*/  @!P6 LEA.HI.X R7, R12.reuse, R16, R13.reuse, 0x1, P0 ;  /* 0x000000100c07e211 */ /* 0x160fe200000f0c0d */
[----:B------:R1:W-:Y:S01]  /*1000*/  @!P3 LDGSTS.E.BYPASS.LTC128B.128 [R227+0x8100], [R8.64], !P5 ;  /* 0x0810000008e3bfae */ /* 0x0003e2000e901d4c */
[C---:B------:R-:W-:Y:S01]  /*1010*/  @!P4 LEA R4, P0, R12.reuse, R15, 0x1 ;  /* 0x0000000f0c04c211 */ /* 0x040fe200078008ff */
[----:B------:R-:W-:Y:S01]  /*1020*/  IMAD.IADD R3, R3, 0x1, R0 ;  /* 0x0000000103037824 */ /* 0x000fe200078e0200 */
[----:B------:R-:W-:Y:S01]  /*1030*/  USHF.L.U32 UR10, UR4, 0x5, URZ ;  /* 0x00000005040a7899 */ /* 0x000fe2000800063f */
[----:B------:R-:W-:Y:S01]  /*1040*/  IMAD.MOV.U32 R0, RZ, RZ, 0x60 ;  /* 0x00000060ff007424 */ /* 0x000fe200078e00ff */
[C-C-:B------:R-:W-:Y:S01]  /*1050*/  @!P4 LEA.HI.X R5, R12.reuse, R17, R13.reuse, 0x1, P0 ;  /* 0x000000110c05c211 */ /* 0x140fe200000f0c0d */
[----:B------:R2:W-:Y:S01]  /*1060*/  @!P6 LDGSTS.E.BYPASS.LTC128B.128 [R227+0x8900], [R6.64], !P5 ;  /* 0x0890000006e3efae */ /* 0x0005e2000e901d4c */
[----:B------:R-:W-:Y:S01]  /*1070*/  @!P1 LEA R10, P0, R12, R10, 0x1 ;  /* 0x0000000a0c0a9211 */ /* 0x000fe200078008ff */
[----:B------:R-:W-:Y:S01]  /*1080*/  IMAD R20, R242, -0x60, R0 ;  /* 0xffffffa0f2147824 */ /* 0x000fe200078e0200 */
[C---:B------:R-:W-:Y:S01]  /*1090*/  ISETP.GE.AND P6, PT, R12.reuse, c[0x0][0x1d4], PT ;  /* 0x000075000c007a0c */ /* 0x040fe20003fc6270 */
[----:B------:R4:W-:Y:S01]  /*10a0*/  @!P4 LDGSTS.E.BYPASS.LTC128B.128 [R227+0x9100], [R4.64], !P5 ;  /* 0x0910000004e3cfae */ /* 0x0009e2000e901d4c */
[----:B------:R-:W-:Y:S01]  /*10b0*/  @!P1 LEA.HI.X R11, R12, R11, R13, 0x1, P0 ;  /* 0x0000000b0c0b9211 */ /* 0x000fe200000f0c0d */
[----:B------:R-:W-:Y:S01]  /*10c0*/  IMAD.WIDE.U32 R206, R0, c[0x0][0x1e0], RZ ;  /* 0x0000780000ce7a25 */ /* 0x000fe200078e00ff */
[----:B------:R-:W-:Y:S01]  /*10d0*/  IADD3 R44, R20, c[0x0][0x1d0], -R22 ;  /* 0x00007400142c7a10 */ /* 0x000fe20007ffe816 */
[----:B------:R-:W-:-:S02]  /*10e0*/  USHF.L.U64.HI UR9, UR4, UR9, UR5 ;  /* 0x0000000904097299 */ /* 0x000fc40008010205 */
[----:B------:R5:W-:Y:S01]  /*10f0*/  @!P1 LDGSTS.E.BYPASS.LTC128B.128 [R227+0x9900], [R10.64], !P5 ;  /* 0x099000000ae39fae */ /* 0x000be2000e901d4c */
[C---:B------:R-:W-:Y:S02]  /*1100*/  ISETP.GE.AND P0, PT, R44.reuse, 0x1, PT ;  /* 0x000000012c00780c */ /* 0x040fe40003f06270 */
[C---:B------:R-:W-:Y:S01]  /*1110*/  ISETP.GE.AND P4, PT, R44.reuse, 0x11, PT ;  /* 0x000000112c00780c */ /* 0x040fe20003f86270 */
[----:B------:R-:W0:Y:S04]  /*1120*/  LDGDEPBAR ;  /* 0x00000000000079af */ /* 0x000e280000000000 */
[----:B------:R-:W-:Y:S01]  /*1130*/  BAR.SYNC.DEFER_BLOCKING 0x0 ;  /* 0x0000000000007b1d */ /* 0x000fe20000010000 */
[----:B------:R-:W-:Y:S01]  /*1140*/  ISETP.GE.AND P3, PT, R44, 0x21, PT ;  /* 0x000000212c00780c */ /* 0x000fe20003f66270 */
[----:B-1----:R-:W-:-:S04]  /*1150*/  IMAD.WIDE.U32 R8, R203, 0x20, RZ ;  /* 0x00000020cb087825 */ /* 0x002fc800078e00ff */
[----:B----4-:R-:W-:-:S04]  /*1160*/  IMAD R4, R0, c[0x0][0x1e4], RZ ;  /* 0x0000790000047a24 */ /* 0x010fc800078e02ff */
[----:B------:R-:W-:Y:S02]  /*1170*/  IMAD.IADD R200, R207, 0x1, R4 ;  /* 0x00000001cfc87824 */ /* 0x000fe400078e0204 */
[----:B-----5:R-:W-:Y:S01]  /*1180*/  IMAD.SHL.U32 R10, R204, 0x20, RZ ;  /* 0x00000020cc0a7824 */ /* 0x020fe200078e00ff */
[----:B---3--:R-:W-:Y:S01]  /*1190*/  @P2 SHF.R.S32.HI R15, RZ, 0x1f, R19 ;  /* 0x0000001fff0f2819 */ /* 0x008fe20000011413 */
[----:B------:R-:W-:Y:S02]  /*11a0*/  @!P2 IMAD.MOV.U32 R15, RZ, RZ, R21 ;  /* 0x000000ffff0fa224 */ /* 0x000fe400078e0015 */
[----:B------:R-:W-:Y:S02]  /*11b0*/  @P2 IMAD.MOV.U32 R14, RZ, RZ, R19 ;  /* 0x000000ffff0e2224 */ /* 0x000fe400078e0013 */
[----:B------:R-:W-:Y:S01]  /*11c0*/  @!P2 IMAD.MOV.U32 R14, RZ, RZ, R28 ;  /* 0x000000ffff0ea224 */ /* 0x000fe200078e001c */
[----:B------:R-:W-:Y:S01]  /*11d0*/  ISETP.GE.AND P2, PT, R44, 0x31, PT ;  /* 0x000000312c00780c */ /* 0x000fe20003f46270 */
[----:B------:R-:W-:-:S02]  /*11e0*/  IMAD R0, R15, c[0x0][0x1f0], RZ ;  /* 0x00007c000f007a24 */ /* 0x000fc400078e02ff */
[----:B------:R-:W-:-:S04]  /*11f0*/  IMAD.WIDE.U32 R24, R14, c[0x0][0x1f0], R2 ;  /* 0x00007c000e187a25 */ /* 0x000fc800078e0002 */
[----:B------:R-:W-:Y:S01]  /*1200*/  IMAD R4, R14, c[0x0][0x1f4], R0 ;  /* 0x00007d000e047a24 */ /* 0x000fe200078e0200 */
[----:B------:R-:W-:Y:S01]  /*1210*/  STL.64 [R1+0x28], R24 ;  /* 0x0000281801007387 */ /* 0x000fe20000100a00 */
[----:B------:R-:W-:Y:S02]  /*1220*/  IMAD R0, R200, R197, RZ ;  /* 0x000000c5c8007224 */ /* 0x000fe400078e02ff */
[----:B------:R-:W-:Y:S02]  /*1230*/  IMAD.IADD R211, R25, 0x1, R4 ;  /* 0x0000000119d37824 */ /* 0x000fe400078e0204 */
[----:B------:R-:W-:Y:S02]  /*1240*/  IMAD.MOV.U32 R210, RZ, RZ, R24 ;  /* 0x000000ffffd27224 */ /* 0x000fe400078e0018 */
[-C--:B------:R-:W-:Y:S02]  /*1250*/  IMAD R0, R40, R206.reuse, R0 ;  /* 0x000000ce28007224 */ /* 0x080fe400078e0200 */
[----:B------:R-:W-:Y:S01]  /*1260*/  IMAD.WIDE.U32 R2, R197, R206, R210 ;  /* 0x000000cec5027225 */ /* 0x000fe200078e00d2 */
[----:B------:R-:W-:Y:S03]  /*1270*/  STL.64 [R1+0x20], R210 ;  /* 0x000020d201007387 */ /* 0x000fe60000100a00 */
[----:B------:R-:W-:Y:S01]  /*1280*/  IMAD.IADD R3, R3, 0x1, R0 ;  /* 0x0000000103037824 */ /* 0x000fe200078e0200 */
[----:B------:R-:W-:-:S02]  /*1290*/  @P0 LEA R4, P1, R2, c[0x0][0x1c8], 0x1 ;  /* 0x0000720002040a11 */ /* 0x000fc400078208ff */
[C---:B------:R-:W-:Y:S02]  /*12a0*/  @P4 LEA R0, P5, R203.reuse, R2, 0x4 ;  /* 0x00000002cb004211 */ /* 0x040fe400078a20ff */
[C---:B------:R-:W-:Y:S02]  /*12b0*/  @P0 LEA.HI.X R5, R2.reuse, c[0x0][0x1cc], R3, 0x1, P1 ;  /* 0x0000730002050a11 */ /* 0x040fe400008f0c03 */
[----:B--2---:R-:W-:Y:S02]  /*12c0*/  @P3 IADD3 R6, P1, R2, R8, RZ ;  /* 0x0000000802063210 */ /* 0x004fe40007f3e0ff */
[----:B------:R-:W-:Y:S01]  /*12d0*/  @P4 LEA.HI.X R7, R203, R3, R204, 0x4, P5 ;  /* 0x00000003cb074211 */ /* 0x000fe200028f24cc */
[----:B------:R-:W-:Y:S01]  /*12e0*/  @!PT LDS RZ, [RZ] ;  /* 0x00000000fffff984 */ /* 0x000fe20000000800 */
[----:B------:R-:W-:Y:S01]  /*12f0*/  @!PT LDS RZ, [RZ] ;  /* 0x00000000fffff984 */ /* 0x000fe20000000800 */
[----:B------:R-:W-:Y:S01]  /*1300*/  @!PT LDS RZ, [RZ] ;  /* 0x00000000fffff984 */ /* 0x000fe20000000800 */
[----:B------:R1:W-:Y:S01]  /*1310*/  @P0 LDGSTS.E.BYPASS.LTC128B.128 [R227+0x3100], [R4.64], !P6 ;  /* 0x0310000004e30fae */ /* 0x0003e2000f101d4c */
[----:B------:R-:W-:Y:S02]  /*1320*/  @P4 LEA R16, P5, R0, c[0x0][0x1c8], 0x1 ;  /* 0x0000720000104a11 */ /* 0x000fe400078a08ff */
[----:B------:R-:W-:-:S02]  /*1330*/  @P3 IADD3.X R8, R3, R9, R10, P1, !PT ;  /* 0x0000000903083210 */ /* 0x000fc40000ffe40a */
[----:B------:R-:W-:Y:S02]  /*1340*/  ISETP.GE.AND P1, PT, R44, 0x41, PT ;  /* 0x000000412c00780c */ /* 0x000fe40003f26270 */
[----:B------:R-:W-:Y:S01]  /*1350*/  @P4 LEA.HI.X R17, R0, c[0x0][0x1cc], R7, 0x1, P5 ;  /* 0x0000730000114a11 */ /* 0x000fe200028f0c07 */
[----:B------:R-:W-:Y:S01]  /*1360*/  @P2 IMAD R7, R204, 0x30, RZ ;  /* 0x00000030cc072824 */ /* 0x000fe200078e02ff */
[----:B------:R-:W-:Y:S02]  /*1370*/  @P3 LEA R10, P5, R6, c[0x0][0x1c8], 0x1 ;  /* 0x00007200060a3a11 */ /* 0x000fe400078a08ff */
[----:B------:R-:W-:Y:S01]  /*1380*/  ISETP.GE.AND P0, PT, R44, 0x51, PT ;  /* 0x000000512c00780c */ /* 0x000fe20003f06270 */
[----:B------:R2:W-:Y:S01]  /*1390*/  @P4 LDGSTS.E.BYPASS.LTC128B.128 [R227+0x3900], [R16.64], !P6 ;  /* 0x0390000010e34fae */ /* 0x0005e2000f101d4c */
[----:B------:R-:W-:Y:S02]  /*13a0*/  @P3 LEA.HI.X R11, R6, c[0x0][0x1cc], R8, 0x1, P5 ;  /* 0x00007300060b3a11 */ /* 0x000fe400028f0c08 */
[----:B------:R-:W-:-:S03]  /*13b0*/  LOP3.LUT R0, R18, 0xfffffff0, RZ, 0xc0, !PT ;  /* 0xfffffff012007812 */ /* 0x000fc600078ec0ff */
[----:B------:R3:W-:Y:S02]  /*13c0*/  @P3 LDGSTS.E.BYPASS.LTC128B.128 [R227+0x4100], [R10.64], !P6 ;  /* 0x041000000ae33fae */ /* 0x0007e4000f101d4c */
[----:B------:R-:W-:-:S04]  /*13d0*/  IMAD.IADD R0, R202, 0x1, -R0 ;  /* 0x00000001ca007824 */ /* 0x000fc800078e0a00 */
[----:B------:R-:W-:Y:S01]  /*13e0*/  @P0 IMAD R23, R204, 0x50, RZ ;  /* 0x00000050cc170824 */ /* 0x000fe200078e02ff */
[----:B------:R-:W-:Y:S01]  /*13f0*/  SHF.R.S32.HI R21, RZ, 0x1f, R0 ;  /* 0x0000001fff157819 */ /* 0x000fe20000011400 */
[----:B-1----:R-:W-:-:S03]  /*1400*/  @P2 IMAD.WIDE.U32 R4, R203, 0x30, R2 ;  /* 0x00000030cb042825 */ /* 0x002fc600078e0002 */
[----:B------:R-:W-:Y:S01]  /*1410*/  LEA.HI R21, R21, R0, RZ, 0x3 ;  /* 0x0000000015157211 */ /* 0x000fe200078f18ff */
[----:B------:R-:W-:Y:S01]  /*1420*/  @P2 IMAD.IADD R6, R5, 0x1, R7 ;  /* 0x0000000105062824 */ /* 0x000fe200078e0207 */
[C---:B------:R-:W-:Y:S02]  /*1430*/  @P2 LEA R8, P5, R4.reuse, c[0x0][0x1c8], 0x1 ;  /* 0x0000720004082a11 */ /* 0x040fe400078a08ff */
[----:B------:R-:W-:Y:S02]  /*1440*/  SHF.R.S32.HI R5, RZ, 0x4, R18 ;  /* 0x00000004ff057819 */ /* 0x000fe40000011412 */
[----:B------:R-:W-:Y:S02]  /*1450*/  @P2 LEA.HI.X R9, R4, c[0x0][0x1cc], R6, 0x1, P5 ;  /* 0x0000730004092a11 */ /* 0x000fe400028f0c06 */
[C---:B------:R-:W-:Y:S02]  /*1460*/  @P1 LEA R4, P5, R203.reuse, R2, 0x6 ;  /* 0x00000002cb041211 */ /* 0x040fe400078a30ff */
[----:B------:R-:W-:Y:S01]  /*1470*/  LEA.HI R18, R18, R5, RZ, 0x1 ;  /* 0x0000000512127211 */ /* 0x000fe200078f08ff */
[----:B------:R3:W-:Y:S01]  /*1480*/  @P2 LDGSTS.E.BYPASS.LTC128B.128 [R227+0x4900], [R8.64], !P6 ;  /* 0x0490000008e32fae */ /* 0x0007e2000f101d4c */
[C---:B------:R-:W-:Y:S01]  /*1490*/  @P1 LEA.HI.X R7, R203.reuse, R3, R204, 0x6, P5 ;  /* 0x00000003cb071211 */ /* 0x040fe200028f34cc */
[----:B------:R-:W-:Y:S01]  /*14a0*/  @P0 IMAD.WIDE.U32 R2, R203, 0x50, R2 ;  /* 0x00000050cb020825 */ /* 0x000fe200078e0002 */
[----:B------:R-:W-:-:S02]  /*14b0*/  @P1 LEA R6, P5, R4, c[0x0][0x1c8], 0x1 ;  /* 0x0000720004061a11 */ /* 0x000fc400078a08ff */
[----:B------:R-:W-:Y:S01]  /*14c0*/  LOP3.LUT R18, R18, 0xfffffffe, RZ, 0xc0, !PT ;  /* 0xfffffffe12127812 */ /* 0x000fe200078ec0ff */
[----:B------:R-:W-:Y:S01]  /*14d0*/  @P0 IMAD.IADD R3, R3, 0x1, R23 ;  /* 0x0000000103030824 */ /* 0x000fe200078e0217 */
[----:B------:R-:W-:Y:S02]  /*14e0*/  @P1 LEA.HI.X R7, R4, c[0x0][0x1cc], R7, 0x1, P5 ;  /* 0x0000730004071a11 */ /* 0x000fe400028f0c07 */
[C---:B------:R-:W-:Y:S01]  /*14f0*/  @P0 LEA R4, P5, R2.reuse, c[0x0][0x1c8], 0x1 ;  /* 0x0000720002040a11 */ /* 0x040fe200078a08ff */
[----:B------:R-:W-:Y:S01]  /*1500*/  IMAD.IADD R18, R5, 0x1, -R18 ;  /* 0x0000000105127824 */ /* 0x000fe200078e0a12 */
[----:B------:R-:W-:Y:S01]  /*1510*/  LOP3.LUT R19, R21, 0xfffffff8, RZ, 0xc0, !PT ;  /* 0xfffffff815137812 */ /* 0x000fe200078ec0ff */
[----:B------:R1:W-:Y:S01]  /*1520*/  @P1 LDGSTS.E.BYPASS.LTC128B.128 [R227+0x5100], [R6.64], !P6 ;  /* 0x0510000006e31fae */ /* 0x0003e2000f101d4c */
[----:B------:R-:W-:Y:S01]  /*1530*/  @P0 LEA.HI.X R5, R2, c[0x0][0x1cc], R3, 0x1, P5 ;  /* 0x0000730002050a11 */ /* 0x000fe200028f0c03 */
[----:B------:R-:W-:Y:S02]  /*1540*/  IMAD.SHL.U32 R3, R18, 0x8, RZ ;  /* 0x0000000812037824 */ /* 0x000fe400078e00ff */
[----:B------:R-:W-:-:S02]  /*1550*/  IMAD.IADD R23, R0, 0x1, -R19 ;  /* 0x0000000100177824 */ /* 0x000fc400078e0a13 */
[----:B------:R4:W-:Y:S01]  /*1560*/  @P0 LDGSTS.E.BYPASS.LTC128B.128 [R227+0x5900], [R4.64], !P6 ;  /* 0x0590000004e30fae */ /* 0x0009e2000f101d4c */
[C---:B------:R-:W-:Y:S01]  /*1570*/  IMAD.SHL.U32 R0, R45.reuse, 0x40, RZ ;  /* 0x000000402d007824 */ /* 0x040fe200078e00ff */
[----:B------:R-:W-:Y:S01]  /*1580*/  LOP3.LUT P0, RZ, R45, 0x2, RZ, 0xc0, !PT ;  /* 0x000000022dff7812 */ /* 0x000fe2000780c0ff */
[C---:B------:R-:W-:Y:S01]  /*1590*/  IMAD.SHL.U32 R2, R23.reuse, 0x40, RZ ;  /* 0x0000004017027824 */ /* 0x040fe200078e00ff */
[----:B------:R-:W0:Y:S02]  /*15a0*/  LDGDEPBAR ;  /* 0x00000000000079af */ /* 0x000e240000000000 */
[----:B------:R-:W-:Y:S02]  /*15b0*/  LOP3.LUT R0, R0, 0x1c0, RZ, 0xc0, !PT ;  /* 0x000001c000007812 */ /* 0x000fe400078ec0ff */
[----:B------:R-:W-:Y:S02]  /*15c0*/  LOP3.LUT R2, R2, 0x1c0, RZ, 0xc0, !PT ;  /* 0x000001c002027812 */ /* 0x000fe400078ec0ff */
[----:B------:R-:W-:-:S02]  /*15d0*/  R2P PR, R23, 0x6 ;  /* 0x0000000617007804 */ /* 0x000fc40000000000 */
[----:B------:R-:W-:Y:S02]  /*15e0*/  LOP3.LUT R3, R2, 0x8, R3, 0xf8, !PT ;  /* 0x0000000802037812 */ /* 0x000fe400078ef803 */
[----:B------:R-:W-:Y:S01]  /*15f0*/  SHF.R.U32.HI R2, RZ, 0x3, R2 ;  /* 0x00000003ff027819 */ /* 0x000fe20000011602 */
[----:B----4-:R-:W-:Y:S01]  /*1600*/  IMAD.SHL.U32 R4, R22, 0x8, RZ ;  /* 0x0000000816047824 */ /* 0x010fe200078e00ff */
[----:B------:R-:W-:-:S04]  /*1610*/  DEPBAR.LE SB0, 0x1 ;  /* 0x000080400000791a */ /* 0x000fc80000000000 */
[----:B------:R-:W-:-:S04]  /*1620*/  DEPBAR.LE SB0, 0x0 ;  /* 0x000080000000791a */ /* 0x000fc80000000000 */
[----:B------:R-:W-:Y:S01]  /*1630*/  IMAD.SHL.U32 R5, R21, 0x40, RZ ;  /* 0x0000004015057824 */ /* 0x000fe200078e00ff */
[----:B------:R-:W-:Y:S02]  /*1640*/  LOP3.LUT R4, R0, 0x8, R4, 0xf8, !PT ;  /* 0x0000000800047812 */ /* 0x000fe400078ef804 */
[----:B------:R-:W-:Y:S02]  /*1650*/  SHF.R.U32.HI R0, RZ, 0x3, R0 ;  /* 0x00000003ff007819 */ /* 0x000fe40000011600 */
[----:B------:R-:W-:Y:S02]  /*1660*/  LOP3.LUT R196, R5, 0xfffffe00, RZ, 0xc0, !PT ;  /* 0xfffffe0005c47812 */ /* 0x000fe400078ec0ff */
[----:B------:R-:W-:Y:S02]  /*1670*/  LOP3.LUT R0, R4, R0, RZ, 0x3c, !PT ;  /* 0x0000000004007212 */ /* 0x000fe400078e3cff */
[----:B------:R-:W-:Y:S01]  /*1680*/  LOP3.LUT R21, R3, R2, RZ, 0x3c, !PT ;  /* 0x0000000203157212 */ /* 0x000fe200078e3cff */
[----:B------:R-:W-:-:S02]  /*1690*/  IMAD R2, R198, 0x400, R196 ;  /* 0x00000400c6027824 */ /* 0x000fc400078e02c4 */
[----:B------:R-:W-:Y:S02]  /*16a0*/  IMAD R0, R18, 0x200, R0 ;  /* 0x0000020012007824 */ /* 0x000fe400078e0200 */
[----:B------:R-:W-:Y:S02]  /*16b0*/  IMAD.IADD R2, R21, 0x1, R2 ;  /* 0x0000000115027824 */ /* 0x000fe400078e0202 */
[----:B------:R-:W-:Y:S01]  /*16c0*/  IMAD.SHL.U32 R208, R0, 0x2, RZ ;  /* 0x0000000200d07824 */ /* 0x000fe200078e00ff */
[----:B------:R-:W-:Y:S01]  /*16d0*/  BAR.SYNC.DEFER_BLOCKING 0x0 ;  /* 0x0000000000007b1d */ /* 0x000fe20000010000 */
[----:B------:R-:W-:Y:S02]  /*16e0*/  IMAD.SHL.U32 R215, R2, 0x2, RZ ;  /* 0x0000000202d77824 */ /* 0x000fe400078e00ff */
[----:B------:R-:W-:Y:S01]  /*16f0*/  IMAD R0, R41, c[0x0][0x208], RZ ;  /* 0x0000820029007a24 */ /* 0x000fe200078e02ff */
[----:B------:R-:W-:Y:S01]  /*1700*/  IADD3 R219, R208, 0x3120, RZ ;  /* 0x00003120d0db7810 */ /* 0x000fe20007ffe0ff */
[----:B------:R-:W-:-:S04]  /*1710*/  IMAD.WIDE.U32 R2, R22, c[0x0][0x208], R12 ;  /* 0x0000820016027a25 */ /* 0x000fc800078e000c */
[----:B------:R-:W-:-:S04]  /*1720*/  IMAD R0, R22, c[0x0][0x20c], R0 ;  /* 0x0000830016007a24 */ /* 0x000fc800078e0200 */
[----:B------:R-:W-:Y:S02]  /*1730*/  IMAD.IADD R3, R3, 0x1, R0 ;  /* 0x0000000103037824 */ /* 0x000fe400078e0200 */
[----:B------:R-:W-:-:S04]  /*1740*/  IMAD R0, R43, c[0x0][0x210], RZ ;  /* 0x000084002b007a24 */ /* 0x000fc800078e02ff */
[C---:B------:R-:W-:Y:S01]  /*1750*/  IMAD R0, R42.reuse, c[0x0][0x214], R0 ;  /* 0x000085002a007a24 */ /* 0x040fe200078e0200 */
[----:B---3--:R-:W-:Y:S04]  /*1760*/  LDSM.16.M88.4 R8, [R215+0x6100] ;  /* 0x00610000d708783b */ /* 0x008fe80000000200 */
[----:B-1----:R-:W-:Y:S04]  /*1770*/  LDSM.16.M88.4 R4, [R215+0x8100] ;  /* 0x00810000d704783b */ /* 0x002fe80000000200 */
[----:B------:R-:W1:Y:S04]  /*1780*/  LDSM.16.M88.4 R24, [R208+0x3900] ;  /* 0x00390000d018783b */ /* 0x000e680000000200 */
[----:B--2---:R-:W2:Y:S04]  /*1790*/  LDSM.16.M88.4 R16, [R208+0x4100] ;  /* 0x00410000d010783b */ /* 0x004ea80000000200 */
[----:B------:R-:W3:Y:S04]  /*17a0*/  LDSM.16.M88.4 R28, [R208+0x3100] ;  /* 0x00310000d01c783b */ /* 0x000ee80000000200 */
[----:B------:R-:W4:Y:S04]  /*17b0*/  LDSM.16.M88.4 R32, [R208+0x4900] ;  /* 0x00490000d020783b */ /* 0x000f280000000200 */
[----:B------:R-:W5:Y:S01]  /*17c0*/  LDSM.16.M88.4 R36, [R208+0x5100] ;  /* 0x00510000d024783b */ /* 0x000f620000000200 */
[-C--:B-1----:R-:W-:Y:S08]  /*17d0*/  HMMA.16816.F32 R176, R8, R24.reuse, RZ ;  /* 0x0000001808b0723c */ /* 0x082ff000000018ff */
[C---:B------:R-:W-:Y:S08]  /*17e0*/  HMMA.16816.F32 R80, R4.reuse, R24, RZ ;  /* 0x000000180450723c */ /* 0x040ff000000018ff */
[-C--:B------:R-:W-:Y:S08]  /*17f0*/  HMMA.16816.F32 R96, R4, R26.reuse, RZ ;  /* 0x0000001a0460723c */ /* 0x080ff000000018ff */
[C---:B------:R-:W-:Y:S01]  /*1800*/  HMMA.16816.F32 R148, R8.reuse, R26, RZ ;  /* 0x0000001a0894723c */ /* 0x040fe200000018ff */
[----:B------:R-:W1:Y:S07]  /*1810*/  LDSM.16.M88.4 R24, [R208+0x5900] ;  /* 0x00590000d018783b */ /* 0x000e6e0000000200 */
[-C--:B--2---:R-:W-:Y:S08]  /*1820*/  HMMA.16816.F32 R180, R8, R16.reuse, RZ ;  /* 0x0000001008b4723c */ /* 0x084ff000000018ff */
[C---:B------:R-:W-:Y:S07]  /*1830*/  HMMA.16816.F32 R56, R4.reuse, R16, RZ ;  /* 0x000000100438723c */ /* 0x040fee00000018ff */
[----:B------:R-:W-:Y:S01]  /*1840*/  IMAD.WIDE.U32 R16, R42, c[0x0][0x210], R2 ;  /* 0x000084002a107a25 */ /* 0x000fe200078e0002 */
[----:B------:R-:W-:Y:S01]  /*1850*/  IADD3 R3, R208, 0x3100, RZ ;  /* 0x00003100d0037810 */ /* 0x000fe20007ffe0ff */
[----:B------:R-:W-:Y:S02]  /*1860*/  HMMA.16816.F32 R92, R4, R18, RZ ;  /* 0x00000012045c723c */ /* 0x000fe400000018ff */
[----:B------:R-:W-:Y:S01]  /*1870*/  IMAD.IADD R17, R17, 0x1, R0 ;  /* 0x0000000111117824 */ /* 0x000fe200078e0200 */
[----:B------:R-:W-:Y:S01]  /*1880*/  @P0 IADD3 R219, R3, -0x20, RZ ;  /* 0xffffffe003db0810 */ /* 0x000fe20007ffe0ff */
[----:B------:R-:W-:-:S02]  /*1890*/  IMAD R0, R15, c[0x0][0x218], RZ ;  /* 0x000086000f007a24 */ /* 0x000fc400078e02ff */
[C---:B------:R-:W-:Y:S01]  /*18a0*/  IMAD.WIDE.U32 R72, R14.reuse, c[0x0][0x218], R16 ;  /* 0x000086000e487a25 */ /* 0x040fe200078e0010 */
[C---:B------:R-:W-:Y:S01]  /*18b0*/  IADD3 R224, R219.reuse, 0x800, RZ ;  /* 0x00000800dbe07810 */ /* 0x040fe20007ffe0ff */
[C---:B------:R-:W-:Y:S01]  /*18c0*/  HMMA.16816.F32 R140, R8.reuse, R18, RZ ;  /* 0x00000012088c723c */ /* 0x040fe200000018ff */
[----:B------:R-:W-:Y:S01]  /*18d0*/  LDSM.16.M88.4 R68, [R219] ;  /* 0x00000000db44783b */ /* 0x000fe20000000200 */
[----:B------:R-:W-:Y:S01]  /*18e0*/  IMAD R3, R14, c[0x0][0x21c], R0 ;  /* 0x000087000e037a24 */ /* 0x000fe200078e0200 */
[----:B------:R-:W-:Y:S01]  /*18f0*/  IADD3 R223, R219, 0x1000, RZ ;  /* 0x00001000dbdf7810 */ /* 0x000fe20007ffe0ff */
[----:B------:R-:W-:Y:S01]  /*1900*/  IMAD R0, R40, c[0x0][0x208], RZ ;  /* 0x0000820028007a24 */ /* 0x000fe200078e02ff */
[----:B------:R-:W-:Y:S01]  /*1910*/  LDSM.16.M88.4 R48, [R219+0x800] ;  /* 0x00080000db30783b */ /* 0x000fe20000000200 */
[----:B------:R-:W-:Y:S01]  /*1920*/  IMAD.WIDE.U32 R14, R197, c[0x0][0x208], RZ ;  /* 0x00008200c50e7a25 */ /* 0x000fe200078e00ff */
[----:B------:R-:W-:Y:S01]  /*1930*/  IADD3 R222, R219, 0x1800, RZ ;  /* 0x00001800dbde7810 */ /* 0x000fe20007ffe0ff */
[C---:B---3--:R-:W-:Y:S01]  /*1940*/  HMMA.16816.F32 R144, R8.reuse, R28, RZ ;  /* 0x0000001c0890723c */ /* 0x048fe200000018ff */
[----:B------:R-:W-:Y:S01]  /*1950*/  LDSM.16.M88.4 R40, [R219+0x1000] ;  /* 0x00100000db28783b */ /* 0x000fe20000000200 */
[----:B------:R-:W-:Y:S01]  /*1960*/  IMAD R0, R197, c[0x0][0x20c], R0 ;  /* 0x00008300c5007a24 */ /* 0x000fe200078e0200 */
[----:B------:R-:W-:Y:S01]  /*1970*/  IADD3 R221, R219, 0x2000, RZ ;  /* 0x00002000dbdd7810 */ /* 0x000fe20007ffe0ff */
[----:B------:R-:W-:Y:S01]  /*1980*/  IMAD.IADD R47, R73, 0x1, R3 ;  /* 0x00000001492f7824 */ /* 0x000fe200078e0203 */
[----:B------:R-:W-:Y:S01]  /*1990*/  STL.64 [R1+0x38], R72 ;  /* 0x0000384801007387 */ /* 0x000fe20000100a00 */
[----:B------:R-:W-:Y:S01]  /*19a0*/  IMAD.IADD R0, R15, 0x1, R0 ;  /* 0x000000010f007824 */ /* 0x000fe200078e0200 */
[----:B------:R-:W-:Y:S01]  /*19b0*/  IADD3 R220, R219, 0x2800, RZ ;  /* 0x00002800dbdc7810 */ /* 0x000fe20007ffe0ff */
[----:B------:R-:W-:Y:S01]  /*19c0*/  IMAD.MOV.U32 R46, RZ, RZ, R72 ;  /* 0x000000ffff2e7224 */ /* 0x000fe200078e0048 */
[----:B------:R-:W-:Y:S01]  /*19d0*/  HMMA.16816.F32 R156, R8, R30, RZ ;  /* 0x0000001e089c723c */ /* 0x000fe200000018ff */
[----:B------:R-:W-:-:S02]  /*19e0*/  IMAD R0, R0, 0x60, RZ ;  /* 0x0000006000007824 */ /* 0x000fc400078e02ff */
[----:B------:R-:W-:Y:S01]  /*19f0*/  IMAD.WIDE.U32 R14, R14, 0x60, R46 ;  /* 0x000000600e0e7825 */ /* 0x000fe200078e002e */
[----:B------:R-:W-:Y:S03]  /*1a00*/  STL.64 [R1+0x30], R46 ;  /* 0x0000302e01007387 */ /* 0x000fe60000100a00 */
[----:B------:R-:W-:Y:S01]  /*1a10*/  IMAD.MOV.U32 R2, RZ, RZ, 0x10 ;  /* 0x00000010ff027424 */ /* 0x000fe200078e00ff */
[----:B------:R-:W-:Y:S01]  /*1a20*/  LEA R22, P0, R14, c[0x0][0x1f8], 0x1 ;  /* 0x00007e000e167a11 */ /* 0x000fe200078008ff */
[----:B------:R-:W-:Y:S01]  /*1a30*/  IMAD.IADD R0, R15, 0x1, R0 ;  /* 0x000000010f007824 */ /* 0x000fe200078e0200 */
[----:B----4-:R-:W-:Y:S01]  /*1a40*/  HMMA.16816.F32 R132, R8, R32, RZ ;  /* 0x000000200884723c */ /* 0x010fe200000018ff */
[----:B------:R-:W-:Y:S01]  /*1a50*/  IMAD.MOV.U32 R3, RZ, RZ, 0x20 ;  /* 0x00000020ff037424 */ /* 0x000fe200078e00ff */
[----:B------:R-:W-:Y:S02]  /*1a60*/  SEL R2, R2, 0xfffffff0, !P1 ;  /* 0xfffffff002027807 */ /* 0x000fe40004800000 */
[----:B------:R-:W-:-:S02]  /*1a70*/  LEA.HI.X R23, R14, c[0x0][0x1fc], R0, 0x1, P0 ;  /* 0x00007f000e177a11 */ /* 0x000fc400000f0c00 */
[----:B------:R-:W-:Y:S01]  /*1a80*/  ISETP.GE.AND P0, PT, R12, c[0x0][0x1d4], PT ;  /* 0x000075000c007a0c */ /* 0x000fe20003f06270 */
[----:B------:R-:W-:Y:S01]  /*1a90*/  IMAD R218, R2, 0x2, R215 ;  /* 0x0000000202da7824 */ /* 0x000fe200078e02d7 */
[----:B------:R-:W-:Y:S01]  /*1aa0*/  IADD3 R14, P1, R22, UR10, RZ ;  /* 0x0000000a160e7c10 */ /* 0x000fe2000ff3e0ff */
[C---:B------:R-:W-:Y:S01]  /*1ab0*/  HMMA.16816.F32 R168, R8.reuse, R34, RZ ;  /* 0x0000002208a8723c */ /* 0x040fe200000018ff */
[C---:B------:R-:W-:Y:S02]  /*1ac0*/  ISETP.LT.OR P4, PT, R44.reuse, 0x1, P0 ;  /* 0x000000012c00780c */ /* 0x040fe40000781670 */
[C---:B------:R-:W-:Y:S01]  /*1ad0*/  ISETP.LT.OR P3, PT, R44.reuse, 0x11, P0 ;  /* 0x000000112c00780c */ /* 0x040fe20000761670 */
[----:B------:R-:W2:Y:S01]  /*1ae0*/  LDSM.16.M88.4 R16, [R218+0x8100] ;  /* 0x00810000da10783b */ /* 0x000ea20000000200 */
[----:B------:R-:W-:Y:S02]  /*1af0*/  IADD3.X R15, R23, UR9, RZ, P1, !PT ;  /* 0x00000009170f7c10 */ /* 0x000fe40008ffe4ff */
[----:B------:R-:W-:Y:S01]  /*1b00*/  ISETP.LT.OR P5, PT, R44, 0x21, P0 ;  /* 0x000000212c00780c */ /* 0x000fe200007a1670 */
[----:B-----5:R-:W-:Y:S01]  /*1b10*/  HMMA.16816.F32 R128, R8, R36, RZ ;  /* 0x000000240880723c */ /* 0x020fe200000018ff */
[----:B------:R-:W-:-:S02]  /*1b20*/  SEL R3, R3, 0xffffffe0, !P2 ;  /* 0xffffffe003037807 */ /* 0x000fc40005000000 */
[----:B------:R-:W-:Y:S02]  /*1b30*/  P2R R0, PR, RZ, 0x20 ;  /* 0x00000020ff007803 */ /* 0x000fe40000000000 */
[----:B------:R-:W-:Y:S01]  /*1b40*/  ISETP.LT.OR P5, PT, R44, 0x31, P0 ;  /* 0x000000312c00780c */ /* 0x000fe200007a1670 */
[----:B------:R-:W-:Y:S02]  /*1b50*/  IMAD R216, R3, 0x2, R215 ;  /* 0x0000000203d87824 */ /* 0x000fe400078e02d7 */
[----:B------:R-:W-:Y:S02]  /*1b60*/  HMMA.16816.F32 R120, R8, R38, RZ ;  /* 0x000000260878723c */ /* 0x000fe400000018ff */
[----:B------:R-:W-:-:S06]  /*1b70*/  IMAD R217, R2, 0x2, R216 ;  /* 0x0000000202d97824 */ /* 0x000fcc00078e02d8 */
[C---:B-1----:R-:W-:Y:S08]  /*1b80*/  HMMA.16816.F32 R112, R8.reuse, R24, RZ ;  /* 0x000000180870723c */ /* 0x042ff000000018ff */
[----:B------:R-:W-:Y:S07]  /*1b90*/  HMMA.16816.F32 R104, R8, R26, RZ ;  /* 0x0000001a0868723c */ /* 0x000fee00000018ff */
[----:B------:R-:W-:Y:S01]  /*1ba0*/  IADD3 R10, P1, R14, UR10, RZ ;  /* 0x0000000a0e0a7c10 */ /* 0x000fe2000ff3e0ff */
[----:B------:R-:W-:Y:S03]  /*1bb0*/  HMMA.16816.F32 R52, R4, R28, RZ ;  /* 0x0000001c0434723c */ /* 0x000fe600000018ff */
[----:B------:R-:W-:-:S02]  /*1bc0*/  IADD3.X R11, R15, UR9, RZ, P1, !PT ;  /* 0x000000090f0b7c10 */ /* 0x000fc40008ffe4ff */
[----:B------:R-:W-:-:S03]  /*1bd0*/  IADD3 R8, P1, R10, UR10, RZ ;  /* 0x0000000a0a087c10 */ /* 0x000fc6000ff3e0ff */
[----:B------:R-:W-:Y:S01]  /*1be0*/  HMMA.16816.F32 R88, R4, R30, RZ ;  /* 0x0000001e0458723c */ /* 0x000fe200000018ff */
[----:B------:R-:W-:Y:S01]  /*1bf0*/  LDSM.16.M88.4 R28, [R219+0x2800] ;  /* 0x00280000db1c783b */ /* 0x000fe20000000200 */
[----:B------:R-:W-:Y:S02]  /*1c00*/  IADD3.X R9, R11, UR9, RZ, P1, !PT ;  /* 0x000000090b097c10 */ /* 0x000fe40008ffe4ff */
[----:B------:R-:W-:-:S04]  /*1c10*/  ISETP.LT.OR P1, PT, R44, 0x51, P0 ;  /* 0x000000512c00780c */ /* 0x000fc80000721670 */
[C---:B------:R-:W-:Y:S08]  /*1c20*/  HMMA.16816.F32 R64, R4.reuse, R32, RZ ;  /* 0x000000200440723c */ /* 0x040ff000000018ff */
[C---:B------:R-:W-:Y:S01]  /*1c30*/  HMMA.16816.F32 R124, R4.reuse, R34, RZ ;  /* 0x00000022047c723c */ /* 0x040fe200000018ff */
[----:B------:R-:W-:Y:S07]  /*1c40*/  LDSM.16.M88.4 R32, [R219+0x2000] ;  /* 0x00200000db20783b */ /* 0x000fee0000000200 */
[C---:B------:R-:W-:Y:S08]  /*1c50*/  HMMA.16816.F32 R60, R4.reuse, R36, RZ ;  /* 0x00000024043c723c */ /* 0x040ff000000018ff */
[C---:B------:R-:W-:Y:S01]  /*1c60*/  HMMA.16816.F32 R116, R4.reuse, R38, RZ ;  /* 0x000000260474723c */ /* 0x040fe200000018ff */
[----:B------:R-:W1:Y:S07]  /*1c70*/  LDSM.16.M88.4 R36, [R219+0x1800] ;  /* 0x00180000db24783b */ /* 0x000e6e0000000200 */
[C---:B------:R-:W-:Y:S08]  /*1c80*/  HMMA.16816.F32 R76, R4.reuse, R24, RZ ;  /* 0x00000018044c723c */ /* 0x040ff000000018ff */
[----:B------:R-:W-:Y:S01]  /*1c90*/  HMMA.16816.F32 R108, R4, R26, RZ ;  /* 0x0000001a046c723c */ /* 0x000fe200000018ff */
[----:B------:R-:W3:Y:S04]  /*1ca0*/  LDSM.16.M88.4 R4, [R218+0x6100] ;  /* 0x00610000da04783b */ /* 0x000ee80000000200 */
[----:B------:R-:W-:Y:S01]  /*1cb0*/  @!PT LDS RZ, [RZ] ;  /* 0x00000000fffff984 */ /* 0x000fe20000000800 */
[----:B------:R-:W-:Y:S01]  /*1cc0*/  @!PT LDS RZ, [RZ] ;  /* 0x00000000fffff984 */ /* 0x000fe20000000800 */
[----:B------:R-:W-:Y:S01]  /*1cd0*/  @!PT LDS RZ, [RZ] ;  /* 0x00000000fffff984 */ /* 0x000fe20000000800 */
[----:B------:R4:W-:Y:S01]  /*1ce0*/  LDGSTS.E.BYPASS.LTC128B.128 [R227+0x100], [R22.64], !P4 ;  /* 0x0010000016e37fae */ /* 0x0009e2000e101d4c */
[----:B------:R-:W-:-:S02]  /*1cf0*/  LOP3.LUT P4, RZ, R45, 0x4, RZ, 0xc0, !PT ;  /* 0x000000042dff7812 */ /* 0x000fc4000788c0ff */
[----:B--2---:R-:W-:Y:S01]  /*1d00*/  HMMA.16816.F32 R100, R16, R68, R52 ;  /* 0x000000441064723c */ /* 0x004fe20000001834 */
[----:B------:R1:W-:Y:S01]  /*1d10*/  LDGSTS.E.BYPASS.LTC128B.128 [R227+0x900], [R14.64], !P3 ;  /* 0x009000000ee37fae */ /* 0x0003e2000d901d4c */
[----:B------:R-:W-:Y:S02]  /*1d20*/  ISETP.LT.OR P3, PT, R44, 0x41, P0 ;  /* 0x000000412c00780c */ /* 0x000fe40000761670 */
[----:B------:R-:W-:Y:S01]  /*1d30*/  ISETP.NE.AND P0, PT, R0, RZ, PT ;  /* 0x000000ff0000720c */ /* 0x000fe20003f05270 */
[----:B------:R-:W-:-:S03]  /*1d40*/  IMAD.MOV.U32 R0, RZ, RZ, 0x40 ;  /* 0x00000040ff007424 */ /* 0x000fc600078e00ff */
[----:B------:R-:W-:Y:S02]  /*1d50*/  HMMA.16816.F32 R44, R16, R40, R56 ;  /* 0x00000028102c723c */ /* 0x000fe40000001838 */
[----:B------:R-:W-:-:S05]  /*1d60*/  SEL R0, R0, 0xffffffc0, !P4 ;  /* 0xffffffc000007807 */ /* 0x000fca0006000000 */
[----:B------:R-:W-:Y:S01]  /*1d70*/  IMAD.IADD R214, R208, 0x1, R0 ;  /* 0x00000001d0d67824 */ /* 0x000fe200078e0200 */
[C---:B------:R-:W-:Y:S01]  /*1d80*/  HMMA.16816.F32 R88, R16.reuse, R70, R88 ;  /* 0x000000461058723c */ /* 0x040fe20000001858 */
[----:B------:R2:W-:Y:S01]  /*1d90*/  LDGSTS.E.BYPASS.LTC128B.128 [R227+0x1100], [R10.64], !P0 ;  /* 0x011000000ae37fae */ /* 0x0005e2000c101d4c */
[----:B------:R-:W-:Y:S01]  /*1da0*/  IMAD.IADD R213, R0, 0x1, R219 ;  /* 0x0000000100d57824 */ /* 0x000fe200078e02db */
[----:B------:R-:W-:Y:S02]  /*1db0*/  LOP3.LUT R0, R21, R196, RZ, 0xfc, !PT ;  /* 0x000000c415007212 */ /* 0x000fe400078efcff */
[----:B------:R5:W-:Y:S03]  /*1dc0*/  LDGSTS.E.BYPASS.LTC128B.128 [R227+0x1900], [R8.64], !P5 ;  /* 0x0190000008e37fae */ /* 0x000be6000e901d4c */
[C---:B------:R-:W-:Y:S08]  /*1dd0*/  HMMA.16816.F32 R96, R16.reuse, R50, R96 ;  /* 0x000000321060723c */ /* 0x040ff00000001860 */
[-C--:B-1----:R-:W-:Y:S08]  /*1de0*/  HMMA.16816.F32 R12, R16, R36.reuse, R64 ;  /* 0x00000024100c723c */ /* 0x082ff00000001840 */
[----:B---3--:R-:W-:Y:S01]  /*1df0*/  HMMA.16816.F32 R184, R4, R36, R132 ;  /* 0x0000002404b8723c */ /* 0x008fe20000001884 */
[----:B--2---:R-:W-:-:S04]  /*1e00*/  IADD3 R10, P0, R8, UR10, RZ ;  /* 0x0000000a080a7c10 */ /* 0x004fc8000ff1e0ff */
[----:B------:R-:W-:-:S03]  /*1e10*/  IADD3.X R11, R9, UR9, RZ, P0, !PT ;  /* 0x00000009090b7c10 */ /* 0x000fc600087fe4ff */
[C---:B------:R-:W-:Y:S01]  /*1e20*/  HMMA.16816.F32 R92, R16.reuse, R42, R92 ;  /* 0x0000002a105c723c */ /* 0x040fe2000000185c */
[----:B-----5:R-:W-:Y:S01]  /*1e30*/  IADD3 R8, P0, R10, UR10, RZ ;  /* 0x0000000a0a087c10 */ /* 0x020fe2000ff1e0ff */
[----:B------:R1:W-:Y:S03]  /*1e40*/  LDGSTS.E.BYPASS.LTC128B.128 [R227+0x2100], [R10.64], !P3 ;  /* 0x021000000ae37fae */ /* 0x0003e6000d901d4c */
[----:B------:R-:W-:Y:S02]  /*1e50*/  IADD3.X R9, R11, UR9, RZ, P0, !PT ;  /* 0x000000090b097c10 */ /* 0x000fe400087fe4ff */
[----:B------:R-:W-:Y:S01]  /*1e60*/  ISETP.GT.AND P0, PT, R197, UR8, PT ;  /* 0x00000008c5007c0c */ /* 0x000fe2000bf04270 */
[----:B------:R-:W-:Y:S02]  /*1e70*/  HMMA.16816.F32 R124, R16, R38, R124 ;  /* 0x00000026107c723c */ /* 0x000fe4000000187c */
[----:B------:R1:W-:Y:S04]  /*1e80*/  LDGSTS.E.BYPASS.LTC128B.128 [R227+0x2900], [R8.64], !P1 ;  /* 0x0290000008e37fae */ /* 0x0003e8000c901d4c */
[----:B------:R-:W-:Y:S02]  /*1e90*/  LDSM.16.M88.4 R24, [R216+0x8100] ;  /* 0x00810000d818783b */ /* 0x000fe40000000200 */
[----:B------:R-:W-:Y:S02]  /*1ea0*/  HMMA.16816.F32 R144, R4, R68, R144 ;  /* 0x000000440490723c */ /* 0x000fe40000001890 */
[----:B------:R-:W2:Y:S04]  /*1eb0*/  LDSM.16.M88.4 R52, [R214+0x4900] ;  /* 0x00490000d634783b */ /* 0x000ea80000000200 */
[----:B------:R-:W3:Y:S02]  /*1ec0*/  LDSM.16.M88.4 R56, [R214+0x4100] ;  /* 0x00410000d638783b */ /* 0x000ee40000000200 */
[C---:B------:R-:W-:Y:S02]  /*1ed0*/  HMMA.16816.F32 R80, R16.reuse, R48, R80 ;  /* 0x000000301050723c */ /* 0x040fe40000001850 */
[----:B------:R-:W5:Y:S04]  /*1ee0*/  LDSM.16.M88.4 R72, [R214+0x5100] ;  /* 0x00510000d648783b */ /* 0x000f680000000200 */
[----:B------:R-:W3:Y:S02]  /*1ef0*/  LDSM.16.M88.4 R64, [R214+0x3100] ;  /* 0x00310000d640783b */ /* 0x000ee40000000200 */
[C---:B------:R-:W-:Y:S02]  /*1f00*/  HMMA.16816.F32 R76, R16.reuse, R28, R76 ;  /* 0x0000001c104c723c */ /* 0x040fe4000000184c */
[----:B------:R-:W-:Y:S04]  /*1f10*/  LDSM.16.M88.4 R84, [R214+0x5900] ;  /* 0x00590000d654783b */ /* 0x000fe80000000200 */
[----:B------:R-:W0:Y:S02]  /*1f20*/  LDGDEPBAR ;  /* 0x00000000000079af */ /* 0x000e240000000000 */
[C---:B-1----:R-:W-:Y:S02]  /*1f30*/  HMMA.16816.F32 R8, R16.reuse, R32, R60 ;  /* 0x000000201008723c */ /* 0x042fe4000000183c */
[----:B------:R-:W1:Y:S06]  /*1f40*/  LDSM.16.M88.4 R60, [R214+0x3900] ;  /* 0x00390000d63c783b */ /* 0x000e6c0000000200 */
[C---:B------:R-:W-:Y:S08]  /*1f50*/  HMMA.16816.F32 R152, R16.reuse, R34, R116 ;  /* 0x000000221098723c */ /* 0x040ff00000001874 */
[----:B------:R-:W-:Y:S01]  /*1f60*/  HMMA.16816.F32 R136, R16, R30, R108 ;  /* 0x0000001e1088723c */ /* 0x000fe2000000186c */
[----:B------:R-:W-:Y:S07]  /*1f70*/  LDSM.16.M88.4 R16, [R213+0x2800] ;  /* 0x00280000d510783b */ /* 0x000fee0000000200 */
[----:B--2---:R-:W-:Y:S01]  /*1f80*/  HMMA.16816.F32 R132, R24, R52, R12 ;  /* 0x000000341884723c */ /* 0x004fe2000000180c */
[----:B------:R-:W2:Y:S07]  /*1f90*/  LDSM.16.M88.4 R12, [R216+0x6100] ;  /* 0x00610000d80c783b */ /* 0x000eae0000000200 */
[C---:B------:R-:W-:Y:S08]  /*1fa0*/  HMMA.16816.F32 R176, R4.reuse, R48, R176 ;  /* 0x0000003004b0723c */ /* 0x040ff000000018b0 */
[C---:B------:R-:W-:Y:S08]  /*1fb0*/  HMMA.16816.F32 R68, R4.reuse, R70, R156 ;  /* 0x000000460444723c */ /* 0x040ff0000000189c */
[C---:B------:R-:W-:Y:S08]  /*1fc0*/  HMMA.16816.F32 R180, R4.reuse, R40, R180 ;  /* 0x0000002804b4723c */ /* 0x040ff000000018b4 */
[C---:B------:R-:W-:Y:S08]  /*1fd0*/  HMMA.16816.F32 R48, R4.reuse, R50, R148 ;  /* 0x000000320430723c */ /* 0x040ff00000001894 */
[C---:B------:R-:W-:Y:S01]  /*1fe0*/  HMMA.16816.F32 R140, R4.reuse, R42, R140 ;  /* 0x0000002a048c723c */ /* 0x040fe2000000188c */
[----:B------:R-:W-:Y:S07]  /*1ff0*/  LDSM.16.M88.4 R40, [R213+0x800] ;  /* 0x00080000d528783b */ /* 0x000fee0000000200 */
[C---:B------:R-:W-:Y:S01]  /*2000*/  HMMA.16816.F32 R168, R4.reuse, R38, R168 ;  /* 0x0000002604a8723c */ /* 0x040fe200000018a8 */
[----:B------:R-:W-:Y:S07]  /*2010*/  LDSM.16.M88.4 R36, [R213+0x1000] ;  /* 0x00100000d524783b */ /* 0x000fee0000000200 */
[C---:B------:R-:W-:Y:S08]  /*2020*/  HMMA.16816.F32 R188, R4.reuse, R32, R128 ;  /* 0x0000002004bc723c */ /* 0x040ff00000001880 */
[C---:B------:R-:W-:Y:S08]  /*2030*/  HMMA.16816.F32 R192, R4.reuse, R28, R112 ;  /* 0x0000001c04c0723c */ /* 0x040ff00000001870 */
[C---:B------:R-:W-:Y:S01]  /*2040*/  HMMA.16816.F32 R172, R4.reuse, R34, R120 ;  /* 0x0000002204ac723c */ /* 0x040fe20000001878 */
[----:B------:R-:W-:Y:S07]  /*2050*/  LDSM.16.M88.4 R32, [R213+0x1800] ;  /* 0x00180000d520783b */ /* 0x000fee0000000200 */
[----:B------:R-:W-:Y:S01]  /*2060*/  HMMA.16816.F32 R164, R4, R30, R104 ;  /* 0x0000001e04a4723c */ /* 0x000fe20000001868 */
[----:B------:R-:W-:Y:S04]  /*2070*/  LDSM.16.M88.4 R4, [R217+0x8100] ;  /* 0x00810000d904783b */ /* 0x000fe80000000200 */
[----:B------:R-:W-:Y:S03]  /*2080*/  LDSM.16.M88.4 R28, [R213+0x2000] ;  /* 0x00200000d51c783b */ /* 0x000fe60000000200 */
[C---:B---3--:R-:W-:Y:S01]  /*2090*/  HMMA.16816.F32 R148, R24.reuse, R56, R44 ;  /* 0x000000381894723c */ /* 0x048fe2000000182c */
[----:B------:R-:W3:Y:S07]  /*20a0*/  LDSM.16.M88.4 R44, [R213] ;  /* 0x00000000d52c783b */ /* 0x000eee0000000200 */
[----:B-----5:R-:W-:Y:S01]  /*20b0*/  HMMA.16816.F32 R128, R24, R72, R8 ;  /* 0x000000481880723c */ /* 0x020fe20000001808 */
[----:B------:R-:W5:Y:S01]  /*20c0*/  LDSM.16.M88.4 R8, [R217+0x6100] ;  /* 0x00610000d908783b */ /* 0x000f620000000200 */
[----:B------:R-:W-:-:S06]  /*20d0*/  DEPBAR.LE SB0, 0x0 ;  /* 0x000080000000791a */ /* 0x000fcc0000000000 */
[C---:B------:R-:W-:Y:S08]  /*20e0*/  HMMA.16816.F32 R160, R24.reuse, R64, R100 ;  /* 0x0000004018a0723c */ /* 0x040ff00000001864 */
[C---:B------:R-:W-:Y:S08]  /*20f0*/  HMMA.16816.F32 R116, R24.reuse, R66, R88 ;  /* 0x000000421874723c */ /* 0x040ff00000001858 */
[C---:B-1----:R-:W-:Y:S08]  /*2100*/  HMMA.16816.F32 R112, R24.reuse, R62, R96 ;  /* 0x0000003e1870723c */ /* 0x042ff00000001860 */
[C---:B------:R-:W-:Y:S08]  /*2110*/  HMMA.16816.F32 R108, R24.reuse, R58, R92 ;  /* 0x0000003a186c723c */ /* 0x040ff0000000185c */
[C---:B------:R-:W-:Y:S08]  /*2120*/  HMMA.16816.F32 R104, R24.reuse, R54, R124 ;  /* 0x000000361868723c */ /* 0x040ff0000000187c */
[C---:B------:R-:W-:Y:S08]  /*2130*/  HMMA.16816.F32 R156, R24.reuse, R60, R80 ;  /* 0x0000003c189c723c */ /* 0x040ff00000001850 */
[C---:B------:R-:W-:Y:S08]  /*2140*/  HMMA.16816.F32 R120, R24.reuse, R84, R76 ;  /* 0x000000541878723c */ /* 0x040ff0000000184c */
[C---:B------:R-:W-:Y:S08]  /*2150*/  HMMA.16816.F32 R100, R24.reuse, R74, R152 ;  /* 0x0000004a1864723c */ /* 0x040ff00000001898 */
[----:B------:R-:W-:Y:S08]  /*2160*/  HMMA.16816.F32 R96, R24, R86, R136 ;  /* 0x000000561860723c */ /* 0x000ff00000001888 */
[C---:B--2---:R-:W-:Y:S08]  /*2170*/  HMMA.16816.F32 R92, R12.reuse, R64, R144 ;  /* 0x000000400c5c723c */ /* 0x044ff00000001890 */
[C---:B------:R-:W-:Y:S08]  /*2180*/  HMMA.16816.F32 R88, R12.reuse, R66, R68 ;  /* 0x000000420c58723c */ /* 0x040ff00000001844 */
        /* <DEDUP_REMOVED lines=9> */
[----:B------:R-:W-:Y:S08]  /*2220*/  HMMA.16816.F32 R12, R12, R86, R164 ;  /* 0x000000560c0c723c */ /* 0x000ff000000018a4 */
[C---:B---3--:R-:W-:Y:S08]  /*2230*/  HMMA.16816.F32 R176, R4.reuse, R44, R160 ;  /* 0x0000002c04b0723c */ /* 0x048ff000000018a0 */
[C---:B------:R-:W-:Y:S08]  /*2240*/  HMMA.16816.F32 R140, R4.reuse, R34, R104 ;  /* 0x00000022048c723c */ /* 0x040ff00000001868 */
[C---:B------:R-:W-:Y:S08]  /*2250*/  HMMA.16816.F32 R104, R4.reuse, R30, R100 ;  /* 0x0000001e0468723c */ /* 0x040ff00000001864 */
[----:B------:R-:W-:Y:S08]  /*2260*/  HMMA.16816.F32 R160, R4, R18, R96 ;  /* 0x0000001204a0723c */ /* 0x000ff00000001860 */
[C---:B-----5:R-:W-:Y:S08]  /*2270*/  HMMA.16816.F32 R96, R8.reuse, R44, R92 ;  /* 0x0000002c0860723c */ /* 0x060ff0000000185c */
[C---:B------:R-:W-:Y:S08]  /*2280*/  HMMA.16816.F32 R100, R8.reuse, R40, R80 ;  /* 0x000000280864723c */ /* 0x040ff00000001850 */
[C---:B------:R-:W-:Y:S08]  /*2290*/  HMMA.16816.F32 R92, R8.reuse, R46, R88 ;  /* 0x0000002e085c723c */ /* 0x040ff00000001858 */
[----:B------:R-:W-:Y:S08]  /*22a0*/  HMMA.16816.F32 R80, R8, R42, R76 ;  /* 0x0000002a0850723c */ /* 0x000ff0000000184c */
[C---:B------:R-:W-:Y:S08]  /*22b0*/  HMMA.16816.F32 R188, R4.reuse, R40, R156 ;  /* 0x0000002804bc723c */ /* 0x040ff0000000189c */
[-C--:B------:R-:W-:Y:S08]  /*22c0*/  HMMA.16816.F32 R164, R4, R36.reuse, R148 ;  /* 0x0000002404a4723c */ /* 0x080ff00000001894 */
[C---:B------:R-:W-:Y:S08]  /*22d0*/  HMMA.16816.F32 R76, R8.reuse, R36, R68 ;  /* 0x00000024084c723c */ /* 0x040ff00000001844 */
[C---:B------:R-:W-:Y:S08]  /*22e0*/  HMMA.16816.F32 R72, R8.reuse, R38, R64 ;  /* 0x000000260848723c */ /* 0x040ff00000001840 */
[----:B------:R-:W-:Y:S08]  /*22f0*/  HMMA.16816.F32 R88, R8, R32, R60 ;  /* 0x000000200858723c */ /* 0x000ff0000000183c */
        /* <DEDUP_REMOVED lines=8> */
[C---:B------:R-:W-:Y:S08]  /*2380*/  HMMA.16816.F32 R68, R8.reuse, R30, R48 ;  /* 0x0000001e0844723c */ /* 0x040ff00000001830 */
[C---:B------:R-:W-:Y:S08]  /*2390*/  HMMA.16816.F32 R84, R8.reuse, R16, R24 ;  /* 0x000000100854723c */ /* 0x040ff00000001818 */
[----:B------:R-:W-:Y:S01]  /*23a0*/  HMMA.16816.F32 R64, R8, R18, R12 ;  /* 0x000000120840723c */ /* 0x000fe2000000180c */
[----:B------:R-:W-:Y:S06]  /*23b0*/  BAR.SYNC.DEFER_BLOCKING 0x0 ;  /* 0x0000000000007b1d */ /* 0x000fec0000010000 */
[----:B------:R-:W-:Y:S05]  /*23c0*/  @!P0 BRA `(.L_x_144) ;  /* 0x000001d000008947 */ /* 0x000fea0003800000 */
[----:B----4-:R-:W-:Y:S01]  /*23d0*/  IADD3 R4, R242, -0x2, RZ ;  /* 0xfffffffef2047810 */ /* 0x010fe20007ffe0ff */
[C---:B------:R-:W-:Y:S01]  /*23e0*/  IMAD.SHL.U32 R15, R203.reuse, 0x20, RZ ;  /* 0x00000020cb0f7824 */ /* 0x040fe200078e00ff */
[----:B------:R-:W-:-:S02]  /*23f0*/  SHF.L.U64.HI R14, R203, 0x5, R204 ;  /* 0x00000005cb0e7819 */ /* 0x000fc400000102cc */
[----:B------:R-:W-:Y:S01]  /*2400*/  SHF.R.S32.HI R7, RZ, 0x1f, R4 ;  /* 0x0000001fff077819 */ /* 0x000fe20000011404 */
[----:B------:R-:W-:Y:S02]  /*2410*/  IMAD R6, R200, R4, RZ ;  /* 0x00000004c8067224 */ /* 0x000fe400078e02ff */
[----:B------:R-:W-:-:S04]  /*2420*/  IMAD.WIDE.U32 R4, R4, R206, R210 ;  /* 0x000000ce04047225 */ /* 0x000fc800078e00d2 */
[----:B------:R-:W-:Y:S01]  /*2430*/  IMAD R6, R7, R206, R6 ;  /* 0x000000ce07067224 */ /* 0x000fe200078e0206 */
[----:B------:R-:W-:-:S03]  /*2440*/  LEA R12, P0, R4, c[0x0][0x1c8], 0x1 ;  /* 0x00007200040c7a11 */ /* 0x000fc600078008ff */
        /* <DEDUP_REMOVED lines=18> */
[----:B-1----:R-:W-:-:S05]  /*2570*/  IADD3 R12, P0, R4, R15, RZ ;  /* 0x0000000f040c7210 */ /* 0x002fca0007f1e0ff */
[----:B------:R-:W-:-:S05]  /*2580*/  IMAD.X R13, R5, 0x1, R14, P0 ;  /* 0x00000001050d7824 */ /* 0x000fca00000e060e */
[----:B------:R2:W-:Y:S03]  /*2590*/  LDGSTS.E.BYPASS.LTC128B.128 [R227+0x5900], [R12.64], !P6 ;  /* 0x059000000ce37fae */ /* 0x0005e6000f101d4c */
.L_x_144:
[----:B--2-4-:R-:W-:Y:S01]  /*25a0*/  FMUL.FTZ R4, R96, c[0x0][0x320] ;  /* 0x0000c80060047a20 */ /* 0x014fe20000410000 */
[----:B------:R-:W-:Y:S01]  /*25b0*/  SHF.R.S32.HI R7, RZ, 0x1f, R198 ;  /* 0x0000001fff077819 */ /* 0x000fe200000114c6 */
[----:B------:R-:W-:Y:S01]  /*25c0*/  FMUL.FTZ R5, R60, c[0x0][0x320] ;  /* 0x0000c8003c057a20 */ /* 0x000fe20000410000 */
[----:B------:R-:W-:Y:S01]  /*25d0*/  LEA.HI R6, R201, R202, RZ, 0x2 ;  /* 0x000000cac9067211 */ /* 0x000fe200078f10ff */
[----:B------:R1:W2:Y:S01]  /*25e0*/  MUFU.TANH R37, R4 ;  /* 0x0000000400257308 */ /* 0x0002a20000002400 */
[----:B------:R-:W-:Y:S01]  /*25f0*/  PLOP3.LUT P1, PT, PT, PT, UP2, 0x80, 0x0 ;  /* 0x000000000000781c */ /* 0x000fe20003f2f028 */
[----:B------:R-:W-:Y:S01]  /*2600*/  FMUL.FTZ R10, R68, c[0x0][0x320] ;  /* 0x0000c800440a7a20 */ /* 0x000fe20000410000 */
[----:B------:R-:W-:Y:S01]  /*2610*/  LOP3.LUT R6, R6, 0xfffffffc, RZ, 0xc0, !PT ;  /* 0xfffffffc06067812 */ /* 0x000fe200078ec0ff */
[----:B------:R-:W-:Y:S01]  /*2620*/  ULDC UR11, c[0x0][0x324] ;  /* 0x0000c900000b7ab9 */ /* 0x000fe20000000800 */
[----:B------:R-:W-:Y:S01]  /*2630*/  PLOP3.LUT P0, PT, PT, PT, UP2, 0x80, 0x0 ;  /* 0x000000000000781c */ /* 0x000fe20003f0f028 */
[----:B------:R-:W-:Y:S01]  /*2640*/  ULOP3.LUT UR11, URZ, UR11, URZ, 0x33, !UPT ;  /* 0x0000000b3f0b7292 */ /* 0x000fe2000f8e333f */
[----:B------:R-:W0:Y:S01]  /*2650*/  LDGDEPBAR ;  /* 0x00000000000079af */ /* 0x000e220000000000 */
[----:B------:R3:W4:Y:S01]  /*2660*/  MUFU.TANH R16, R5 ;  /* 0x0000000500107308 */ /* 0x0007220000002400 */
[----:B------:R-:W-:-:S02]  /*2670*/  IMAD.IADD R6, R202, 0x1, -R6 ;  /* 0x00000001ca067824 */ /* 0x000fc400078e0a06 */
[----:B-1----:R-:W-:-:S05]  /*2680*/  FMUL.FTZ R4, R97, c[0x0][0x320] ;  /* 0x0000c80061047a20 */ /* 0x002fca0000410000 */
[----:B------:R1:W1:Y:S01]  /*2690*/  MUFU.TANH R14, R10 ;  /* 0x0000000a000e7308 */ /* 0x0002620000002400 */
[----:B---3--:R-:W-:-:S07]  /*26a0*/  LEA.HI R5, R7, R198, RZ, 0x2 ;  /* 0x000000c607057211 */ /* 0x008fce00078f10ff */
[----:B------:R3:W2:Y:S01]  /*26b0*/  MUFU.TANH R32, R4 ;  /* 0x0000000400207308 */ /* 0x0006a20000002400 */
[----:B------:R-:W-:Y:S01]  /*26c0*/  FMUL.FTZ R7, R61, c[0x0][0x320] ;  /* 0x0000c8003d077a20 */ /* 0x000fe20000410000 */
[----:B------:R-:W-:-:S04]  /*26d0*/  LOP3.LUT R5, R5, 0xffffffc, RZ, 0xc0, !PT ;  /* 0x0ffffffc05057812 */ /* 0x000fc800078ec0ff */
[----:B------:R-:W-:Y:S02]  /*26e0*/  IADD3 R8, -R5, R198, RZ ;  /* 0x000000c605087210 */ /* 0x000fe40007ffe1ff */
[----:B------:R-:W2:Y:S01]  /*26f0*/  MUFU.TANH R15, R7 ;  /* 0x00000007000f7308 */ /* 0x000ea20000002400 */
[----:B------:R-:W-:Y:S01]  /*2700*/  LEA.HI R5, R6, R6, RZ, 0x1 ;  /* 0x0000000606057211 */ /* 0x000fe200078f08ff */
[----:B-1----:R-:W-:Y:S02]  /*2710*/  FMUL.FTZ R10, R69, c[0x0][0x320] ;  /* 0x0000c800450a7a20 */ /* 0x002fe40000410000 */
[----:B---3--:R-:W-:-:S04]  /*2720*/  FMUL.FTZ R4, R92, c[0x0][0x320] ;  /* 0x0000c8005c047a20 */ /* 0x008fc80000410000 */
[----:B------:R-:W1:Y:S08]  /*2730*/  MUFU.TANH R13, R10 ;  /* 0x0000000a000d7308 */ /* 0x000e700000002400 */
[----:B------:R3:W1:Y:S02]  /*2740*/  MUFU.TANH R31, R4 ;  /* 0x00000004001f7308 */ /* 0x0006640000002400 */
[----:B---3--:R-:W-:-:S06]  /*2750*/  FMUL.FTZ R4, R93, c[0x0][0x320] ;  /* 0x0000c8005d047a20 */ /* 0x008fcc0000410000 */
        /* <DEDUP_REMOVED lines=23> */
[----:B---3--:R-:W-:-:S04]  /*28d0*/  LOP3.LUT R4, R199, 0xffffffe0, RZ, 0xc0, !PT ;  /* 0xffffffe0c7047812 */ /* 0x008fc800078ec0ff */
[----:B------:R-:W-:-:S04]  /*28e0*/  IADD3 R4, -R4, R202, RZ ;  /* 0x000000ca04047210 */ /* 0x000fc80007ffe1ff */
[----:B------:R-:W-:-:S04]  /*28f0*/  SHF.R.S32.HI R9, RZ, 0x1f, R4 ;  /* 0x0000001fff097819 */ /* 0x000fc80000011404 */
[----:B------:R-:W-:-:S04]  /*2900*/  LEA.HI R9, R9, R4, RZ, 0x2 ;  /* 0x0000000409097211 */ /* 0x000fc800078f10ff */
[----:B------:R-:W-:-:S05]  /*2910*/  LEA.HI.SX32 R7, R9, UR7, 0x1e ;  /* 0x0000000709077c11 */ /* 0x000fca000f8ff2ff */
[----:B------:R-:W-:Y:S01]  /*2920*/  IMAD R11, R8, 0x10, R7 ;  /* 0x00000010080b7824 */ /* 0x000fe200078e0207 */
[C---:B------:R-:W-:Y:S02]  /*2930*/  SHF.L.U32 R7, R5.reuse, 0x5, RZ ;  /* 0x0000000505077819 */ /* 0x040fe400000006ff */
[----:B------:R-:W-:Y:S02]  /*2940*/  LOP3.LUT R8, R5, 0x1ffffffe, RZ, 0xc0, !PT ;  /* 0x1ffffffe05087812 */ /* 0x000fe400078ec0ff */
[----:B------:R-:W-:Y:S02]  /*2950*/  LOP3.LUT R5, R7, 0xffffffc0, RZ, 0xc0, !PT ;  /* 0xffffffc007057812 */ /* 0x000fe400078ec0ff */
[----:B------:R-:W-:Y:S01]  /*2960*/  IADD3.X R7, R20, c[0x0][0x1d0], RZ, PT, !PT ;  /* 0x0000740014077a10 */ /* 0x000fe20003ffe4ff */
[----:B------:R-:W-:Y:S01]  /*2970*/  IMAD.IADD R6, R6, 0x1, -R8 ;  /* 0x0000000106067824 */ /* 0x000fe200078e0a08 */
[----:B------:R-:W-:Y:S01]  /*2980*/  IADD3 R5, R5, R11, RZ ;  /* 0x0000000b05057210 */ /* 0x000fe20007ffe0ff */
[----:B------:R-:W-:-:S04]  /*2990*/  FMUL.FTZ R8, R65, c[0x0][0x320] ;  /* 0x0000c80041087a20 */ /* 0x000fc80000410000 */
[----:B------:R-:W-:Y:S02]  /*29a0*/  IMAD R24, R6, 0x8, R5 ;  /* 0x0000000806187824 */ /* 0x000fe400078e0205 */
[----:B------:R-:W-:Y:S02]  /*29b0*/  FMUL.FTZ R5, R84, c[0x0][0x320] ;  /* 0x0000c80054057a20 */ /* 0x000fe40000410000 */
[----:B------:R-:W-:Y:S01]  /*29c0*/  @P1 IMAD.HI.U32 R6, R24, c[0x0][0x2c8], RZ ;  /* 0x0000b20018061a27 */ /* 0x000fe200078e00ff */
[----:B------:R3:W-:Y:S01]  /*29d0*/  STL [R1+0x1c], R24 ;  /* 0x00001c1801007387 */ /* 0x0007e20000100800 */
[----:B------:R5:W1:Y:S02]  /*29e0*/  MUFU.TANH R12, R5 ;  /* 0x00000005000c7308 */ /* 0x000a640000002400 */
[----:B-----5:R-:W-:-:S06]  /*29f0*/  FMUL.FTZ R5, R85, c[0x0][0x320] ;  /* 0x0000c80055057a20 */ /* 0x020fcc0000410000 */
[----:B------:R5:W1:Y:S01]  /*2a00*/  MUFU.TANH R11, R5 ;  /* 0x00000005000b7308 */ /* 0x000a620000002400 */
[----:B---3--:R-:W-:Y:S02]  /*2a10*/  @P0 SHF.R.U32.HI R24, RZ, c[0x0][0x2cc], R6 ;  /* 0x0000b300ff180a19 */ /* 0x008fe40000011606 */
[----:B------:R-:W-:-:S03]  /*2a20*/  PLOP3.LUT P0, PT, PT, PT, UP1, 0x40, 0x0 ;  /* 0x000000000000781c */ /* 0x000fc60003f0e818 */
[----:B------:R-:W3:Y:S01]  /*2a30*/  SHFL.IDX PT, R6, R24, RZ, 0x1c1f ;  /* 0x001c1fff18067589 */ /* 0x000ee200000e0000 */
[----:B-----5:R-:W-:-:S04]  /*2a40*/  FMUL.FTZ R5, R64, c[0x0][0x320] ;  /* 0x0000c80040057a20 */ /* 0x020fc80000410000 */
[----:B------:R5:W1:Y:S02]  /*2a50*/  MUFU.TANH R10, R5 ;  /* 0x00000005000a7308 */ /* 0x000a640000002400 */
[----:B-----5:R-:W-:-:S06]  /*2a60*/  LOP3.LUT R5, R9, 0x7ffffffc, RZ, 0xc0, !PT ;  /* 0x7ffffffc09057812 */ /* 0x020fcc00078ec0ff */
[----:B------:R-:W1:Y:S01]  /*2a70*/  MUFU.TANH R9, R8 ;  /* 0x0000000800097308 */ /* 0x000e620000002400 */
[----:B------:R-:W-:Y:S01]  /*2a80*/  IADD3 R4, R4, -R5, RZ ;  /* 0x8000000504047210 */ /* 0x000fe20007ffe0ff */
[----:B------:R-:W-:-:S03]  /*2a90*/  FMUL.FTZ R5, R88, c[0x0][0x320] ;  /* 0x0000c80058057a20 */ /* 0x000fc60000410000 */
[----:B------:R-:W-:-:S03]  /*2aa0*/  SHF.L.U32 R36, R4, 0x1, RZ ;  /* 0x0000000104247819 */ /* 0x000fc600000006ff */
[----:B------:R5:W1:Y:S01]  /*2ab0*/  MUFU.TANH R8, R5 ;  /* 0x0000000500087308 */ /* 0x000a620000002400 */
[----:B------:R-:W-:Y:S01]  /*2ac0*/  IADD3 R4, R7, -c[0x0][0x168], -R36 ;  /* 0x80005a0007047a10 */ /* 0x000fe20007ffe824 */
[----:B------:R1:W-:Y:S01]  /*2ad0*/  STL [R1+0x18], R36 ;  /* 0x0000182401007387 */ /* 0x0003e20000100800 */
[----:B------:R-:W-:Y:S02]  /*2ae0*/  IADD3 R34, -R36, c[0x0][0x1d0], R20 ;  /* 0x0000740024227a10 */ /* 0x000fe40007ffe114 */
[C---:B------:R-:W-:Y:S02]  /*2af0*/  IADD3 R33, R4.reuse, c[0x0][0x328], RZ ;  /* 0x0000ca0004217a10 */ /* 0x040fe40007ffe0ff */
[----:B------:R-:W-:-:S04]  /*2b00*/  IADD3 R35, R4, UR11, RZ ;  /* 0x0000000b04237c10 */ /* 0x000fc8000fffe0ff */
[----:B---3--:R-:W-:Y:S01]  /*2b10*/  IADD3 R4, R35, R6, RZ ;  /* 0x0000000623047210 */ /* 0x008fe20007ffe0ff */
[----:B-----5:R-:W-:-:S05]  /*2b20*/  IMAD.IADD R5, R33, 0x1, R6 ;  /* 0x0000000121057824 */ /* 0x020fca00078e0206 */
[----:B------:R-:W-:Y:S02]  /*2b30*/  IMNMX R5, R5, R34, PT ;  /* 0x0000002205057217 */ /* 0x000fe40003800200 */
[----:B-1----:R-:W-:Y:S01]  /*2b40*/  IADD3 R36, R20, -R36, RZ ;  /* 0x8000002414247210 */ /* 0x002fe20007ffe0ff */
[----:B------:R-:W-:Y:S05]  /*2b50*/  @P0 BRA `(.L_x_145) ;  /* 0x0000015000000947 */ /* 0x000fea0003800000 */
[----:B--2-4-:R-:W-:Y:S01]  /*2b60*/  IADD3 R6, R6, c[0x0][0x1d0], RZ ;  /* 0x0000740006067a10 */ /* 0x014fe20007ffe0ff */
[----:B------:R-:W-:Y:S03]  /*2b70*/  BSSY B0, `(.L_x_146) ;  /* 0x000000f000007945 */ /* 0x000fe60003800000 */
[----:B------:R-:W-:-:S04]  /*2b80*/  IADD3 R6, R6, -c[0x0][0x168], RZ ;  /* 0x80005a0006067a10 */ /* 0x000fc80007ffe0ff */
[----:B------:R-:W-:-:S13]  /*2b90*/  ISETP.GT.AND P0, PT, R6, -0x1, PT ;  /* 0xffffffff0600780c */ /* 0x000fda0003f04270 */
[----:B------:R-:W-:Y:S05]  /*2ba0*/  @P0 BRA `(.L_x_147) ;  /* 0x0000007000000947 */ /* 0x000fea0003800000 */
[----:B------:R-:W-:Y:S01]  /*2bb0*/  IMAD.MOV.U32 R7, RZ, RZ, c[0x0][0x32c] ;  /* 0x0000cb00ff077624 */ /* 0x000fe200078e00ff */
[----:B------:R-:W-:-:S04]  /*2bc0*/  LOP3.LUT R6, RZ, R6, RZ, 0x33, !PT ;  /* 0x00000006ff067212 */ /* 0x000fc800078e33ff */
[----:B------:R-:W-:-:S13]  /*2bd0*/  ISETP.NE.AND P0, PT, R7, 0x1, PT ;  /* 0x000000010700780c */ /* 0x000fda0003f05270 */
[----:B------:R-:W-:-:S05]  /*2be0*/  @P0 IMAD.HI.U32 R7, R6, c[0x0][0x330], RZ ;  /* 0x0000cc0006070a27 */ /* 0x000fca00078e00ff */
[----:B------:R-:W-:-:S04]  /*2bf0*/  @P0 SHF.R.U32.HI R6, RZ, c[0x0][0x334], R7 ;  /* 0x0000cd00ff060a19 */ /* 0x000fc80000011607 */
[----:B------:R-:W-:Y:S01]  /*2c00*/  LOP3.LUT R6, RZ, R6, RZ, 0x33, !PT ;  /* 0x00000006ff067212 */ /* 0x000fe200078e33ff */
[----:B------:R-:W-:Y:S05]  /*2c10*/  BRA `(.L_x_148) ;  /* 0x0000004000007947 */ /* 0x000fea0003800000 */
.L_x_147:
[----:B------:R-:W-:-:S04]  /*2c20*/  MOV R7, c[0x0][0x32c] ;  /* 0x0000cb0000077a02 */ /* 0x000fc80000000f00 */
[----:B------:R-:W-:-:S13]  /*2c30*/  ISETP.NE.AND P0, PT, R7, 0x1, PT ;  /* 0x000000010700780c */ /* 0x000fda0003f05270 */
[----:B------:R-:W-:-:S05]  /*2c40*/  @P0 IMAD.HI.U32 R7, R6, c[0x0][0x330], RZ ;  /* 0x0000cc0006070a27 */ /* 0x000fca00078e00ff */
[----:B------:R-:W-:Y:S02]  /*2c50*/  @P0 SHF.R.U32.HI R6, RZ, c[0x0][0x334], R7 ;  /* 0x0000cd00ff060a19 */ /* 0x000fe40000011607 */
.L_x_148:
[----:B------:R-:W-:Y:S05]  /*2c60*/  BSYNC B0 ;  /* 0x0000000000007941 */ /* 0x000fea0003800000 */
.L_x_146:
[----:B------:R-:W-:-:S05]  /*2c70*/  IMAD R6, R6, c[0x0][0x32c], R36 ;  /* 0x0000cb0006067a24 */ /* 0x000fca00078e0224 */
[----:B------:R-:W-:Y:S02]  /*2c80*/  IADD3 R7, R6, c[0x0][0x32c], RZ ;  /* 0x0000cb0006077a10 */ /* 0x000fe40007ffe0ff */
[----:B------:R-:W-:Y:S02]  /*2c90*/  IMNMX R4, R4, R6, !PT ;  /* 0x0000000604047217 */ /* 0x000fe40007800200 */
[----:B------:R-:W-:Y:S02]  /*2ca0*/  IMNMX R5, R5, R7, PT ;  /* 0x0000000705057217 */ /* 0x000fe40003800200 */
.L_x_145:
[C---:B--2-4-:R-:W-:Y:S01]  /*2cb0*/  ISETP.GE.AND P0, PT, R20.reuse, 0x9, PT ;  /* 0x000000091400780c */ /* 0x054fe20003f06270 */
[----:B------:R-:W1:Y:S01]  /*2cc0*/  SHFL.IDX PT, R6, R24, 0x1, 0x1c1f ;  /* 0x003c1f0018067f89 */ /* 0x000e6200000e0000 */
[----:B------:R-:W-:Y:S02]  /*2cd0*/  ISETP.GE.AND P1, PT, R20, 0x2, PT ;  /* 0x000000021400780c */ /* 0x000fe40003f26270 */
[----:B------:R-:W-:Y:S02]  /*2ce0*/  P2R R54, PR, RZ, 0x1 ;  /* 0x00000001ff367803 */ /* 0x000fe40000000000 */
[----:B------:R-:W-:-:S02]  /*2cf0*/  ISETP.GT.AND P0, PT, R4, 0x8, !P0 ;  /* 0x000000080400780c */ /* 0x000fc40004704270 */
[----:B------:R-:W-:Y:S02]  /*2d00*/  P2R R55, PR, RZ, 0x2 ;  /* 0x00000002ff377803 */ /* 0x000fe40000000000 */
[----:B------:R-:W-:Y:S02]  /*2d10*/  ISETP.LT.OR P0, PT, R5, 0x9, P0 ;  /* 0x000000090500780c */ /* 0x000fe40000701670 */
[----:B------:R-:W-:Y:S02]  /*2d20*/  ISETP.GT.AND P1, PT, R4, 0x1, !P1 ;  /* 0x000000010400780c */ /* 0x000fe40004f24270 */
[----:B------:R-:W-:Y:S02]  /*2d30*/  ISETP.GE.AND P2, PT, R20, 0x11, PT ;  /* 0x000000111400780c */ /* 0x000fe40003f46270 */
[----:B------:R-:W-:Y:S02]  /*2d40*/  FSEL R69, R31, -INF , !P0 ;  /* 0xff8000001f457808 */ /* 0x000fe40004000000 */
[----:B------:R-:W-:-:S02]  /*2d50*/  ISETP.LT.OR P1, PT, R5, 0x2, P1 ;  /* 0x000000020500780c */ /* 0x000fc40000f21670 */
[----:B------:R-:W-:Y:S02]  /*2d60*/  ISETP.GT.AND P0, PT, R4, 0x10, !P2 ;  /* 0x000000100400780c */ /* 0x000fe40005704270 */
[----:B------:R-:W-:Y:S02]  /*2d70*/  ISETP.GE.AND P3, PT, R20, 0xa, PT ;  /* 0x0000000a1400780c */ /* 0x000fe40003f66270 */
[----:B------:R-:W-:Y:S02]  /*2d80*/  FSEL R61, R32, -INF , !P1 ;  /* 0xff800000203d7808 */ /* 0x000fe40004800000 */
[----:B------:R-:W-:Y:S02]  /*2d90*/  P2R R52, PR, RZ, 0x4 ;  /* 0x00000004ff347803 */ /* 0x000fe40000000000 */
[----:B------:R-:W-:Y:S02]  /*2da0*/  ISETP.LT.OR P0, PT, R5, 0x11, P0 ;  /* 0x000000110500780c */ /* 0x000fe40000701670 */
[----:B------:R-:W-:-:S02]  /*2db0*/  ISETP.GT.AND P1, PT, R4, 0x9, !P3 ;  /* 0x000000090400780c */ /* 0x000fc40005f24270 */
[----:B------:R-:W-:Y:S02]  /*2dc0*/  ISETP.GE.AND P2, PT, R20, 0x12, PT ;  /* 0x000000121400780c */ /* 0x000fe40003f46270 */
[----:B------:R-:W-:Y:S02]  /*2dd0*/  FSEL R76, R29, -INF , !P0 ;  /* 0xff8000001d4c7808 */ /* 0x000fe40004000000 */
[C---:B------:R-:W-:Y:S02]  /*2de0*/  ISETP.LT.OR P1, PT, R5.reuse, 0xa, P1 ;  /* 0x0000000a0500780c */ /* 0x040fe40000f21670 */
[----:B------:R-:W-:Y:S02]  /*2df0*/  ISETP.GT.AND P0, PT, R4, 0x11, !P2 ;  /* 0x000000110400780c */ /* 0x000fe40005704270 */
[----:B------:R-:W-:Y:S02]  /*2e00*/  FSEL R68, R30, -INF , !P1 ;  /* 0xff8000001e447808 */ /* 0x000fe40004800000 */
[----:B------:R-:W-:-:S02]  /*2e10*/  ISETP.LT.OR P0, PT, R5, 0x12, P0 ;  /* 0x000000120500780c */ /* 0x000fc40000701670 */
[----:B------:R-:W-:Y:S02]  /*2e20*/  ISETP.GE.AND P1, PT, R20, 0x19, PT ;  /* 0x000000191400780c */ /* 0x000fe40003f26270 */
[----:B------:R-:W-:Y:S02]  /*2e30*/  FSEL R77, R28, -INF , !P0 ;  /* 0xff8000001c4d7808 */ /* 0x000fe40004000000 */
[----:B------:R-:W-:Y:S02]  /*2e40*/  ISETP.GT.AND P0, PT, R4, 0x18, !P1 ;  /* 0x000000180400780c */ /* 0x000fe40004f04270 */
[----:B------:R-:W-:Y:S02]  /*2e50*/  P2R R50, PR, RZ, 0x2 ;  /* 0x00000002ff327803 */ /* 0x000fe40000000000 */
[----:B------:R-:W-:Y:S02]  /*2e60*/  ISETP.LT.OR P0, PT, R5, 0x19, P0 ;  /* 0x000000190500780c */ /* 0x000fe40000701670 */
[----:B------:R-:W-:-:S02]  /*2e70*/  ISETP.GE.AND P1, PT, R20, 0x1a, PT ;  /* 0x0000001a1400780c */ /* 0x000fc40003f26270 */
[----:B------:R-:W-:Y:S02]  /*2e80*/  FSEL R84, R27, -INF , !P0 ;  /* 0xff8000001b547808 */ /* 0x000fe40004000000 */
[----:B------:R-:W-:Y:S02]  /*2e90*/  ISETP.GT.AND P0, PT, R4, 0x19, !P1 ;  /* 0x000000190400780c */ /* 0x000fe40004f04270 */
[----:B------:R-:W-:Y:S02]  /*2ea0*/  P2R R49, PR, RZ, 0x2 ;  /* 0x00000002ff317803 */ /* 0x000fe40000000000 */
[----:B------:R-:W-:Y:S02]  /*2eb0*/  ISETP.LT.OR P0, PT, R5, 0x1a, P0 ;  /* 0x0000001a0500780c */ /* 0x000fe40000701670 */
[----:B------:R-:W-:Y:S02]  /*2ec0*/  ISETP.GE.AND P1, PT, R20, 0x21, PT ;  /* 0x000000211400780c */ /* 0x000fe40003f26270 */
[----:B------:R-:W-:-:S02]  /*2ed0*/  FSEL R85, R26, -INF , !P0 ;  /* 0xff8000001a557808 */ /* 0x000fc40004000000 */
[----:B------:R-:W-:Y:S02]  /*2ee0*/  ISETP.GT.AND P0, PT, R4, 0x20, !P1 ;  /* 0x000000200400780c */ /* 0x000fe40004f04270 */
[----:B------:R-:W-:Y:S02]  /*2ef0*/  P2R R48, PR, RZ, 0x2 ;  /* 0x00000002ff307803 */ /* 0x000fe40000000000 */
[----:B------:R-:W-:Y:S02]  /*2f00*/  ISETP.LT.OR P0, PT, R5, 0x21, P0 ;  /* 0x000000210500780c */ /* 0x000fe40000701670 */
[----:B------:R-:W-:Y:S02]  /*2f10*/  ISETP.GE.AND P1, PT, R20, 0x22, PT ;  /* 0x000000221400780c */ /* 0x000fe40003f26270 */
[----:B------:R-:W-:Y:S02]  /*2f20*/  FSEL R108, R25, -INF , !P0 ;  /* 0xff800000196c7808 */ /* 0x000fe40004000000 */
[----:B------:R-:W-:-:S02]  /*2f30*/  ISETP.GT.AND P0, PT, R4, 0x21, !P1 ;  /* 0x000000210400780c */ /* 0x000fc40004f04270 */
[----:B------:R-:W-:Y:S02]  /*2f40*/  P2R R47, PR, RZ, 0x2 ;  /* 0x00000002ff2f7803 */ /* 0x000fe40000000000 */
[----:B------:R-:W-:Y:S02]  /*2f50*/  ISETP.LT.OR P0, PT, R5, 0x22, P0 ;  /* 0x000000220500780c */ /* 0x000fe40000701670 */
[----:B------:R-:W-:Y:S02]  /*2f60*/  ISETP.GE.AND P1, PT, R20, 0x29, PT ;  /* 0x000000291400780c */ /* 0x000fe40003f26270 */
[----:B------:R-:W-:Y:S02]  /*2f70*/  FSEL R120, R23, -INF , !P0 ;  /* 0xff80000017787808 */ /* 0x000fe40004000000 */
[----:B------:R-:W-:Y:S02]  /*2f80*/  ISETP.GT.AND P0, PT, R4, 0x28, !P1 ;  /* 0x000000280400780c */ /* 0x000fe40004f04270 */
[----:B------:R-:W-:-:S02]  /*2f90*/  P2R R46, PR, RZ, 0x2 ;  /* 0x00000002ff2e7803 */ /* 0x000fc40000000000 */
[C---:B------:R-:W-:Y:S02]  /*2fa0*/  ISETP.LT.OR P0, PT, R5.reuse, 0x29, P0 ;  /* 0x000000290500780c */ /* 0x040fe40000701670 */
[----:B------:R-:W-:Y:S02]  /*2fb0*/  ISETP.GE.AND P1, PT, R20, 0x2a, PT ;  /* 0x0000002a1400780c */ /* 0x000fe40003f26270 */
[----:B------:R-:W-:Y:S02]  /*2fc0*/  FSEL R121, R22, -INF , !P0 ;  /* 0xff80000016797808 */ /* 0x000fe40004000000 */
[----:B------:R-:W-:Y:S02]  /*2fd0*/  ISETP.GT.AND P0, PT, R4, 0x29, !P1 ;  /* 0x000000290400780c */ /* 0x000fe40004f04270 */
[----:B------:R-:W-:Y:S02]  /*2fe0*/  P2R R45, PR, RZ, 0x2 ;  /* 0x00000002ff2d7803 */ /* 0x000fe40000000000 */
        /* <DEDUP_REMOVED lines=14> */
[----:B------:R-:W-:Y:S02]  /*30d0*/  ISETP.GE.AND P5, PT, R20, 0x3a, PT ;  /* 0x0000003a1400780c */ /* 0x000fe40003fa6270 */
[----:B------:R-:W-:Y:S02]  /*30e0*/  ISETP.LT.OR P0, PT, R5, 0x39, P0 ;  /* 0x000000390500780c */ /* 0x000fe40000701670 */
[----:B------:R-:W-:Y:S02]  /*30f0*/  P2R R53, PR, RZ, 0x8 ;  /* 0x00000008ff357803 */ /* 0x000fe40000000000 */
[----:B------:R-:W-:Y:S02]  /*3100*/  FSEL R146, R18, -INF , !P0 ;  /* 0xff80000012927808 */ /* 0x000fe40004000000 */
[----:B------:R-:W-:-:S02]  /*3110*/  ISETP.GT.AND P0, PT, R4, 0x39, !P5 ;  /* 0x000000390400780c */ /* 0x000fc40006f04270 */
[----:B------:R-:W-:Y:S02]  /*3120*/  ISETP.GE.AND P3, PT, R20, 0x41, PT ;  /* 0x000000411400780c */ /* 0x000fe40003f66270 */
[----:B------:R-:W-:Y:S02]  /*3130*/  ISETP.LT.OR P0, PT, R5, 0x3a, P0 ;  /* 0x0000003a0500780c */ /* 0x000fe40000701670 */
[----:B------:R-:W-:Y:S02]  /*3140*/  P2R R51, PR, RZ, 0x4 ;  /* 0x00000004ff337803 */ /* 0x000fe40000000000 */
[----:B------:R-:W-:Y:S02]  /*3150*/  FSEL R147, R17, -INF , !P0 ;  /* 0xff80000011937808 */ /* 0x000fe40004000000 */
[----:B------:R-:W-:Y:S02]  /*3160*/  ISETP.GT.AND P0, PT, R4, 0x40, !P3 ;  /* 0x000000400400780c */ /* 0x000fe40005f04270 */
[----:B------:R-:W-:-:S02]  /*3170*/  ISETP.GE.AND P2, PT, R20, 0x42, PT ;  /* 0x000000421400780c */ /* 0x000fc40003f46270 */
[C---:B------:R-:W-:Y:S02]  /*3180*/  ISETP.LT.OR P0, PT, R5.reuse, 0x41, P0 ;  /* 0x000000410500780c */ /* 0x040fe40000701670 */
[----:B------:R-:W-:Y:S02]  /*3190*/  P2R R42, PR, RZ, 0x2 ;  /* 0x00000002ff2a7803 */ /* 0x000fe40000000000 */
[----:B------:R-:W-:Y:S02]  /*31a0*/  FSEL R207, R16, -INF , !P0 ;  /* 0xff80000010cf7808 */ /* 0x000fe40004000000 */
[----:B------:R-:W-:Y:S02]  /*31b0*/  ISETP.GT.AND P0, PT, R4, 0x41, !P2 ;  /* 0x000000410400780c */ /* 0x000fe40005704270 */
[----:B------:R-:W-:Y:S02]  /*31c0*/  ISETP.GE.AND P1, PT, R20, 0x49, PT ;  /* 0x000000491400780c */ /* 0x000fe40003f26270 */
[----:B------:R-:W-:-:S02]  /*31d0*/  ISETP.LT.OR P0, PT, R5, 0x42, P0 ;  /* 0x000000420500780c */ /* 0x000fc40000701670 */
[----:B------:R-:W-:Y:S02]  /*31e0*/  P2R R41, PR, RZ, 0x2 ;  /* 0x00000002ff297803 */ /* 0x000fe40000000000 */
[----:B------:R-:W-:Y:S02]  /*31f0*/  FSEL R228, R15, -INF , !P0 ;  /* 0xff8000000fe47808 */ /* 0x000fe40004000000 */
[----:B------:R-:W-:Y:S02]  /*3200*/  ISETP.GT.AND P0, PT, R4, 0x48, !P1 ;  /* 0x000000480400780c */ /* 0x000fe40004f04270 */
[----:B------:R-:W-:Y:S02]  /*3210*/  ISETP.GE.AND P1, PT, R20, 0x4a, PT ;  /* 0x0000004a1400780c */ /* 0x000fe40003f26270 */
[----:B------:R-:W-:Y:S02]  /*3220*/  ISETP.LT.OR P0, PT, R5, 0x49, P0 ;  /* 0x000000490500780c */ /* 0x000fe40000701670 */
[----:B------:R-:W-:-:S02]  /*3230*/  P2R R40, PR, RZ, 0x2 ;  /* 0x00000002ff287803 */ /* 0x000fc40000000000 */
[----:B------:R-:W-:Y:S02]  /*3240*/  FSEL R226, R14, -INF , !P0 ;  /* 0xff8000000ee27808 */ /* 0x000fe40004000000 */
[----:B------:R-:W-:Y:S02]  /*3250*/  ISETP.GT.AND P0, PT, R4, 0x49, !P1 ;  /* 0x000000490400780c */ /* 0x000fe40004f04270 */
[----:B------:R-:W-:Y:S02]  /*3260*/  ISETP.GE.AND P1, PT, R20, 0x51, PT ;  /* 0x000000511400780c */ /* 0x000fe40003f26270 */
[----:B------:R-:W-:Y:S02]  /*3270*/  ISETP.LT.OR P0, PT, R5, 0x4a, P0 ;  /* 0x0000004a0500780c */ /* 0x000fe40000701670 */
[----:B------:R-:W-:Y:S02]  /*3280*/  P2R R39, PR, RZ, 0x2 ;  /* 0x00000002ff277803 */ /* 0x000fe40000000000 */
[----:B------:R-:W-:-:S02]  /*3290*/  FSEL R229, R13, -INF , !P0 ;  /* 0xff8000000de57808 */ /* 0x000fc40004000000 */
[----:B------:R-:W-:Y:S02]  /*32a0*/  ISETP.GT.AND P0, PT, R4, 0x50, !P1 ;  /* 0x000000500400780c */ /* 0x000fe40004f04270 */
[C---:B------:R-:W-:Y:S02]  /*32b0*/  ISETP.GE.AND P1, PT, R20.reuse, 0x52, PT ;  /* 0x000000521400780c */ /* 0x040fe40003f26270 */
        /* <DEDUP_REMOVED lines=8> */
[----:B------:R-:W-:-:S04]  /*3340*/  ISETP.GT.AND P0, PT, R4, 0x58, !P4 ;  /* 0x000000580400780c */ /* 0x000fc80006704270 */
[----:B------:R-:W-:-:S04]  /*3350*/  ISETP.LT.OR P0, PT, R5, 0x59, P0 ;  /* 0x000000590500780c */ /* 0x000fc80000701670 */
[----:B------:R-:W-:Y:S02]  /*3360*/  FSEL R238, R10, -INF , !P0 ;  /* 0xff8000000aee7808 */ /* 0x000fe40004000000 */
[----:B------:R-:W-:-:S04]  /*3370*/  ISETP.GT.AND P0, PT, R4, RZ, !P1 ;  /* 0x000000ff0400720c */ /* 0x000fc80004f04270 */
[----:B------:R-:W-:-:S04]  /*3380*/  ISETP.LT.OR P0, PT, R5, 0x1, P0 ;  /* 0x000000010500780c */ /* 0x000fc80000701670 */
[----:B------:R-:W-:Y:S02]  /*3390*/  FSEL R60, R37, -INF , !P0 ;  /* 0xff800000253c7808 */ /* 0x000fe40004000000 */
[----:B------:R-:W-:-:S04]  /*33a0*/  ISETP.GE.AND P0, PT, R20, 0x5a, PT ;  /* 0x0000005a1400780c */ /* 0x000fc80003f06270 */
[----:B------:R-:W-:Y:S02]  /*33b0*/  P2R R37, PR, RZ, 0x1 ;  /* 0x00000001ff257803 */ /* 0x000fe40000000000 */
[----:B------:R-:W-:Y:S01]  /*33c0*/  ISETP.GT.AND P0, PT, R4, 0x59, !P0 ;  /* 0x000000590400780c */ /* 0x000fe20004704270 */
[----:B------:R-:W-:-:S03]  /*33d0*/  FMUL.FTZ R4, R59, c[0x0][0x320] ;  /* 0x0000c8003b047a20 */ /* 0x000fc60000410000 */
[----:B------:R-:W-:Y:S01]  /*33e0*/  ISETP.LT.OR P0, PT, R5, 0x5a, P0 ;  /* 0x0000005a0500780c */ /* 0x000fe20000701670 */
[----:B------:R2:W3:Y:S01]  /*33f0*/  MUFU.TANH R32, R4 ;  /* 0x0000000400207308 */ /* 0x0004e20000002400 */
[----:B------:R-:W-:Y:S02]  /*3400*/  FMUL.FTZ R5, R103, c[0x0][0x320] ;  /* 0x0000c80067057a20 */ /* 0x000fe40000410000 */
[----:B------:R-:W-:Y:S02]  /*3410*/  FSEL R240, R9, -INF , !P0 ;  /* 0xff80000009f07808 */ /* 0x000fe40004000000 */
[----:B------:R-:W-:-:S03]  /*3420*/  PLOP3.LUT P0, PT, PT, PT, UP1, 0x40, 0x0 ;  /* 0x000000000000781c */ /* 0x000fc60003f0e818 */
[----:B------:R1:W4:Y:S01]  /*3430*/  MUFU.TANH R12, R5 ;  /* 0x00000005000c7308 */ /* 0x0003220000002400 */
[----:B--2---:R-:W-:-:S07]  /*3440*/  FMUL.FTZ R4, R82, c[0x0][0x320] ;  /* 0x0000c80052047a20 */ /* 0x004fce0000410000 */
[----:B------:R2:W2:Y:S01]  /*3450*/  MUFU.TANH R31, R4 ;  /* 0x00000004001f7308 */ /* 0x0004a20000002400 */
[----:B-1----:R-:W-:-:S05]  /*3460*/  IMAD.IADD R5, R33, 0x1, R6 ;  /* 0x0000000121057824 */ /* 0x002fca00078e0206 */
[----:B------:R-:W-:Y:S01]  /*3470*/  IMNMX R5, R5, R34, PT ;  /* 0x0000002205057217 */ /* 0x000fe20003800200 */
[----:B--2---:R-:W-:-:S04]  /*3480*/  FMUL.FTZ R4, R83, c[0x0][0x320] ;  /* 0x0000c80053047a20 */ /* 0x004fc80000410000 */
[----:B------:R1:W2:Y:S02]  /*3490*/  MUFU.TANH R30, R4 ;  /* 0x00000004001e7308 */ /* 0x0002a40000002400 */
        /* <DEDUP_REMOVED lines=40> */
[----:B-1----:R-:W-:Y:S01]  /*3720*/  IMAD.IADD R4, R35, 0x1, R6 ;  /* 0x0000000123047824 */ /* 0x002fe200078e0206 */
[----:B------:R-:W-:Y:S05]  /*3730*/  @P0 BRA `(.L_x_149) ;  /* 0x0000015000000947 */ /* 0x000fea0003800000 */
[----:B--234-:R-:W-:Y:S01]  /*3740*/  IADD3 R6, R6, c[0x0][0x1d0], RZ ;  /* 0x0000740006067a10 */ /* 0x01cfe20007ffe0ff */
        /* <DEDUP_REMOVED lines=11> */
.L_x_151:
[----:B------:R-:W-:-:S04]  /*3800*/  MOV R7, c[0x0][0x32c] ;  /* 0x0000cb0000077a02 */ /* 0x000fc80000000f00 */
[----:B------:R-:W-:-:S13]  /*3810*/  ISETP.NE.AND P0, PT, R7, 0x1, PT ;  /* 0x000000010700780c */ /* 0x000fda0003f05270 */
[----:B------:R-:W-:-:S05]  /*3820*/  @P0 IMAD.HI.U32 R7, R6, c[0x0][0x330], RZ ;  /* 0x0000cc0006070a27 */ /* 0x000fca00078e00ff */
[----:B------:R-:W-:Y:S02]  /*3830*/  @P0 SHF.R.U32.HI R6, RZ, c[0x0][0x334], R7 ;  /* 0x0000cd00ff060a19 */ /* 0x000fe40000011607 */
.L_x_152:
[----:B------:R-:W-:Y:S05]  /*3840*/  BSYNC B0 ;  /* 0x0000000000007941 */ /* 0x000fea0003800000 */
.L_x_150:
[----:B------:R-:W-:-:S05]  /*3850*/  IMAD R6, R6, c[0x0][0x32c], R36 ;  /* 0x0000cb0006067a24 */ /* 0x000fca00078e0224 */
[----:B------:R-:W-:Y:S02]  /*3860*/  IADD3 R7, R6, c[0x0][0x32c], RZ ;  /* 0x0000cb0006077a10 */ /* 0x000fe40007ffe0ff */
[----:B------:R-:W-:Y:S02]  /*3870*/  IMNMX R4, R4, R6, !PT ;  /* 0x0000000604047217 */ /* 0x000fe40007800200 */
[----:B------:R-:W-:Y:S02]  /*3880*/  IMNMX R5, R5, R7, PT ;  /* 0x0000000705057217 */ /* 0x000fe40003800200 */
.L_x_149:
[----:B--234-:R-:W-:Y:S01]  /*3890*/  ISETP.NE.AND P0, PT, R55, RZ, PT ;  /* 0x000000ff3700720c */ /* 0x01cfe20003f05270 */
[----:B------:R-:W1:Y:S03]  /*38a0*/  SHFL.IDX PT, R6, R24, 0x2, 0x1c1f ;  /* 0x005c1f0018067f89 */ /* 0x000e6600000e0000 */
[----:B------:R-:W-:-:S04]  /*38b0*/  ISETP.GT.AND P0, PT, R4, 0x1, !P0 ;  /* 0x000000010400780c */ /* 0x000fc80004704270 */
[----:B------:R-:W-:-:S04]  /*38c0*/  ISETP.LT.OR P0, PT, R5, 0x2, P0 ;  /* 0x000000020500780c */ /* 0x000fc80000701670 */
[----:B------:R-:W-:Y:S02]  /*38d0*/  FSEL R57, R16, -INF , !P0 ;  /* 0xff80000010397808 */ /* 0x000fe40004000000 */
[----:B------:R-:W-:-:S04]  /*38e0*/  ISETP.NE.AND P0, PT, R54, RZ, PT ;  /* 0x000000ff3600720c */ /* 0x000fc80003f05270 */
        /* <DEDUP_REMOVED lines=79> */
[----:B------:R-:W-:-:S04]  /*3de0*/  ISETP.GT.AND P0, PT, R4, RZ, !P1 ;  /* 0x000000ff0400720c */ /* 0x000fc80004f04270 */
[----:B------:R-:W-:-:S04]  /*3df0*/  ISETP.LT.OR P0, PT, R5, 0x1, P0 ;  /* 0x000000010500780c */ /* 0x000fc80000701670 */
[----:B------:R-:W-:Y:S02]  /*3e00*/  FSEL R56, R27, -INF , !P0 ;  /* 0xff8000001b387808 */ /* 0x000fe40004000000 */
[----:B------:R-:W-:-:S04]  /*3e10*/  ISETP.NE.AND P0, PT, R37, RZ, PT ;  /* 0x000000ff2500720c */ /* 0x000fc80003f05270 */
        /* <DEDUP_REMOVED lines=68> */
.L_x_155:
[----:B------:R-:W-:-:S04]  /*4260*/  MOV R7, c[0x0][0x32c] ;  /* 0x0000cb0000077a02 */ /* 0x000fc80000000f00 */
[----:B------:R-:W-:-:S13]  /*4270*/  ISETP.NE.AND P0, PT, R7, 0x1, PT ;  /* 0x000000010700780c */ /* 0x000fda0003f05270 */
[----:B------:R-:W-:-:S05]  /*4280*/  @P0 IMAD.HI.U32 R7, R6, c[0x0][0x330], RZ ;  /* 0x0000cc0006070a27 */ /* 0x000fca00078e00ff */
[----:B------:R-:W-:Y:S02]  /*4290*/  @P0 SHF.R.U32.HI R6, RZ, c[0x0][0x334], R7 ;  /* 0x0000cd00ff060a19 */ /* 0x000fe40000011607 */
.L_x_156:
[----:B------:R-:W-:Y:S05]  /*42a0*/  BSYNC B0 ;  /* 0x0000000000007941 */ /* 0x000fea0003800000 */
.L_x_154:
[----:B------:R-:W-:-:S05]  /*42b0*/  IMAD R6, R6, c[0x0][0x32c], R36 ;  /* 0x0000cb0006067a24 */ /* 0x000fca00078e0224 */
[----:B------:R-:W-:Y:S02]  /*42c0*/  IADD3 R7, R6, c[0x0][0x32c], RZ ;  /* 0x0000cb0006077a10 */ /* 0x000fe40007ffe0ff */
[----:B------:R-:W-:Y:S02]  /*42d0*/  IMNMX R4, R4, R6, !PT ;  /* 0x0000000604047217 */ /* 0x000fe40007800200 */
[----:B------:R-:W-:Y:S02]  /*42e0*/  IMNMX R5, R5, R7, PT ;  /* 0x0000000705057217 */ /* 0x000fe40003800200 */
.L_x_153:
        /* <DEDUP_REMOVED lines=93> */
[----:B-1----:R-:W-:Y:S02]  /*48c0*/  IMAD.IADD R5, R33, 0x1, R6 ;  /* 0x0000000121057824 */ /* 0x002fe400078e0206 */
[----:B------:R-:W-:Y:S02]  /*48d0*/  FSEL R239, R8, -INF , !P0 ;  /* 0xff80000008ef7808 */ /* 0x000fe40004000000 */
[----:B------:R-:W-:Y:S02]  /*48e0*/  PLOP3.LUT P0, PT, PT, PT, UP1, 0x40, 0x0 ;  /* 0x000000000000781c */ /* 0x000fe40003f0e818 */
[----:B------:R-:W-:Y:S01]  /*48f0*/  IMNMX R5, R5, R34, PT ;  /* 0x0000002205057217 */ /* 0x000fe20003800200 */
[----:B--2---:R-:W-:-:S04]  /*4900*/  FMUL.FTZ R4, R151, c[0x0][0x320] ;  /* 0x0000c80097047a20 */ /* 0x004fc80000410000 */
[----:B------:R1:W2:Y:S02]  /*4910*/  MUFU.TANH R25, R4 ;  /* 0x0000000400197308 */ /* 0x0002a40000002400 */
[----:B-1----:R-:W-:-:S06]  /*4920*/  FMUL.FTZ R4, R150, c[0x0][0x320] ;  /* 0x0000c80096047a20 */ /* 0x002fcc0000410000 */
[----:B------:R1:W4:Y:S02]  /*4930*/  MUFU.TANH R23, R4 ;  /* 0x0000000400177308 */ /* 0x0003240000002400 */
        /* <DEDUP_REMOVED lines=56> */
.L_x_159:
[----:B------:R-:W-:-:S04]  /*4cc0*/  MOV R7, c[0x0][0x32c] ;  /* 0x0000cb0000077a02 */ /* 0x000fc80000000f00 */
[----:B------:R-:W-:-:S13]  /*4cd0*/  ISETP.NE.AND P0, PT, R7, 0x1, PT ;  /* 0x000000010700780c */ /* 0x000fda0003f05270 */
[----:B------:R-:W-:-:S05]  /*4ce0*/  @P0 IMAD.HI.U32 R7, R6, c[0x0][0x330], RZ ;  /* 0x0000cc0006070a27 */ /* 0x000fca00078e00ff */
[----:B------:R-:W-:Y:S02]  /*4cf0*/  @P0 SHF.R.U32.HI R6, RZ, c[0x0][0x334], R7 ;  /* 0x0000cd00ff060a19 */ /* 0x000fe40000011607 */
.L_x_160:
[----:B------:R-:W-:Y:S05]  /*4d00*/  BSYNC B0 ;  /* 0x0000000000007941 */ /* 0x000fea0003800000 */
.L_x_158:
[----:B------:R-:W-:-:S05]  /*4d10*/  IMAD R6, R6, c[0x0][0x32c], R36 ;  /* 0x0000cb0006067a24 */ /* 0x000fca00078e0224 */
[----:B------:R-:W-:Y:S02]  /*4d20*/  IADD3 R7, R6, c[0x0][0x32c], RZ ;  /* 0x0000cb0006077a10 */ /* 0x000fe40007ffe0ff */
[----:B------:R-:W-:Y:S02]  /*4d30*/  IMNMX R4, R4, R6, !PT ;  /* 0x0000000604047217 */ /* 0x000fe40007800200 */
[----:B------:R-:W-:Y:S02]  /*4d40*/  IMNMX R5, R5, R7, PT ;  /* 0x0000000705057217 */ /* 0x000fe40003800200 */
.L_x_157:
[----:B--234-:R-:W-:Y:S01]  /*4d50*/  ISETP.NE.AND P0, PT, R55, RZ, PT ;  /* 0x000000ff3700720c */ /* 0x01cfe20003f05270 */
[----:B------:R-:W-:Y:S01]  /*4d60*/  IMAD.SHL.U32 R209, R0, 0x2, RZ ;  /* 0x0000000200d17824 */ /* 0x000fe200078e00ff */
[----:B------:R-:W-:Y:S01]  /*4d70*/  FMNMX.FTZ R72, R60, R61, !PT ;  /* 0x0000003d3c487209 */ /* 0x000fe20007810000 */
[----:B------:R-:W-:Y:S01]  /*4d80*/  STL [R1+0x50], R216 ;  /* 0x000050d801007387 */ /* 0x000fe20000100800 */
[----:B------:R-:W-:Y:S01]  /*4d90*/  ISETP.GT.AND P0, PT, R4, 0x1, !P0 ;  /* 0x000000010400780c */ /* 0x000fe20004704270 */
[--C-:B------:R-:W-:Y:S01]  /*4da0*/  IMAD R210, R3, 0x2, R209.reuse ;  /* 0x0000000203d27824 */ /* 0x100fe200078e02d1 */
[----:B------:R-:W-:Y:S01]  /*4db0*/  FMNMX.FTZ R72, R69, R72, !PT ;  /* 0x0000004845487209 */ /* 0x000fe20007810000 */
[----:B------:R-:W-:Y:S01]  /*4dc0*/  IMAD R212, R2, 0x2, R209 ;  /* 0x0000000202d47824 */ /* 0x000fe200078e02d1 */
[----:B------:R-:W-:Y:S01]  /*4dd0*/  ISETP.LT.OR P0, PT, R5, 0x2, P0 ;  /* 0x000000020500780c */ /* 0x000fe20000701670 */
[----:B------:R-:W-:Y:S01]  /*4de0*/  STL [R1+0x4c], R215 ;  /* 0x00004cd701007387 */ /* 0x000fe20000100800 */
[----:B------:R-:W-:Y:S01]  /*4df0*/  FMNMX.FTZ R72, R68, R72, !PT ;  /* 0x0000004844487209 */ /* 0x000fe20007810000 */
[----:B------:R-:W-:Y:S01]  /*4e00*/  ULDC.64 UR4, c[0x0][0x2c8] ;  /* 0x0000b20000047ab9 */ /* 0x000fe20000000a00 */
[----:B------:R-:W-:Y:S01]  /*4e10*/  FSEL R74, R14, -INF , !P0 ;  /* 0xff8000000e4a7808 */ /* 0x000fe20004000000 */
[----:B------:R-:W-:Y:S01]  /*4e20*/  STL [R1+0x48], R214 ;  /* 0x000048d601007387 */ /* 0x000fe20000100800 */
[----:B------:R-:W-:-:S02]  /*4e30*/  ISETP.NE.AND P0, PT, R54, RZ, PT ;  /* 0x000000ff3600720c */ /* 0x000fc40003f05270 */
[----:B------:R-:W-:Y:S01]  /*4e40*/  P2R R123, PR, RZ, 0x40 ;  /* 0x00000040ff7b7803 */ /* 0x000fe20000000000 */
[----:B------:R-:W-:Y:S01]  /*4e50*/  LDSM.16.MT88.4 R80, [R212+0x100] ;  /* 0x00010000d450783b */ /* 0x000fe20000004200 */
[----:B------:R-:W-:Y:S02]  /*4e60*/  ISETP.GT.AND P0, PT, R4, 0x8, !P0 ;  /* 0x000000080400780c */ /* 0x000fe40004704270 */
[----:B------:R-:W-:Y:S01]  /*4e70*/  FMNMX.FTZ R72, R76, R72, !PT ;  /* 0x000000484c487209 */ /* 0x000fe20007810000 */
[----:B------:R-:W-:Y:S01]  /*4e80*/  LDSM.16.MT88.4 R88, [R210+0x100] ;  /* 0x00010000d258783b */ /* 0x000fe20000004200 */
[----:B------:R-:W-:Y:S02]  /*4e90*/  ISETP.LT.OR P0, PT, R5, 0x9, P0 ;  /* 0x000000090500780c */ /* 0x000fe40000701670 */
[----:B------:R-:W-:Y:S01]  /*4ea0*/  ISETP.NE.AND P6, PT, R53, RZ, PT ;  /* 0x000000ff3500720c */ /* 0x000fe20003fc5270 */
[----:B------:R-:W-:Y:S01]  /*4eb0*/  LDSM.16.MT88.4 R104, [R209+0x900] ;  /* 0x00090000d168783b */ /* 0x000fe20000004200 */
[----:B------:R-:W-:-:S02]  /*4ec0*/  FSEL R112, R17, -INF , !P0 ;  /* 0xff80000011707808 */ /* 0x000fc40004000000 */
[----:B------:R-:W-:Y:S01]  /*4ed0*/  FMNMX.FTZ R72, R77, R72, !PT ;  /* 0x000000484d487209 */ /* 0x000fe20007810000 */
[----:B------:R-:W-:Y:S01]  /*4ee0*/  LDSM.16.MT88.4 R100, [R212+0x900] ;  /* 0x00090000d464783b */ /* 0x000fe20000004200 */
[----:B------:R-:W-:Y:S02]  /*4ef0*/  ISETP.GT.AND P0, PT, R4, 0x9, !P6 ;  /* 0x000000090400780c */ /* 0x000fe40007704270 */
[----:B------:R-:W-:Y:S01]  /*4f00*/  FMNMX.FTZ R72, R84, R72, !PT ;  /* 0x0000004854487209 */ /* 0x000fe20007810000 */
[----:B------:R-:W-:Y:S01]  /*4f10*/  LDSM.16.MT88.4 R96, [R210+0x900] ;  /* 0x00090000d260783b */ /* 0x000fe20000004200 */
[----:B------:R-:W-:Y:S02]  /*4f20*/  ISETP.LT.OR P0, PT, R5, 0xa, P0 ;  /* 0x0000000a0500780c */ /* 0x000fe40000701670 */
[----:B------:R-:W-:Y:S01]  /*4f30*/  FMNMX.FTZ R72, R85, R72, !PT ;  /* 0x0000004855487209 */ /* 0x000fe20007810000 */
[----:B------:R-:W-:Y:S01]  /*4f40*/  STL [R1+0x44], R213 ;  /* 0x000044d501007387 */ /* 0x000fe20000100800 */
[----:B------:R-:W-:-:S02]  /*4f50*/  FSEL R75, R16, -INF , !P0 ;  /* 0xff800000104b7808 */ /* 0x000fc40004000000 */
[----:B------:R-:W-:Y:S01]  /*4f60*/  ISETP.NE.AND P0, PT, R52, RZ, PT ;  /* 0x000000ff3400720c */ /* 0x000fe20003f05270 */
[----:B------:R-:W-:Y:S01]  /*4f70*/  STL [R1+0x40], R208 ;  /* 0x000040d001007387 */ /* 0x000fe20000100800 */
[----:B------:R-:W-:Y:S02]  /*4f80*/  FMNMX.FTZ R72, R108, R72, !PT ;  /* 0x000000486c487209 */ /* 0x000fe40007810000 */
[----:B------:R-:W-:Y:S01]  /*4f90*/  ISETP.GT.AND P0, PT, R4, 0x10, !P0 ;  /* 0x000000100400780c */ /* 0x000fe20004704270 */
[----:B------:R-:W-:Y:S01]  /*4fa0*/  LDSM.16.MT88.4 R160, [R212+0x1900] ;  /* 0x00190000d4a0783b */ /* 0x000fe20000004200 */
[----:B------:R-:W-:Y:S02]  /*4fb0*/  FMNMX.FTZ R72, R120, R72, !PT ;  /* 0x0000004878487209 */ /* 0x000fe40007810000 */
[----:B------:R-:W-:Y:S02]  /*4fc0*/  ISETP.LT.OR P0, PT, R5, 0x11, P0 ;  /* 0x000000110500780c */ /* 0x000fe40000701670 */
[----:B------:R-:W-:-:S02]  /*4fd0*/  FMNMX.FTZ R72, R121, R72, !PT ;  /* 0x0000004879487209 */ /* 0x000fc40007810000 */
[----:B------:R-:W-:Y:S02]  /*4fe0*/  FSEL R113, R8, -INF , !P0 ;  /* 0xff80000008717808 */ /* 0x000fe40004000000 */
[----:B------:R-:W-:Y:S02]  /*4ff0*/  ISETP.NE.AND P0, PT, R51, RZ, PT ;  /* 0x000000ff3300720c */ /* 0x000fe40003f05270 */
[----:B------:R-:W-:Y:S02]  /*5000*/  FMNMX.FTZ R72, R124, R72, !PT ;  /* 0x000000487c487209 */ /* 0x000fe40007810000 */
[----:B------:R-:W-:Y:S02]  /*5010*/  ISETP.GT.AND P0, PT, R4, 0x11, !P0 ;  /* 0x000000110400780c */ /* 0x000fe40004704270 */
[----:B------:R-:W-:Y:S02]  /*5020*/  FMNMX.FTZ R72, R129, R72, !PT ;  /* 0x0000004881487209 */ /* 0x000fe40007810000 */
[----:B------:R-:W-:-:S02]  /*5030*/  ISETP.LT.OR P0, PT, R5, 0x12, P0 ;  /* 0x000000120500780c */ /* 0x000fc40000701670 */
[----:B------:R-:W-:Y:S02]  /*5040*/  FMNMX.FTZ R72, R137, R72, !PT ;  /* 0x0000004889487209 */ /* 0x000fe40007810000 */
[----:B------:R-:W-:Y:S02]  /*5050*/  FSEL R115, R20, -INF , !P0 ;  /* 0xff80000014737808 */ /* 0x000fe40004000000 */
[----:B------:R-:W-:Y:S02]  /*5060*/  ISETP.NE.AND P0, PT, R50, RZ, PT ;  /* 0x000000ff3200720c */ /* 0x000fe40003f05270 */
[----:B------:R-:W-:Y:S02]  /*5070*/  FMNMX.FTZ R72, R146, R72, !PT ;  /* 0x0000004892487209 */ /* 0x000fe40007810000 */
[----:B------:R-:W-:Y:S02]  /*5080*/  FMNMX.FTZ R71, R56, R57, !PT ;  /* 0x0000003938477209 */ /* 0x000fe40007810000 */
[----:B------:R-:W-:-:S02]  /*5090*/  ISETP.GT.AND P0, PT, R4, 0x18, !P0 ;  /* 0x000000180400780c */ /* 0x000fc40004704270 */
[----:B------:R-:W-:Y:S02]  /*50a0*/  FMNMX.FTZ R72, R147, R72, !PT ;  /* 0x0000004893487209 */ /* 0x000fe40007810000 */
[----:B------:R-:W-:Y:S02]  /*50b0*/  FMNMX.FTZ R71, R58, R71, !PT ;  /* 0x000000473a477209 */ /* 0x000fe40007810000 */
[----:B------:R-:W-:Y:S02]  /*50c0*/  ISETP.LT.OR P0, PT, R5, 0x19, P0 ;  /* 0x000000190500780c */ /* 0x000fe40000701670 */
[----:B------:R-:W-:Y:S02]  /*50d0*/  FMNMX.FTZ R72, R207, R72, !PT ;  /* 0x00000048cf487209 */ /* 0x000fe40007810000 */
[----:B------:R-:W-:Y:S02]  /*50e0*/  FMNMX.FTZ R71, R59, R71, !PT ;  /* 0x000000473b477209 */ /* 0x000fe40007810000 */
[----:B------:R-:W-:-:S02]  /*50f0*/  FSEL R116, R21, -INF , !P0 ;  /* 0xff80000015747808 */ /* 0x000fc40004000000 */
[----:B------:R-:W-:Y:S02]  /*5100*/  FMNMX.FTZ R72, R228, R72, !PT ;  /* 0x00000048e4487209 */ /* 0x000fe40007810000 */
[----:B------:R-:W-:Y:S02]  /*5110*/  ISETP.NE.AND P0, PT, R49, RZ, PT ;  /* 0x000000ff3100720c */ /* 0x000fe40003f05270 */
[----:B------:R-:W-:Y:S02]  /*5120*/  FMNMX.FTZ R71, R64, R71, !PT ;  /* 0x0000004740477209 */ /* 0x000fe40007810000 */
[----:B------:R-:W-:Y:S02]  /*5130*/  FMNMX.FTZ R72, R226, R72, !PT ;  /* 0x00000048e2487209 */ /* 0x000fe40007810000 */
[----:B------:R-:W-:Y:S02]  /*5140*/  ISETP.GT.AND P0, PT, R4, 0x19, !P0 ;  /* 0x000000190400780c */ /* 0x000fe40004704270 */
[----:B------:R-:W-:-:S02]  /*5150*/  FMNMX.FTZ R71, R65, R71, !PT ;  /* 0x0000004741477209 */ /* 0x000fc40007810000 */
[----:B------:R-:W-:Y:S02]  /*5160*/  FMNMX.FTZ R72, R229, R72, !PT ;  /* 0x00000048e5487209 */ /* 0x000fe40007810000 */
[----:B------:R-:W-:Y:S02]  /*5170*/  ISETP.LT.OR P0, PT, R5, 0x1a, P0 ;  /* 0x0000001a0500780c */ /* 0x000fe40000701670 */
[----:B------:R-:W-:Y:S02]  /*5180*/  FMNMX.FTZ R71, R66, R71, !PT ;  /* 0x0000004742477209 */ /* 0x000fe40007810000 */
[----:B------:R-:W-:Y:S02]  /*5190*/  FMNMX.FTZ R72, R230, R72, !PT ;  /* 0x00000048e6487209 */ /* 0x000fe40007810000 */
[----:B------:R-:W-:Y:S02]  /*51a0*/  FSEL R118, R15, -INF , !P0 ;  /* 0xff8000000f767808 */ /* 0x000fe40004000000 */
[----:B------:R-:W-:-:S02]  /*51b0*/  ISETP.NE.AND P0, PT, R48, RZ, PT ;  /* 0x000000ff3000720c */ /* 0x000fc40003f05270 */
[----:B------:R-:W-:Y:S02]  /*51c0*/  FMNMX.FTZ R71, R67, R71, !PT ;  /* 0x0000004743477209 */ /* 0x000fe40007810000 */
[----:B------:R-:W-:Y:S02]  /*51d0*/  FMNMX.FTZ R72, R231, R72, !PT ;  /* 0x00000048e7487209 */ /* 0x000fe40007810000 */
[----:B------:R-:W-:Y:S02]  /*51e0*/  ISETP.GT.AND P0, PT, R4, 0x20, !P0 ;  /* 0x000000200400780c */ /* 0x000fe40004704270 */
[----:B------:R-:W-:Y:S02]  /*51f0*/  FMNMX.FTZ R71, R70, R71, !PT ;  /* 0x0000004746477209 */ /* 0x000fe40007810000 */
[----:B------:R-:W-:Y:S02]  /*5200*/  FMNMX.FTZ R72, R238, R72, !PT ;  /* 0x00000048ee487209 */ /* 0x000fe40007810000 */
[----:B------:R-:W-:-:S02]  /*5210*/  ISETP.LT.OR P0, PT, R5, 0x21, P0 ;  /* 0x000000210500780c */ /* 0x000fc40000701670 */
[----:B------:R-:W-:Y:S02]  /*5220*/  FMNMX.FTZ R71, R78, R71, !PT ;  /* 0x000000474e477209 */ /* 0x000fe40007810000 */
[----:B------:R-:W-:Y:S02]  /*5230*/  FMNMX.FTZ R72, R240, R72, !PT ;  /* 0x00000048f0487209 */ /* 0x000fe40007810000 */
[----:B------:R-:W-:Y:S02]  /*5240*/  FSEL R145, R13, -INF , !P0 ;  /* 0xff8000000d917808 */ /* 0x000fe40004000000 */
[----:B------:R-:W-:Y:S01]  /*5250*/  FMNMX.FTZ R71, R79, R71, !PT ;  /* 0x000000474f477209 */ /* 0x000fe20007810000 */
[----:B------:R-:W1:Y:S01]  /*5260*/  SHFL.BFLY PT, R6, R72, 0x2, 0x1f ;  /* 0x0c401f0048067f89 */ /* 0x000e6200000e0000 */
[----:B------:R-:W-:Y:S02]  /*5270*/  ISETP.NE.AND P0, PT, R47, RZ, PT ;  /* 0x000000ff2f00720c */ /* 0x000fe40003f05270 */
[----:B------:R-:W-:-:S02]  /*5280*/  FMNMX.FTZ R71, R117, R71, !PT ;  /* 0x0000004775477209 */ /* 0x000fc40007810000 */
[----:B------:R-:W-:Y:S02]  /*5290*/  ISETP.GT.AND P0, PT, R4, 0x21, !P0 ;  /* 0x000000210400780c */ /* 0x000fe40004704270 */
[----:B------:R-:W-:Y:S02]  /*52a0*/  FMNMX.FTZ R71, R125, R71, !PT ;  /* 0x000000477d477209 */ /* 0x000fe40007810000 */
[----:B------:R-:W-:Y:S02]  /*52b0*/  ISETP.LT.OR P0, PT, R5, 0x22, P0 ;  /* 0x000000220500780c */ /* 0x000fe40000701670 */
[----:B------:R-:W-:Y:S02]  /*52c0*/  FMNMX.FTZ R71, R126, R71, !PT ;  /* 0x000000477e477209 */ /* 0x000fe40007810000 */
[----:B------:R-:W-:Y:S02]  /*52d0*/  FSEL R144, R26, -INF , !P0 ;  /* 0xff8000001a907808 */ /* 0x000fe40004000000 */
[----:B------:R-:W-:-:S02]  /*52e0*/  ISETP.NE.AND P0, PT, R46, RZ, PT ;  /* 0x000000ff2e00720c */ /* 0x000fc40003f05270 */
[----:B------:R-:W-:Y:S02]  /*52f0*/  FMNMX.FTZ R71, R127, R71, !PT ;  /* 0x000000477f477209 */ /* 0x000fe40007810000 */
[----:B------:R-:W-:Y:S02]  /*5300*/  ISETP.GT.AND P0, PT, R4, 0x28, !P0 ;  /* 0x000000280400780c */ /* 0x000fe40004704270 */
[----:B------:R-:W-:Y:S02]  /*5310*/  FMNMX.FTZ R71, R132, R71, !PT ;  /* 0x0000004784477209 */ /* 0x000fe40007810000 */
[----:B------:R-:W-:Y:S02]  /*5320*/  ISETP.LT.OR P0, PT, R5, 0x29, P0 ;  /* 0x000000290500780c */ /* 0x000fe40000701670 */
[----:B------:R-:W-:Y:S02]  /*5330*/  FMNMX.FTZ R71, R196, R71, !PT ;  /* 0x00000047c4477209 */ /* 0x000fe40007810000 */
[----:B------:R-:W-:-:S02]  /*5340*/  FSEL R143, R23, -INF , !P0 ;  /* 0xff800000178f7808 */ /* 0x000fc40004000000 */
[----:B------:R-:W-:Y:S02]  /*5350*/  ISETP.NE.AND P0, PT, R45, RZ, PT ;  /* 0x000000ff2d00720c */ /* 0x000fe40003f05270 */
[----:B-1----:R-:W-:Y:S02]  /*5360*/  FMNMX.FTZ R72, R72, R6, !PT ;  /* 0x0000000648487209 */ /* 0x002fe40007810000 */
[----:B------:R-:W-:Y:S02]  /*5370*/  FMNMX.FTZ R71, R202, R71, !PT ;  /* 0x00000047ca477209 */ /* 0x000fe40007810000 */
[----:B------:R-:W-:Y:S01]  /*5380*/  ISETP.GT.AND P0, PT, R4, 0x29, !P0 ;  /* 0x000000290400780c */ /* 0x000fe20004704270 */
[----:B------:R-:W1:Y:S01]  /*5390*/  SHFL.BFLY PT, R6, R72, 0x1, 0x1f ;  /* 0x0c201f0048067f89 */ /* 0x000e6200000e0000 */
[----:B------:R-:W-:Y:S02]  /*53a0*/  FMNMX.FTZ R71, R201, R71, !PT ;  /* 0x00000047c9477209 */ /* 0x000fe40007810000 */
[----:B------:R-:W-:-:S02]  /*53b0*/  ISETP.LT.OR P0, PT, R5, 0x2a, P0 ;  /* 0x0000002a0500780c */ /* 0x000fc40000701670 */
[----:B------:R-:W-:Y:S02]  /*53c0*/  FMNMX.FTZ R71, R203, R71, !PT ;  /* 0x00000047cb477209 */ /* 0x000fe40007810000 */
[----:B------:R-:W-:Y:S02]  /*53d0*/  FSEL R142, R25, -INF , !P0 ;  /* 0xff800000198e7808 */ /* 0x000fe40004000000 */
[----:B------:R-:W-:Y:S02]  /*53e0*/  ISETP.NE.AND P0, PT, R44, RZ, PT ;  /* 0x000000ff2c00720c */ /* 0x000fe40003f05270 */
[----:B------:R-:W-:Y:S02]  /*53f0*/  FMNMX.FTZ R71, R204, R71, !PT ;  /* 0x00000047cc477209 */ /* 0x000fe40007810000 */
[----:B------:R-:W-:Y:S02]  /*5400*/  ISETP.GT.AND P0, PT, R4, 0x30, !P0 ;  /* 0x000000300400780c */ /* 0x000fe40004704270 */
[----:B------:R-:W-:-:S02]  /*5410*/  FMNMX.FTZ R71, R205, R71, !PT ;  /* 0x00000047cd477209 */ /* 0x000fc40007810000 */
[----:B------:R-:W-:Y:S02]  /*5420*/  ISETP.LT.OR P0, PT, R5, 0x31, P0 ;  /* 0x000000310500780c */ /* 0x000fe40000701670 */
[----:B------:R-:W-:Y:S02]  /*5430*/  FMNMX.FTZ R71, R206, R71, !PT ;  /* 0x00000047ce477209 */ /* 0x000fe40007810000 */
[----:B------:R-:W-:Y:S02]  /*5440*/  FSEL R190, R12, -INF , !P0 ;  /* 0xff8000000cbe7808 */ /* 0x000fe40004000000 */
[----:B------:R-:W-:Y:S02]  /*5450*/  FMNMX.FTZ R71, R225, R71, !PT ;  /* 0x00000047e1477209 */ /* 0x000fe40007810000 */
[----:B------:R-:W-:Y:S02]  /*5460*/  ISETP.NE.AND P0, PT, R43, RZ, PT ;  /* 0x000000ff2b00720c */ /* 0x000fe40003f05270 */
[----:B-1----:R-:W-:-:S02]  /*5470*/  FMNMX.FTZ R72, R72, R6, !PT ;  /* 0x0000000648487209 */ /* 0x002fc40007810000 */
[----:B------:R-:W-:Y:S01]  /*5480*/  ISETP.GT.AND P0, PT, R4, 0x31, !P0 ;  /* 0x000000310400780c */ /* 0x000fe20004704270 */
[----:B------:R-:W1:Y:S01]  /*5490*/  SHFL.BFLY PT, R6, R71, 0x2, 0x1f ;  /* 0x0c401f0047067f89 */ /* 0x000e6200000e0000 */
[----:B------:R-:W-:Y:S01]  /*54a0*/  ISETP.NE.AND P6, PT, R42, RZ, PT ;  /* 0x000000ff2a00720c */ /* 0x000fe20003fc5270 */
[----:B------:R-:W-:Y:S01]  /*54b0*/  FMUL.FTZ R7, R72, c[0x0][0x2d0] ;  /* 0x0000b40048077a20 */ /* 0x000fe20000410000 */
[----:B------:R-:W-:Y:S02]  /*54c0*/  ISETP.LT.OR P0, PT, R5, 0x32, P0 ;  /* 0x000000320500780c */ /* 0x000fe40000701670 */
[----:B------:R-:W-:Y:S02]  /*54d0*/  LEA R211, R2, R210, 0x1 ;  /* 0x000000d202d37211 */ /* 0x000fe400078e08ff */
[----:B------:R-:W-:Y:S02]  /*54e0*/  FSEL R191, R9, -INF , !P0 ;  /* 0xff80000009bf7808 */ /* 0x000fe40004000000 */
[----:B------:R-:W-:Y:S01]  /*54f0*/  ISETP.GT.AND P0, PT, R4, 0x38, !P6 ;  /* 0x000000380400780c */ /* 0x000fe20007704270 */
[----:B------:R-:W-:Y:S01]  /*5500*/  LDSM.16.MT88.4 R92, [R211+0x100] ;  /* 0x00010000d35c783b */ /* 0x000fe20000004200 */
[----:B------:R-:W-:-:S02]  /*5510*/  FMNMX.FTZ R2, R114, R119, !PT ;  /* 0x0000007772027209 */ /* 0x000fc40007810000 */
[----:B------:R-:W-:Y:S02]  /*5520*/  ISETP.LT.OR P0, PT, R5, 0x39, P0 ;  /* 0x000000390500780c */ /* 0x000fe40000701670 */
[----:B------:R-:W-:Y:S02]  /*5530*/  FMNMX.FTZ R2, R122, R2, !PT ;  /* 0x000000027a027209 */ /* 0x000fe40007810000 */
[----:B------:R-:W-:Y:S02]  /*5540*/  FSEL R192, R19, -INF , !P0 ;  /* 0xff80000013c07808 */ /* 0x000fe40004000000 */
[----:B------:R-:W-:Y:S02]  /*5550*/  ISETP.GT.AND P0, PT, R4, 0x39, !P5 ;  /* 0x000000390400780c */ /* 0x000fe40006f04270 */
[----:B------:R-:W-:Y:S02]  /*5560*/  ISETP.NE.AND P5, PT, R38, RZ, PT ;  /* 0x000000ff2600720c */ /* 0x000fe40003fa5270 */
[----:B------:R-:W-:-:S02]  /*5570*/  ISETP.LT.OR P0, PT, R5, 0x3a, P0 ;  /* 0x0000003a0500780c */ /* 0x000fc40000701670 */
[----:B-1----:R-:W-:Y:S02]  /*5580*/  FMNMX.FTZ R71, R71, R6, !PT ;  /* 0x0000000647477209 */ /* 0x002fe40007810000 */
[----:B------:R-:W-:Y:S02]  /*5590*/  FSEL R193, R18, -INF , !P0 ;  /* 0xff80000012c17808 */ /* 0x000fe40004000000 */
[----:B------:R-:W-:Y:S01]  /*55a0*/  ISETP.GT.AND P0, PT, R4, 0x40, !P3 ;  /* 0x000000400400780c */ /* 0x000fe20005f04270 */
[----:B------:R-:W1:Y:S01]  /*55b0*/  SHFL.BFLY PT, R6, R71, 0x1, 0x1f ;  /* 0x0c201f0047067f89 */ /* 0x000e6200000e0000 */
[----:B------:R-:W-:Y:S02]  /*55c0*/  ISETP.NE.AND P6, PT, R37, RZ, PT ;  /* 0x000000ff2500720c */ /* 0x000fe40003fc5270 */
[----:B------:R-:W-:Y:S02]  /*55d0*/  ISETP.LT.OR P0, PT, R5, 0x41, P0 ;  /* 0x000000410500780c */ /* 0x000fe40000701670 */
[----:B------:R-:W-:-:S02]  /*55e0*/  ISETP.NE.AND P3, PT, R41, RZ, PT ;  /* 0x000000ff2900720c */ /* 0x000fc40003f65270 */
[----:B------:R-:W-:Y:S02]  /*55f0*/  FSEL R199, R11, -INF , !P0 ;  /* 0xff8000000bc77808 */ /* 0x000fe40004000000 */
[----:B------:R-:W-:Y:S02]  /*5600*/  ISETP.GT.AND P0, PT, R4, 0x41, !P2 ;  /* 0x000000410400780c */ /* 0x000fe40005704270 */
[----:B------:R-:W-:Y:S02]  /*5610*/  ISETP.NE.AND P2, PT, R40, RZ, PT ;  /* 0x000000ff2800720c */ /* 0x000fe40003f45270 */
[----:B------:R-:W-:Y:S02]  /*5620*/  ISETP.LT.OR P0, PT, R5, 0x42, P0 ;  /* 0x000000420500780c */ /* 0x000fe40000701670 */
[----:B------:R-:W-:Y:S02]  /*5630*/  ISETP.GT.AND P3, PT, R4, 0x48, !P3 ;  /* 0x000000480400780c */ /* 0x000fe40005f64270 */
[----:B------:R-:W-:-:S02]  /*5640*/  FSEL R198, R10, -INF , !P0 ;  /* 0xff8000000ac67808 */ /* 0x000fc40004000000 */
[----:B------:R-:W-:Y:S02]  /*5650*/  ISETP.GT.AND P0, PT, R4, RZ, !P1 ;  /* 0x000000ff0400720c */ /* 0x000fe40004f04270 */
[----:B------:R-:W-:Y:S02]  /*5660*/  ISETP.NE.AND P1, PT, R39, RZ, PT ;  /* 0x000000ff2700720c */ /* 0x000fe40003f25270 */
[----:B------:R-:W-:Y:S02]  /*5670*/  ISETP.LT.OR P0, PT, R5, 0x1, P0 ;  /* 0x000000010500780c */ /* 0x000fe40000701670 */
[----:B-1----:R-:W-:Y:S02]  /*5680*/  FMNMX.FTZ R71, R71, R6, !PT ;  /* 0x0000000647477209 */ /* 0x002fe40007810000 */
[----:B------:R-:W-:Y:S02]  /*5690*/  FSEL R73, R22, -INF , !P0 ;  /* 0xff80000016497808 */ /* 0x000fe40004000000 */
[----:B------:R-:W-:Y:S01]  /*56a0*/  FSETP.NEU.FTZ.AND P0, PT, R72, -INF , PT ;  /* 0xff8000004800780b */ /* 0x000fe20003f1d000 */
[----:B------:R-:W-:Y:S01]  /*56b0*/  FMUL.FTZ R6, R71, c[0x0][0x2d0] ;  /* 0x0000b40047067a20 */ /* 0x000fe20000410000 */
[----:B------:R-:W-:-:S02]  /*56c0*/  FMNMX.FTZ R3, R73, R74, !PT ;  /* 0x0000004a49037209 */ /* 0x000fc40007810000 */
[----:B------:R-:W-:Y:S02]  /*56d0*/  FSEL R7, R7, RZ, P0 ;  /* 0x000000ff07077208 */ /* 0x000fe40000000000 */
[----:B------:R-:W-:Y:S02]  /*56e0*/  FSETP.NEU.FTZ.AND P0, PT, R71, -INF , PT ;  /* 0xff8000004700780b */ /* 0x000fe40003f1d000 */
[----:B------:R-:W-:Y:S01]  /*56f0*/  FMNMX.FTZ R3, R112, R3, !PT ;  /* 0x0000000370037209 */ /* 0x000fe20007810000 */
[----:B------:R-:W-:Y:S01]  /*5700*/  FFMA.FTZ R8, R60, c[0x0][0x2d0], -R7 ;  /* 0x0000b4003c087a23 */ /* 0x000fe20000010807 */
[----:B------:R-:W-:Y:S02]  /*5710*/  FSEL R6, R6, RZ, P0 ;  /* 0x000000ff06067208 */ /* 0x000fe40000000000 */
[----:B------:R-:W-:Y:S01]  /*5720*/  FMNMX.FTZ R3, R75, R3, !PT ;  /* 0x000000034b037209 */ /* 0x000fe20007810000 */
[----:B------:R1:W-:Y:S01]  /*5730*/  MUFU.EX2 R152, R8 ;  /* 0x0000000800987308 */ /* 0x0003e20000000800 */
[C---:B------:R-:W-:Y:S01]  /*5740*/  ISETP.GT.AND P0, PT, R4.reuse, 0x51, !P5 ;  /* 0x000000510400780c */ /* 0x040fe20006f04270 */
[----:B------:R-:W-:Y:S01]  /*5750*/  FFMA.FTZ R0, R57, c[0x0][0x2d0], -R6 ;  /* 0x0000b40039007a23 */ /* 0x000fe20000010806 */
[----:B------:R-:W-:-:S02]  /*5760*/  ISETP.GT.AND P5, PT, R4, 0x59, !P6 ;  /* 0x000000590400780c */ /* 0x000fc400077a4270 */
[C---:B------:R-:W-:Y:S02]  /*5770*/  ISETP.GT.AND P2, PT, R4.reuse, 0x49, !P2 ;  /* 0x000000490400780c */ /* 0x040fe40005744270 */
[C---:B------:R-:W-:Y:S01]  /*5780*/  ISETP.GT.AND P1, PT, R4.reuse, 0x50, !P1 ;  /* 0x000000500400780c */ /* 0x040fe20004f24270 */
[----:B------:R2:W-:Y:S01]  /*5790*/  MUFU.EX2 R154, R0 ;  /* 0x00000000009a7308 */ /* 0x0005e20000000800 */
[----:B------:R-:W-:Y:S02]  /*57a0*/  ISETP.GT.AND P4, PT, R4, 0x58, !P4 ;  /* 0x000000580400780c */ /* 0x000fe40006784270 */
[----:B------:R-:W-:Y:S02]  /*57b0*/  P2R R4, PR, RZ, 0x20 ;  /* 0x00000020ff047803 */ /* 0x000fe40000000000 */
[C---:B------:R-:W-:Y:S02]  /*57c0*/  ISETP.LT.OR P5, PT, R5.reuse, 0x4a, P2 ;  /* 0x0000004a0500780c */ /* 0x040fe400017a1670 */
[----:B------:R-:W-:Y:S01]  /*57d0*/  ISETP.LT.OR P2, PT, R5, 0x52, P0 ;  /* 0x000000520500780c */ /* 0x000fe20000741670 */
[----:B-1----:R-:W-:Y:S01]  /*57e0*/  FFMA.FTZ R8, R61, c[0x0][0x2d0], -R7 ;  /* 0x0000b4003d087a23 */ /* 0x002fe20000010807 */
[----:B------:R-:W-:Y:S01]  /*57f0*/  ISETP.NE.AND P0, PT, R4, RZ, PT ;  /* 0x000000ff0400720c */ /* 0x000fe20003f05270 */
[----:B------:R-:W1:Y:S01]  /*5800*/  LDSM.16.MT88.4 R60, [R209+0x100] ;  /* 0x00010000d13c783b */ /* 0x000e620000004200 */
[C---:B------:R-:W-:Y:S01]  /*5810*/  ISETP.LT.OR P6, PT, R5.reuse, 0x49, P3 ;  /* 0x000000490500780c */ /* 0x040fe20001fc1670 */
[----:B------:R3:W4:Y:S01]  /*5820*/  MUFU.EX2 R164, R8 ;  /* 0x0000000800a47308 */ /* 0x0007220000000800 */
[----:B------:R-:W-:-:S02]  /*5830*/  ISETP.LT.OR P3, PT, R5, 0x51, P1 ;  /* 0x000000510500780c */ /* 0x000fc40000f61670 */
[----:B------:R-:W-:Y:S01]  /*5840*/  FSEL R181, R136, -INF , !P6 ;  /* 0xff80000088b57808 */ /* 0x000fe20007000000 */
[----:B--2---:R-:W-:Y:S01]  /*5850*/  FFMA.FTZ R0, R58, c[0x0][0x2d0], -R6 ;  /* 0x0000b4003a007a23 */ /* 0x004fe20000010806 */
[----:B------:R-:W-:Y:S02]  /*5860*/  FSEL R180, R135, -INF , !P5 ;  /* 0xff80000087b47808 */ /* 0x000fe40006800000 */
[----:B------:R-:W-:Y:S01]  /*5870*/  FSEL R184, R133, -INF , !P3 ;  /* 0xff80000085b87808 */ /* 0x000fe20005800000 */
[----:B------:R2:W-:Y:S01]  /*5880*/  MUFU.EX2 R155, R0 ;  /* 0x00000000009b7308 */ /* 0x0005e20000000800 */
[C---:B------:R-:W-:Y:S02]  /*5890*/  ISETP.LT.OR P1, PT, R5.reuse, 0x59, P4 ;  /* 0x000000590500780c */ /* 0x040fe40002721670 */
[----:B------:R-:W-:Y:S02]  /*58a0*/  FSEL R183, R138, -INF , !P2 ;  /* 0xff8000008ab77808 */ /* 0x000fe40005000000 */
[----:B------:R-:W-:-:S02]  /*58b0*/  ISETP.LT.OR P0, PT, R5, 0x5a, P0 ;  /* 0x0000005a0500780c */ /* 0x000fc40000701670 */
[----:B------:R-:W-:Y:S01]  /*58c0*/  FSEL R185, R134, -INF , !P1 ;  /* 0xff80000086b97808 */ /* 0x000fe20004800000 */
[----:B---3--:R-:W-:Y:S01]  /*58d0*/  FFMA.FTZ R8, R69, c[0x0][0x2d0], -R7 ;  /* 0x0000b40045087a23 */ /* 0x008fe20000010807 */
[----:B----4-:R-:W-:Y:S02]  /*58e0*/  F2FP.PACK_AB R12, R164, R152 ;  /* 0x00000098a40c723e */ /* 0x010fe400000000ff */
[----:B------:R-:W-:Y:S01]  /*58f0*/  FSEL R182, R139, -INF , !P0 ;  /* 0xff8000008bb67808 */ /* 0x000fe20004000000 */
[----:B------:R3:W-:Y:S01]  /*5900*/  MUFU.EX2 R216, R8 ;  /* 0x0000000800d87308 */ /* 0x0007e20000000800 */
[----:B------:R-:W-:Y:S01]  /*5910*/  ISETP.NE.AND P6, PT, R123, RZ, PT ;  /* 0x000000ff7b00720c */ /* 0x000fe20003fc5270 */
[----:B--2---:R-:W-:-:S06]  /*5920*/  FFMA.FTZ R0, R59, c[0x0][0x2d0], -R6 ;  /* 0x0000b4003b007a23 */ /* 0x004fcc0000010806 */
[----:B------:R2:W4:Y:S01]  /*5930*/  MUFU.EX2 R151, R0 ;  /* 0x0000000000977308 */ /* 0x0005220000000800 */
[----:B---3--:R-:W-:-:S07]  /*5940*/  FFMA.FTZ R8, R68, c[0x0][0x2d0], -R7 ;  /* 0x0000b40044087a23 */ /* 0x008fce0000010807 */
[----:B------:R3:W1:Y:S01]  /*5950*/  MUFU.EX2 R158, R8 ;  /* 0x00000008009e7308 */ /* 0x0006620000000800 */
[----:B--2---:R-:W-:Y:S01]  /*5960*/  FFMA.FTZ R0, R76, c[0x0][0x2d0], -R7 ;  /* 0x0000b4004c007a23 */ /* 0x004fe20000010807 */
[----:B----4-:R-:W-:-:S06]  /*5970*/  F2FP.PACK_AB R15, R151, R155 ;  /* 0x0000009b970f723e */ /* 0x010fcc00000000ff */
[----:B------:R2:W-:Y:S01]  /*5980*/  MUFU.EX2 R243, R0 ;  /* 0x0000000000f37308 */ /* 0x0005e20000000800 */
[----:B---3--:R-:W-:Y:S01]  /*5990*/  FFMA.FTZ R8, R56, c[0x0][0x2d0], -R6 ;  /* 0x0000b40038087a23 */ /* 0x008fe20000010806 */
[----:B-1----:R-:W-:Y:S01]  /*59a0*/  F2FP.PACK_AB R14, R158, R216 ;  /* 0x000000d89e0e723e */ /* 0x002fe200000000ff */
[----:B------:R-:W-:Y:S05]  /*59b0*/  LDSM.16.MT88.4 R56, [R211+0x1100] ;  /* 0x00110000d338783b */ /* 0x000fea0000004200 */
[----:B------:R-:W1:Y:S01]  /*59c0*/  MUFU.EX2 R149, R8 ;  /* 0x0000000800957308 */ /* 0x000e620000000800 */
[----:B--2---:R-:W-:-:S07]  /*59d0*/  FFMA.FTZ R0, R77, c[0x0][0x2d0], -R7 ;  /* 0x0000b4004d007a23 */ /* 0x004fce0000010807 */
[----:B------:R2:W3:Y:S01]  /*59e0*/  MUFU.EX2 R248, R0 ;  /* 0x0000000000f87308 */ /* 0x0004e20000000800 */
[----:B-1----:R-:W-:-:S07]  /*59f0*/  F2FP.PACK_AB R13, R154, R149 ;  /* 0x000000959a0d723e */ /* 0x002fce00000000ff */
[----:B------:R-:W-:Y:S01]  /*5a00*/  HMMA.16816.F32 R16, R12, R60, RZ ;  /* 0x0000003c0c10723c */ /* 0x000fe200000018ff */
[----:B--2---:R-:W-:Y:S01]  /*5a10*/  FFMA.FTZ R0, R84, c[0x0][0x2d0], -R7 ;  /* 0x0000b40054007a23 */ /* 0x004fe20000010807 */
[----:B---3--:R-:W-:-:S03]  /*5a20*/  F2FP.PACK_AB R8, R248, R243 ;  /* 0x000000f3f808723e */ /* 0x008fc600000000ff */
[----:B------:R1:W-:Y:S03]  /*5a30*/  MUFU.EX2 R214, R0 ;  /* 0x0000000000d67308 */ /* 0x0003e60000000800 */
[C---:B------:R-:W-:Y:S08]  /*5a40*/  HMMA.16816.F32 R20, R12.reuse, R80, RZ ;  /* 0x000000500c14723c */ /* 0x040ff000000018ff */
[----:B------:R-:W-:Y:S01]  /*5a50*/  HMMA.16816.F32 R24, R12, R88, RZ ;  /* 0x000000580c18723c */ /* 0x000fe200000018ff */
[----:B-1----:R-:W-:Y:S01]  /*5a60*/  FMNMX.FTZ R0, R128, R2, !PT ;  /* 0x0000000280007209 */ /* 0x002fe20007810000 */
[----:B------:R-:W-:-:S02]  /*5a70*/  FFMA.FTZ R2, R85, c[0x0][0x2d0], -R7 ;  /* 0x0000b40055027a23 */ /* 0x000fc40000010807 */
[----:B------:R-:W-:Y:S01]  /*5a80*/  LDSM.16.MT88.4 R84, [R209+0x1100] ;  /* 0x00110000d154783b */ /* 0x000fe20000004200 */
[----:B------:R-:W-:Y:S01]  /*5a90*/  FMNMX.FTZ R0, R130, R0, !PT ;  /* 0x0000000082007209 */ /* 0x000fe20007810000 */
[----:B------:R1:W2:Y:S02]  /*5aa0*/  MUFU.EX2 R165, R2 ;  /* 0x0000000200a57308 */ /* 0x0002a40000000800 */
[----:B------:R-:W-:Y:S01]  /*5ab0*/  HMMA.16816.F32 R32, R12, R92, RZ ;  /* 0x0000005c0c20723c */ /* 0x000fe200000018ff */
[----:B------:R-:W-:-:S04]  /*5ac0*/  FMNMX.FTZ R0, R131, R0, !PT ;  /* 0x0000000083007209 */ /* 0x000fc80007810000 */
[----:B------:R-:W-:-:S03]  /*5ad0*/  FMNMX.FTZ R0, R140, R0, !PT ;  /* 0x000000008c007209 */ /* 0x000fc60007810000 */
[----:B------:R-:W-:Y:S01]  /*5ae0*/  HMMA.16816.F32 R36, R12, R62, RZ ;  /* 0x0000003e0c24723c */ /* 0x000fe200000018ff */
[----:B------:R-:W-:-:S04]  /*5af0*/  FMNMX.FTZ R0, R141, R0, !PT ;  /* 0x000000008d007209 */ /* 0x000fc80007810000 */
[----:B------:R-:W-:Y:S01]  /*5b00*/  FMNMX.FTZ R0, R189, R0, !PT ;  /* 0x00000000bd007209 */ /* 0x000fe20007810000 */
[----:B-1----:R-:W-:Y:S02]  /*5b10*/  FFMA.FTZ R2, R64, c[0x0][0x2d0], -R6 ;  /* 0x0000b40040027a23 */ /* 0x002fe40000010806 */
[----:B------:R-:W-:Y:S01]  /*5b20*/  HMMA.16816.F32 R40, R12, R82, RZ ;  /* 0x000000520c28723c */ /* 0x000fe200000018ff */
[----:B--2---:R-:W-:Y:S01]  /*5b30*/  F2FP.PACK_AB R10, R165, R214 ;  /* 0x000000d6a50a723e */ /* 0x004fe200000000ff */
[----:B------:R1:W-:Y:S01]  /*5b40*/  MUFU.EX2 R166, R2 ;  /* 0x0000000200a67308 */ /* 0x0003e20000000800 */
[----:B------:R-:W-:-:S04]  /*5b50*/  FMNMX.FTZ R0, R188, R0, !PT ;  /* 0x00000000bc007209 */ /* 0x000fc80007810000 */
[----:B------:R-:W-:Y:S01]  /*5b60*/  FMNMX.FTZ R0, R187, R0, !PT ;  /* 0x00000000bb007209 */ /* 0x000fe20007810000 */
[----:B------:R-:W-:Y:S03]  /*5b70*/  HMMA.16816.F32 R48, R12, R90, RZ ;  /* 0x0000005a0c30723c */ /* 0x000fe600000018ff */
[----:B------:R-:W-:-:S04]  /*5b80*/  FMNMX.FTZ R0, R186, R0, !PT ;  /* 0x00000000ba007209 */ /* 0x000fc80007810000 */
[----:B------:R-:W-:Y:S01]  /*5b90*/  FMNMX.FTZ R0, R194, R0, !PT ;  /* 0x00000000c2007209 */ /* 0x000fe20007810000 */
[----:B------:R-:W-:Y:S01]  /*5ba0*/  HMMA.16816.F32 R44, R12, R94, RZ ;  /* 0x0000005e0c2c723c */ /* 0x000fe200000018ff */
[----:B-1----:R-:W-:Y:S02]  /*5bb0*/  FFMA.FTZ R2, R65, c[0x0][0x2d0], -R6 ;  /* 0x0000b40041027a23 */ /* 0x002fe40000010806 */
[----:B------:R-:W-:Y:S02]  /*5bc0*/  FMNMX.FTZ R0, R195, R0, !PT ;  /* 0x00000000c3007209 */ /* 0x000fe40007810000 */
[----:B------:R1:W2:Y:S02]  /*5bd0*/  MUFU.EX2 R244, R2 ;  /* 0x0000000200f47308 */ /* 0x0002a40000000800 */
[----:B------:R-:W-:-:S04]  /*5be0*/  FMNMX.FTZ R0, R197, R0, !PT ;  /* 0x00000000c5007209 */ /* 0x000fc80007810000 */
[----:B------:R-:W-:-:S04]  /*5bf0*/  FMNMX.FTZ R0, R200, R0, !PT ;  /* 0x00000000c8007209 */ /* 0x000fc80007810000 */
[----:B------:R-:W-:Y:S01]  /*5c00*/  FMNMX.FTZ R0, R232, R0, !PT ;  /* 0x00000000e8007209 */ /* 0x000fe20007810000 */
[----:B-1----:R-:W-:Y:S01]  /*5c10*/  FFMA.FTZ R2, R66, c[0x0][0x2d0], -R6 ;  /* 0x0000b40042027a23 */ /* 0x002fe20000010806 */
[----:B--2---:R-:W-:-:S03]  /*5c20*/  F2FP.PACK_AB R9, R244, R166 ;  /* 0x000000a6f409723e */ /* 0x004fc600000000ff */
[----:B------:R1:W-:Y:S02]  /*5c30*/  MUFU.EX2 R168, R2 ;  /* 0x0000000200a87308 */ /* 0x0003e40000000800 */
[----:B-1----:R-:W-:Y:S01]  /*5c40*/  FMNMX.FTZ R2, R113, R3, !PT ;  /* 0x0000000371027209 */ /* 0x002fe20007810000 */
[----:B------:R-:W-:Y:S02]  /*5c50*/  FFMA.FTZ R3, R67, c[0x0][0x2d0], -R6 ;  /* 0x0000b40043037a23 */ /* 0x000fe40000010806 */
[----:B------:R-:W-:Y:S01]  /*5c60*/  LDSM.16.MT88.4 R64, [R210+0x1100] ;  /* 0x00110000d240783b */ /* 0x000fe20000004200 */
[----:B------:R-:W-:Y:S02]  /*5c70*/  FMNMX.FTZ R2, R115, R2, !PT ;  /* 0x0000000273027209 */ /* 0x000fe40007810000 */
[----:B------:R1:W2:Y:S02]  /*5c80*/  MUFU.EX2 R167, R3 ;  /* 0x0000000300a77308 */ /* 0x0002a40000000800 */
[----:B------:R-:W-:-:S04]  /*5c90*/  FMNMX.FTZ R2, R116, R2, !PT ;  /* 0x0000000274027209 */ /* 0x000fc80007810000 */
[----:B------:R-:W-:Y:S01]  /*5ca0*/  FMNMX.FTZ R2, R118, R2, !PT ;  /* 0x0000000276027209 */ /* 0x000fe20007810000 */
[--C-:B-1----:R-:W-:Y:S01]  /*5cb0*/  FFMA.FTZ R3, R108, c[0x0][0x2d0], -R7.reuse ;  /* 0x0000b4006c037a23 */ /* 0x102fe20000010807 */
[----:B--2---:R-:W-:Y:S01]  /*5cc0*/  F2FP.PACK_AB R11, R167, R168 ;  /* 0x000000a8a70b723e */ /* 0x004fe200000000ff */
[----:B------:R-:W1:Y:S02]  /*5cd0*/  LDSM.16.MT88.4 R108, [R211+0x900] ;  /* 0x00090000d36c783b */ /* 0x000e640000004200 */
[----:B------:R2:W-:Y:S04]  /*5ce0*/  MUFU.EX2 R153, R3 ;  /* 0x0000000300997308 */ /* 0x0005e80000000800 */
[C---:B------:R-:W-:Y:S08]  /*5cf0*/  HMMA.16816.F32 R52, R8.reuse, R104, R16 ;  /* 0x000000680834723c */ /* 0x040ff00000001810 */
[----:B------:R-:W-:Y:S01]  /*5d00*/  HMMA.16816.F32 R28, R8, R100, R20 ;  /* 0x00000064081c723c */ /* 0x000fe20000001814 */
[----:B--2---:R-:W-:Y:S01]  /*5d10*/  FMNMX.FTZ R3, R145, R2, !PT ;  /* 0x0000000291037209 */ /* 0x004fe20007810000 */
[----:B------:R-:W-:-:S03]  /*5d20*/  FFMA.FTZ R2, R120, c[0x0][0x2d0], -R7 ;  /* 0x0000b40078027a23 */ /* 0x000fc60000010807 */
[----:B------:R-:W-:Y:S01]  /*5d30*/  FMNMX.FTZ R3, R144, R3, !PT ;  /* 0x0000000390037209 */ /* 0x000fe20007810000 */
[----:B------:R2:W-:Y:S02]  /*5d40*/  MUFU.EX2 R247, R2 ;  /* 0x0000000200f77308 */ /* 0x0005e40000000800 */
[C---:B------:R-:W-:Y:S08]  /*5d50*/  HMMA.16816.F32 R20, R8.reuse, R96, R24 ;  /* 0x000000600814723c */ /* 0x040ff00000001818 */
[----:B------:R-:W-:Y:S01]  /*5d60*/  HMMA.16816.F32 R16, R8, R106, R36 ;  /* 0x0000006a0810723c */ /* 0x000fe20000001824 */
[----:B--2---:R-:W-:Y:S01]  /*5d70*/  FMNMX.FTZ R2, R233, R0, !PT ;  /* 0x00000000e9027209 */ /* 0x004fe20007810000 */
[----:B------:R-:W-:-:S06]  /*5d80*/  FFMA.FTZ R0, R121, c[0x0][0x2d0], -R7 ;  /* 0x0000b40079007a23 */ /* 0x000fcc0000010807 */
[C---:B-1----:R-:W-:Y:S01]  /*5d90*/  HMMA.16816.F32 R12, R8.reuse, R108, R32 ;  /* 0x0000006c080c723c */ /* 0x042fe20000001820 */
[----:B------:R1:W-:Y:S07]  /*5da0*/  MUFU.EX2 R150, R0 ;  /* 0x0000000000967308 */ /* 0x0003ee0000000800 */
[C---:B------:R-:W-:Y:S08]  /*5db0*/  HMMA.16816.F32 R36, R8.reuse, R102, R40 ;  /* 0x000000660824723c */ /* 0x040ff00000001828 */
[----:B------:R-:W-:Y:S01]  /*5dc0*/  HMMA.16816.F32 R24, R8, R98, R48 ;  /* 0x000000620818723c */ /* 0x000fe20000001830 */
[----:B-1----:R-:W-:-:S02]  /*5dd0*/  FMNMX.FTZ R0, R234, R2, !PT ;  /* 0x00000002ea007209 */ /* 0x002fc40007810000 */
[----:B------:R-:W-:Y:S01]  /*5de0*/  FMNMX.FTZ R2, R143, R3, !PT ;  /* 0x000000038f027209 */ /* 0x000fe20007810000 */
[----:B------:R-:W-:Y:S01]  /*5df0*/  FFMA.FTZ R3, R124, c[0x0][0x2d0], -R7 ;  /* 0x0000b4007c037a23 */ /* 0x000fe20000010807 */
[----:B------:R-:W-:-:S03]  /*5e00*/  FMNMX.FTZ R0, R235, R0, !PT ;  /* 0x00000000eb007209 */ /* 0x000fc60007810000 */
[----:B------:R-:W-:Y:S01]  /*5e10*/  HMMA.16816.F32 R32, R8, R110, R44 ;  /* 0x0000006e0820723c */ /* 0x000fe2000000182c */
[----:B------:R-:W-:Y:S01]  /*5e20*/  FMNMX.FTZ R2, R142, R2, !PT ;  /* 0x000000028e027209 */ /* 0x000fe20007810000 */
[----:B------:R1:W2:Y:S01]  /*5e30*/  MUFU.EX2 R156, R3 ;  /* 0x00000003009c7308 */ /* 0x0002a20000000800 */
[----:B------:R-:W-:Y:S02]  /*5e40*/  FMNMX.FTZ R0, R236, R0, !PT ;  /* 0x00000000ec007209 */ /* 0x000fe40007810000 */
[----:B------:R-:W-:Y:S02]  /*5e50*/  FMNMX.FTZ R2, R190, R2, !PT ;  /* 0x00000002be027209 */ /* 0x000fe40007810000 */
[----:B------:R-:W-:Y:S02]  /*5e60*/  FMNMX.FTZ R0, R237, R0, !PT ;  /* 0x00000000ed007209 */ /* 0x000fe40007810000 */
[----:B------:R-:W-:Y:S02]  /*5e70*/  FMNMX.FTZ R2, R191, R2, !PT ;  /* 0x00000002bf027209 */ /* 0x000fe40007810000 */
[----:B------:R-:W-:-:S04]  /*5e80*/  FMNMX.FTZ R0, R241, R0, !PT ;  /* 0x00000000f1007209 */ /* 0x000fc80007810000 */
[----:B------:R-:W-:Y:S01]  /*5e90*/  FMNMX.FTZ R0, R239, R0, !PT ;  /* 0x00000000ef007209 */ /* 0x000fe20007810000 */
[----:B-1----:R-:W-:Y:S01]  /*5ea0*/  FFMA.FTZ R3, R129, c[0x0][0x2d0], -R7 ;  /* 0x0000b40081037a23 */ /* 0x002fe20000010807 */
[----:B--2---:R-:W-:-:S03]  /*5eb0*/  F2FP.PACK_AB R10, R156, R150 ;  /* 0x000000969c0a723e */ /* 0x004fc600000000ff */
[----:B------:R-:W1:Y:S01]  /*5ec0*/  SHFL.BFLY PT, R4, R0, 0x2, 0x1f ;  /* 0x0c401f0000047f89 */ /* 0x000e6200000e0000 */
[----:B------:R2:W-:Y:S02]  /*5ed0*/  MUFU.EX2 R157, R3 ;  /* 0x00000003009d7308 */ /* 0x0005e40000000800 */
[----:B--2---:R-:W-:Y:S01]  /*5ee0*/  FMNMX.FTZ R3, R192, R2, !PT ;  /* 0x00000002c0037209 */ /* 0x004fe20007810000 */
[----:B------:R-:W-:-:S03]  /*5ef0*/  FFMA.FTZ R2, R70, c[0x0][0x2d0], -R6 ;  /* 0x0000b40046027a23 */ /* 0x000fc60000010806 */
[----:B------:R-:W-:Y:S02]  /*5f00*/  FMNMX.FTZ R3, R193, R3, !PT ;  /* 0x00000003c1037209 */ /* 0x000fe40007810000 */
[----:B------:R2:W-:Y:S01]  /*5f10*/  MUFU.EX2 R129, R2 ;  /* 0x0000000200817308 */ /* 0x0005e20000000800 */
[----:B-1----:R-:W-:Y:S02]  /*5f20*/  FMNMX.FTZ R0, R0, R4, !PT ;  /* 0x0000000400007209 */ /* 0x002fe40007810000 */
[----:B------:R-:W-:-:S03]  /*5f30*/  FMNMX.FTZ R3, R199, R3, !PT ;  /* 0x00000003c7037209 */ /* 0x000fc60007810000 */
[----:B------:R-:W1:Y:S01]  /*5f40*/  SHFL.BFLY PT, R5, R0, 0x1, 0x1f ;  /* 0x0c201f0000057f89 */ /* 0x000e6200000e0000 */
[----:B------:R-:W-:-:S04]  /*5f50*/  FMNMX.FTZ R3, R198, R3, !PT ;  /* 0x00000003c6037209 */ /* 0x000fc80007810000 */
[----:B------:R-:W-:-:S04]  /*5f60*/  FMNMX.FTZ R3, R181, R3, !PT ;  /* 0x00000003b5037209 */ /* 0x000fc80007810000 */
[----:B------:R-:W-:Y:S01]  /*5f70*/  FMNMX.FTZ R3, R180, R3, !PT ;  /* 0x00000003b4037209 */ /* 0x000fe20007810000 */
[----:B--2---:R-:W-:-:S03]  /*5f80*/  FFMA.FTZ R2, R78, c[0x0][0x2d0], -R6 ;  /* 0x0000b4004e027a23 */ /* 0x004fc60000010806 */
[----:B------:R-:W-:Y:S01]  /*5f90*/  FMNMX.FTZ R3, R184, R3, !PT ;  /* 0x00000003b8037209 */ /* 0x000fe20007810000 */
[----:B------:R2:W3:Y:S03]  /*5fa0*/  MUFU.EX2 R148, R2 ;  /* 0x0000000200947308 */ /* 0x0004e60000000800 */
[----:B------:R-:W-:-:S04]  /*5fb0*/  FMNMX.FTZ R3, R183, R3, !PT ;  /* 0x00000003b7037209 */ /* 0x000fc80007810000 */
[----:B------:R-:W-:Y:S02]  /*5fc0*/  FMNMX.FTZ R3, R185, R3, !PT ;  /* 0x00000003b9037209 */ /* 0x000fe40007810000 */
[----:B-1----:R-:W-:Y:S01]  /*5fd0*/  FMNMX.FTZ R70, R0, R5, !PT ;  /* 0x0000000500467209 */ /* 0x002fe20007810000 */
[--C-:B------:R-:W-:Y:S01]  /*5fe0*/  FFMA.FTZ R0, R127, c[0x0][0x2d0], -R6.reuse ;  /* 0x0000b4007f007a23 */ /* 0x100fe20000010806 */
[----:B------:R-:W-:Y:S02]  /*5ff0*/  FMNMX.FTZ R3, R182, R3, !PT ;  /* 0x00000003b6037209 */ /* 0x000fe40007810000 */
[----:B------:R-:W-:Y:S01]  /*6000*/  FSETP.NEU.FTZ.AND P0, PT, R70, -INF , PT ;  /* 0xff8000004600780b */ /* 0x000fe20003f1d000 */
[----:B------:R1:W-:Y:S01]  /*6010*/  MUFU.EX2 R246, R0 ;  /* 0x0000000000f67308 */ /* 0x0003e20000000800 */
[----:B--2---:R-:W-:Y:S01]  /*6020*/  FFMA.FTZ R2, R79, c[0x0][0x2d0], -R6 ;  /* 0x0000b4004f027a23 */ /* 0x004fe20000010806 */
[----:B------:R-:W2:Y:S01]  /*6030*/  SHFL.BFLY PT, R4, R3, 0x2, 0x1f ;  /* 0x0c401f0003047f89 */ /* 0x000ea200000e0000 */
[----:B---3--:R-:W-:-:S03]  /*6040*/  F2FP.PACK_AB R9, R148, R129 ;  /* 0x000000819409723e */ /* 0x008fc600000000ff */
[----:B------:R-:W-:Y:S02]  /*6050*/  LDSM.16.MT88.4 R76, [R212+0x1100] ;  /* 0x00110000d44c783b */ /* 0x000fe40000004200 */
[----:B------:R3:W-:Y:S01]  /*6060*/  MUFU.EX2 R215, R2 ;  /* 0x0000000200d77308 */ /* 0x0007e20000000800 */
[--C-:B-1----:R-:W-:Y:S02]  /*6070*/  FFMA.FTZ R0, R132, c[0x0][0x2d0], -R6.reuse ;  /* 0x0000b40084007a23 */ /* 0x102fe40000010806 */
[----:B---3--:R-:W-:Y:S02]  /*6080*/  FFMA.FTZ R2, R117, c[0x0][0x2d0], -R6 ;  /* 0x0000b40075027a23 */ /* 0x008fe40000010806 */
[----:B------:R-:W-:Y:S01]  /*6090*/  IMAD.MOV.U32 R117, RZ, RZ, R153 ;  /* 0x000000ffff757224 */ /* 0x000fe200078e0099 */
[----:B--2---:R-:W-:Y:S02]  /*60a0*/  FMNMX.FTZ R3, R3, R4, !PT ;  /* 0x0000000403037209 */ /* 0x004fe40007810000 */
[----:B------:R1:W2:Y:S02]  /*60b0*/  MUFU.EX2 R68, R2 ;  /* 0x0000000200447308 */ /* 0x0002a40000000800 */
[----:B------:R-:W-:Y:S01]  /*60c0*/  F2FP.PACK_AB R8, R247, R117 ;  /* 0x00000075f708723e */ /* 0x000fe200000000ff */
[----:B------:R-:W3:Y:S01]  /*60d0*/  SHFL.BFLY PT, R4, R3, 0x1, 0x1f ;  /* 0x0c201f0003047f89 */ /* 0x000ee200000e0000 */
[----:B-1----:R-:W-:Y:S01]  /*60e0*/  FFMA.FTZ R2, R137, c[0x0][0x2d0], -R7 ;  /* 0x0000b40089027a23 */ /* 0x002fe20000010807 */
[----:B--2---:R-:W-:-:S03]  /*60f0*/  F2FP.PACK_AB R11, R68, R215 ;  /* 0x000000d7440b723e */ /* 0x004fc600000000ff */
[----:B------:R1:W-:Y:S04]  /*6100*/  MUFU.EX2 R69, R2 ;  /* 0x0000000200457308 */ /* 0x0003e80000000800 */
[----:B------:R-:W-:Y:S01]  /*6110*/  HMMA.16816.F32 R48, R8, R84, R52 ;  /* 0x000000540830723c */ /* 0x000fe20000001834 */
[----:B---3--:R-:W-:-:S06]  /*6120*/  FMNMX.FTZ R3, R3, R4, !PT ;  /* 0x0000000403037209 */ /* 0x008fcc0007810000 */
[----:B------:R-:W-:Y:S01]  /*6130*/  MOV R54, R68 ;  /* 0x0000004400367202 */ /* 0x000fe20000000f00 */
[C---:B------:R-:W-:Y:S01]  /*6140*/  HMMA.16816.F32 R44, R8.reuse, R76, R28 ;  /* 0x0000004c082c723c */ /* 0x040fe2000000181c */
[----:B------:R-:W-:Y:S01]  /*6150*/  MUFU.EX2 R68, R0 ;  /* 0x0000000000447308 */ /* 0x000fe20000000800 */
[----:B------:R-:W-:Y:S02]  /*6160*/  IMAD.MOV.U32 R55, RZ, RZ, R157 ;  /* 0x000000ffff377224 */ /* 0x000fe400078e009d */
[--C-:B-1----:R-:W-:Y:S02]  /*6170*/  FFMA.FTZ R2, R146, c[0x0][0x2d0], -R7.reuse ;  /* 0x0000b40092027a23 */ /* 0x102fe40000010807 */
[----:B------:R-:W-:Y:S02]  /*6180*/  IMAD.MOV.U32 R53, RZ, RZ, R156 ;  /* 0x000000ffff357224 */ /* 0x000fe400078e009c */
[C---:B------:R-:W-:Y:S01]  /*6190*/  HMMA.16816.F32 R28, R8.reuse, R56, R12 ;  /* 0x00000038081c723c */ /* 0x040fe2000000180c */
[----:B------:R1:W-:Y:S07]  /*61a0*/  MUFU.EX2 R153, R2 ;  /* 0x0000000200997308 */ /* 0x0003ee0000000800 */
[C---:B------:R-:W-:Y:S08]  /*61b0*/  HMMA.16816.F32 R12, R8.reuse, R58, R32 ;  /* 0x0000003a080c723c */ /* 0x040ff00000001820 */
[----:B------:R-:W-:Y:S01]  /*61c0*/  HMMA.16816.F32 R16, R8, R86, R16 ;  /* 0x000000560810723c */ /* 0x000fe20000001810 */
[----:B-1----:R-:W-:-:S02]  /*61d0*/  FFMA.FTZ R2, R147, c[0x0][0x2d0], -R7 ;  /* 0x0000b40093027a23 */ /* 0x002fc40000010807 */
[----:B------:R-:W-:Y:S02]  /*61e0*/  IMAD.MOV.U32 R147, RZ, RZ, R158 ;  /* 0x000000ffff937224 */ /* 0x000fe400078e009e */
[----:B------:R1:W2:Y:S01]  /*61f0*/  MUFU.EX2 R40, R2 ;  /* 0x0000000200287308 */ /* 0x0002a20000000800 */
[----:B------:R-:W3:Y:S02]  /*6200*/  LDSM.16.MT88.4 R156, [R210+0x1900] ;  /* 0x00190000d29c783b */ /* 0x000ee40000004200 */
[C---:B------:R-:W-:Y:S01]  /*6210*/  HMMA.16816.F32 R24, R8.reuse, R66, R24 ;  /* 0x000000420818723c */ /* 0x040fe20000001818 */
[----:B-1----:R-:W-:Y:S02]  /*6220*/  FFMA.FTZ R2, R125, c[0x0][0x2d0], -R6 ;  /* 0x0000b4007d027a23 */ /* 0x002fe40000010806 */
[----:B--2---:R-:W-:Y:S02]  /*6230*/  IMAD.MOV.U32 R5, RZ, RZ, R40 ;  /* 0x000000ffff057224 */ /* 0x004fe400078e0028 */
[----:B------:R1:W-:Y:S03]  /*6240*/  MUFU.EX2 R52, R2 ;  /* 0x0000000200347308 */ /* 0x0003e60000000800 */
[C---:B------:R-:W-:Y:S08]  /*6250*/  HMMA.16816.F32 R40, R8.reuse, R64, R20 ;  /* 0x000000400828723c */ /* 0x040ff00000001814 */
[----:B------:R-:W-:Y:S01]  /*6260*/  HMMA.16816.F32 R20, R8, R78, R36 ;  /* 0x0000004e0814723c */ /* 0x000fe20000001824 */
[----:B-1----:R-:W-:-:S06]  /*6270*/  FFMA.FTZ R2, R126, c[0x0][0x2d0], -R6 ;  /* 0x0000b4007e027a23 */ /* 0x002fcc0000010806 */
[----:B------:R-:W-:Y:S01]  /*6280*/  F2FP.PACK_AB R10, R5, R153 ;  /* 0x00000099050a723e */ /* 0x000fe200000000ff */
[----:B------:R-:W1:Y:S01]  /*6290*/  LDSM.16.MT88.4 R124, [R209+0x1900] ;  /* 0x00190000d17c783b */ /* 0x000e620000004200 */
[----:B------:R-:W-:Y:S01]  /*62a0*/  IMAD.MOV.U32 R37, RZ, RZ, R69 ;  /* 0x000000ffff257224 */ /* 0x000fe200078e0045 */
[----:B------:R2:W4:Y:S01]  /*62b0*/  MUFU.EX2 R245, R2 ;  /* 0x0000000200f57308 */ /* 0x0005220000000800 */
[----:B------:R-:W-:Y:S01]  /*62c0*/  F2FP.PACK_AB R11, R68, R246 ;  /* 0x000000f6440b723e */ /* 0x000fe200000000ff */
[----:B------:R-:W-:Y:S01]  /*62d0*/  IMAD.MOV.U32 R39, RZ, RZ, R166 ;  /* 0x000000ffff277224 */ /* 0x000fe200078e00a6 */
[----:B------:R-:W-:Y:S01]  /*62e0*/  MOV R36, R167 ;  /* 0x000000a700247202 */ /* 0x000fe20000000f00 */
[----:B------:R-:W-:Y:S01]  /*62f0*/  IMAD.MOV.U32 R38, RZ, RZ, R165 ;  /* 0x000000ffff267224 */ /* 0x000fe200078e00a5 */
[----:B------:R-:W-:Y:S01]  /*6300*/  F2FP.PACK_AB R8, R37, R55 ;  /* 0x000000372508723e */ /* 0x000fe200000000ff */
[----:B--2---:R-:W-:Y:S01]  /*6310*/  FMUL.FTZ R2, R70, c[0x0][0x2d0] ;  /* 0x0000b40046027a20 */ /* 0x004fe20000410000 */
[----:B----4-:R-:W-:-:S04]  /*6320*/  F2FP.PACK_AB R9, R245, R52 ;  /* 0x00000034f509723e */ /* 0x010fc800000000ff */
[----:B------:R-:W-:Y:S02]  /*6330*/  FSEL R2, R2, RZ, P0 ;  /* 0x000000ff02027208 */ /* 0x000fe40000000000 */
[----:B------:R-:W-:Y:S01]  /*6340*/  FSETP.NEU.FTZ.AND P0, PT, R3, -INF , PT ;  /* 0xff8000000300780b */ /* 0x000fe20003f1d000 */
[C---:B------:R-:W-:Y:S02]  /*6350*/  HMMA.16816.F32 R132, R8.reuse, R162, R20 ;  /* 0x000000a20884723c */ /* 0x040fe40000001814 */
[--C-:B------:R-:W-:Y:S02]  /*6360*/  FFMA.FTZ R0, R114, c[0x0][0x2d0], -R2.reuse ;  /* 0x0000b40072007a23 */ /* 0x100fe40000010802 */
[----:B------:R-:W-:Y:S02]  /*6370*/  FFMA.FTZ R4, R131, c[0x0][0x2d0], -R2 ;  /* 0x0000b40083047a23 */ /* 0x000fe40000010802 */
[----:B------:R2:W-:Y:S01]  /*6380*/  MUFU.EX2 R208, R0 ;  /* 0x0000000000d07308 */ /* 0x0005e20000000800 */
[----:B------:R-:W-:Y:S01]  /*6390*/  IMAD.MOV.U32 R131, RZ, RZ, R68 ;  /* 0x000000ffff837224 */ /* 0x000fe200078e0044 */
[----:B---3--:R-:W-:Y:S01]  /*63a0*/  HMMA.16816.F32 R136, R8, R156, R40 ;  /* 0x0000009c0888723c */ /* 0x008fe20000001828 */
[----:B------:R-:W-:-:S05]  /*63b0*/  IMAD.MOV.U32 R114, RZ, RZ, R150 ;  /* 0x000000ffff727224 */ /* 0x000fca00078e0096 */
[----:B------:R-:W-:Y:S02]  /*63c0*/  MUFU.EX2 R251, R4 ;  /* 0x0000000400fb7308 */ /* 0x000fe40000000800 */
[----:B-1----:R-:W-:Y:S01]  /*63d0*/  HMMA.16816.F32 R172, R8, R126, R16 ;  /* 0x0000007e08ac723c */ /* 0x002fe20000001810 */
[----:B--2---:R-:W-:Y:S01]  /*63e0*/  FFMA.FTZ R0, R119, c[0x0][0x2d0], -R2 ;  /* 0x0000b40077007a23 */ /* 0x004fe20000010802 */
[----:B------:R-:W-:-:S05]  /*63f0*/  MOV R119, R117 ;  /* 0x0000007500777202 */ /* 0x000fca0000000f00 */
[----:B------:R-:W-:Y:S01]  /*6400*/  IMAD.MOV.U32 R19, RZ, RZ, R248 ;  /* 0x000000ffff137224 */ /* 0x000fe200078e00f8 */
[----:B------:R-:W-:Y:S01]  /*6410*/  HMMA.16816.F32 R176, R8, R124, R48 ;  /* 0x0000007c08b0723c */ /* 0x000fe20000001830 */
[----:B------:R1:W-:Y:S01]  /*6420*/  MUFU.EX2 R213, R0 ;  /* 0x0000000000d57308 */ /* 0x0003e20000000800 */
[----:B------:R-:W-:Y:S01]  /*6430*/  MOV R18, R149 ;  /* 0x0000009500127202 */ /* 0x000fe20000000f00 */
[----:B------:R-:W-:Y:S02]  /*6440*/  IMAD.MOV.U32 R17, RZ, RZ, R148 ;  /* 0x000000ffff117224 */ /* 0x000fe400078e0094 */
[----:B------:R-:W-:Y:S02]  /*6450*/  IMAD.MOV.U32 R117, RZ, RZ, R154 ;  /* 0x000000ffff757224 */ /* 0x000fe400078e009a */
[----:B------:R-:W-:Y:S01]  /*6460*/  IMAD.MOV.U32 R48, RZ, RZ, R155 ;  /* 0x000000ffff307224 */ /* 0x000fe200078e009b */
[----:B------:R-:W-:Y:S01]  /*6470*/  MOV R49, R153 ;  /* 0x0000009900317202 */ /* 0x000fe20000000f00 */
[----:B------:R-:W-:-:S02]  /*6480*/  IMAD.MOV.U32 R50, RZ, RZ, R152 ;  /* 0x000000ffff327224 */ /* 0x000fc400078e0098 */
[----:B------:R-:W-:Y:S02]  /*6490*/  IMAD.MOV.U32 R51, RZ, RZ, R245 ;  /* 0x000000ffff337224 */ /* 0x000fe400078e00f5 */
[--C-:B-1----:R-:W-:Y:S02]  /*64a0*/  FFMA.FTZ R0, R122, c[0x0][0x2d0], -R2.reuse ;  /* 0x0000b4007a007a23 */ /* 0x102fe40000010802 */
[----:B------:R-:W-:Y:S02]  /*64b0*/  HMMA.16816.F32 R120, R8, R160, R44 ;  /* 0x000000a00878723c */ /* 0x000fe4000000182c */
[----:B------:R1:W-:Y:S02]  /*64c0*/  MUFU.EX2 R146, R0 ;  /* 0x0000000000927308 */ /* 0x0003e40000000800 */
[--C-:B-1----:R-:W-:Y:S01]  /*64d0*/  FFMA.FTZ R0, R128, c[0x0][0x2d0], -R2.reuse ;  /* 0x0000b40080007a23 */ /* 0x102fe20000010802 */
[----:B------:R-:W-:Y:S02]  /*64e0*/  MOV R128, R168 ;  /* 0x000000a800807202 */ /* 0x000fe40000000f00 */
[----:B------:R-:W1:Y:S03]  /*64f0*/  LDSM.16.MT88.4 R168, [R211+0x1900] ;  /* 0x00190000d3a8783b */ /* 0x000e660000004200 */
[----:B------:R2:W-:Y:S02]  /*6500*/  MUFU.EX2 R252, R0 ;  /* 0x0000000000fc7308 */ /* 0x0005e40000000800 */
[----:B--2---:R-:W-:-:S02]  /*6510*/  FFMA.FTZ R0, R130, c[0x0][0x2d0], -R2 ;  /* 0x0000b40082007a23 */ /* 0x004fc40000010802 */
[----:B------:R-:W-:-:S04]  /*6520*/  IMAD.MOV.U32 R130, RZ, RZ, R151 ;  /* 0x000000ffff827224 */ /* 0x000fc800078e0097 */
[----:B------:R2:W3:Y:S01]  /*6530*/  MUFU.EX2 R32, R0 ;  /* 0x0000000000207308 */ /* 0x0004e20000000800 */
[----:B------:R-:W-:Y:S01]  /*6540*/  HMMA.16816.F32 R148, R8, R158, R24 ;  /* 0x0000009e0894723c */ /* 0x000fe20000001818 */
[----:B--2---:R-:W-:Y:S02]  /*6550*/  FMUL.FTZ R0, R3, c[0x0][0x2d0] ;  /* 0x0000b40003007a20 */ /* 0x004fe40000410000 */
[----:B---3--:R-:W-:-:S05]  /*6560*/  IMAD.MOV.U32 R16, RZ, RZ, R32 ;  /* 0x000000ffff107224 */ /* 0x008fca00078e0020 */
[----:B-1----:R-:W-:Y:S01]  /*6570*/  HMMA.16816.F32 R152, R8, R168, R28 ;  /* 0x000000a80898723c */ /* 0x002fe2000000181c */
[----:B------:R-:W-:-:S05]  /*6580*/  FSEL R0, R0, RZ, P0 ;  /* 0x000000ff00007208 */ /* 0x000fca0000000000 */
[----:B------:R-:W-:Y:S01]  /*6590*/  FFMA.FTZ R4, R73, c[0x0][0x2d0], -R0 ;  /* 0x0000b40049047a23 */ /* 0x000fe20000010800 */
[----:B------:R-:W-:-:S03]  /*65a0*/  MOV R73, R50 ;  /* 0x0000003200497202 */ /* 0x000fc60000000f00 */
[----:B------:R1:W-:Y:S02]  /*65b0*/  MUFU.EX2 R69, R4 ;  /* 0x0000000400457308 */ /* 0x0003e40000000800 */
[----:B-1----:R-:W-:Y:S02]  /*65c0*/  FFMA.FTZ R4, R74, c[0x0][0x2d0], -R0 ;  /* 0x0000b4004a047a23 */ /* 0x002fe40000010800 */
[----:B------:R-:W-:Y:S01]  /*65d0*/  IMAD.MOV.U32 R74, RZ, RZ, R114 ;  /* 0x000000ffff4a7224 */ /* 0x000fe200078e0072 */
[----:B------:R-:W-:-:S03]  /*65e0*/  MOV R114, R244 ;  /* 0x000000f400727202 */ /* 0x000fc60000000f00 */
[----:B------:R1:W2:Y:S02]  /*65f0*/  MUFU.EX2 R249, R4 ;  /* 0x0000000400f97308 */ /* 0x0002a40000000800 */
[----:B-1----:R-:W-:-:S06]  /*6600*/  FFMA.FTZ R4, R112, c[0x0][0x2d0], -R0 ;  /* 0x0000b40070047a23 */ /* 0x002fcc0000010800 */
[----:B------:R1:W-:Y:S02]  /*6610*/  MUFU.EX2 R250, R4 ;  /* 0x0000000400fa7308 */ /* 0x0003e40000000800 */
[----:B-1----:R-:W-:Y:S02]  /*6620*/  FFMA.FTZ R4, R75, c[0x0][0x2d0], -R0 ;  /* 0x0000b4004b047a23 */ /* 0x002fe40000010800 */
[----:B------:R-:W-:-:S04]  /*6630*/  IMAD.MOV.U32 R75, RZ, RZ, R18 ;  /* 0x000000ffff4b7224 */ /* 0x000fc800078e0012 */
[----:B------:R1:W3:Y:S02]  /*6640*/  MUFU.EX2 R68, R4 ;  /* 0x0000000400447308 */ /* 0x0002e40000000800 */
[----:B-1----:R-:W-:Y:S02]  /*6650*/  FFMA.FTZ R4, R140, c[0x0][0x2d0], -R2 ;  /* 0x0000b4008c047a23 */ /* 0x002fe40000010802 */
[----:B------:R-:W-:-:S04]  /*6660*/  IMAD.MOV.U32 R140, RZ, RZ, R5 ;  /* 0x000000ffff8c7224 */ /* 0x000fc800078e0005 */
[----:B------:R1:W-:Y:S01]  /*6670*/  MUFU.EX2 R248, R4 ;  /* 0x0000000400f87308 */ /* 0x0003e20000000800 */
[----:B------:R-:W-:Y:S02]  /*6680*/  IMAD.MOV.U32 R5, RZ, RZ, R164 ;  /* 0x000000ffff057224 */ /* 0x000fe400078e00a4 */
[----:B------:R-:W-:Y:S07]  /*6690*/  HMMA.16816.F32 R164, R8, R170, R12 ;  /* 0x000000aa08a4723c */ /* 0x000fee000000180c */
[----:B------:R-:W-:-:S02]  /*66a0*/  F2FP.PACK_AB R8, R213, R208 ;  /* 0x000000d0d508723e */ /* 0x000fc400000000ff */
[----:B------:R-:W-:Y:S02]  /*66b0*/  F2FP.PACK_AB R10, R252, R146 ;  /* 0x00000092fc0a723e */ /* 0x000fe400000000ff */
[----:B--2---:R-:W-:Y:S01]  /*66c0*/  F2FP.PACK_AB R9, R249, R69 ;  /* 0x00000045f909723e */ /* 0x004fe200000000ff */
[----:B-1----:R-:W-:Y:S01]  /*66d0*/  FFMA.FTZ R4, R141, c[0x0][0x2d0], -R2 ;  /* 0x0000b4008d047a23 */ /* 0x002fe20000010802 */
[----:B---3--:R-:W-:Y:S01]  /*66e0*/  F2FP.PACK_AB R11, R68, R250 ;  /* 0x000000fa440b723e */ /* 0x008fe200000000ff */
[----:B------:R-:W-:Y:S02]  /*66f0*/  IMAD.MOV.U32 R141, RZ, RZ, R247 ;  /* 0x000000ffff8d7224 */ /* 0x000fe400078e00f7 */
[----:B------:R1:W2:Y:S04]  /*6700*/  MUFU.EX2 R247, R4 ;  /* 0x0000000400f77308 */ /* 0x0002a80000000800 */
[C---:B------:R-:W-:Y:S07]  /*6710*/  HMMA.16816.F32 R24, R8.reuse, R80, RZ ;  /* 0x000000500818723c */ /* 0x040fee00000018ff */
[----:B------:R-:W-:Y:S01]  /*6720*/  IMAD.MOV.U32 R80, RZ, RZ, R246 ;  /* 0x000000ffff507224 */ /* 0x000fe200078e00f6 */
[----:B------:R-:W-:Y:S01]  /*6730*/  HMMA.16816.F32 R20, R8, R82, RZ ;  /* 0x000000520814723c */ /* 0x000fe200000018ff */
[----:B------:R-:W-:-:S02]  /*6740*/  IMAD.MOV.U32 R81, RZ, RZ, R243 ;  /* 0x000000ffff517224 */ /* 0x000fc400078e00f3 */
[----:B-1----:R-:W-:-:S04]  /*6750*/  FFMA.FTZ R4, R113, c[0x0][0x2d0], -R0 ;  /* 0x0000b40071047a23 */ /* 0x002fc80000010800 */
[----:B------:R-:W-:Y:S01]  /*6760*/  IMAD.MOV.U32 R82, RZ, RZ, R36 ;  /* 0x000000ffff527224 */ /* 0x000fe200078e0024 */
[----:B------:R1:W-:Y:S01]  /*6770*/  MUFU.EX2 R245, R4 ;  /* 0x0000000400f57308 */ /* 0x0003e20000000800 */
[----:B------:R-:W-:Y:S01]  /*6780*/  HMMA.16816.F32 R32, R8, R60, RZ ;  /* 0x0000003c0820723c */ /* 0x000fe200000018ff */
[----:B------:R-:W-:-:S06]  /*6790*/  IMAD.MOV.U32 R83, RZ, RZ, R51 ;  /* 0x000000ffff537224 */ /* 0x000fcc00078e0033 */
[----:B------:R-:W-:Y:S01]  /*67a0*/  MOV R60, R16 ;  /* 0x00000010003c7202 */ /* 0x000fe20000000f00 */
[----:B------:R-:W-:Y:S01]  /*67b0*/  HMMA.16816.F32 R28, R8, R62, RZ ;  /* 0x0000003e081c723c */ /* 0x000fe200000018ff */
[----:B------:R-:W-:Y:S02]  /*67c0*/  IMAD.MOV.U32 R61, RZ, RZ, R17 ;  /* 0x000000ffff3d7224 */ /* 0x000fe400078e0011 */
[----:B-1----:R-:W-:-:S05]  /*67d0*/  FFMA.FTZ R4, R115, c[0x0][0x2d0], -R0 ;  /* 0x0000b40073047a23 */ /* 0x002fca0000010800 */
[----:B------:R-:W-:Y:S01]  /*67e0*/  HMMA.16816.F32 R12, R8, R92, RZ ;  /* 0x0000005c080c723c */ /* 0x000fe200000018ff */
[----:B------:R-:W-:Y:S01]  /*67f0*/  IMAD.MOV.U32 R63, RZ, RZ, R19 ;  /* 0x000000ffff3f7224 */ /* 0x000fe200078e0013 */
[----:B------:R1:W3:Y:S01]  /*6800*/  MUFU.EX2 R244, R4 ;  /* 0x0000000400f47308 */ /* 0x0002e20000000800 */
[----:B------:R-:W-:-:S05]  /*6810*/  IMAD.MOV.U32 R62, RZ, RZ, R48 ;  /* 0x000000ffff3e7224 */ /* 0x000fca00078e0030 */
[C---:B------:R-:W-:Y:S07]  /*6820*/  HMMA.16816.F32 R16, R8.reuse, R88, RZ ;  /* 0x000000580810723c */ /* 0x040fee00000018ff */
[----:B------:R-:W-:Y:S01]  /*6830*/  IMAD.MOV.U32 R89, RZ, RZ, R38 ;  /* 0x000000ffff597224 */ /* 0x000fe200078e0026 */
[----:B------:R-:W-:Y:S01]  /*6840*/  HMMA.16816.F32 R40, R8, R94, RZ ;  /* 0x0000005e0828723c */ /* 0x000fe200000018ff */
[----:B------:R-:W-:Y:S02]  /*6850*/  IMAD.MOV.U32 R88, RZ, RZ, R39 ;  /* 0x000000ffff587224 */ /* 0x000fe400078e0027 */
[----:B-1----:R-:W-:-:S02]  /*6860*/  FFMA.FTZ R4, R116, c[0x0][0x2d0], -R0 ;  /* 0x0000b40074047a23 */ /* 0x002fc40000010800 */
[----:B------:R-:W-:Y:S02]  /*6870*/  IMAD.MOV.U32 R116, RZ, RZ, R49 ;  /* 0x000000ffff747224 */ /* 0x000fe400078e0031 */
[----:B------:R1:W-:Y:S02]  /*6880*/  MUFU.EX2 R246, R4 ;  /* 0x0000000400f67308 */ /* 0x0003e40000000800 */
[----:B-1----:R-:W-:Y:S01]  /*6890*/  FFMA.FTZ R4, R118, c[0x0][0x2d0], -R0 ;  /* 0x0000b40076047a23 */ /* 0x002fe20000010800 */
[----:B------:R-:W-:Y:S02]  /*68a0*/  MOV R118, R37 ;  /* 0x0000002500767202 */ /* 0x000fe40000000f00 */
[----:B------:R-:W-:Y:S03]  /*68b0*/  HMMA.16816.F32 R36, R8, R90, RZ ;  /* 0x0000005a0824723c */ /* 0x000fe600000018ff */
[----:B------:R-:W1:Y:S04]  /*68c0*/  MUFU.EX2 R243, R4 ;  /* 0x0000000400f37308 */ /* 0x000e680000000800 */
[----:B------:R-:W-:-:S02]  /*68d0*/  F2FP.PACK_AB R8, R251, R60 ;  /* 0x0000003cfb08723e */ /* 0x000fc400000000ff */
[----:B--2---:R-:W-:Y:S02]  /*68e0*/  F2FP.PACK_AB R10, R247, R248 ;  /* 0x000000f8f70a723e */ /* 0x004fe400000000ff */
[----:B---3--:R-:W-:Y:S02]  /*68f0*/  F2FP.PACK_AB R9, R244, R245 ;  /* 0x000000f5f409723e */ /* 0x008fe400000000ff */
[----:B-1----:R-:W-:Y:S01]  /*6900*/  F2FP.PACK_AB R11, R243, R246 ;  /* 0x000000f6f30b723e */ /* 0x002fe200000000ff */
[----:B------:R-:W-:Y:S02]  /*6910*/  FFMA.FTZ R4, R207, c[0x0][0x2d0], -R7 ;  /* 0x0000b400cf047a23 */ /* 0x000fe40000010807 */
[----:B------:R-:W-:Y:S02]  /*6920*/  IMAD.MOV.U32 R207, RZ, RZ, R216 ;  /* 0x000000ffffcf7224 */ /* 0x000fe400078e00d8 */
[----:B------:R1:W5:Y:S02]  /*6930*/  LDL.LU R216, [R1+0x50] ;  /* 0x0000500001d87983 */ /* 0x0003640000300800 */
[C---:B------:R-:W-:Y:S01]  /*6940*/  HMMA.16816.F32 R20, R8.reuse, R102, R20 ;  /* 0x000000660814723c */ /* 0x040fe20000001814 */
[----:B------:R2:W-:Y:S07]  /*6950*/  MUFU.EX2 R103, R4 ;  /* 0x0000000400677308 */ /* 0x0005ee0000000800 */
[C---:B------:R-:W-:Y:S07]  /*6960*/  HMMA.16816.F32 R48, R8.reuse, R104, R32 ;  /* 0x000000680830723c */ /* 0x040fee0000001820 */
[----:B------:R-:W-:Y:S01]  /*6970*/  MOV R105, R114 ;  /* 0x0000007200697202 */ /* 0x000fe20000000f00 */
[----:B------:R-:W-:Y:S01]  /*6980*/  HMMA.16816.F32 R32, R8, R96, R16 ;  /* 0x000000600820723c */ /* 0x000fe20000001810 */
[----:B--2---:R-:W-:Y:S01]  /*6990*/  FFMA.FTZ R4, R189, c[0x0][0x2d0], -R2 ;  /* 0x0000b400bd047a23 */ /* 0x004fe20000010802 */
[----:B------:R-:W-:-:S03]  /*69a0*/  MOV R189, R129 ;  /* 0x0000008100bd7202 */ /* 0x000fc60000000f00 */
[----:B------:R2:W-:Y:S03]  /*69b0*/  MUFU.EX2 R90, R4 ;  /* 0x00000004005a7308 */ /* 0x0005e60000000800 */
[C---:B------:R-:W-:Y:S01]  /*69c0*/  HMMA.16816.F32 R16, R8.reuse, R98, R36 ;  /* 0x000000620810723c */ /* 0x040fe20000001824 */
[----:B------:R-:W3:Y:S07]  /*69d0*/  LDSM.16.MT88.4 R36, [R209+0x2100] ;  /* 0x00210000d124783b */ /* 0x000eee0000004200 */
[----:B------:R-:W-:Y:S01]  /*69e0*/  HMMA.16816.F32 R44, R8, R100, R24 ;  /* 0x00000064082c723c */ /* 0x000fe20000001818 */
[----:B--2---:R-:W-:-:S02]  /*69f0*/  FFMA.FTZ R4, R188, c[0x0][0x2d0], -R2 ;  /* 0x0000b400bc047a23 */ /* 0x004fc40000010802 */
[----:B------:R-:W-:-:S05]  /*6a00*/  IMAD.MOV.U32 R188, RZ, RZ, R80 ;  /* 0x000000ffffbc7224 */ /* 0x000fca00078e0050 */
[----:B------:R-:W-:Y:S01]  /*6a10*/  HMMA.16816.F32 R28, R8, R106, R28 ;  /* 0x0000006a081c723c */ /* 0x000fe2000000181c */
[----:B------:R2:W4:Y:S01]  /*6a20*/  MUFU.EX2 R92, R4 ;  /* 0x00000004005c7308 */ /* 0x0005220000000800 */
[----:B------:R-:W-:-:S06]  /*6a30*/  IMAD.MOV.U32 R80, RZ, RZ, R52 ;  /* 0x000000ffff507224 */ /* 0x000fcc00078e0034 */
[C---:B------:R-:W-:Y:S08]  /*6a40*/  HMMA.16816.F32 R24, R8.reuse, R108, R12 ;  /* 0x0000006c0818723c */ /* 0x040ff0000000180c */
[----:B------:R-:W-:Y:S01]  /*6a50*/  HMMA.16816.F32 R12, R8, R110, R40 ;  /* 0x0000006e080c723c */ /* 0x000fe20000001828 */
[----:B--2---:R-:W-:Y:S01]  /*6a60*/  FFMA.FTZ R4, R187, c[0x0][0x2d0], -R2 ;  /* 0x0000b400bb047a23 */ /* 0x004fe20000010802 */
[----:B------:R-:W-:Y:S01]  /*6a70*/  MOV R187, R116 ;  /* 0x0000007400bb7202 */ /* 0x000fe20000000f00 */
[----:B------:R-:W-:-:S02]  /*6a80*/  IMAD.MOV.U32 R116, RZ, RZ, R131 ;  /* 0x000000ffff747224 */ /* 0x000fc400078e0083 */
[----:B------:R2:W-:Y:S02]  /*6a90*/  MUFU.EX2 R96, R4 ;  /* 0x0000000400607308 */ /* 0x0005e40000000800 */
[----:B------:R-:W-:Y:S01]  /*6aa0*/  IMAD.MOV.U32 R42, RZ, RZ, R89 ;  /* 0x000000ffff2a7224 */ /* 0x000fe200078e0059 */
[----:B----4-:R-:W-:Y:S01]  /*6ab0*/  F2FP.PACK_AB R8, R92, R90 ;  /* 0x0000005a5c08723e */ /* 0x010fe200000000ff */
[----:B------:R-:W-:Y:S02]  /*6ac0*/  IMAD.MOV.U32 R43, RZ, RZ, R88 ;  /* 0x000000ffff2b7224 */ /* 0x000fe400078e0058 */
[----:B------:R-:W-:Y:S01]  /*6ad0*/  IMAD.MOV.U32 R41, RZ, RZ, R82 ;  /* 0x000000ffff297224 */ /* 0x000fe200078e0052 */
[----:B------:R-:W-:Y:S01]  /*6ae0*/  MOV R82, R54 ;  /* 0x0000003600527202 */ /* 0x000fe20000000f00 */
[----:B------:R-:W-:Y:S02]  /*6af0*/  IMAD.MOV.U32 R40, RZ, RZ, R62 ;  /* 0x000000ffff287224 */ /* 0x000fe400078e003e */
[----:B------:R-:W-:-:S02]  /*6b00*/  IMAD.MOV.U32 R62, RZ, RZ, R53 ;  /* 0x000000ffff3e7224 */ /* 0x000fc400078e0035 */
[----:B--2---:R-:W-:Y:S02]  /*6b10*/  FFMA.FTZ R4, R186, c[0x0][0x2d0], -R2 ;  /* 0x0000b400ba047a23 */ /* 0x004fe40000010802 */
[----:B------:R-:W-:Y:S02]  /*6b20*/  IMAD.MOV.U32 R186, RZ, RZ, R83 ;  /* 0x000000ffffba7224 */ /* 0x000fe400078e0053 */
[----:B------:R2:W4:Y:S02]  /*6b30*/  MUFU.EX2 R98, R4 ;  /* 0x0000000400627308 */ /* 0x0005240000000800 */
[----:B--2---:R-:W-:Y:S01]  /*6b40*/  FFMA.FTZ R4, R145, c[0x0][0x2d0], -R0 ;  /* 0x0000b40091047a23 */ /* 0x004fe20000010800 */
[----:B----4-:R-:W-:-:S05]  /*6b50*/  F2FP.PACK_AB R10, R98, R96 ;  /* 0x00000060620a723e */ /* 0x010fca00000000ff */
[----:B------:R2:W-:Y:S02]  /*6b60*/  MUFU.EX2 R91, R4 ;  /* 0x00000004005b7308 */ /* 0x0005e40000000800 */
[----:B--2---:R-:W-:-:S06]  /*6b70*/  FFMA.FTZ R4, R144, c[0x0][0x2d0], -R0 ;  /* 0x0000b40090047a23 */ /* 0x004fcc0000010800 */
[----:B------:R2:W4:Y:S02]  /*6b80*/  MUFU.EX2 R93, R4 ;  /* 0x00000004005d7308 */ /* 0x0005240000000800 */
[----:B--2---:R-:W-:Y:S01]  /*6b90*/  FFMA.FTZ R4, R143, c[0x0][0x2d0], -R0 ;  /* 0x0000b4008f047a23 */ /* 0x004fe20000010800 */
[----:B----4-:R-:W-:-:S05]  /*6ba0*/  F2FP.PACK_AB R9, R93, R91 ;  /* 0x0000005b5d09723e */ /* 0x010fca00000000ff */
[----:B------:R2:W-:Y:S02]  /*6bb0*/  MUFU.EX2 R94, R4 ;  /* 0x00000004005e7308 */ /* 0x0005e40000000800 */
[----:B--2---:R-:W-:-:S06]  /*6bc0*/  FFMA.FTZ R4, R142, c[0x0][0x2d0], -R0 ;  /* 0x0000b4008e047a23 */ /* 0x004fcc0000010800 */
[----:B------:R2:W4:Y:S02]  /*6bd0*/  MUFU.EX2 R95, R4 ;  /* 0x00000004005f7308 */ /* 0x0005240000000800 */
[----:B--2---:R-:W-:Y:S01]  /*6be0*/  FFMA.FTZ R4, R228, c[0x0][0x2d0], -R7 ;  /* 0x0000b400e4047a23 */ /* 0x004fe20000010807 */
[----:B----4-:R-:W-:Y:S02]  /*6bf0*/  F2FP.PACK_AB R11, R95, R94 ;  /* 0x0000005e5f0b723e */ /* 0x010fe400000000ff */
[----:B------:R-:W-:-:S03]  /*6c00*/  MOV R228, R118 ;  /* 0x0000007600e47202 */ /* 0x000fc60000000f00 */
[----:B------:R2:W4:Y:S01]  /*6c10*/  MUFU.EX2 R102, R4 ;  /* 0x0000000400667308 */ /* 0x0005220000000800 */
[----:B------:R-:W-:Y:S01]  /*6c20*/  IMAD.MOV.U32 R118, RZ, RZ, R55 ;  /* 0x000000ffff767224 */ /* 0x000fe200078e0037 */
[C---:B------:R-:W-:Y:S01]  /*6c30*/  HMMA.16816.F32 R112, R8.reuse, R86, R28 ;  /* 0x000000560870723c */ /* 0x040fe2000000181c */
[----:B------:R-:W-:Y:S07]  /*6c40*/  LDSM.16.MT88.4 R28, [R210+0x2100] ;  /* 0x00210000d21c783b */ /* 0x000fee0000004200 */
[----:B------:R-:W-:Y:S01]  /*6c50*/  HMMA.16816.F32 R108, R8, R84, R48 ;  /* 0x00000054086c723c */ /* 0x000fe20000001830 */
[----:B--2---:R-:W-:-:S02]  /*6c60*/  FFMA.FTZ R4, R226, c[0x0][0x2d0], -R7 ;  /* 0x0000b400e2047a23 */ /* 0x004fc40000010807 */
[----:B------:R-:W-:-:S04]  /*6c70*/  IMAD.MOV.U32 R226, RZ, RZ, R146 ;  /* 0x000000ffffe27224 */ /* 0x000fc800078e0092 */
[----:B------:R-:W-:Y:S01]  /*6c80*/  MOV R50, R61 ;  /* 0x0000003d00327202 */ /* 0x000fe20000000f00 */
[----:B------:R2:W-:Y:S01]  /*6c90*/  MUFU.EX2 R100, R4 ;  /* 0x0000000400647308 */ /* 0x0005e20000000800 */
[----:B------:R-:W-:Y:S01]  /*6ca0*/  IMAD.MOV.U32 R51, RZ, RZ, R60 ;  /* 0x000000ffff337224 */ /* 0x000fe200078e003c */
[----:B------:R-:W-:Y:S01]  /*6cb0*/  MOV R60, R130 ;  /* 0x00000082003c7202 */ /* 0x000fe20000000f00 */
[----:B------:R-:W-:Y:S01]  /*6cc0*/  IMAD.MOV.U32 R49, RZ, RZ, R141 ;  /* 0x000000ffff317224 */ /* 0x000fe200078e008d */
[----:B------:R-:W-:Y:S01]  /*6cd0*/  HMMA.16816.F32 R44, R8, R76, R44 ;  /* 0x0000004c082c723c */ /* 0x000fe2000000182c */
[----:B------:R-:W-:Y:S02]  /*6ce0*/  IMAD.MOV.U32 R61, RZ, RZ, R140 ;  /* 0x000000ffff3d7224 */ /* 0x000fe400078e008c */
[----:B------:R-:W-:Y:S02]  /*6cf0*/  IMAD.MOV.U32 R48, RZ, RZ, R147 ;  /* 0x000000ffff307224 */ /* 0x000fe400078e0093 */
[----:B--2---:R-:W-:-:S02]  /*6d00*/  FFMA.FTZ R4, R229, c[0x0][0x2d0], -R7 ;  /* 0x0000b400e5047a23 */ /* 0x004fc40000010807 */
[----:B------:R-:W-:Y:S02]  /*6d10*/  IMAD.MOV.U32 R229, RZ, RZ, R63 ;  /* 0x000000ffffe57224 */ /* 0x000fe400078e003f */
[----:B------:R2:W-:Y:S01]  /*6d20*/  MUFU.EX2 R101, R4 ;  /* 0x0000000400657308 */ /* 0x0005e20000000800 */
[----:B------:R-:W-:Y:S02]  /*6d30*/  IMAD.MOV.U32 R63, RZ, RZ, R128 ;  /* 0x000000ffff3f7224 */ /* 0x000fe400078e0080 */
[----:B--2---:R-:W-:-:S05]  /*6d40*/  FFMA.FTZ R4, R230, c[0x0][0x2d0], -R7 ;  /* 0x0000b400e6047a23 */ /* 0x004fca0000010807 */
[----:B------:R2:W-:Y:S02]  /*6d50*/  MUFU.EX2 R99, R4 ;  /* 0x0000000400637308 */ /* 0x0005e40000000800 */
[----:B--2---:R-:W-:-:S06]  /*6d60*/  FFMA.FTZ R4, R231, c[0x0][0x2d0], -R7 ;  /* 0x0000b400e7047a23 */ /* 0x004fcc0000010807 */
[----:B------:R2:W-:Y:S02]  /*6d70*/  MUFU.EX2 R97, R4 ;  /* 0x0000000400617308 */ /* 0x0005e40000000800 */
[----:B--2---:R-:W-:Y:S01]  /*6d80*/  FFMA.FTZ R4, R196, c[0x0][0x2d0], -R6 ;  /* 0x0000b400c4047a23 */ /* 0x004fe20000010806 */
[----:B------:R-:W-:Y:S01]  /*6d90*/  HMMA.16816.F32 R128, R8, R78, R20 ;  /* 0x0000004e0880723c */ /* 0x000fe20000001814 */
[----:B------:R-:W-:Y:S01]  /*6da0*/  LDSM.16.MT88.4 R20, [R211+0x2100] ;  /* 0x00210000d314783b */ /* 0x000fe20000004200 */
[----:B------:R-:W-:-:S03]  /*6db0*/  IMAD.MOV.U32 R196, RZ, RZ, R105 ;  /* 0x000000ffffc47224 */ /* 0x000fc600078e0069 */
[----:B------:R2:W-:Y:S02]  /*6dc0*/  MUFU.EX2 R89, R4 ;  /* 0x0000000400597308 */ /* 0x0005e40000000800 */
[----:B--2---:R-:W-:-:S06]  /*6dd0*/  FFMA.FTZ R4, R202, c[0x0][0x2d0], -R6 ;  /* 0x0000b400ca047a23 */ /* 0x004fcc0000010806 */
[----:B------:R2:W1:Y:S02]  /*6de0*/  MUFU.EX2 R88, R4 ;  /* 0x0000000400587308 */ /* 0x0004640000000800 */
[----:B--2---:R-:W-:-:S06]  /*6df0*/  FFMA.FTZ R4, R201, c[0x0][0x2d0], -R6 ;  /* 0x0000b400c9047a23 */ /* 0x004fcc0000010806 */
[----:B------:R2:W-:Y:S01]  /*6e00*/  MUFU.EX2 R87, R4 ;  /* 0x0000000400577308 */ /* 0x0005e20000000800 */
[----:B------:R-:W-:Y:S01]  /*6e10*/  HMMA.16816.F32 R140, R8, R64, R32 ;  /* 0x00000040088c723c */ /* 0x000fe20000001820 */
[----:B------:R-:W1:Y:S01]  /*6e20*/  LDSM.16.MT88.4 R32, [R212+0x2100] ;  /* 0x00210000d420783b */ /* 0x000e620000004200 */
[----:B--2---:R-:W-:-:S05]  /*6e30*/  FFMA.FTZ R4, R203, c[0x0][0x2d0], -R6 ;  /* 0x0000b400cb047a23 */ /* 0x004fca0000010806 */
[----:B------:R2:W1:Y:S01]  /*6e40*/  MUFU.EX2 R85, R4 ;  /* 0x0000000400557308 */ /* 0x0004620000000800 */
[C---:B------:R-:W-:Y:S08]  /*6e50*/  HMMA.16816.F32 R52, R8.reuse, R56, R24 ;  /* 0x000000380834723c */ /* 0x040ff00000001818 */
[----:B------:R-:W-:Y:S01]  /*6e60*/  HMMA.16816.F32 R144, R8, R66, R16 ;  /* 0x000000420890723c */ /* 0x000fe20000001810 */
[----:B------:R-:W-:Y:S01]  /*6e70*/  MOV R201, R50 ;  /* 0x0000003200c97202 */ /* 0x000fe20000000f00 */
[----:B--2---:R-:W-:-:S06]  /*6e80*/  FFMA.FTZ R4, R238, c[0x0][0x2d0], -R7 ;  /* 0x0000b400ee047a23 */ /* 0x004fcc0000010807 */
[----:B------:R-:W-:Y:S01]  /*6e90*/  HMMA.16816.F32 R56, R8, R58, R12 ;  /* 0x0000003a0838723c */ /* 0x000fe2000000180c */
[----:B------:R-:W-:Y:S01]  /*6ea0*/  IMAD.MOV.U32 R203, RZ, RZ, R49 ;  /* 0x000000ffffcb7224 */ /* 0x000fe200078e0031 */
[----:B------:R-:W2:Y:S01]  /*6eb0*/  LDSM.16.MT88.4 R16, [R209+0x2900] ;  /* 0x00290000d110783b */ /* 0x000ea20000004200 */
[----:B------:R3:W-:Y:S03]  /*6ec0*/  MUFU.EX2 R86, R4 ;  /* 0x0000000400567308 */ /* 0x0007e60000000800 */
[----:B------:R-:W2:Y:S01]  /*6ed0*/  LDSM.16.MT88.4 R24, [R212+0x2900] ;  /* 0x00290000d418783b */ /* 0x000ea20000004200 */
[----:B----4-:R-:W-:Y:S02]  /*6ee0*/  F2FP.PACK_AB R8, R102, R103 ;  /* 0x000000676608723e */ /* 0x010fe400000000ff */
[----:B-1----:R-:W-:Y:S02]  /*6ef0*/  F2FP.PACK_AB R9, R88, R89 ;  /* 0x000000595809723e */ /* 0x002fe400000000ff */
[----:B------:R-:W-:-:S02]  /*6f00*/  F2FP.PACK_AB R10, R101, R100 ;  /* 0x00000064650a723e */ /* 0x000fc400000000ff */
[----:B------:R-:W-:Y:S01]  /*6f10*/  F2FP.PACK_AB R11, R85, R87 ;  /* 0x00000057550b723e */ /* 0x000fe200000000ff */
[----:B------:R-:W-:Y:S02]  /*6f20*/  IMAD.MOV.U32 R50, RZ, RZ, R51 ;  /* 0x000000ffff327224 */ /* 0x000fe400078e0033 */
[----:B---3--:R-:W-:-:S04]  /*6f30*/  FFMA.FTZ R4, R204, c[0x0][0x2d0], -R6 ;  /* 0x0000b400cc047a23 */ /* 0x008fc80000010806 */
[----:B------:R-:W-:Y:S01]  /*6f40*/  HMMA.16816.F32 R104, R8, R36, R176 ;  /* 0x000000240868723c */ /* 0x000fe200000018b0 */
[----:B------:R-:W-:Y:S01]  /*6f50*/  IMAD.MOV.U32 R51, RZ, RZ, R40 ;  /* 0x000000ffff337224 */ /* 0x000fe200078e0028 */
[----:B------:R1:W-:Y:S01]  /*6f60*/  MUFU.EX2 R83, R4 ;  /* 0x0000000400537308 */ /* 0x0003e20000000800 */
[----:B------:R-:W-:-:S04]  /*6f70*/  IMAD.MOV.U32 R40, RZ, RZ, R42 ;  /* 0x000000ffff287224 */ /* 0x000fc800078e002a */
[----:B------:R-:W-:Y:S01]  /*6f80*/  IMAD.MOV.U32 R176, RZ, RZ, R229 ;  /* 0x000000ffffb07224 */ /* 0x000fe200078e00e5 */
[----:B------:R-:W-:Y:S01]  /*6f90*/  MOV R229, R41 ;  /* 0x0000002900e57202 */ /* 0x000fe20000000f00 */
[----:B------:R-:W-:Y:S01]  /*6fa0*/  IMAD.MOV.U32 R41, RZ, RZ, R43 ;  /* 0x000000ffff297224 */ /* 0x000fe200078e002b */
[----:B------:R-:W-:Y:S01]  /*6fb0*/  MOV R238, R189 ;  /* 0x000000bd00ee7202 */ /* 0x000fe20000000f00 */
[----:B------:R-:W-:Y:S02]  /*6fc0*/  IMAD.MOV.U32 R42, RZ, RZ, R207 ;  /* 0x000000ffff2a7224 */ /* 0x000fe400078e00cf */
[----:B------:R-:W-:Y:S01]  /*6fd0*/  IMAD.MOV.U32 R43, RZ, RZ, R118 ;  /* 0x000000ffff2b7224 */ /* 0x000fe200078e0076 */
[----:B------:R-:W-:Y:S01]  /*6fe0*/  MOV R207, R116 ;  /* 0x0000007400cf7202 */ /* 0x000fe20000000f00 */
[----:B------:R-:W-:Y:S02]  /*6ff0*/  FFMA.FTZ R7, R240, c[0x0][0x2d0], -R7 ;  /* 0x0000b400f0077a23 */ /* 0x000fe40000010807 */
[----:B-1----:R-:W-:-:S02]  /*7000*/  FFMA.FTZ R4, R205, c[0x0][0x2d0], -R6 ;  /* 0x0000b400cd047a23 */ /* 0x002fc40000010806 */
[----:B------:R-:W-:Y:S02]  /*7010*/  IMAD.MOV.U32 R205, RZ, RZ, R226 ;  /* 0x000000ffffcd7224 */ /* 0x000fe400078e00e2 */
[----:B------:R-:W-:Y:S02]  /*7020*/  IMAD.MOV.U32 R226, RZ, RZ, R82 ;  /* 0x000000ffffe27224 */ /* 0x000fe400078e0052 */
[----:B------:R-:W-:Y:S01]  /*7030*/  IMAD.MOV.U32 R189, RZ, RZ, R61 ;  /* 0x000000ffffbd7224 */ /* 0x000fe200078e003d */
[----:B------:R1:W3:Y:S01]  /*7040*/  MUFU.EX2 R82, R4 ;  /* 0x0000000400527308 */ /* 0x0002e20000000800 */
[----:B------:R-:W-:Y:S02]  /*7050*/  IMAD.MOV.U32 R240, RZ, RZ, R119 ;  /* 0x000000fffff07224 */ /* 0x000fe400078e0077 */
[----:B------:R-:W-:Y:S02]  /*7060*/  IMAD.MOV.U32 R61, RZ, RZ, R117 ;  /* 0x000000ffff3d7224 */ /* 0x000fe400078e0075 */
[----:B------:R-:W-:Y:S01]  /*7070*/  HMMA.16816.F32 R116, R8, R38, R172 ;  /* 0x000000260874723c */ /* 0x000fe200000018ac */
[----:B------:R-:W-:-:S02]  /*7080*/  IMAD.MOV.U32 R204, RZ, RZ, R229 ;  /* 0x000000ffffcc7224 */ /* 0x000fc400078e00e5 */
[----:B------:R-:W-:Y:S02]  /*7090*/  IMAD.MOV.U32 R177, RZ, RZ, R48 ;  /* 0x000000ffffb17224 */ /* 0x000fe400078e0030 */
[----:B------:R-:W-:Y:S02]  /*70a0*/  IMAD.MOV.U32 R179, RZ, RZ, R40 ;  /* 0x000000ffffb37224 */ /* 0x000fe400078e0028 */
[----:B------:R-:W-:Y:S01]  /*70b0*/  MOV R175, R50 ;  /* 0x0000003200af7202 */ /* 0x000fe20000000f00 */
[----:B------:R-:W-:Y:S01]  /*70c0*/  IMAD.MOV.U32 R229, RZ, RZ, R43 ;  /* 0x000000ffffe57224 */ /* 0x000fe200078e002b */
[----:B------:R-:W-:Y:S01]  /*70d0*/  MOV R174, R41 ;  /* 0x0000002900ae7202 */ /* 0x000fe20000000f00 */
[--C-:B-1----:R-:W-:Y:S02]  /*70e0*/  FFMA.FTZ R4, R206, c[0x0][0x2d0], -R6.reuse ;  /* 0x0000b400ce047a23 */ /* 0x102fe40000010806 */
[----:B------:R-:W-:Y:S02]  /*70f0*/  FFMA.FTZ R6, R225, c[0x0][0x2d0], -R6 ;  /* 0x0000b400e1067a23 */ /* 0x000fe40000010806 */
[----:B------:R-:W-:-:S02]  /*7100*/  IMAD.MOV.U32 R206, RZ, RZ, R51 ;  /* 0x000000ffffce7224 */ /* 0x000fc400078e0033 */
[----:B------:R-:W-:Y:S01]  /*7110*/  IMAD.MOV.U32 R225, RZ, RZ, R42 ;  /* 0x000000ffffe17224 */ /* 0x000fe200078e002a */
[----:B------:R-:W-:Y:S04]  /*7120*/  LDSM.16.MT88.4 R48, [R211+0x2900] ;  /* 0x00290000d330783b */ /* 0x000fe80000004200 */
[----:B------:R-:W1:Y:S01]  /*7130*/  LDSM.16.MT88.4 R40, [R210+0x2900] ;  /* 0x00290000d228783b */ /* 0x000e620000004200 */
[----:B------:R-:W-:Y:S02]  /*7140*/  IMAD.MOV.U32 R173, RZ, RZ, R81 ;  /* 0x000000ffffad7224 */ /* 0x000fe400078e0051 */
[----:B------:R4:W-:Y:S01]  /*7150*/  MUFU.EX2 R81, R4 ;  /* 0x0000000400517308 */ /* 0x0009e20000000800 */
[----:B------:R-:W-:Y:S01]  /*7160*/  MOV R230, R226 ;  /* 0x000000e200e67202 */ /* 0x000fe20000000f00 */
[----:B------:R-:W-:Y:S01]  /*7170*/  HMMA.16816.F32 R120, R8, R32, R120 ;  /* 0x000000200878723c */ /* 0x000fe20000001878 */
[----:B------:R-:W-:-:S05]  /*7180*/  IMAD.MOV.U32 R226, RZ, RZ, R80 ;  /* 0x000000ffffe27224 */ /* 0x000fca00078e0050 */
[----:B------:R-:W1:Y:S02]  /*7190*/  MUFU.EX2 R84, R7 ;  /* 0x0000000700547308 */ /* 0x000e640000000800 */
[----:B------:R-:W-:Y:S01]  /*71a0*/  HMMA.16816.F32 R132, R8, R34, R132 ;  /* 0x000000220884723c */ /* 0x000fe20000001884 */
[----:B----4-:R-:W-:-:S05]  /*71b0*/  FFMA.FTZ R4, R194, c[0x0][0x2d0], -R2 ;  /* 0x0000b400c2047a23 */ /* 0x010fca0000010802 */
[----:B------:R-:W4:Y:S02]  /*71c0*/  MUFU.EX2 R80, R6 ;  /* 0x0000000600507308 */ /* 0x000f240000000800 */
[C---:B------:R-:W-:Y:S06]  /*71d0*/  HMMA.16816.F32 R136, R8.reuse, R28, R136 ;  /* 0x0000001c0888723c */ /* 0x040fec0000001888 */
[----:B------:R1:W-:Y:S02]  /*71e0*/  MUFU.EX2 R79, R4 ;  /* 0x00000004004f7308 */ /* 0x0003e40000000800 */
[C---:B------:R-:W-:Y:S08]  /*71f0*/  HMMA.16816.F32 R148, R8.reuse, R30, R148 ;  /* 0x0000001e0894723c */ /* 0x040ff00000001894 */
[----:B------:R-:W-:Y:S01]  /*7200*/  HMMA.16816.F32 R152, R8, R20, R152 ;  /* 0x000000140898723c */ /* 0x000fe20000001898 */
[----:B-1----:R-:W-:-:S07]  /*7210*/  FFMA.FTZ R4, R195, c[0x0][0x2d0], -R2 ;  /* 0x0000b400c3047a23 */ /* 0x002fce0000010802 */
[----:B------:R-:W-:Y:S01]  /*7220*/  HMMA.16816.F32 R8, R8, R22, R164 ;  /* 0x000000160808723c */ /* 0x000fe200000018a4 */
[----:B------:R1:W1:Y:S01]  /*7230*/  MUFU.EX2 R78, R4 ;  /* 0x00000004004e7308 */ /* 0x0002620000000800 */
[----:B------:R-:W-:-:S05]  /*7240*/  IMAD.MOV.U32 R202, RZ, RZ, R74 ;  /* 0x000000ffffca7224 */ /* 0x000fca00078e004a */
[----:B------:R-:W-:Y:S01]  /*7250*/  F2FP.PACK_AB R164, R97, R99 ;  /* 0x0000006361a4723e */ /* 0x000fe200000000ff */
[----:B-1----:R-:W-:-:S04]  /*7260*/  FFMA.FTZ R4, R197, c[0x0][0x2d0], -R2 ;  /* 0x0000b400c5047a23 */ /* 0x002fc80000010802 */
[----:B------:R1:W-:Y:S01]  /*7270*/  MUFU.EX2 R77, R4 ;  /* 0x00000004004d7308 */ /* 0x0003e20000000800 */
[----:B---3--:R-:W-:Y:S02]  /*7280*/  F2FP.PACK_AB R165, R82, R83 ;  /* 0x0000005352a5723e */ /* 0x008fe400000000ff */
[----:B------:R-:W-:Y:S02]  /*7290*/  F2FP.PACK_AB R166, R84, R86 ;  /* 0x0000005654a6723e */ /* 0x000fe400000000ff */
[----:B----4-:R-:W-:Y:S01]  /*72a0*/  F2FP.PACK_AB R167, R80, R81 ;  /* 0x0000005150a7723e */ /* 0x010fe200000000ff */
[----:B-1----:R-:W-:-:S04]  /*72b0*/  FFMA.FTZ R4, R200, c[0x0][0x2d0], -R2 ;  /* 0x0000b400c8047a23 */ /* 0x002fc80000010802 */
[----:B------:R1:W3:Y:S01]  /*72c0*/  MUFU.EX2 R76, R4 ;  /* 0x00000004004c7308 */ /* 0x0002e20000000800 */
[----:B------:R-:W-:Y:S01]  /*72d0*/  IMAD.MOV.U32 R195, RZ, RZ, R75 ;  /* 0x000000ffffc37224 */ /* 0x000fe200078e004b */
[----:B--2---:R-:W-:Y:S01]  /*72e0*/  HMMA.16816.F32 R104, R164, R16, R104 ;  /* 0x00000010a468723c */ /* 0x004fe20000001868 */
[----:B------:R-:W-:Y:S02]  /*72f0*/  IMAD.MOV.U32 R231, RZ, RZ, R62 ;  /* 0x000000ffffe77224 */ /* 0x000fe400078e003e */
[----:B-1----:R-:W-:-:S04]  /*7300*/  FFMA.FTZ R4, R190, c[0x0][0x2d0], -R0 ;  /* 0x0000b400be047a23 */ /* 0x002fc80000010800 */
[----:B------:R1:W-:Y:S01]  /*7310*/  MUFU.EX2 R74, R4 ;  /* 0x00000004004a7308 */ /* 0x0003e20000000800 */
[----:B------:R-:W-:Y:S01]  /*7320*/  HMMA.16816.F32 R116, R164, R18, R116 ;  /* 0x00000012a474723c */ /* 0x000fe20000001874 */
[----:B------:R-:W-:-:S07]  /*7330*/  IMAD.MOV.U32 R194, RZ, RZ, R61 ;  /* 0x000000ffffc27224 */ /* 0x000fce00078e003d */
[----:B------:R-:W-:Y:S01]  /*7340*/  HMMA.16816.F32 R120, R164, R24, R120 ;  /* 0x00000018a478723c */ /* 0x000fe20000001878 */
[----:B-1----:R-:W-:-:S07]  /*7350*/  FFMA.FTZ R4, R191, c[0x0][0x2d0], -R0 ;  /* 0x0000b400bf047a23 */ /* 0x002fce0000010800 */
[C---:B------:R-:W-:Y:S01]  /*7360*/  HMMA.16816.F32 R132, R164.reuse, R26, R132 ;  /* 0x0000001aa484723c */ /* 0x040fe20000001884 */
[----:B------:R1:W2:Y:S07]  /*7370*/  MUFU.EX2 R75, R4 ;  /* 0x00000004004b7308 */ /* 0x0002ae0000000800 */
[C---:B------:R-:W-:Y:S08]  /*7380*/  HMMA.16816.F32 R136, R164.reuse, R40, R136 ;  /* 0x00000028a488723c */ /* 0x040ff00000001888 */
[----:B------:R-:W-:Y:S01]  /*7390*/  HMMA.16816.F32 R148, R164, R42, R148 ;  /* 0x0000002aa494723c */ /* 0x000fe20000001894 */
[----:B-1----:R-:W-:-:S07]  /*73a0*/  FFMA.FTZ R4, R192, c[0x0][0x2d0], -R0 ;  /* 0x0000b400c0047a23 */ /* 0x002fce0000010800 */
[C---:B------:R-:W-:Y:S01]  /*73b0*/  HMMA.16816.F32 R152, R164.reuse, R48, R152 ;  /* 0x00000030a498723c */ /* 0x040fe20000001898 */
[----:B------:R1:W-:Y:S07]  /*73c0*/  MUFU.EX2 R61, R4 ;  /* 0x00000004003d7308 */ /* 0x0003ee0000000800 */
[----:B------:R-:W-:Y:S07]  /*73d0*/  HMMA.16816.F32 R164, R164, R50, R8 ;  /* 0x00000032a4a4723c */ /* 0x000fee0000001808 */
[----:B------:R-:W-:-:S02]  /*73e0*/  FFMA.FTZ R8, R232, c[0x0][0x2d0], -R2 ;  /* 0x0000b400e8087a23 */ /* 0x000fc40000010802 */
[----:B-1----:R-:W-:Y:S02]  /*73f0*/  FFMA.FTZ R4, R193, c[0x0][0x2d0], -R0 ;  /* 0x0000b400c1047a23 */ /* 0x002fe40000010800 */
[----:B------:R1:W-:Y:S01]  /*7400*/  MUFU.EX2 R62, R8 ;  /* 0x00000008003e7308 */ /* 0x0003e20000000800 */
[----:B------:R-:W-:Y:S01]  /*7410*/  IMAD.MOV.U32 R178, RZ, RZ, R63 ;  /* 0x000000ffffb27224 */ /* 0x000fe200078e003f */
[----:B------:R-:W-:-:S06]  /*7420*/  MOV R172, R60 ;  /* 0x0000003c00ac7202 */ /* 0x000fcc0000000f00 */
[----:B------:R-:W4:Y:S01]  /*7430*/  MUFU.EX2 R60, R4 ;  /* 0x00000004003c7308 */ /* 0x000f220000000800 */
[----:B-1----:R-:W-:-:S07]  /*7440*/  FFMA.FTZ R8, R233, c[0x0][0x2d0], -R2 ;  /* 0x0000b400e9087a23 */ /* 0x002fce0000010802 */
[----:B------:R1:W1:Y:S01]  /*7450*/  MUFU.EX2 R63, R8 ;  /* 0x00000008003f7308 */ /* 0x0002620000000800 */
[----:B------:R-:W-:Y:S02]  /*7460*/  IMAD.MOV.U32 R200, RZ, RZ, R5 ;  /* 0x000000ffffc87224 */ /* 0x000fe400078e0005 */
[----:B-1----:R-:W-:-:S05]  /*7470*/  FFMA.FTZ R8, R234, c[0x0][0x2d0], -R2 ;  /* 0x0000b400ea087a23 */ /* 0x002fca0000010802 */
[----:B------:R1:W-:Y:S01]  /*7480*/  MUFU.EX2 R65, R8 ;  /* 0x0000000800417308 */ /* 0x0003e20000000800 */
[----:B------:R-:W-:Y:S02]  /*7490*/  F2FP.PACK_AB R4, R78, R79 ;  /* 0x0000004f4e04723e */ /* 0x000fe400000000ff */
[----:B---3--:R-:W-:Y:S02]  /*74a0*/  F2FP.PACK_AB R6, R76, R77 ;  /* 0x0000004d4c06723e */ /* 0x008fe400000000ff */
[----:B--2---:R-:W-:Y:S01]  /*74b0*/  F2FP.PACK_AB R5, R75, R74 ;  /* 0x0000004a4b05723e */ /* 0x004fe200000000ff */
[----:B-1----:R-:W-:-:S04]  /*74c0*/  FFMA.FTZ R8, R235, c[0x0][0x2d0], -R2 ;  /* 0x0000b400eb087a23 */ /* 0x002fc80000010802 */
[----:B------:R1:W2:Y:S01]  /*74d0*/  MUFU.EX2 R66, R8 ;  /* 0x0000000800427308 */ /* 0x0002a20000000800 */
[----:B----4-:R-:W-:Y:S02]  /*74e0*/  F2FP.PACK_AB R7, R60, R61 ;  /* 0x0000003d3c07723e */ /* 0x010fe400000000ff */
[----:B------:R-:W-:Y:S01]  /*74f0*/  MOV R197, R73 ;  /* 0x0000004900c57202 */ /* 0x000fe20000000f00 */
[----:B-1----:R-:W-:-:S04]  /*7500*/  FFMA.FTZ R8, R236, c[0x0][0x2d0], -R2 ;  /* 0x0000b400ec087a23 */ /* 0x002fc80000010802 */
[----:B------:R1:W-:Y:S01]  /*7510*/  MUFU.EX2 R67, R8 ;  /* 0x0000000800437308 */ /* 0x0003e20000000800 */
[C---:B------:R-:W-:Y:S08]  /*7520*/  HMMA.16816.F32 R108, R4.reuse, R124, R108 ;  /* 0x0000007c046c723c */ /* 0x040ff0000000186c */
[----:B------:R-:W-:Y:S01]  /*7530*/  HMMA.16816.F32 R112, R4, R126, R112 ;  /* 0x0000007e0470723c */ /* 0x000fe20000001870 */
[----:B-1----:R-:W-:-:S04]  /*7540*/  FFMA.FTZ R8, R237, c[0x0][0x2d0], -R2 ;  /* 0x0000b400ed087a23 */ /* 0x002fc80000010802 */
[----:B------:R1:W-:Y:S03]  /*7550*/  MUFU.EX2 R73, R8 ;  /* 0x0000000800497308 */ /* 0x0003e60000000800 */
[----:B------:R-:W-:Y:S01]  /*7560*/  HMMA.16816.F32 R124, R4, R160, R44 ;  /* 0x000000a0047c723c */ /* 0x000fe2000000182c */
[----:B-1----:R-:W-:-:S04]  /*7570*/  FFMA.FTZ R8, R199, c[0x0][0x2d0], -R0 ;  /* 0x0000b400c7087a23 */ /* 0x002fc80000010800 */
[----:B------:R1:W-:Y:S02]  /*7580*/  MUFU.EX2 R44, R8 ;  /* 0x00000008002c7308 */ /* 0x0003e40000000800 */
[----:B-1----:R-:W-:-:S06]  /*7590*/  FFMA.FTZ R8, R198, c[0x0][0x2d0], -R0 ;  /* 0x0000b400c6087a23 */ /* 0x002fcc0000010800 */
[----:B------:R1:W3:Y:S02]  /*75a0*/  MUFU.EX2 R45, R8 ;  /* 0x00000008002d7308 */ /* 0x0002e40000000800 */
[----:B-1----:R-:W-:-:S06]  /*75b0*/  FFMA.FTZ R8, R181, c[0x0][0x2d0], -R0 ;  /* 0x0000b400b5087a23 */ /* 0x002fcc0000010800 */
[----:B------:R1:W-:Y:S02]  /*75c0*/  MUFU.EX2 R64, R8 ;  /* 0x0000000800407308 */ /* 0x0003e40000000800 */
[----:B-1----:R-:W-:-:S06]  /*75d0*/  FFMA.FTZ R8, R180, c[0x0][0x2d0], -R0 ;  /* 0x0000b400b4087a23 */ /* 0x002fcc0000010800 */
[----:B------:R1:W4:Y:S01]  /*75e0*/  MUFU.EX2 R47, R8 ;  /* 0x00000008002f7308 */ /* 0x0003220000000800 */
[C---:B------:R-:W-:Y:S08]  /*75f0*/  HMMA.16816.F32 R12, R4.reuse, R168, R52 ;  /* 0x000000a8040c723c */ /* 0x040ff00000001834 */
[----:B------:R-:W-:Y:S01]  /*7600*/  HMMA.16816.F32 R128, R4, R162, R128 ;  /* 0x000000a20480723c */ /* 0x000fe20000001880 */
[----:B-1----:R-:W-:-:S02]  /*7610*/  FFMA.FTZ R8, R241, c[0x0][0x2d0], -R2 ;  /* 0x0000b400f1087a23 */ /* 0x002fc40000010802 */
[----:B------:R-:W-:-:S05]  /*7620*/  FFMA.FTZ R2, R239, c[0x0][0x2d0], -R2 ;  /* 0x0000b400ef027a23 */ /* 0x000fca0000010802 */
[C---:B------:R-:W-:Y:S01]  /*7630*/  HMMA.16816.F32 R140, R4.reuse, R156, R140 ;  /* 0x0000009c048c723c */ /* 0x040fe2000000188c */
[----:B------:R1:W-:Y:S07]  /*7640*/  MUFU.EX2 R53, R8 ;  /* 0x0000000800357308 */ /* 0x0003ee0000000800 */
[C---:B------:R-:W-:Y:S01]  /*7650*/  HMMA.16816.F32 R144, R4.reuse, R158, R144 ;  /* 0x0000009e0490723c */ /* 0x040fe20000001890 */
[----:B------:R2:W-:Y:S07]  /*7660*/  MUFU.EX2 R52, R2 ;  /* 0x0000000200347308 */ /* 0x0005ee0000000800 */
[----:B-1----:R-:W-:Y:S07]  /*7670*/  HMMA.16816.F32 R8, R4, R170, R56 ;  /* 0x000000aa0408723c */ /* 0x002fee0000001838 */
[----:B------:R-:W-:Y:S01]  /*7680*/  F2FP.PACK_AB R4, R63, R62 ;  /* 0x0000003e3f04723e */ /* 0x000fe200000000ff */
[----:B--2---:R-:W-:Y:S01]  /*7690*/  FFMA.FTZ R2, R184, c[0x0][0x2d0], -R0 ;  /* 0x0000b400b8027a23 */ /* 0x004fe20000010800 */
[----:B------:R-:W-:-:S02]  /*76a0*/  F2FP.PACK_AB R6, R66, R65 ;  /* 0x000000414206723e */ /* 0x000fc400000000ff */
[----:B---3--:R-:W-:Y:S02]  /*76b0*/  F2FP.PACK_AB R5, R45, R44 ;  /* 0x0000002c2d05723e */ /* 0x008fe400000000ff */
[----:B----4-:R-:W-:Y:S01]  /*76c0*/  F2FP.PACK_AB R7, R47, R64 ;  /* 0x000000402f07723e */ /* 0x010fe200000000ff */
[----:B------:R1:W2:Y:S06]  /*76d0*/  MUFU.EX2 R46, R2 ;  /* 0x00000002002e7308 */ /* 0x0002ac0000000800 */
[----:B------:R-:W-:Y:S01]  /*76e0*/  HMMA.16816.F32 R108, R4, R36, R108 ;  /* 0x00000024046c723c */ /* 0x000fe2000000186c */
[----:B-1----:R-:W-:-:S04]  /*76f0*/  FFMA.FTZ R2, R183, c[0x0][0x2d0], -R0 ;  /* 0x0000b400b7027a23 */ /* 0x002fc80000010800 */
[----:B------:R1:W3:Y:S03]  /*7700*/  MUFU.EX2 R37, R2 ;  /* 0x0000000200257308 */ /* 0x0002e60000000800 */
[C---:B------:R-:W-:Y:S01]  /*7710*/  HMMA.16816.F32 R124, R4.reuse, R32, R124 ;  /* 0x00000020047c723c */ /* 0x040fe2000000187c */
[--C-:B-1----:R-:W-:Y:S02]  /*7720*/  FFMA.FTZ R2, R185, c[0x0][0x2d0], -R0.reuse ;  /* 0x0000b400b9027a23 */ /* 0x102fe40000010800 */
[----:B------:R-:W-:Y:S02]  /*7730*/  FFMA.FTZ R0, R182, c[0x0][0x2d0], -R0 ;  /* 0x0000b400b6007a23 */ /* 0x000fe40000010800 */
[----:B------:R1:W4:Y:S03]  /*7740*/  MUFU.EX2 R36, R2 ;  /* 0x0000000200247308 */ /* 0x0003260000000800 */
[----:B------:R-:W-:Y:S05]  /*7750*/  HMMA.16816.F32 R112, R4, R38, R112 ;  /* 0x000000260470723c */ /* 0x000fea0000001870 */
[----:B------:R2:W2:Y:S01]  /*7760*/  MUFU.EX2 R32, R0 ;  /* 0x0000000000207308 */ /* 0x0004a20000000800 */
[----:B-1----:R-:W-:-:S02]  /*7770*/  FADD.FTZ R2, R197, R200 ;  /* 0x000000c8c5027221 */ /* 0x002fc40000010000 */
[----:B------:R-:W-:Y:S02]  /*7780*/  IMAD.MOV.U32 R197, RZ, RZ, R195 ;  /* 0x000000ffffc57224 */ /* 0x000fe400078e00c3 */
[----:B------:R-:W-:Y:S01]  /*7790*/  IMAD.MOV.U32 R200, RZ, RZ, R194 ;  /* 0x000000ffffc87224 */ /* 0x000fe200078e00c2 */
[----:B------:R-:W-:Y:S01]  /*77a0*/  MOV R195, R225 ;  /* 0x000000e100c37202 */ /* 0x000fe20000000f00 */
[----:B------:R-:W-:Y:S02]  /*77b0*/  IMAD.MOV.U32 R194, RZ, RZ, R206 ;  /* 0x000000ffffc27224 */ /* 0x000fe400078e00ce */
[----:B--2---:R-:W-:Y:S02]  /*77c0*/  FADD.FTZ R0, R197, R200 ;  /* 0x000000c8c5007221 */ /* 0x004fe40000010000 */
[----:B------:R-:W-:Y:S02]  /*77d0*/  IMAD.MOV.U32 R206, RZ, RZ, R177 ;  /* 0x000000ffffce7224 */ /* 0x000fe400078e00b1 */
[----:B------:R-:W-:-:S02]  /*77e0*/  FADD.FTZ R2, R195, R2 ;  /* 0x00000002c3027221 */ /* 0x000fc40000010000 */
[----:B------:R-:W-:Y:S01]  /*77f0*/  FADD.FTZ R0, R194, R0 ;  /* 0x00000000c2007221 */ /* 0x000fe20000010000 */
[----:B------:R-:W-:Y:S01]  /*7800*/  HMMA.16816.F32 R128, R4, R34, R128 ;  /* 0x000000220480723c */ /* 0x000fe20000001880 */
[----:B------:R-:W-:Y:S02]  /*7810*/  IMAD.MOV.U32 R225, RZ, RZ, R205 ;  /* 0x000000ffffe17224 */ /* 0x000fe400078e00cd */
[----:B------:R-:W-:Y:S02]  /*7820*/  FADD.FTZ R2, R206, R2 ;  /* 0x00000002ce027221 */ /* 0x000fe40000010000 */
[----:B------:R-:W-:-:S03]  /*7830*/  FADD.FTZ R0, R172, R0 ;  /* 0x00000000ac007221 */ /* 0x000fc60000010000 */
[----:B------:R-:W-:Y:S01]  /*7840*/  HMMA.16816.F32 R140, R4, R28, R140 ;  /* 0x0000001c048c723c */ /* 0x000fe2000000188c */
[----:B------:R-:W-:Y:S01]  /*7850*/  MOV R205, R176 ;  /* 0x000000b000cd7202 */ /* 0x000fe20000000f00 */
[----:B------:R-:W-:-:S06]  /*7860*/  FADD.FTZ R2, R173, R2 ;  /* 0x00000002ad027221 */ /* 0x000fcc0000010000 */
[C---:B------:R-:W-:Y:S08]  /*7870*/  HMMA.16816.F32 R144, R4.reuse, R30, R144 ;  /* 0x0000001e0490723c */ /* 0x040ff00000001890 */
[C---:B------:R-:W-:Y:S08]  /*7880*/  HMMA.16816.F32 R12, R4.reuse, R20, R12 ;  /* 0x00000014040c723c */ /* 0x040ff0000000180c */
[----:B------:R-:W-:Y:S07]  /*7890*/  HMMA.16816.F32 R8, R4, R22, R8 ;  /* 0x000000160408723c */ /* 0x000fee0000001808 */
[----:B------:R-:W-:-:S02]  /*78a0*/  FADD.FTZ R6, R208, R213 ;  /* 0x000000d5d0067221 */ /* 0x000fc40000010000 */
[----:B------:R-:W-:Y:S02]  /*78b0*/  FADD.FTZ R5, R174, R0 ;  /* 0x00000000ae057221 */ /* 0x000fe40000010000 */
[----:B------:R-:W-:Y:S02]  /*78c0*/  FADD.FTZ R6, R225, R6 ;  /* 0x00000006e1067221 */ /* 0x000fe40000010000 */
[----:B------:R-:W-:Y:S02]  /*78d0*/  FADD.FTZ R0, R69, R249 ;  /* 0x000000f945007221 */ /* 0x000fe40000010000 */
[----:B------:R-:W-:Y:S02]  /*78e0*/  FADD.FTZ R6, R252, R6 ;  /* 0x00000006fc067221 */ /* 0x000fe40000010000 */
[----:B------:R-:W-:Y:S02]  /*78f0*/  IMAD.MOV.U32 R176, RZ, RZ, R196 ;  /* 0x000000ffffb07224 */ /* 0x000fe400078e00c4 */
        /* <DEDUP_REMOVED lines=19> */
[----:B------:R-:W-:Y:S01]  /*7a30*/  FADD.FTZ R7, R201, R4 ;  /* 0x00000004c9077221 */ /* 0x000fe20000010000 */
[----:B------:R-:W-:Y:S01]  /*7a40*/  MOV R196, R215 ;  /* 0x000000d700c47202 */ /* 0x000fe20000000f00 */
[----:B------:R-:W-:Y:S01]  /*7a50*/  FADD.FTZ R4, R243, R2 ;  /* 0x00000002f3047221 */ /* 0x000fe20000010000 */
[----:B------:R1:W5:Y:S01]  /*7a60*/  LDL.LU R215, [R1+0x4c] ;  /* 0x00004c0001d77983 */ /* 0x0003620000300800 */
[----:B------:R-:W-:Y:S02]  /*7a70*/  FADD.FTZ R6, R203, R5 ;  /* 0x00000005cb067221 */ /* 0x000fe40000010000 */
[----:B------:R-:W-:Y:S01]  /*7a80*/  FADD.FTZ R5, R92, R0 ;  /* 0x000000005c057221 */ /* 0x000fe20000010000 */
[----:B------:R1:W5:Y:S01]  /*7a90*/  LDL.LU R214, [R1+0x48] ;  /* 0x0000480001d67983 */ /* 0x0003620000300800 */
[----:B------:R-:W-:Y:S02]  /*7aa0*/  FADD.FTZ R4, R91, R4 ;  /* 0x000000045b047221 */ /* 0x000fe40000010000 */
[----:B------:R-:W-:Y:S01]  /*7ab0*/  FADD.FTZ R2, R202, R6 ;  /* 0x00000006ca027221 */ /* 0x000fe20000010000 */
[----:B------:R1:W5:Y:S01]  /*7ac0*/  LDL.LU R213, [R1+0x44] ;  /* 0x0000440001d57983 */ /* 0x0003620000300800 */
[----:B------:R-:W-:-:S02]  /*7ad0*/  FADD.FTZ R0, R196, R7 ;  /* 0x00000007c4007221 */ /* 0x000fc40000010000 */
[----:B------:R-:W-:Y:S01]  /*7ae0*/  FADD.FTZ R5, R96, R5 ;  /* 0x0000000560057221 */ /* 0x000fe20000010000 */
[----:B------:R1:W5:Y:S01]  /*7af0*/  LDL.LU R208, [R1+0x40] ;  /* 0x0000400001d07983 */ /* 0x0003620000300800 */
        /* <DEDUP_REMOVED lines=45> */
[----:B---3--:R-:W-:Y:S02]  /*7dd0*/  FADD.FTZ R0, R37, R0 ;  /* 0x0000000025007221 */ /* 0x008fe40000010000 */
[----:B------:R-:W-:-:S02]  /*7de0*/  FADD.FTZ R5, R86, R4 ;  /* 0x0000000456057221 */ /* 0x000fc40000010000 */
[----:B------:R-:W-:Y:S02]  /*7df0*/  FADD.FTZ R4, R81, R7 ;  /* 0x0000000751047221 */ /* 0x000fe40000010000 */
[----:B------:R-:W-:Y:S02]  /*7e00*/  FADD.FTZ R2, R53, R6 ;  /* 0x0000000635027221 */ /* 0x000fe40000010000 */
[----:B----4-:R-:W-:Y:S02]  /*7e10*/  FADD.FTZ R0, R36, R0 ;  /* 0x0000000024007221 */ /* 0x010fe40000010000 */
[----:B------:R-:W-:Y:S02]  /*7e20*/  FADD.FTZ R5, R84, R5 ;  /* 0x0000000554057221 */ /* 0x000fe40000010000 */
[----:B------:R-:W-:Y:S02]  /*7e30*/  FADD.FTZ R4, R80, R4 ;  /* 0x0000000450047221 */ /* 0x000fe40000010000 */
[----:B------:R-:W-:-:S02]  /*7e40*/  FADD.FTZ R2, R52, R2 ;  /* 0x0000000234027221 */ /* 0x000fc40000010000 */
[----:B------:R-:W-:Y:S01]  /*7e50*/  FADD.FTZ R0, R32, R0 ;  /* 0x0000000020007221 */ /* 0x000fe20000010000 */
[----:B------:R1:W-:Y:S04]  /*7e60*/  STL [R1+0x8], R5 ;  /* 0x0000080501007387 */ /* 0x0003e80000100800 */
[----:B------:R1:W-:Y:S04]  /*7e70*/  STL [R1+0xc], R4 ;  /* 0x00000c0401007387 */ /* 0x0003e80000100800 */
[----:B------:R1:W-:Y:S04]  /*7e80*/  STL [R1+0x10], R2 ;  /* 0x0000100201007387 */ /* 0x0003e80000100800 */
[----:B------:R1:W-:Y:S01]  /*7e90*/  STL [R1+0x14], R0 ;  /* 0x0000140001007387 */ /* 0x0003e20000100800 */
[----:B------:R-:W-:Y:S01]  /*7ea0*/  UIMAD.WIDE.U32 UR14, UR7, UR4, URZ ;  /* 0x00000004070e72a5 */ /* 0x000fe2000f8e003f */
[----:B------:R-:W-:-:S02]  /*7eb0*/  PLOP3.LUT P0, PT, PT, PT, UP1, 0x40, 0x0 ;  /* 0x000000000000781c */ /* 0x000fc40003f0e818 */
[----:B------:R-:W-:Y:S01]  /*7ec0*/  F2FP.PACK_AB R160, R73, R67 ;  /* 0x0000004349a0723e */ /* 0x000fe200000000ff */
[----:B------:R-:W-:Y:S01]  /*7ed0*/  @UP2 USHF.R.U32.HI UR7, URZ, UR5, UR15 ;  /* 0x000000053f072299 */ /* 0x000fe2000801160f */
[----:B------:R-:W-:Y:S02]  /*7ee0*/  F2FP.PACK_AB R162, R52, R53 ;  /* 0x0000003534a2723e */ /* 0x000fe400000000ff */
[----:B------:R-:W-:Y:S02]  /*7ef0*/  F2FP.PACK_AB R161, R37, R46 ;  /* 0x0000002e25a1723e */ /* 0x000fe400000000ff */
[----:B------:R-:W-:Y:S01]  /*7f00*/  F2FP.PACK_AB R163, R32, R36 ;  /* 0x0000002420a3723e */ /* 0x000fe200000000ff */
[----:B------:R-:W-:-:S03]  /*7f10*/  UIADD3 UR4, UR6, UR7, URZ ;  /* 0x0000000706047290 */ /* 0x000fc6000fffe03f */
[----:B------:R-:W-:Y:S02]  /*7f20*/  ULDC UR7, c[0x0][0x328] ;  /* 0x0000ca0000077ab9 */ /* 0x000fe40000000800 */
[----:B------:R-:W-:Y:S01]  /*7f30*/  UIADD3 UR7, UR4, UR7, URZ ;  /* 0x0000000704077290 */ /* 0x000fe2000fffe03f */
[----:B------:R-:W-:Y:S01]  /*7f40*/  HMMA.16816.F32 R108, R160, R16, R108 ;  /* 0x00000010a06c723c */ /* 0x000fe2000000186c */
[----:B------:R-:W-:-:S07]  /*7f50*/  IADD3 R225, R242, -0x2, RZ ;  /* 0xfffffffef2e17810 */ /* 0x000fce0007ffe0ff */
[C---:B------:R-:W-:Y:S08]  /*7f60*/  HMMA.16816.F32 R112, R160.reuse, R18, R112 ;  /* 0x00000012a070723c */ /* 0x040ff00000001870 */
[C---:B------:R-:W-:Y:S08]  /*7f70*/  HMMA.16816.F32 R124, R160.reuse, R24, R124 ;  /* 0x00000018a07c723c */ /* 0x040ff0000000187c */
[C---:B------:R-:W-:Y:S08]  /*7f80*/  HMMA.16816.F32 R128, R160.reuse, R26, R128 ;  /* 0x0000001aa080723c */ /* 0x040ff00000001880 */
[C---:B------:R-:W-:Y:S08]  /*7f90*/  HMMA.16816.F32 R140, R160.reuse, R40, R140 ;  /* 0x00000028a08c723c */ /* 0x040ff0000000188c */
[C---:B------:R-:W-:Y:S08]  /*7fa0*/  HMMA.16816.F32 R144, R160.reuse, R42, R144 ;  /* 0x0000002aa090723c */ /* 0x040ff00000001890 */
[C---:B------:R-:W-:Y:S08]  /*7fb0*/  HMMA.16816.F32 R156, R160.reuse, R48, R12 ;  /* 0x00000030a09c723c */ /* 0x040ff0000000180c */
[----:B------:R-:W-:Y:S01]  /*7fc0*/  HMMA.16816.F32 R160, R160, R50, R8 ;  /* 0x00000032a0a0723c */ /* 0x000fe20000001808 */
[----:B------:R-:W-:Y:S07]  /*7fd0*/  @P0 BRA `(.L_x_161) ;  /* 0x0000015000000947 */ /* 0x000fee0003800000 */
[----:B-1----:R-:W-:Y:S01]  /*7fe0*/  ISETP.LT.AND P0, PT, RZ, UR4, PT ;  /* 0x00000004ff007c0c */ /* 0x002fe2000bf01270 */
[----:B------:R-:W-:-:S02]  /*7ff0*/  UIADD3 UR14, UR4, -0x1, URZ ;  /* 0xffffffff040e7890 */ /* 0x000fc4000fffe03f */
[----:B------:R-:W-:-:S10]  /*8000*/  ULDC UR6, c[0x0][0x32c] ;  /* 0x0000cb0000067ab9 */ /* 0x000fd40000000800 */
[----:B------:R-:W-:Y:S05]  /*8010*/  @P0 BRA `(.L_x_162) ;  /* 0x0000008000000947 */ /* 0x000fea0003800000 */
[----:B------:R-:W-:Y:S02]  /*8020*/  UISETP.NE.AND UP0, UPT, UR6, 0x1, UPT ;  /* 0x000000010600788c */ /* 0x000fe4000bf05270 */
[----:B------:R-:W-:-:S03]  /*8030*/  UIADD3 UR14, -UR4, URZ, URZ ;  /* 0x0000003f040e7290 */ /* 0x000fc6000fffe13f */
[----:B------:R-:W-:Y:S02]  /*8040*/  ULDC.64 UR4, c[0x0][0x330] ;  /* 0x0000cc0000047ab9 */ /* 0x000fe40000000a00 */
[----:B------:R-:W-:-:S07]  /*8050*/  UIMAD.WIDE.U32 UR16, UR14, UR4, URZ ;  /* 0x000000040e1072a5 */ /* 0x000fce000f8e003f */
[----:B------:R-:W-:Y:S02]  /*8060*/  @UP0 UMOV UR15, UR17 ;  /* 0x00000011000f0c82 */ /* 0x000fe40008000000 */
[----:B------:R-:W-:-:S04]  /*8070*/  @UP0 USHF.R.U32.HI UR14, URZ, UR5, UR15 ;  /* 0x000000053f0e0299 */ /* 0x000fc8000801160f */
[----:B------:R-:W-:Y:S01]  /*8080*/  ULOP3.LUT UR14, URZ, UR14, URZ, 0x33, !UPT ;  /* 0x0000000e3f0e7292 */ /* 0x000fe2000f8e333f */
[----:B------:R-:W-:Y:S05]  /*8090*/  BRA `(.L_x_163) ;  /* 0x0000005000007947 */ /* 0x000fea0003800000 */
.L_x_162:
[----:B------:R-:W-:Y:S02]  /*80a0*/  UISETP.NE.AND UP0, UPT, UR6, 0x1, UPT ;  /* 0x000000010600788c */ /* 0x000fe4000bf05270 */
[----:B------:R-:W-:Y:S02]  /*80b0*/  ULDC.64 UR4, c[0x0][0x330] ;  /* 0x0000cc0000047ab9 */ /* 0x000fe40000000a00 */
[----:B------:R-:W-:-:S07]  /*80c0*/  UIMAD.WIDE.U32 UR16, UR14, UR4, URZ ;  /* 0x000000040e1072a5 */ /* 0x000fce000f8e003f */
[----:B------:R-:W-:Y:S02]  /*80d0*/  @UP0 UMOV UR15, UR17 ;  /* 0x00000011000f0c82 */ /* 0x000fe40008000000 */
[----:B------:R-:W-:Y:S02]  /*80e0*/  @UP0 USHF.R.U32.HI UR14, URZ, UR5, UR15 ;  /* 0x000000053f0e0299 */ /* 0x000fe4000801160f */
.L_x_163:
[----:B------:R-:W-:Y:S02]  /*80f0*/  ULDC UR4, c[0x0][0x32c] ;  /* 0x0000cb0000047ab9 */ /* 0x000fe40000000800 */
[----:B------:R-:W-:-:S04]  /*8100*/  UIMAD UR4, UR14, UR6, UR4 ;  /* 0x000000060e0472a4 */ /* 0x000fc8000f8e0204 */
[----:B------:R-:W-:-:S04]  /*8110*/  UISETP.LT.AND UP0, UPT, UR7, UR4, UPT ;  /* 0x000000040700728c */ /* 0x000fc8000bf01270 */
[----:B------:R-:W-:-:S04]  /*8120*/  USEL UR7, UR7, UR4, UP0 ;  /* 0x0000000407077287 */ /* 0x000fc80008000000 */
.L_x_161:
[----:B-1----:R-:W-:-:S04]  /*8130*/  UIMAD.WIDE UR4, UR7, 0x2aaaaaab, URZ ;  /* 0x2aaaaaab070478a5 */ /* 0x002fc8000f8e023f */
[----:B------:R-:W-:-:S04]  /*8140*/  USHF.R.U32.HI UR4, URZ, 0x1f, UR5 ;  /* 0x0000001f3f047899 */ /* 0x000fc80008011605 */
[----:B------:R-:W-:-:S04]  /*8150*/  ULEA.HI.SX32 UR4, UR5, UR4, 0x1c ;  /* 0x0000000405047291 */ /* 0x000fc8000f8fe23f */
[----:B------:R-:W-:-:S04]  /*8160*/  UISETP.LT.AND UP0, UPT, UR8, UR4, UPT ;  /* 0x000000040800728c */ /* 0x000fc8000bf01270 */
[----:B------:R-:W-:-:S06]  /*8170*/  USEL UR4, UR8, UR4, !UP0 ;  /* 0x0000000408047287 */ /* 0x000fcc000c000000 */
[----:B------:R-:W-:-:S13]  /*8180*/  ISETP.GE.AND P0, PT, R225, UR4, PT ;  /* 0x00000004e1007c0c */ /* 0x000fda000bf06270 */
[----:B------:R-:W-:Y:S05]  /*8190*/  @!P0 BRA `(.L_x_164) ;  /* 0x000067b000008947 */ /* 0x000fea0003800000 */
[----:B------:R-:W2:Y:S01]  /*81a0*/  LDL R0, [R1+0x1c] ;  /* 0x00001c0001007983 */ /* 0x000ea20000100800 */
[----:B------:R-:W-:Y:S01]  /*81b0*/  PLOP3.LUT P1, PT, PT, PT, UP2, 0x80, 0x0 ;  /* 0x000000000000781c */ /* 0x000fe20003f2f028 */
[----:B------:R-:W-:Y:S01]  /*81c0*/  IMAD.MOV.U32 R101, RZ, RZ, R71 ;  /* 0x000000ffff657224 */ /* 0x000fe200078e0047 */
[----:B------:R-:W-:Y:S01]  /*81d0*/  PLOP3.LUT P0, PT, PT, PT, UP2, 0x80, 0x0 ;  /* 0x000000000000781c */ /* 0x000fe20003f0f028 */
[----:B------:R-:W-:Y:S01]  /*81e0*/  IMAD.MOV.U32 R100, RZ, RZ, R72 ;  /* 0x000000ffff647224 */ /* 0x000fe200078e0048 */
[----:B------:R-:W-:Y:S01]  /*81f0*/  MOV R103, R3 ;  /* 0x0000000300677202 */ /* 0x000fe20000000f00 */
[----:B------:R-:W-:-:S08]  /*8200*/  IMAD.MOV.U32 R102, RZ, RZ, R70 ;  /* 0x000000ffff667224 */ /* 0x000fd000078e0046 */
[----:B--2---:R-:W-:-:S05]  /*8210*/  @P1 IMAD.HI.U32 R0, R0, c[0x0][0x2c8], RZ ;  /* 0x0000b20000001a27 */ /* 0x004fca00078e00ff */
[----:B------:R-:W-:-:S05]  /*8220*/  @P0 SHF.R.U32.HI R0, RZ, c[0x0][0x2cc], R0 ;  /* 0x0000b300ff000a19 */ /* 0x000fca0000011600 */
[----:B------:R1:W-:Y:S02]  /*8230*/  @P0 STL [R1], R0 ;  /* 0x0000000001000387 */ /* 0x0003e40000100800 */
.L_x_181:
[----:B------:R-:W-:Y:S04]  /*8240*/  DEPBAR.LE SB0, 0x0 ;  /* 0x000080000000791a */ /* 0x000fe80000000000 */
[----:B------:R-:W-:Y:S01]  /*8250*/  BAR.SYNC.DEFER_BLOCKING 0x0 ;  /* 0x0000000000007b1d */ /* 0x000fe20000010000 */
[C---:B------:R-:W-:Y:S02]  /*8260*/  ISETP.LT.AND P0, PT, R225.reuse, UR8, PT ;  /* 0x00000008e1007c0c */ /* 0x040fe4000bf01270 */
[----:B------:R-:W-:Y:S02]  /*8270*/  MOV R228, c[0x0][0x1e0] ;  /* 0x0000780000e47a02 */ /* 0x000fe40000000f00 */
[----:B------:R-:W-:Y:S09]  /*8280*/  MOV R230, c[0x0][0x1e4] ;  /* 0x0000790000e67a02 */ /* 0x000ff20000000f00 */
[----:B-1----:R-:W-:Y:S05]  /*8290*/  @!P0 SHF.R.S32.HI R0, RZ, 0x1f, R225 ;  /* 0x0000001fff008819 */ /* 0x002fea00000114e1 */
[----:B------:R-:W-:Y:S04]  /*82a0*/  @!P0 IMAD R0, R0, c[0x0][0x208], RZ ;  /* 0x0000820000008a24 */ /* 0x000fe800078e02ff */
[C---:B------:R-:W-:Y:S01]  /*82b0*/  @!P0 IMAD R0, R225.reuse, c[0x0][0x20c], R0 ;  /* 0x00008300e1008a24 */ /* 0x040fe200078e0200 */
[----:B-----5:R-:W-:Y:S08]  /*82c0*/  LDSM.16.M88.4 R96, [R215+0x6100] ;  /* 0x00610000d760783b */ /* 0x020ff00000000200 */
[----:B------:R-:W1:Y:S08]  /*82d0*/  LDSM.16.M88.4 R16, [R208+0x3100] ;  /* 0x00310000d010783b */ /* 0x000e700000000200 */
[----:B------:R-:W2:Y:S08]  /*82e0*/  LDSM.16.M88.4 R92, [R215+0x8100] ;  /* 0x00810000d75c783b */ /* 0x000eb00000000200 */
[----:B------:R-:W3:Y:S06]  /*82f0*/  LDL.64 R194, [R1+0x30] ;  /* 0x0000300001c27983 */ /* 0x000eec0000100a00 */
[----:B------:R-:W3:Y:S06]  /*8300*/  LDL.64 R2, [R1+0x38] ;  /* 0x0000380001027983 */ /* 0x000eec0000100a00 */
[----:B------:R-:W4:Y:S08]  /*8310*/  LDSM.16.M88.4 R32, [R208+0x3900] ;  /* 0x00390000d020783b */ /* 0x000f300000000200 */
[----:B------:R-:W1:Y:S08]  /*8320*/  LDSM.16.M88.4 R48, [R208+0x4100] ;  /* 0x00410000d030783b */ /* 0x000e700000000200 */
[----:B------:R-:W1:Y:S08]  /*8330*/  LDSM.16.M88.4 R64, [R208+0x4900] ;  /* 0x00490000d040783b */ /* 0x000e700000000200 */
[----:B------:R-:W1:Y:S08]  /*8340*/  LDSM.16.M88.4 R80, [R208+0x5100] ;  /* 0x00510000d050783b */ /* 0x000e700000000200 */
[----:B------:R-:W1:Y:S08]  /*8350*/  LDSM.16.M88.4 R168, [R208+0x5900] ;  /* 0x00590000d0a8783b */ /* 0x000e700000000200 */
[----:B------:R-:W-:Y:S08]  /*8360*/  LDSM.16.M88.4 R172, [R218+0x6100] ;  /* 0x00610000daac783b */ /* 0x000ff00000000200 */
[----:B------:R-:W4:Y:S08]  /*8370*/  LDSM.16.M88.4 R176, [R219] ;  /* 0x00000000dbb0783b */ /* 0x000f300000000200 */
[----:B------:R-:W4:Y:S08]  /*8380*/  LDSM.16.M88.4 R180, [R218+0x8100] ;  /* 0x00810000dab4783b */ /* 0x000f300000000200 */
[----:B------:R-:W3:Y:S08]  /*8390*/  LDSM.16.M88.4 R184, [R224] ;  /* 0x00000000e0b8783b */ /* 0x000ef00000000200 */
[----:B------:R-:W3:Y:S06]  /*83a0*/  LDL.64 R242, [R1+0x28] ;  /* 0x0000280001f27983 */ /* 0x000eec0000100a00 */
[----:B------:R-:W3:Y:S01]  /*83b0*/  LDSM.16.M88.4 R188, [R223] ;  /* 0x00000000dfbc783b */ /* 0x000ee20000000200 */
[-C--:B-1----:R-:W-:Y:S08]  /*83c0*/  HMMA.16816.F32 R4, R96, R16.reuse, RZ ;  /* 0x000000106004723c */ /* 0x082ff000000018ff */
[C---:B--2---:R-:W-:Y:S08]  /*83d0*/  HMMA.16816.F32 R8, R92.reuse, R16, RZ ;  /* 0x000000105c08723c */ /* 0x044ff000000018ff */
[-C--:B------:R-:W-:Y:S08]  /*83e0*/  HMMA.16816.F32 R12, R92, R18.reuse, RZ ;  /* 0x000000125c0c723c */ /* 0x080ff000000018ff */
[C---:B------:R-:W-:Y:S08]  /*83f0*/  HMMA.16816.F32 R16, R96.reuse, R18, RZ ;  /* 0x000000126010723c */ /* 0x040ff000000018ff */
[-C--:B----4-:R-:W-:Y:S08]  /*8400*/  HMMA.16816.F32 R20, R96, R32.reuse, RZ ;  /* 0x000000206014723c */ /* 0x090ff000000018ff */
        /* <DEDUP_REMOVED lines=18> */
[----:B------:R-:W-:Y:S01]  /*8530*/  HMMA.16816.F32 R96, R96, R170, RZ ;  /* 0x000000aa6060723c */ /* 0x000fe200000018ff */
[----:B------:R-:W1:Y:S07]  /*8540*/  LDSM.16.M88.4 R168, [R222] ;  /* 0x00000000dea8783b */ /* 0x000e6e0000000200 */
[-C--:B------:R-:W-:Y:S08]  /*8550*/  HMMA.16816.F32 R4, R172, R176.reuse, R4 ;  /* 0x000000b0ac04723c */ /* 0x080ff00000001804 */
[C---:B------:R-:W-:Y:S07]  /*8560*/  HMMA.16816.F32 R8, R180.reuse, R176, R8 ;  /* 0x000000b0b408723c */ /* 0x040fee0000001808 */
[----:B------:R-:W-:Y:S01]  /*8570*/  @!P0 IMAD.WIDE.U32 R176, R225, c[0x0][0x208], RZ ;  /* 0x00008200e1b08a25 */ /* 0x000fe200078e00ff */
[-C--:B------:R-:W-:Y:S04]  /*8580*/  HMMA.16816.F32 R12, R180, R178.reuse, R12 ;  /* 0x000000b2b40c723c */ /* 0x080fe8000000180c */
[----:B------:R-:W-:Y:S02]  /*8590*/  @!P0 IADD3 R0, R177, R0, RZ ;  /* 0x00000000b1008210 */ /* 0x000fe40007ffe0ff */
[----:B---3--:R-:W-:Y:S02]  /*85a0*/  @!P0 MOV R3, R195 ;  /* 0x000000c300038202 */ /* 0x008fe40000000f00 */
[C---:B------:R-:W-:Y:S04]  /*85b0*/  HMMA.16816.F32 R16, R172.reuse, R178, R16 ;  /* 0x000000b2ac10723c */ /* 0x040fe80000001810 */
[----:B------:R-:W-:Y:S02]  /*85c0*/  @!P0 IMAD.WIDE.U32 R2, R176, 0x60, R2 ;  /* 0x00000060b0028825 */ /* 0x000fe400078e0002 */
[----:B------:R-:W2:Y:S02]  /*85d0*/  LDSM.16.M88.4 R176, [R221] ;  /* 0x00000000ddb0783b */ /* 0x000ea40000000200 */
[-C--:B------:R-:W-:Y:S04]  /*85e0*/  HMMA.16816.F32 R20, R172, R184.reuse, R20 ;  /* 0x000000b8ac14723c */ /* 0x080fe80000001814 */
[----:B------:R-:W-:Y:S01]  /*85f0*/  @!P0 LEA R192, P1, R2, c[0x0][0x1f8], 0x1 ;  /* 0x00007e0002c08a11 */ /* 0x000fe200078208ff */
[----:B------:R-:W-:Y:S03]  /*8600*/  @!P0 IMAD R0, R0, 0x60, RZ ;  /* 0x0000006000008824 */ /* 0x000fe600078e02ff */
[C---:B------:R-:W-:Y:S04]  /*8610*/  HMMA.16816.F32 R24, R180.reuse, R184, R24 ;  /* 0x000000b8b418723c */ /* 0x040fe80000001818 */
[----:B------:R-:W-:Y:S04]  /*8620*/  @!P0 IADD3 R0, R3, R0, RZ ;  /* 0x0000000003008210 */ /* 0x000fe80007ffe0ff */
[-C--:B------:R-:W-:Y:S04]  /*8630*/  HMMA.16816.F32 R28, R180, R186.reuse, R28 ;  /* 0x000000bab41c723c */ /* 0x080fe8000000181c */
[----:B------:R-:W-:Y:S04]  /*8640*/  @!P0 LEA.HI.X R193, R2, c[0x0][0x1fc], R0, 0x1, P1 ;  /* 0x00007f0002c18a11 */ /* 0x000fe800008f0c00 */
[C---:B------:R-:W-:Y:S01]  /*8650*/  HMMA.16816.F32 R32, R172.reuse, R186, R32 ;  /* 0x000000baac20723c */ /* 0x040fe20000001820 */
[----:B------:R-:W3:Y:S07]  /*8660*/  LDSM.16.M88.4 R184, [R220] ;  /* 0x00000000dcb8783b */ /* 0x000eee0000000200 */
[-C--:B------:R-:W-:Y:S01]  /*8670*/  HMMA.16816.F32 R36, R172, R188.reuse, R36 ;  /* 0x000000bcac24723c */ /* 0x080fe20000001824 */
[----:B------:R-:W-:Y:S01]  /*8680*/  @!PT LDS RZ, [RZ] ;  /* 0x00000000fffff984 */ /* 0x000fe20000000800 */
[----:B------:R-:W-:Y:S01]  /*8690*/  @!PT LDS RZ, [RZ] ;  /* 0x00000000fffff984 */ /* 0x000fe20000000800 */
[----:B------:R-:W-:Y:S01]  /*86a0*/  @!PT LDS RZ, [RZ] ;  /* 0x00000000fffff984 */ /* 0x000fe20000000800 */
[----:B------:R4:W-:Y:S07]  /*86b0*/  @!P0 LDGSTS.E.BYPASS.LTC128B.128 [R227+0x100], [R192.64], !P6 ;  /* 0x00100000c0e38fae */ /* 0x0009ee000f101d4c */
[C---:B------:R-:W-:Y:S08]  /*86c0*/  HMMA.16816.F32 R40, R180.reuse, R188, R40 ;  /* 0x000000bcb428723c */ /* 0x040ff00000001828 */
[-C--:B------:R-:W-:Y:S08]  /*86d0*/  HMMA.16816.F32 R44, R180, R190.reuse, R44 ;  /* 0x000000beb42c723c */ /* 0x080ff0000000182c */
[C---:B------:R-:W-:Y:S07]  /*86e0*/  HMMA.16816.F32 R48, R172.reuse, R190, R48 ;  /* 0x000000beac30723c */ /* 0x040fee0000001830 */
[----:B------:R-:W-:Y:S01]  /*86f0*/  @!P0 IADD3 R190, P2, R192, UR10, RZ ;  /* 0x0000000ac0be8c10 */ /* 0x000fe2000ff5e0ff */
[-C--:B-1----:R-:W-:Y:S04]  /*8700*/  HMMA.16816.F32 R52, R172, R168.reuse, R52 ;  /* 0x000000a8ac34723c */ /* 0x082fe80000001834 */
[----:B------:R-:W-:Y:S02]  /*8710*/  @!P0 IADD3.X R191, R193, UR9, RZ, P2, !PT ;  /* 0x00000009c1bf8c10 */ /* 0x000fe400097fe4ff */
[----:B------:R-:W-:Y:S02]  /*8720*/  @!P0 IADD3 R188, P1, R190, UR10, RZ ;  /* 0x0000000abebc8c10 */ /* 0x000fe4000ff3e0ff */
[C---:B------:R-:W-:Y:S01]  /*8730*/  HMMA.16816.F32 R56, R180.reuse, R168, R56 ;  /* 0x000000a8b438723c */ /* 0x040fe20000001838 */
[----:B------:R1:W-:Y:S03]  /*8740*/  @!P0 LDGSTS.E.BYPASS.LTC128B.128 [R227+0x900], [R190.64], !P6 ;  /* 0x00900000bee38fae */ /* 0x0003e6000f101d4c */
[----:B------:R-:W-:Y:S03]  /*8750*/  @!P0 IADD3.X R189, R191, UR9, RZ, P1, !PT ;  /* 0x00000009bfbd8c10 */ /* 0x000fe60008ffe4ff */
[----:B------:R-:W-:Y:S01]  /*8760*/  @!P0 IADD3 R168, P3, R188, UR10, RZ ;  /* 0x0000000abca88c10 */ /* 0x000fe2000ff7e0ff */
[-C--:B------:R-:W-:Y:S01]  /*8770*/  HMMA.16816.F32 R60, R180, R170.reuse, R60 ;  /* 0x000000aab43c723c */ /* 0x080fe2000000183c */
[----:B------:R1:W-:Y:S03]  /*8780*/  @!P0 LDGSTS.E.BYPASS.LTC128B.128 [R227+0x1100], [R188.64], !P6 ;  /* 0x01100000bce38fae */ /* 0x0003e6000f101d4c */
[----:B------:R-:W-:Y:S02]  /*8790*/  @!P0 IADD3.X R169, R189, UR9, RZ, P3, !PT ;  /* 0x00000009bda98c10 */ /* 0x000fe40009ffe4ff */
[----:B------:R-:W-:Y:S02]  /*87a0*/  @!P0 IADD3 R2, P2, R168, UR10, RZ ;  /* 0x0000000aa8028c10 */ /* 0x000fe4000ff5e0ff */
[C---:B------:R-:W-:Y:S01]  /*87b0*/  HMMA.16816.F32 R64, R172.reuse, R170, R64 ;  /* 0x000000aaac40723c */ /* 0x040fe20000001840 */
[----:B------:R3:W-:Y:S01]  /*87c0*/  @!P0 LDGSTS.E.BYPASS.LTC128B.128 [R227+0x1900], [R168.64], !P6 ;  /* 0x01900000a8e38fae */ /* 0x0007e2000f101d4c */
[----:B------:R-:W-:Y:S02]  /*87d0*/  PLOP3.LUT P3, PT, PT, PT, UP2, 0x80, 0x0 ;  /* 0x000000000000781c */ /* 0x000fe40003f6f028 */
[----:B------:R-:W-:Y:S02]  /*87e0*/  @!P0 IADD3.X R3, R169, UR9, RZ, P2, !PT ;  /* 0x00000009a9038c10 */ /* 0x000fe400097fe4ff */
[----:B----4-:R-:W-:Y:S02]  /*87f0*/  @!P0 IADD3 R192, P1, R2, UR10, RZ ;  /* 0x0000000a02c08c10 */ /* 0x010fe4000ff3e0ff */
[-C--:B--2---:R-:W-:Y:S01]  /*8800*/  HMMA.16816.F32 R68, R172, R176.reuse, R68 ;  /* 0x000000b0ac44723c */ /* 0x084fe20000001844 */
[----:B------:R2:W-:Y:S03]  /*8810*/  @!P0 LDGSTS.E.BYPASS.LTC128B.128 [R227+0x2100], [R2.64], !P6 ;  /* 0x0210000002e38fae */ /* 0x0005e6000f101d4c */
[----:B------:R-:W-:Y:S04]  /*8820*/  @!P0 IADD3.X R193, R3, UR9, RZ, P1, !PT ;  /* 0x0000000903c18c10 */ /* 0x000fe80008ffe4ff */
[C---:B------:R-:W-:Y:S01]  /*8830*/  HMMA.16816.F32 R72, R180.reuse, R176, R72 ;  /* 0x000000b0b448723c */ /* 0x040fe20000001848 */
[----:B------:R4:W-:Y:S03]  /*8840*/  @!P0 LDGSTS.E.BYPASS.LTC128B.128 [R227+0x2900], [R192.64], !P6 ;  /* 0x02900000c0e38fae */ /* 0x0009e6000f101d4c */
[C---:B------:R-:W-:Y:S04]  /*8850*/  ISETP.GT.AND P0, PT, R225.reuse, UR8, PT ;  /* 0x00000008e1007c0c */ /* 0x040fe8000bf04270 */
[-C--:B------:R-:W-:Y:S01]  /*8860*/  HMMA.16816.F32 R76, R180, R178.reuse, R76 ;  /* 0x000000b2b44c723c */ /* 0x080fe2000000184c */
[----:B-1----:R-:W-:Y:S07]  /*8870*/  LDSM.16.M88.4 R188, [R214+0x3100] ;  /* 0x00310000d6bc783b */ /* 0x002fee0000000200 */
[C---:B------:R-:W-:Y:S01]  /*8880*/  HMMA.16816.F32 R80, R172.reuse, R178, R80 ;  /* 0x000000b2ac50723c */ /* 0x040fe20000001850 */
[----:B------:R-:W0:Y:S03]  /*8890*/  LDGDEPBAR ;  /* 0x00000000000079af */ /* 0x000e260000000000 */
[----:B------:R-:W-:Y:S04]  /*88a0*/  @P0 IADD3 R0, R225, -0x1, RZ ;  /* 0xffffffffe1000810 */ /* 0x000fe80007ffe0ff */
[-C--:B---3--:R-:W-:Y:S01]  /*88b0*/  HMMA.16816.F32 R84, R172, R184.reuse, R84 ;  /* 0x000000b8ac54723c */ /* 0x088fe20000001854 */
[----:B------:R-:W1:Y:S03]  /*88c0*/  LDSM.16.M88.4 R168, [R216+0x6100] ;  /* 0x00610000d8a8783b */ /* 0x000e660000000200 */
[----:B--2---:R-:W-:Y:S04]  /*88d0*/  @P0 SHF.R.S32.HI R2, RZ, 0x1f, R0 ;  /* 0x0000001fff020819 */ /* 0x004fe80000011400 */
[C---:B------:R-:W-:Y:S01]  /*88e0*/  HMMA.16816.F32 R88, R180.reuse, R184, R88 ;  /* 0x000000b8b458723c */ /* 0x040fe20000001858 */
[----:B----4-:R-:W2:Y:S03]  /*88f0*/  LDSM.16.M88.4 R192, [R216+0x8100] ;  /* 0x00810000d8c0783b */ /* 0x010ea60000000200 */
[----:B------:R-:W-:Y:S04]  /*8900*/  @P0 IMAD R2, R2, c[0x0][0x1e0], RZ ;  /* 0x0000780002020a24 */ /* 0x000fe800078e02ff */
[-C--:B------:R-:W-:Y:S01]  /*8910*/  HMMA.16816.F32 R92, R180, R186.reuse, R92 ;  /* 0x000000bab45c723c */ /* 0x080fe2000000185c */
[----:B------:R-:W3:Y:S03]  /*8920*/  LDSM.16.M88.4 R196, [R214+0x3900] ;  /* 0x00390000d6c4783b */ /* 0x000ee60000000200 */
[----:B------:R-:W-:Y:S04]  /*8930*/  @P0 IMAD R2, R0, c[0x0][0x1e4], R2 ;  /* 0x0000790000020a24 */ /* 0x000fe800078e0202 */
[----:B------:R-:W-:Y:S01]  /*8940*/  HMMA.16816.F32 R96, R172, R186, R96 ;  /* 0x000000baac60723c */ /* 0x000fe20000001860 */
[----:B------:R-:W4:Y:S08]  /*8950*/  LDSM.16.M88.4 R200, [R214+0x4100] ;  /* 0x00410000d6c8783b */ /* 0x000f300000000200 */
[----:B------:R-:W3:Y:S08]  /*8960*/  LDSM.16.M88.4 R176, [R214+0x4900] ;  /* 0x00490000d6b0783b */ /* 0x000ef00000000200 */
[----:B------:R-:W4:Y:S01]  /*8970*/  LDSM.16.M88.4 R180, [R214+0x5100] ;  /* 0x00510000d6b4783b */ /* 0x000f220000000200 */
[-C--:B-1----:R-:W-:Y:S07]  /*8980*/  HMMA.16816.F32 R4, R168, R188.reuse, R4 ;  /* 0x000000bca804723c */ /* 0x082fee0000001804 */
[----:B------:R-:W1:Y:S01]  /*8990*/  LDSM.16.M88.4 R204, [R214+0x5900] ;  /* 0x00590000d6cc783b */ /* 0x000e620000000200 */
[C---:B--2---:R-:W-:Y:S07]  /*89a0*/  HMMA.16816.F32 R8, R192.reuse, R188, R8 ;  /* 0x000000bcc008723c */ /* 0x044fee0000001808 */
[----:B------:R-:W-:Y:S01]  /*89b0*/  LDSM.16.M88.4 R172, [R217+0x6100] ;  /* 0x00610000d9ac783b */ /* 0x000fe20000000200 */
[-C--:B------:R-:W-:Y:S07]  /*89c0*/  HMMA.16816.F32 R12, R192, R190.reuse, R12 ;  /* 0x000000bec00c723c */ /* 0x080fee000000180c */
[----:B------:R-:W2:Y:S01]  /*89d0*/  LDSM.16.M88.4 R184, [R213] ;  /* 0x00000000d5b8783b */ /* 0x000ea20000000200 */
[C---:B------:R-:W-:Y:S07]  /*89e0*/  HMMA.16816.F32 R16, R168.reuse, R190, R16 ;  /* 0x000000bea810723c */ /* 0x040fee0000001810 */
[----:B------:R-:W1:Y:S01]  /*89f0*/  LDSM.16.M88.4 R188, [R217+0x8100] ;  /* 0x00810000d9bc783b */ /* 0x000e620000000200 */
[-C--:B---3--:R-:W-:Y:S08]  /*8a00*/  HMMA.16816.F32 R20, R168, R196.reuse, R20 ;  /* 0x000000c4a814723c */ /* 0x088ff00000001814 */
[C---:B------:R-:W-:Y:S08]  /*8a10*/  HMMA.16816.F32 R24, R192.reuse, R196, R24 ;  /* 0x000000c4c018723c */ /* 0x040ff00000001818 */
[-C--:B------:R-:W-:Y:S08]  /*8a20*/  HMMA.16816.F32 R28, R192, R198.reuse, R28 ;  /* 0x000000c6c01c723c */ /* 0x080ff0000000181c */
[C---:B------:R-:W-:Y:S08]  /*8a30*/  HMMA.16816.F32 R32, R168.reuse, R198, R32 ;  /* 0x000000c6a820723c */ /* 0x040ff00000001820 */
[-C--:B----4-:R-:W-:Y:S08]  /*8a40*/  HMMA.16816.F32 R36, R168, R200.reuse, R36 ;  /* 0x000000c8a824723c */ /* 0x090ff00000001824 */
        /* <DEDUP_REMOVED lines=11> */
[-C--:B-1----:R-:W-:Y:S08]  /*8b00*/  HMMA.16816.F32 R84, R168, R204.reuse, R84 ;  /* 0x000000cca854723c */ /* 0x082ff00000001854 */
[C---:B------:R-:W-:Y:S08]  /*8b10*/  HMMA.16816.F32 R88, R192.reuse, R204, R88 ;  /* 0x000000ccc058723c */ /* 0x040ff00000001858 */
[-C--:B------:R-:W-:Y:S08]  /*8b20*/  HMMA.16816.F32 R92, R192, R206.reuse, R92 ;  /* 0x000000cec05c723c */ /* 0x080ff0000000185c */
[----:B------:R-:W-:Y:S08]  /*8b30*/  HMMA.16816.F32 R96, R168, R206, R96 ;  /* 0x000000cea860723c */ /* 0x000ff00000001860 */
[-C--:B--2---:R-:W-:Y:S08]  /*8b40*/  HMMA.16816.F32 R4, R172, R184.reuse, R4 ;  /* 0x000000b8ac04723c */ /* 0x084ff00000001804 */
[C---:B------:R-:W-:Y:S08]  /*8b50*/  HMMA.16816.F32 R8, R188.reuse, R184, R8 ;  /* 0x000000b8bc08723c */ /* 0x040ff00000001808 */
        /* <DEDUP_REMOVED lines=14> */
[----:B------:R-:W3:Y:S01]  /*8c40*/  MUFU.TANH R245, R14 ;  /* 0x0000000e00f57308 */ /* 0x000ee20000002400 */
[----:B------:R-:W-:Y:S02]  /*8c50*/  FMUL.FTZ R12, R12, c[0x0][0x320] ;  /* 0x0000c8000c0c7a20 */ /* 0x000fe40000410000 */
[----:B------:R-:W-:Y:S02]  /*8c60*/  FMUL.FTZ R13, R13, c[0x0][0x320] ;  /* 0x0000c8000d0d7a20 */ /* 0x000fe40000410000 */
[----:B------:R-:W-:Y:S02]  /*8c70*/  FMUL.FTZ R16, R16, c[0x0][0x320] ;  /* 0x0000c80010107a20 */ /* 0x000fe40000410000 */
[----:B------:R-:W-:Y:S02]  /*8c80*/  FMUL.FTZ R17, R17, c[0x0][0x320] ;  /* 0x0000c80011117a20 */ /* 0x000fe40000410000 */
[----:B------:R-:W-:Y:S01]  /*8c90*/  FMUL.FTZ R18, R18, c[0x0][0x320] ;  /* 0x0000c80012127a20 */ /* 0x000fe20000410000 */
[----:B------:R-:W4:Y:S01]  /*8ca0*/  MUFU.TANH R239, R6 ;  /* 0x0000000600ef7308 */ /* 0x000f220000002400 */
[----:B------:R-:W-:Y:S09]  /*8cb0*/  FMUL.FTZ R19, R19, c[0x0][0x320] ;  /* 0x0000c80013137a20 */ /* 0x000ff20000410000 */
[----:B------:R1:W1:Y:S10]  /*8cc0*/  MUFU.TANH R244, R15 ;  /* 0x0000000f00f47308 */ /* 0x0002740000002400 */
[----:B------:R2:W2:Y:S10]  /*8cd0*/  MUFU.TANH R229, R7 ;  /* 0x0000000700e57308 */ /* 0x0004b40000002400 */
[----:B------:R-:W3:Y:S01]  /*8ce0*/  MUFU.TANH R246, R8 ;  /* 0x0000000800f67308 */ /* 0x000ee20000002400 */
[----:B-1----:R-:W3:Y:S09]  /*8cf0*/  LDL.64 R14, [R1+0x20] ;  /* 0x00002000010e7983 */ /* 0x002ef20000100a00 */
[----:B------:R-:W1:Y:S01]  /*8d00*/  MUFU.TANH R240, R9 ;  /* 0x0000000900f07308 */ /* 0x000e620000002400 */
[----:B--2---:R-:W2:Y:S09]  /*8d10*/  LDSM.16.M88.4 R4, [R213+0x800] ;  /* 0x00080000d504783b */ /* 0x004eb20000000200 */
[----:B------:R-:W1:Y:S10]  /*8d20*/  MUFU.TANH R251, R10 ;  /* 0x0000000a00fb7308 */ /* 0x000e740000002400 */
[----:B------:R1:W1:Y:S10]  /*8d30*/  MUFU.TANH R249, R11 ;  /* 0x0000000b00f97308 */ /* 0x0002740000002400 */
[----:B------:R-:W3:Y:S10]  /*8d40*/  MUFU.TANH R238, R12 ;  /* 0x0000000c00ee7308 */ /* 0x000ef40000002400 */
[----:B------:R-:W3:Y:S01]  /*8d50*/  MUFU.TANH R237, R13 ;  /* 0x0000000d00ed7308 */ /* 0x000ee20000002400 */
[----:B-1----:R-:W1:Y:S01]  /*8d60*/  LDSM.16.M88.4 R8, [R213+0x1000] ;  /* 0x00100000d508783b */ /* 0x002e620000000200 */
[-C--:B--2---:R-:W-:Y:S08]  /*8d70*/  HMMA.16816.F32 R20, R172, R4.reuse, R20 ;  /* 0x00000004ac14723c */ /* 0x084ff00000001814 */
[----:B------:R-:W2:Y:S01]  /*8d80*/  MUFU.TANH R16, R16 ;  /* 0x0000001000107308 */ /* 0x000ea20000002400 */
[C---:B------:R-:W-:Y:S09]  /*8d90*/  HMMA.16816.F32 R24, R188.reuse, R4, R24 ;  /* 0x00000004bc18723c */ /* 0x040ff20000001818 */
[----:B------:R-:W1:Y:S01]  /*8da0*/  MUFU.TANH R17, R17 ;  /* 0x0000001100117308 */ /* 0x000e620000002400 */
[-C--:B------:R-:W-:Y:S08]  /*8db0*/  HMMA.16816.F32 R28, R188, R6.reuse, R28 ;  /* 0x00000006bc1c723c */ /* 0x080ff0000000181c */
[C---:B------:R-:W-:Y:S01]  /*8dc0*/  HMMA.16816.F32 R32, R172.reuse, R6, R32 ;  /* 0x00000006ac20723c */ /* 0x040fe20000001820 */
[----:B------:R-:W2:Y:S01]  /*8dd0*/  MUFU.TANH R205, R18 ;  /* 0x0000001200cd7308 */ /* 0x000ea20000002400 */
[----:B------:R-:W2:Y:S02]  /*8de0*/  LDSM.16.M88.4 R4, [R213+0x1800] ;  /* 0x00180000d504783b */ /* 0x000ea40000000200 */
[----:B------:R-:W-:Y:S02]  /*8df0*/  FMUL.FTZ R20, R20, c[0x0][0x320] ;  /* 0x0000c80014147a20 */ /* 0x000fe40000410000 */
[----:B------:R-:W-:Y:S02]  /*8e00*/  FMUL.FTZ R21, R21, c[0x0][0x320] ;  /* 0x0000c80015157a20 */ /* 0x000fe40000410000 */
[----:B------:R-:W-:Y:S03]  /*8e10*/  FMUL.FTZ R27, R27, c[0x0][0x320] ;  /* 0x0000c8001b1b7a20 */ /* 0x000fe60000410000 */
[----:B------:R-:W2:Y:S01]  /*8e20*/  MUFU.TANH R203, R19 ;  /* 0x0000001300cb7308 */ /* 0x000ea20000002400 */
[----:B------:R-:W-:Y:S02]  /*8e30*/  FMUL.FTZ R22, R22, c[0x0][0x320] ;  /* 0x0000c80016167a20 */ /* 0x000fe40000410000 */
[----:B------:R-:W-:Y:S01]  /*8e40*/  FMUL.FTZ R23, R23, c[0x0][0x320] ;  /* 0x0000c80017177a20 */ /* 0x000fe20000410000 */
[-C--:B-1----:R-:W-:Y:S03]  /*8e50*/  HMMA.16816.F32 R36, R172, R8.reuse, R36 ;  /* 0x00000008ac24723c */ /* 0x082fe60000001824 */
[----:B------:R-:W-:Y:S02]  /*8e60*/  FMUL.FTZ R29, R29, c[0x0][0x320] ;  /* 0x0000c8001d1d7a20 */ /* 0x000fe40000410000 */
[----:B------:R-:W-:Y:S01]  /*8e70*/  FMUL.FTZ R30, R30, c[0x0][0x320] ;  /* 0x0000c8001e1e7a20 */ /* 0x000fe20000410000 */
[----:B------:R-:W1:Y:S01]  /*8e80*/  MUFU.TANH R234, R27 ;  /* 0x0000001b00ea7308 */ /* 0x000e620000002400 */
[----:B------:R-:W-:Y:S01]  /*8e90*/  FMUL.FTZ R31, R31, c[0x0][0x320] ;  /* 0x0000c8001f1f7a20 */ /* 0x000fe20000410000 */
[C---:B------:R-:W-:Y:S04]  /*8ea0*/  HMMA.16816.F32 R40, R188.reuse, R8, R40 ;  /* 0x00000008bc28723c */ /* 0x040fe80000001828 */
[----:B------:R-:W-:Y:S02]  /*8eb0*/  FMUL.FTZ R33, R33, c[0x0][0x320] ;  /* 0x0000c80021217a20 */ /* 0x000fe40000410000 */
[----:B------:R-:W-:Y:S02]  /*8ec0*/  FMUL.FTZ R35, R35, c[0x0][0x320] ;  /* 0x0000c80023237a20 */ /* 0x000fe40000410000 */
[----:B------:R-:W1:Y:S01]  /*8ed0*/  MUFU.TANH R201, R29 ;  /* 0x0000001d00c97308 */ /* 0x000e620000002400 */
[-C--:B------:R-:W-:Y:S03]  /*8ee0*/  HMMA.16816.F32 R44, R188, R10.reuse, R44 ;  /* 0x0000000abc2c723c */ /* 0x080fe6000000182c */
[----:B------:R-:W-:Y:S02]  /*8ef0*/  FMUL.FTZ R24, R24, c[0x0][0x320] ;  /* 0x0000c80018187a20 */ /* 0x000fe40000410000 */
[----:B------:R-:W-:Y:S02]  /*8f00*/  FMUL.FTZ R25, R25, c[0x0][0x320] ;  /* 0x0000c80019197a20 */ /* 0x000fe40000410000 */
[----:B------:R-:W-:Y:S01]  /*8f10*/  FMUL.FTZ R37, R37, c[0x0][0x320] ;  /* 0x0000c80025257a20 */ /* 0x000fe20000410000 */
[C---:B------:R-:W-:Y:S01]  /*8f20*/  HMMA.16816.F32 R48, R172.reuse, R10, R48 ;  /* 0x0000000aac30723c */ /* 0x040fe20000001830 */
[----:B------:R-:W1:Y:S01]  /*8f30*/  MUFU.TANH R232, R30 ;  /* 0x0000001e00e87308 */ /* 0x000e620000002400 */
[----:B------:R-:W1:Y:S02]  /*8f40*/  LDSM.16.M88.4 R8, [R213+0x2000] ;  /* 0x00200000d508783b */ /* 0x000e640000000200 */
[----:B------:R-:W-:Y:S02]  /*8f50*/  FMUL.FTZ R26, R26, c[0x0][0x320] ;  /* 0x0000c8001a1a7a20 */ /* 0x000fe40000410000 */
[----:B------:R-:W-:Y:S02]  /*8f60*/  FMUL.FTZ R28, R28, c[0x0][0x320] ;  /* 0x0000c8001c1c7a20 */ /* 0x000fe40000410000 */
[-C--:B--2---:R-:W-:Y:S03]  /*8f70*/  HMMA.16816.F32 R52, R172, R4.reuse, R52 ;  /* 0x00000004ac34723c */ /* 0x084fe60000001834 */
[----:B------:R-:W2:Y:S01]  /*8f80*/  MUFU.TANH R231, R31 ;  /* 0x0000001f00e77308 */ /* 0x000ea20000002400 */
[----:B------:R-:W-:Y:S02]  /*8f90*/  FMUL.FTZ R32, R32, c[0x0][0x320] ;  /* 0x0000c80020207a20 */ /* 0x000fe40000410000 */
[----:B------:R-:W-:Y:S02]  /*8fa0*/  FMUL.FTZ R34, R34, c[0x0][0x320] ;  /* 0x0000c80022227a20 */ /* 0x000fe40000410000 */
[C---:B------:R-:W-:Y:S04]  /*8fb0*/  HMMA.16816.F32 R56, R188.reuse, R4, R56 ;  /* 0x00000004bc38723c */ /* 0x040fe80000001838 */
[----:B------:R-:W-:Y:S01]  /*8fc0*/  FMUL.FTZ R46, R46, c[0x0][0x320] ;  /* 0x0000c8002e2e7a20 */ /* 0x000fe20000410000 */
[----:B------:R-:W2:Y:S01]  /*8fd0*/  MUFU.TANH R20, R20 ;  /* 0x0000001400147308 */ /* 0x000ea20000002400 */
[----:B------:R-:W-:Y:S02]  /*8fe0*/  FMUL.FTZ R36, R36, c[0x0][0x320] ;  /* 0x0000c80024247a20 */ /* 0x000fe40000410000 */
[-C--:B------:R-:W-:Y:S04]  /*8ff0*/  HMMA.16816.F32 R60, R188, R6.reuse, R60 ;  /* 0x00000006bc3c723c */ /* 0x080fe8000000183c */
[----:B------:R-:W-:Y:S02]  /*9000*/  FMUL.FTZ R48, R48, c[0x0][0x320] ;  /* 0x0000c80030307a20 */ /* 0x000fe40000410000 */
[----:B------:R-:W-:Y:S01]  /*9010*/  FMUL.FTZ R49, R49, c[0x0][0x320] ;  /* 0x0000c80031317a20 */ /* 0x000fe20000410000 */
[----:B------:R2:W2:Y:S01]  /*9020*/  MUFU.TANH R197, R46 ;  /* 0x0000002e00c57308 */ /* 0x0004a20000002400 */
[C---:B------:R-:W-:Y:S01]  /*9030*/  HMMA.16816.F32 R64, R172.reuse, R6, R64 ;  /* 0x00000006ac40723c */ /* 0x040fe20000001840 */
[----:B------:R-:W4:Y:S01]  /*9040*/  LDSM.16.M88.4 R4, [R213+0x2800] ;  /* 0x00280000d504783b */ /* 0x000f220000000200 */
[----:B------:R-:W-:Y:S04]  /*9050*/  DEPBAR.LE SB0, 0x0 ;  /* 0x000080000000791a */ /* 0x000fe80000000000 */
[----:B------:R-:W-:Y:S02]  /*9060*/  FMUL.FTZ R50, R50, c[0x0][0x320] ;  /* 0x0000c80032327a20 */ /* 0x000fe40000410000 */
[----:B------:R-:W-:Y:S01]  /*9070*/  FMUL.FTZ R51, R51, c[0x0][0x320] ;  /* 0x0000c80033337a20 */ /* 0x000fe20000410000 */
[----:B------:R-:W3:Y:S01]  /*9080*/  MUFU.TANH R21, R21 ;  /* 0x0000001500157308 */ /* 0x000ee20000002400 */
[----:B------:R-:W-:Y:S01]  /*9090*/  BAR.SYNC.DEFER_BLOCKING 0x0 ;  /* 0x0000000000007b1d */ /* 0x000fe20000010000 */
[-C--:B-1----:R-:W-:Y:S05]  /*90a0*/  HMMA.16816.F32 R68, R172, R8.reuse, R68 ;  /* 0x00000008ac44723c */ /* 0x082fea0000001844 */
[----:B------:R-:W-:Y:S02]  /*90b0*/  FMUL.FTZ R52, R52, c[0x0][0x320] ;  /* 0x0000c80034347a20 */ /* 0x000fe40000410000 */
[----:B------:R-:W-:Y:S01]  /*90c0*/  FMUL.FTZ R53, R53, c[0x0][0x320] ;  /* 0x0000c80035357a20 */ /* 0x000fe20000410000 */
[----:B------:R1:W1:Y:S01]  /*90d0*/  MUFU.TANH R193, R22 ;  /* 0x0000001600c17308 */ /* 0x0002620000002400 */
[C---:B------:R-:W-:Y:S01]  /*90e0*/  HMMA.16816.F32 R72, R188.reuse, R8, R72 ;  /* 0x00000008bc48723c */ /* 0x040fe20000001848 */
[----:B--2---:R-:W2:Y:S03]  /*90f0*/  LDL R46, [R1+0x18] ;  /* 0x00001800012e7983 */ /* 0x004ea60000100800 */
[----:B------:R-:W-:Y:S02]  /*9100*/  FMUL.FTZ R54, R54, c[0x0][0x320] ;  /* 0x0000c80036367a20 */ /* 0x000fe40000410000 */
[----:B------:R-:W-:Y:S02]  /*9110*/  FMUL.FTZ R55, R55, c[0x0][0x320] ;  /* 0x0000c80037377a20 */ /* 0x000fe40000410000 */
[-C--:B------:R-:W-:Y:S01]  /*9120*/  HMMA.16816.F32 R76, R188, R10.reuse, R76 ;  /* 0x0000000abc4c723c */ /* 0x080fe2000000184c */
[----:B------:R1:W1:Y:S03]  /*9130*/  MUFU.TANH R185, R23 ;  /* 0x0000001700b97308 */ /* 0x0002660000002400 */
[----:B------:R-:W-:Y:S02]  /*9140*/  FMUL.FTZ R56, R56, c[0x0][0x320] ;  /* 0x0000c80038387a20 */ /* 0x000fe40000410000 */
[----:B------:R-:W-:Y:S02]  /*9150*/  FMUL.FTZ R59, R59, c[0x0][0x320] ;  /* 0x0000c8003b3b7a20 */ /* 0x000fe40000410000 */
[C---:B------:R-:W-:Y:S01]  /*9160*/  HMMA.16816.F32 R80, R172.reuse, R10, R80 ;  /* 0x0000000aac50723c */ /* 0x040fe20000001850 */
[----:B------:R-:W2:Y:S02]  /*9170*/  LDL R10, [R1] ;  /* 0x00000000010a7983 */ /* 0x000ea40000100800 */
[----:B------:R1:W1:Y:S01]  /*9180*/  MUFU.TANH R207, R24 ;  /* 0x0000001800cf7308 */ /* 0x0002620000002400 */
[----:B------:R-:W-:Y:S02]  /*9190*/  FMUL.FTZ R60, R60, c[0x0][0x320] ;  /* 0x0000c8003c3c7a20 */ /* 0x000fe40000410000 */
[----:B------:R-:W-:Y:S02]  /*91a0*/  FMUL.FTZ R61, R61, c[0x0][0x320] ;  /* 0x0000c8003d3d7a20 */ /* 0x000fe40000410000 */
[-C--:B----4-:R-:W-:Y:S04]  /*91b0*/  HMMA.16816.F32 R84, R172, R4.reuse, R84 ;  /* 0x00000004ac54723c */ /* 0x090fe80000001854 */
[----:B------:R-:W-:Y:S01]  /*91c0*/  FMUL.FTZ R63, R63, c[0x0][0x320] ;  /* 0x0000c8003f3f7a20 */ /* 0x000fe20000410000 */
[----:B------:R4:W1:Y:S01]  /*91d0*/  MUFU.TANH R206, R25 ;  /* 0x0000001900ce7308 */ /* 0x0008620000002400 */
[----:B------:R-:W-:Y:S02]  /*91e0*/  FMUL.FTZ R64, R64, c[0x0][0x320] ;  /* 0x0000c80040407a20 */ /* 0x000fe40000410000 */
[C---:B------:R-:W-:Y:S04]  /*91f0*/  HMMA.16816.F32 R88, R188.reuse, R4, R88 ;  /* 0x00000004bc58723c */ /* 0x040fe80000001858 */
[----:B------:R-:W-:Y:S02]  /*9200*/  FMUL.FTZ R65, R65, c[0x0][0x320] ;  /* 0x0000c80041417a20 */ /* 0x000fe40000410000 */
[----:B------:R-:W-:Y:S01]  /*9210*/  FMUL.FTZ R66, R66, c[0x0][0x320] ;  /* 0x0000c80042427a20 */ /* 0x000fe20000410000 */
[----:B------:R4:W1:Y:S01]  /*9220*/  MUFU.TANH R235, R26 ;  /* 0x0000001a00eb7308 */ /* 0x0008620000002400 */
[-C--:B------:R-:W-:Y:S04]  /*9230*/  HMMA.16816.F32 R92, R188, R6.reuse, R92 ;  /* 0x00000006bc5c723c */ /* 0x080fe8000000185c */
[----:B------:R-:W-:Y:S04]  /*9240*/  @P0 IMAD.WIDE.U32 R4, R0, c[0x0][0x1e0], RZ ;  /* 0x0000780000040a25 */ /* 0x000fe800078e00ff */
[----:B------:R-:W-:Y:S01]  /*9250*/  HMMA.16816.F32 R96, R172, R6, R96 ;  /* 0x00000006ac60723c */ /* 0x000fe20000001860 */
[----:B------:R4:W1:Y:S01]  /*9260*/  MUFU.TANH R202, R28 ;  /* 0x0000001c00ca7308 */ /* 0x0008620000002400 */
[----:B------:R4:W4:Y:S02]  /*9270*/  LDL R6, [R1+0x1c] ;  /* 0x00001c0001067983 */ /* 0x0009240000100800 */
[----:B------:R-:W-:Y:S01]  /*9280*/  @P0 IADD3 R0, R5, R2, RZ ;  /* 0x0000000205000210 */ /* 0x000fe20007ffe0ff */
[----:B------:R-:W-:Y:S01]  /*9290*/  FMUL.FTZ R67, R67, c[0x0][0x320] ;  /* 0x0000c80043437a20 */ /* 0x000fe20000410000 */
[----:B------:R-:W-:Y:S01]  /*92a0*/  @P0 MOV R2, R242 ;  /* 0x000000f200020202 */ /* 0x000fe20000000f00 */
[----:B------:R-:W-:Y:S01]  /*92b0*/  FMUL.FTZ R68, R68, c[0x0][0x320] ;  /* 0x0000c80044447a20 */ /* 0x000fe20000410000 */
[----:B------:R-:W-:Y:S01]  /*92c0*/  @P0 SHF.L.U64.HI R7, R228, 0x5, R230 ;  /* 0x00000005e4070819 */ /* 0x000fe200000102e6 */
[----:B------:R-:W-:Y:S02]  /*92d0*/  @P0 IMAD R0, R0, 0x60, RZ ;  /* 0x0000006000000824 */ /* 0x000fe400078e02ff */
[----:B------:R1:W1:Y:S01]  /*92e0*/  MUFU.TANH R13, R32 ;  /* 0x00000020000d7308 */ /* 0x0002620000002400 */
[----:B------:R-:W-:Y:S02]  /*92f0*/  FMUL.FTZ R69, R69, c[0x0][0x320] ;  /* 0x0000c80045457a20 */ /* 0x000fe40000410000 */
[----:B------:R-:W-:Y:S02]  /*9300*/  FMUL.FTZ R70, R70, c[0x0][0x320] ;  /* 0x0000c80046467a20 */ /* 0x000fe40000410000 */
[----:B------:R-:W-:Y:S02]  /*9310*/  FMUL.FTZ R71, R71, c[0x0][0x320] ;  /* 0x0000c80047477a20 */ /* 0x000fe40000410000 */
[----:B------:R-:W-:Y:S02]  /*9320*/  FMUL.FTZ R72, R72, c[0x0][0x320] ;  /* 0x0000c80048487a20 */ /* 0x000fe40000410000 */
[----:B------:R-:W-:Y:S01]  /*9330*/  FMUL.FTZ R73, R73, c[0x0][0x320] ;  /* 0x0000c80049497a20 */ /* 0x000fe20000410000 */
[----:B------:R-:W1:Y:S01]  /*9340*/  MUFU.TANH R33, R33 ;  /* 0x0000002100217308 */ /* 0x000e620000002400 */
[----:B------:R-:W-:Y:S02]  /*9350*/  FMUL.FTZ R74, R74, c[0x0][0x320] ;  /* 0x0000c8004a4a7a20 */ /* 0x000fe40000410000 */
[----:B------:R-:W-:Y:S02]  /*9360*/  FMUL.FTZ R75, R75, c[0x0][0x320] ;  /* 0x0000c8004b4b7a20 */ /* 0x000fe40000410000 */
[----:B------:R-:W-:Y:S02]  /*9370*/  FMUL.FTZ R76, R76, c[0x0][0x320] ;  /* 0x0000c8004c4c7a20 */ /* 0x000fe40000410000 */
[----:B------:R-:W-:Y:S02]  /*9380*/  FMUL.FTZ R77, R77, c[0x0][0x320] ;  /* 0x0000c8004d4d7a20 */ /* 0x000fe40000410000 */
[----:B------:R-:W-:Y:S01]  /*9390*/  FMUL.FTZ R78, R78, c[0x0][0x320] ;  /* 0x0000c8004e4e7a20 */ /* 0x000fe20000410000 */
[----:B------:R1:W1:Y:S01]  /*93a0*/  MUFU.TANH R183, R34 ;  /* 0x0000002200b77308 */ /* 0x0002620000002400 */
        /* <DEDUP_REMOVED lines=31> */
[----:B------:R-:W-:Y:S01]  /*95a0*/  FMUL.FTZ R47, R47, c[0x0][0x320] ;  /* 0x0000c8002f2f7a20 */ /* 0x000fe20000410000 */
[----:B---3--:R-:W-:Y:S01]  /*95b0*/  @P0 MOV R3, R15 ;  /* 0x0000000f00030202 */ /* 0x008fe20000000f00 */
[----:B------:R-:W-:Y:S02]  /*95c0*/  FMUL.FTZ R57, R57, c[0x0][0x320] ;  /* 0x0000c80039397a20 */ /* 0x000fe40000410000 */
[----:B------:R-:W-:Y:S02]  /*95d0*/  FMUL.FTZ R58, R58, c[0x0][0x320] ;  /* 0x0000c8003a3a7a20 */ /* 0x000fe40000410000 */
[----:B------:R-:W-:Y:S01]  /*95e0*/  @P0 IMAD.WIDE.U32 R2, R4, 0x60, R2 ;  /* 0x0000006004020825 */ /* 0x000fe200078e0002 */
[----:B------:R3:W1:Y:S03]  /*95f0*/  MUFU.TANH R35, R39 ;  /* 0x0000002700237308 */ /* 0x0006660000002400 */
[----:B------:R-:W-:Y:S01]  /*9600*/  FMUL.FTZ R62, R62, c[0x0][0x320] ;  /* 0x0000c8003e3e7a20 */ /* 0x000fe20000410000 */
[----:B------:R-:W-:Y:S01]  /*9610*/  @P0 LEA R4, P1, R2, c[0x0][0x1c8], 0x1 ;  /* 0x0000720002040a11 */ /* 0x000fe200078208ff */
[----:B------:R-:W-:Y:S01]  /*9620*/  FMUL.FTZ R90, R90, c[0x0][0x320] ;  /* 0x0000c8005a5a7a20 */ /* 0x000fe20000410000 */
[----:B------:R-:W-:Y:S01]  /*9630*/  @P0 IADD3 R3, R3, R0, RZ ;  /* 0x0000000003030210 */ /* 0x000fe20007ffe0ff */
[----:B------:R-:W-:Y:S01]  /*9640*/  FMUL.FTZ R94, R94, c[0x0][0x320] ;  /* 0x0000c8005e5e7a20 */ /* 0x000fe20000410000 */
[----:B------:R-:W-:Y:S01]  /*9650*/  @P0 SHF.L.U32 R0, R228, 0x5, RZ ;  /* 0x00000005e4000819 */ /* 0x000fe200000006ff */
[----:B------:R-:W-:Y:S01]  /*9660*/  FMUL.FTZ R95, R95, c[0x0][0x320] ;  /* 0x0000c8005f5f7a20 */ /* 0x000fe20000410000 */
[----:B------:R3:W1:Y:S01]  /*9670*/  MUFU.TANH R194, R40 ;  /* 0x0000002800c27308 */ /* 0x0006620000002400 */
[----:B------:R-:W-:Y:S02]  /*9680*/  @P0 LEA.HI.X R5, R2, c[0x0][0x1cc], R3, 0x1, P1 ;  /* 0x0000730002050a11 */ /* 0x000fe400008f0c03 */
[-C--:B------:R-:W-:Y:S03]  /*9690*/  @P0 IADD3 R2, P1, R4, R0.reuse, RZ ;  /* 0x0000000004020210 */ /* 0x080fe60007f3e0ff */
[----:B------:R-:W-:Y:S01]  /*96a0*/  @!PT LDS RZ, [RZ] ;  /* 0x00000000fffff984 */ /* 0x000fe20000000800 */
[----:B------:R-:W-:Y:S01]  /*96b0*/  @!PT LDS RZ, [RZ] ;  /* 0x00000000fffff984 */ /* 0x000fe20000000800 */
[----:B------:R-:W-:Y:S01]  /*96c0*/  @!PT LDS RZ, [RZ] ;  /* 0x00000000fffff984 */ /* 0x000fe20000000800 */
[----:B------:R1:W-:Y:S01]  /*96d0*/  @P0 LDGSTS.E.BYPASS.LTC128B.128 [R227+0x3100], [R4.64], !P6 ;  /* 0x0310000004e30fae */ /* 0x0003e2000f101d4c */
[-C--:B------:R-:W-:Y:S02]  /*96e0*/  @P0 IADD3.X R3, R5, R7.reuse, RZ, P1, !PT ;  /* 0x0000000705030210 */ /* 0x080fe40000ffe4ff */
[-C--:B------:R-:W-:Y:S01]  /*96f0*/  @P0 IADD3 R8, P2, R2, R0.reuse, RZ ;  /* 0x0000000002080210 */ /* 0x080fe20007f5e0ff */
[----:B------:R3:W2:Y:S03]  /*9700*/  MUFU.TANH R192, R41 ;  /* 0x0000002900c07308 */ /* 0x0006a60000002400 */
[-C--:B------:R-:W-:Y:S01]  /*9710*/  @P0 IADD3.X R9, R3, R7.reuse, RZ, P2, !PT ;  /* 0x0000000703090210 */ /* 0x080fe200017fe4ff */
[----:B------:R3:W-:Y:S06]  /*9720*/  @P0 LDGSTS.E.BYPASS.LTC128B.128 [R227+0x3900], [R2.64], !P6 ;  /* 0x0390000002e30fae */ /* 0x0007ec000f101d4c */
[----:B------:R2:W2:Y:S02]  /*9730*/  MUFU.TANH R200, R42 ;  /* 0x0000002a00c87308 */ /* 0x0004a40000002400 */
[----:B------:R3:W-:Y:S08]  /*9740*/  @P0 LDGSTS.E.BYPASS.LTC128B.128 [R227+0x4100], [R8.64], !P6 ;  /* 0x0410000008e30fae */ /* 0x0007f0000f101d4c */
[----:B------:R2:W2:Y:S01]  /*9750*/  MUFU.TANH R199, R43 ;  /* 0x0000002b00c77308 */ /* 0x0004a20000002400 */
[-C--:B-1----:R-:W-:Y:S04]  /*9760*/  @P0 IADD3 R4, P1, R8, R0.reuse, RZ ;  /* 0x0000000008040210 */ /* 0x082fe80007f3e0ff */
[-C--:B------:R-:W-:Y:S05]  /*9770*/  @P0 IADD3.X R5, R9, R7.reuse, RZ, P1, !PT ;  /* 0x0000000709050210 */ /* 0x080fea0000ffe4ff */
[----:B------:R1:W1:Y:S01]  /*9780*/  MUFU.TANH R184, R44 ;  /* 0x0000002c00b87308 */ /* 0x0002620000002400 */
[-C--:B---3--:R-:W-:Y:S01]  /*9790*/  @P0 IADD3 R2, P2, R4, R0.reuse, RZ ;  /* 0x0000000004020210 */ /* 0x088fe20007f5e0ff */
[----:B------:R3:W-:Y:S03]  /*97a0*/  @P0 LDGSTS.E.BYPASS.LTC128B.128 [R227+0x4900], [R4.64], !P6 ;  /* 0x0490000004e30fae */ /* 0x0007e6000f101d4c */
[-C--:B------:R-:W-:Y:S02]  /*97b0*/  @P0 IADD3.X R3, R5, R7.reuse, RZ, P2, !PT ;  /* 0x0000000705030210 */ /* 0x080fe400017fe4ff */
[----:B------:R-:W-:Y:S03]  /*97c0*/  @P0 IADD3 R8, P1, R2, R0, RZ ;  /* 0x0000000002080210 */ /* 0x000fe60007f3e0ff */
[----:B------:R1:W1:Y:S01]  /*97d0*/  MUFU.TANH R170, R45 ;  /* 0x0000002d00aa7308 */ /* 0x0002620000002400 */
[----:B------:R1:W-:Y:S01]  /*97e0*/  @P0 LDGSTS.E.BYPASS.LTC128B.128 [R227+0x5100], [R2.64], !P6 ;  /* 0x0510000002e30fae */ /* 0x0003e2000f101d4c */
[----:B------:R-:W-:Y:S01]  /*97f0*/  IMAD R0, R225, -0x60, RZ ;  /* 0xffffffa0e1007824 */ /* 0x000fe200078e02ff */
[----:B------:R-:W-:Y:S06]  /*9800*/  @P0 IADD3.X R9, R3, R7, RZ, P1, !PT ;  /* 0x0000000703090210 */ /* 0x000fec0000ffe4ff */
[----:B------:R2:W-:Y:S01]  /*9810*/  @P0 LDGSTS.E.BYPASS.LTC128B.128 [R227+0x5900], [R8.64], !P6 ;  /* 0x0590000008e30fae */ /* 0x0005e2000f101d4c */
[----:B------:R1:W1:Y:S01]  /*9820*/  MUFU.TANH R196, R47 ;  /* 0x0000002f00c47308 */ /* 0x0002620000002400 */
[----:B------:R-:W-:Y:S06]  /*9830*/  PLOP3.LUT P0, PT, PT, PT, UP1, 0x40, 0x0 ;  /* 0x000000000000781c */ /* 0x000fec0003f0e818 */
[----:B------:R-:W0:Y:S03]  /*9840*/  LDGDEPBAR ;  /* 0x00000000000079af */ /* 0x000e260000000000 */
[----:B------:R-:W1:Y:S10]  /*9850*/  MUFU.TANH R49, R49 ;  /* 0x0000003100317308 */ /* 0x000e740000002400 */
[----:B------:R-:W1:Y:S10]  /*9860*/  MUFU.TANH R50, R50 ;  /* 0x0000003200327308 */ /* 0x000e740000002400 */
[----:B------:R-:W1:Y:S10]  /*9870*/  MUFU.TANH R51, R51 ;  /* 0x0000003300337308 */ /* 0x000e740000002400 */
[----:B------:R-:W1:Y:S10]  /*9880*/  MUFU.TANH R52, R52 ;  /* 0x0000003400347308 */ /* 0x000e740000002400 */
[----:B------:R-:W1:Y:S10]  /*9890*/  MUFU.TANH R53, R53 ;  /* 0x0000003500357308 */ /* 0x000e740000002400 */
[----:B------:R-:W1:Y:S10]  /*98a0*/  MUFU.TANH R54, R54 ;  /* 0x0000003600367308 */ /* 0x000e740000002400 */
[----:B------:R-:W1:Y:S10]  /*98b0*/  MUFU.TANH R55, R55 ;  /* 0x0000003700377308 */ /* 0x000e740000002400 */
[----:B------:R1:W1:Y:S10]  /*98c0*/  MUFU.TANH R168, R56 ;  /* 0x0000003800a87308 */ /* 0x0002740000002400 */
[----:B------:R1:W1:Y:S01]  /*98d0*/  MUFU.TANH R56, R57 ;  /* 0x0000003900387308 */ /* 0x0002620000002400 */
[----:B--2---:R-:W-:Y:S04]  /*98e0*/  IADD3 R9, -R46, 0x1, R0 ;  /* 0x000000012e097810 */ /* 0x004fe80007ffe100 */
[----:B---3--:R-:W-:Y:S05]  /*98f0*/  IADD3 R5, R9, c[0x0][0x1d0], RZ ;  /* 0x0000740009057a10 */ /* 0x008fea0007ffe0ff */
[----:B------:R2:W3:Y:S01]  /*9900*/  MUFU.TANH R181, R58 ;  /* 0x0000003a00b57308 */ /* 0x0004e20000002400 */
[----:B------:R-:W-:Y:S04]  /*9910*/  IADD3 R5, R5, -c[0x0][0x168], RZ ;  /* 0x80005a0005057a10 */ /* 0x000fe80007ffe0ff */
[C---:B------:R-:W-:Y:S02]  /*9920*/  IADD3 R7, R5.reuse, c[0x0][0x328], RZ ;  /* 0x0000ca0005077a10 */ /* 0x040fe40007ffe0ff */
[----:B------:R-:W-:Y:S03]  /*9930*/  IADD3 R8, R5, UR11, RZ ;  /* 0x0000000b05087c10 */ /* 0x000fe6000fffe0ff */
[----:B------:R2:W1:Y:S10]  /*9940*/  MUFU.TANH R180, R59 ;  /* 0x0000003b00b47308 */ /* 0x0004740000002400 */
[----:B------:R-:W1:Y:S10]  /*9950*/  MUFU.TANH R60, R60 ;  /* 0x0000003c003c7308 */ /* 0x000e740000002400 */
[----:B------:R-:W1:Y:S10]  /*9960*/  MUFU.TANH R61, R61 ;  /* 0x0000003d003d7308 */ /* 0x000e740000002400 */
[----:B------:R2:W1:Y:S01]  /*9970*/  MUFU.TANH R179, R62 ;  /* 0x0000003e00b37308 */ /* 0x0004620000002400 */
[----:B----4-:R-:W-:Y:S05]  /*9980*/  @P3 MOV R6, R10 ;  /* 0x0000000a00063202 */ /* 0x010fea0000000f00 */
[----:B------:R-:W1:Y:S04]  /*9990*/  SHFL.IDX PT, R4, R6, RZ, 0x1c1f ;  /* 0x001c1fff06047589 */ /* 0x000e6800000e0000 */
[----:B------:R2:W4:Y:S10]  /*99a0*/  MUFU.TANH R178, R63 ;  /* 0x0000003f00b27308 */ /* 0x0005340000002400 */
[----:B------:R-:W2:Y:S10]  /*99b0*/  MUFU.TANH R64, R64 ;  /* 0x0000004000407308 */ /* 0x000eb40000002400 */
[----:B------:R-:W2:Y:S01]  /*99c0*/  MUFU.TANH R65, R65 ;  /* 0x0000004100417308 */ /* 0x000ea20000002400 */
[----:B-1----:R-:W-:Y:S02]  /*99d0*/  IADD3 R3, R7, R4, RZ ;  /* 0x0000000407037210 */ /* 0x002fe40007ffe0ff */
[----:B------:R-:W-:Y:S07]  /*99e0*/  IADD3 R2, R4, R8, RZ ;  /* 0x0000000804027210 */ /* 0x000fee0007ffe0ff */
[----:B------:R-:W1:Y:S10]  /*99f0*/  MUFU.TANH R66, R66 ;  /* 0x0000004200427308 */ /* 0x000e740000002400 */
        /* <DEDUP_REMOVED lines=27> */
[----:B------:R1:W1:Y:S10]  /*9bb0*/  MUFU.TANH R63, R94 ;  /* 0x0000005e003f7308 */ /* 0x0002740000002400 */
[----:B------:R1:W1:Y:S10]  /*9bc0*/  MUFU.TANH R59, R95 ;  /* 0x0000005f003b7308 */ /* 0x0002740000002400 */
[----:B------:R-:W1:Y:S10]  /*9bd0*/  MUFU.TANH R30, R30 ;  /* 0x0000001e001e7308 */ /* 0x000e740000002400 */
[----:B------:R-:W1:Y:S10]  /*9be0*/  MUFU.TANH R27, R27 ;  /* 0x0000001b001b7308 */ /* 0x000e740000002400 */
[----:B------:R-:W1:Y:S10]  /*9bf0*/  MUFU.TANH R31, R31 ;  /* 0x0000001f001f7308 */ /* 0x000e740000002400 */
[----:B------:R-:W1:Y:S01]  /*9c00*/  MUFU.TANH R29, R29 ;  /* 0x0000001d001d7308 */ /* 0x000e620000002400 */
[----:B------:R-:W-:-:S05]  /*9c10*/  @P0 BRA `(.L_x_165) ;  /* 0x0000019000000947 */ /* 0x000fca0003800000 */
[----:B--234-:R-:W-:Y:S01]  /*9c20*/  IADD3 R4, R4, c[0x0][0x1d0], RZ ;  /* 0x0000740004047a10 */ /* 0x01cfe20007ffe0ff */
[----:B------:R-:W-:Y:S03]  /*9c30*/  BSSY B0, `(.L_x_166) ;  /* 0x0000012000007945 */ /* 0x000fe60003800000 */
[----:B------:R-:W-:Y:S04]  /*9c40*/  IADD3 R4, R4, -c[0x0][0x168], RZ ;  /* 0x80005a0004047a10 */ /* 0x000fe80007ffe0ff */
[----:B------:R-:W-:Y:S11]  /*9c50*/  ISETP.GT.AND P0, PT, R4, -0x1, PT ;  /* 0xffffffff0400780c */ /* 0x000ff60003f04270 */
[----:B------:R-:W-:Y:S02]  /*9c60*/  @!UPT UIADD3 URZ, URZ, URZ, URZ ;  /* 0x0000003f3f3ff290 */ /* 0x000fe4000fffe03f */
[----:B------:R-:W-:-:S05]  /*9c70*/  @P0 BRA `(.L_x_167) ;  /* 0x0000008000000947 */ /* 0x000fca0003800000 */
[----:B------:R-:W-:Y:S01]  /*9c80*/  LOP3.LUT R4, RZ, R4, RZ, 0x33, !PT ;  /* 0x00000004ff047212 */ /* 0x000fe200078e33ff */
[----:B------:R-:W-:Y:S05]  /*9c90*/  IMAD.MOV.U32 R10, RZ, RZ, c[0x0][0x32c] ;  /* 0x0000cb00ff0a7624 */ /* 0x000fea00078e00ff */
[----:B------:R-:W-:Y:S11]  /*9ca0*/  ISETP.NE.AND P0, PT, R10, 0x1, PT ;  /* 0x000000010a00780c */ /* 0x000ff60003f05270 */
[----:B------:R-:W-:Y:S02]  /*9cb0*/  @!UPT UIADD3 URZ, URZ, URZ, URZ ;  /* 0x0000003f3f3ff290 */ /* 0x000fe4000fffe03f */
[----:B------:R-:W-:Y:S05]  /*9cc0*/  @P0 IMAD.HI.U32 R10, R4, c[0x0][0x330], RZ ;  /* 0x0000cc00040a0a27 */ /* 0x000fea00078e00ff */
[----:B------:R-:W-:Y:S04]  /*9cd0*/  @P0 SHF.R.U32.HI R4, RZ, c[0x0][0x334], R10 ;  /* 0x0000cd00ff040a19 */ /* 0x000fe8000001160a */
[----:B------:R-:W-:Y:S01]  /*9ce0*/  LOP3.LUT R4, RZ, R4, RZ, 0x33, !PT ;  /* 0x00000004ff047212 */ /* 0x000fe200078e33ff */
[----:B------:R-:W-:-:S05]  /*9cf0*/  BRA `(.L_x_168) ;  /* 0x0000005000007947 */ /* 0x000fca0003800000 */
.L_x_167:
[----:B------:R-:W-:Y:S04]  /*9d00*/  MOV R10, c[0x0][0x32c] ;  /* 0x0000cb00000a7a02 */ /* 0x000fe80000000f00 */
[----:B------:R-:W-:Y:S11]  /*9d10*/  ISETP.NE.AND P0, PT, R10, 0x1, PT ;  /* 0x000000010a00780c */ /* 0x000ff60003f05270 */
[----:B------:R-:W-:Y:S02]  /*9d20*/  @!UPT UIADD3 URZ, URZ, URZ, URZ ;  /* 0x0000003f3f3ff290 */ /* 0x000fe4000fffe03f */
[----:B------:R-:W-:Y:S05]  /*9d30*/  @P0 IMAD.HI.U32 R10, R4, c[0x0][0x330], RZ ;  /* 0x0000cc00040a0a27 */ /* 0x000fea00078e00ff */
[----:B------:R-:W-:Y:S02]  /*9d40*/  @P0 SHF.R.U32.HI R4, RZ, c[0x0][0x334], R10 ;  /* 0x0000cd00ff040a19 */ /* 0x000fe4000001160a */
.L_x_168:
[----:B------:R-:W-:Y:S05]  /*9d50*/  BSYNC B0 ;  /* 0x0000000000007941 */ /* 0x000fea0003800000 */
.L_x_166:
[----:B------:R-:W-:Y:S04]  /*9d60*/  IMAD.IADD R10, R0, 0x1, -R46 ;  /* 0x00000001000a7824 */ /* 0x000fe800078e0a2e */
[----:B------:R-:W-:Y:S05]  /*9d70*/  IMAD R4, R4, c[0x0][0x32c], R10 ;  /* 0x0000cb0004047a24 */ /* 0x000fea00078e020a */
[----:B------:R-:W-:Y:S02]  /*9d80*/  IADD3 R10, R4, c[0x0][0x32c], RZ ;  /* 0x0000cb00040a7a10 */ /* 0x000fe40007ffe0ff */
[----:B------:R-:W-:Y:S02]  /*9d90*/  IMNMX R2, R2, R4, !PT ;  /* 0x0000000402027217 */ /* 0x000fe40007800200 */
[----:B------:R-:W-:Y:S02]  /*9da0*/  IMNMX R3, R3, R10, PT ;  /* 0x0000000a03037217 */ /* 0x000fe40003800200 */
.L_x_165:
[C---:B--234-:R-:W-:Y:S02]  /*9db0*/  ISETP.GE.AND P0, PT, R0.reuse, 0x9, PT ;  /* 0x000000090000780c */ /* 0x05cfe40003f06270 */
[----:B------:R-:W-:Y:S02]  /*9dc0*/  ISETP.GE.AND P1, PT, R0, 0x2, PT ;  /* 0x000000020000780c */ /* 0x000fe40003f26270 */
[----:B------:R-:W-:Y:S02]  /*9dd0*/  P2R R25, PR, RZ, 0x1 ;  /* 0x00000001ff197803 */ /* 0x000fe40000000000 */
[C---:B------:R-:W-:Y:S02]  /*9de0*/  ISETP.GT.AND P0, PT, R2.reuse, 0x8, !P0 ;  /* 0x000000080200780c */ /* 0x040fe40004704270 */
[----:B------:R-:W-:Y:S02]  /*9df0*/  P2R R26, PR, RZ, 0x2 ;  /* 0x00000002ff1a7803 */ /* 0x000fe40000000000 */
[----:B------:R-:W-:Y:S02]  /*9e00*/  ISETP.GT.AND P1, PT, R2, 0x1, !P1 ;  /* 0x000000010200780c */ /* 0x000fe40004f24270 */
[C---:B------:R-:W-:Y:S02]  /*9e10*/  ISETP.GE.AND P2, PT, R0.reuse, 0x11, PT ;  /* 0x000000110000780c */ /* 0x040fe40003f46270 */
[C---:B------:R-:W-:Y:S02]  /*9e20*/  ISETP.LT.OR P0, PT, R3.reuse, 0x9, P0 ;  /* 0x000000090300780c */ /* 0x040fe40000701670 */
[C---:B------:R-:W-:Y:S02]  /*9e30*/  ISETP.LT.OR P1, PT, R3.reuse, 0x2, P1 ;  /* 0x000000020300780c */ /* 0x040fe40000f21670 */
[----:B------:R-:W-:Y:S02]  /*9e40*/  ISETP.GE.AND P3, PT, R0, 0xa, PT ;  /* 0x0000000a0000780c */ /* 0x000fe40003f66270 */
[----:B------:R-:W-:Y:S02]  /*9e50*/  FSEL R36, R16, -INF , !P0 ;  /* 0xff80000010247808 */ /* 0x000fe40004000000 */
[----:B------:R-:W-:Y:S02]  /*9e60*/  ISETP.GT.AND P0, PT, R2, 0x10, !P2 ;  /* 0x000000100200780c */ /* 0x000fe40005704270 */
[----:B------:R-:W-:Y:S02]  /*9e70*/  FSEL R32, R176, -INF , !P1 ;  /* 0xff800000b0207808 */ /* 0x000fe40004800000 */
[----:B------:R-:W-:Y:S02]  /*9e80*/  ISETP.GT.AND P1, PT, R2, 0x9, !P3 ;  /* 0x000000090200780c */ /* 0x000fe40005f24270 */
[----:B------:R-:W-:Y:S02]  /*9e90*/  P2R R23, PR, RZ, 0x4 ;  /* 0x00000004ff177803 */ /* 0x000fe40000000000 */
[C---:B------:R-:W-:Y:S02]  /*9ea0*/  ISETP.LT.OR P0, PT, R3.reuse, 0x11, P0 ;  /* 0x000000110300780c */ /* 0x040fe40000701670 */
[----:B------:R-:W-:Y:S02]  /*9eb0*/  ISETP.GE.AND P2, PT, R0, 0x12, PT ;  /* 0x000000120000780c */ /* 0x000fe40003f46270 */
[----:B------:R-:W-:Y:S02]  /*9ec0*/  ISETP.LT.OR P1, PT, R3, 0xa, P1 ;  /* 0x0000000a0300780c */ /* 0x000fe40000f21670 */
[----:B------:R-:W-:Y:S02]  /*9ed0*/  FSEL R40, R20, -INF , !P0 ;  /* 0xff80000014287808 */ /* 0x000fe40004000000 */
[----:B------:R-:W-:Y:S02]  /*9ee0*/  ISETP.GT.AND P0, PT, R2, 0x11, !P2 ;  /* 0x000000110200780c */ /* 0x000fe40005704270 */
[----:B------:R-:W-:Y:S02]  /*9ef0*/  FSEL R38, R17, -INF , !P1 ;  /* 0xff80000011267808 */ /* 0x000fe40004800000 */
[----:B------:R-:W-:Y:S02]  /*9f00*/  ISETP.LT.OR P0, PT, R3, 0x12, P0 ;  /* 0x000000120300780c */ /* 0x000fe40000701670 */
[----:B------:R-:W-:Y:S02]  /*9f10*/  ISETP.GE.AND P1, PT, R0, 0x19, PT ;  /* 0x000000190000780c */ /* 0x000fe40003f26270 */
[----:B------:R-:W-:Y:S02]  /*9f20*/  FSEL R42, R21, -INF , !P0 ;  /* 0xff800000152a7808 */ /* 0x000fe40004000000 */
[----:B------:R-:W-:Y:S02]  /*9f30*/  ISETP.GT.AND P0, PT, R2, 0x18, !P1 ;  /* 0x000000180200780c */ /* 0x000fe40004f04270 */
[----:B------:R-:W-:Y:S02]  /*9f40*/  P2R R21, PR, RZ, 0x2 ;  /* 0x00000002ff157803 */ /* 0x000fe40000000000 */
        /* <DEDUP_REMOVED lines=10> */
[C---:B------:R-:W-:Y:S02]  /*9ff0*/  ISETP.LT.OR P0, PT, R3.reuse, 0x21, P0 ;  /* 0x000000210300780c */ /* 0x040fe40000701670 */
[----:B------:R-:W-:Y:S02]  /*a000*/  ISETP.GE.AND P1, PT, R0, 0x22, PT ;  /* 0x000000220000780c */ /* 0x000fe40003f26270 */
[----:B------:R-:W-:Y:S02]  /*a010*/  FSEL R57, R12, -INF , !P0 ;  /* 0xff8000000c397808 */ /* 0x000fe40004000000 */
[----:B------:R-:W-:Y:S02]  /*a020*/  ISETP.GT.AND P0, PT, R2, 0x21, !P1 ;  /* 0x000000210200780c */ /* 0x000fe40004f04270 */
[----:B------:R-:W-:Y:S02]  /*a030*/  P2R R18, PR, RZ, 0x2 ;  /* 0x00000002ff127803 */ /* 0x000fe40000000000 */
[----:B------:R-:W-:Y:S02]  /*a040*/  ISETP.LT.OR P0, PT, R3, 0x22, P0 ;  /* 0x000000220300780c */ /* 0x000fe40000701670 */
[----:B------:R-:W-:Y:S02]  /*a050*/  ISETP.GE.AND P1, PT, R0, 0x29, PT ;  /* 0x000000290000780c */ /* 0x000fe40003f26270 */
[----:B-1----:R-:W-:Y:S02]  /*a060*/  FSEL R90, R37, -INF , !P0 ;  /* 0xff800000255a7808 */ /* 0x002fe40004000000 */
        /* <DEDUP_REMOVED lines=26> */
[----:B------:R-:W-:Y:S02]  /*a210*/  ISETP.GE.AND P4, PT, R0, 0x41, PT ;  /* 0x000000410000780c */ /* 0x000fe40003f86270 */
[----:B------:R-:W-:Y:S02]  /*a220*/  ISETP.LT.OR P0, PT, R3, 0x3a, P0 ;  /* 0x0000003a0300780c */ /* 0x000fe40000701670 */
[----:B------:R-:W-:Y:S02]  /*a230*/  P2R R24, PR, RZ, 0x8 ;  /* 0x00000008ff187803 */ /* 0x000fe40000000000 */
[----:B------:R-:W-:Y:S02]  /*a240*/  FSEL R198, R65, -INF , !P0 ;  /* 0xff80000041c67808 */ /* 0x000fe40004000000 */
[----:B------:R-:W-:Y:S02]  /*a250*/  ISETP.GT.AND P0, PT, R2, 0x40, !P4 ;  /* 0x000000400200780c */ /* 0x000fe40006704270 */
[----:B------:R-:W-:Y:S02]  /*a260*/  ISETP.GE.AND P3, PT, R0, 0x42, PT ;  /* 0x000000420000780c */ /* 0x000fe40003f66270 */
[C---:B------:R-:W-:Y:S02]  /*a270*/  ISETP.LT.OR P0, PT, R3.reuse, 0x41, P0 ;  /* 0x000000410300780c */ /* 0x040fe40000701670 */
[----:B------:R-:W-:Y:S02]  /*a280*/  P2R R22, PR, RZ, 0x4 ;  /* 0x00000004ff167803 */ /* 0x000fe40000000000 */
        /* <DEDUP_REMOVED lines=17> */
[C---:B------:R-:W-:Y:S02]  /*a3a0*/  ISETP.GE.AND P1, PT, R0.reuse, 0x52, PT ;  /* 0x000000520000780c */ /* 0x040fe40003f26270 */
        /* <DEDUP_REMOVED lines=8> */
[----:B------:R-:W-:Y:S04]  /*a430*/  ISETP.GT.AND P0, PT, R2, 0x58, !P5 ;  /* 0x000000580200780c */ /* 0x000fe80006f04270 */
[C---:B------:R-:W-:Y:S04]  /*a440*/  ISETP.LT.OR P0, PT, R3.reuse, 0x59, P0 ;  /* 0x000000590300780c */ /* 0x040fe80000701670 */
[----:B------:R-:W-:Y:S02]  /*a450*/  FSEL R252, R30, -INF , !P0 ;  /* 0xff8000001efc7808 */ /* 0x000fe40004000000 */
[----:B------:R-:W-:Y:S04]  /*a460*/  ISETP.GT.AND P0, PT, R2, RZ, !P1 ;  /* 0x000000ff0200720c */ /* 0x000fe80004f04270 */
[C---:B------:R-:W-:Y:S04]  /*a470*/  ISETP.LT.OR P0, PT, R3.reuse, 0x1, P0 ;  /* 0x000000010300780c */ /* 0x040fe80000701670 */
[----:B------:R-:W-:Y:S02]  /*a480*/  FSEL R30, R226, -INF , !P0 ;  /* 0xff800000e21e7808 */ /* 0x000fe40004000000 */
[----:B------:R-:W-:Y:S04]  /*a490*/  ISETP.GE.AND P0, PT, R0, 0x5a, PT ;  /* 0x0000005a0000780c */ /* 0x000fe80003f06270 */
[----:B------:R-:W-:Y:S02]  /*a4a0*/  P2R R4, PR, RZ, 0x1 ;  /* 0x00000001ff047803 */ /* 0x000fe40000000000 */
[----:B------:R-:W-:Y:S04]  /*a4b0*/  ISETP.GT.AND P0, PT, R2, 0x59, !P0 ;  /* 0x000000590200780c */ /* 0x000fe80004704270 */
[----:B------:R-:W-:Y:S02]  /*a4c0*/  ISETP.LT.OR P0, PT, R3, 0x5a, P0 ;  /* 0x0000005a0300780c */ /* 0x000fe40000701670 */
[----:B------:R-:W1:Y:S02]  /*a4d0*/  SHFL.IDX PT, R3, R6, 0x1, 0x1c1f ;  /* 0x003c1f0006037f89 */ /* 0x000e6400000e0000 */
[----:B------:R-:W-:Y:S02]  /*a4e0*/  FSEL R84, R27, -INF , !P0 ;  /* 0xff8000001b547808 */ /* 0x000fe40004000000 */
[----:B------:R-:W-:Y:S01]  /*a4f0*/  PLOP3.LUT P0, PT, PT, PT, UP1, 0x40, 0x0 ;  /* 0x000000000000781c */ /* 0x000fe20003f0e818 */
[--C-:B-1----:R-:W-:Y:S02]  /*a500*/  IMAD.IADD R2, R7, 0x1, R3.reuse ;  /* 0x0000000107027824 */ /* 0x102fe400078e0203 */
[----:B------:R-:W-:Y:S10]  /*a510*/  IMAD.IADD R0, R8, 0x1, R3 ;  /* 0x0000000108007824 */ /* 0x000ff400078e0203 */
[----:B------:R-:W-:-:S05]  /*a520*/  @P0 BRA `(.L_x_169) ;  /* 0x000001b000000947 */ /* 0x000fca0003800000 */
[----:B------:R-:W-:Y:S01]  /*a530*/  IADD3 R0, R3, c[0x0][0x1d0], RZ ;  /* 0x0000740003007a10 */ /* 0x000fe20007ffe0ff */
        /* <DEDUP_REMOVED lines=13> */
.L_x_171:
[----:B------:R-:W-:Y:S04]  /*a610*/  MOV R2, c[0x0][0x32c] ;  /* 0x0000cb0000027a02 */ /* 0x000fe80000000f00 */
[----:B------:R-:W-:Y:S11]  /*a620*/  ISETP.NE.AND P0, PT, R2, 0x1, PT ;  /* 0x000000010200780c */ /* 0x000ff60003f05270 */
[----:B------:R-:W-:Y:S02]  /*a630*/  @!UPT UIADD3 URZ, URZ, URZ, URZ ;  /* 0x0000003f3f3ff290 */ /* 0x000fe4000fffe03f */
[----:B------:R-:W-:Y:S05]  /*a640*/  @P0 IMAD.HI.U32 R2, R0, c[0x0][0x330], RZ ;  /* 0x0000cc0000020a27 */ /* 0x000fea00078e00ff */
[----:B------:R-:W-:Y:S02]  /*a650*/  @P0 SHF.R.U32.HI R0, RZ, c[0x0][0x334], R2 ;  /* 0x0000cd00ff000a19 */ /* 0x000fe40000011602 */
.L_x_172:
[----:B------:R-:W-:Y:S05]  /*a660*/  BSYNC B0 ;  /* 0x0000000000007941 */ /* 0x000fea0003800000 */
.L_x_170:
[----:B------:R-:W-:Y:S02]  /*a670*/  IADD3 R2, R9, -0x1, RZ ;  /* 0xffffffff09027810 */ /* 0x000fe40007ffe0ff */
[C-C-:B------:R-:W-:Y:S02]  /*a680*/  IADD3 R27, R3.reuse, UR11, R5.reuse ;  /* 0x0000000b031b7c10 */ /* 0x140fe4000fffe005 */
[----:B------:R-:W-:Y:S01]  /*a690*/  IADD3 R3, R3, c[0x0][0x328], R5 ;  /* 0x0000ca0003037a10 */ /* 0x000fe20007ffe005 */
[----:B------:R-:W-:Y:S05]  /*a6a0*/  IMAD R0, R0, c[0x0][0x32c], R2 ;  /* 0x0000cb0000007a24 */ /* 0x000fea00078e0202 */
[----:B------:R-:W-:Y:S02]  /*a6b0*/  IADD3 R2, R0, c[0x0][0x32c], RZ ;  /* 0x0000cb0000027a10 */ /* 0x000fe40007ffe0ff */
[----:B------:R-:W-:Y:S02]  /*a6c0*/  IMNMX R0, R27, R0, !PT ;  /* 0x000000001b007217 */ /* 0x000fe40007800200 */
[----:B------:R-:W-:Y:S02]  /*a6d0*/  IMNMX R2, R3, R2, PT ;  /* 0x0000000203027217 */ /* 0x000fe40003800200 */
.L_x_169:
[----:B------:R-:W-:Y:S01]  /*a6e0*/  ISETP.NE.AND P0, PT, R26, RZ, PT ;  /* 0x000000ff1a00720c */ /* 0x000fe20003f05270 */
[----:B------:R-:W1:Y:S03]  /*a6f0*/  SHFL.IDX PT, R3, R6, 0x2, 0x1c1f ;  /* 0x005c1f0006037f89 */ /* 0x000e6600000e0000 */
[----:B------:R-:W-:Y:S04]  /*a700*/  ISETP.GT.AND P0, PT, R0, 0x1, !P0 ;  /* 0x000000010000780c */ /* 0x000fe80004704270 */
[----:B------:R-:W-:Y:S04]  /*a710*/  ISETP.LT.OR P0, PT, R2, 0x2, P0 ;  /* 0x000000020200780c */ /* 0x000fe80000701670 */
[----:B------:R-:W-:Y:S02]  /*a720*/  FSEL R34, R229, -INF , !P0 ;  /* 0xff800000e5227808 */ /* 0x000fe40004000000 */
[----:B------:R-:W-:Y:S04]  /*a730*/  ISETP.NE.AND P0, PT, R25, RZ, PT ;  /* 0x000000ff1900720c */ /* 0x000fe80003f05270 */
        /* <DEDUP_REMOVED lines=79> */
[----:B------:R-:W-:Y:S04]  /*ac30*/  ISETP.GT.AND P0, PT, R0, RZ, !P1 ;  /* 0x000000ff0000720c */ /* 0x000fe80004f04270 */
[----:B------:R-:W-:Y:S04]  /*ac40*/  ISETP.LT.OR P0, PT, R2, 0x1, P0 ;  /* 0x000000010200780c */ /* 0x000fe80000701670 */
[----:B------:R-:W-:Y:S02]  /*ac50*/  FSEL R31, R239, -INF , !P0 ;  /* 0xff800000ef1f7808 */ /* 0x000fe40004000000 */
[----:B------:R-:W-:Y:S04]  /*ac60*/  ISETP.NE.AND P0, PT, R4, RZ, PT ;  /* 0x000000ff0400720c */ /* 0x000fe80003f05270 */
[----:B------:R-:W-:Y:S01]  /*ac70*/  ISETP.GT.AND P0, PT, R0, 0x59, !P0 ;  /* 0x000000590000780c */ /* 0x000fe20004704270 */
[--C-:B-1----:R-:W-:Y:S03]  /*ac80*/  IMAD.IADD R0, R8, 0x1, R3.reuse ;  /* 0x0000000108007824 */ /* 0x102fe600078e0203 */
[----:B------:R-:W-:Y:S01]  /*ac90*/  ISETP.LT.OR P0, PT, R2, 0x5a, P0 ;  /* 0x0000005a0200780c */ /* 0x000fe20000701670 */
[----:B------:R-:W-:Y:S03]  /*aca0*/  IMAD.IADD R2, R7, 0x1, R3 ;  /* 0x0000000107027824 */ /* 0x000fe600078e0203 */
[----:B------:R-:W-:Y:S02]  /*acb0*/  FSEL R250, R29, -INF , !P0 ;  /* 0xff8000001dfa7808 */ /* 0x000fe40004000000 */
[----:B------:R-:W-:Y:S11]  /*acc0*/  PLOP3.LUT P0, PT, PT, PT, UP1, 0x40, 0x0 ;  /* 0x000000000000781c */ /* 0x000ff60003f0e818 */
[----:B------:R-:W-:Y:S02]  /*acd0*/  @!UPT UIADD3 URZ, URZ, URZ, URZ ;  /* 0x0000003f3f3ff290 */ /* 0x000fe4000fffe03f */
        /* <DEDUP_REMOVED lines=15> */
.L_x_175:
[----:B------:R-:W-:Y:S04]  /*add0*/  MOV R27, c[0x0][0x32c] ;  /* 0x0000cb00001b7a02 */ /* 0x000fe80000000f00 */
[----:B------:R-:W-:Y:S11]  /*ade0*/  ISETP.NE.AND P0, PT, R27, 0x1, PT ;  /* 0x000000011b00780c */ /* 0x000ff60003f05270 */
[----:B------:R-:W-:Y:S02]  /*adf0*/  @!UPT UIADD3 URZ, URZ, URZ, URZ ;  /* 0x0000003f3f3ff290 */ /* 0x000fe4000fffe03f */
[----:B------:R-:W-:Y:S05]  /*ae00*/  @P0 IMAD.HI.U32 R27, R3, c[0x0][0x330], RZ ;  /* 0x0000cc00031b0a27 */ /* 0x000fea00078e00ff */
[----:B------:R-:W-:Y:S02]  /*ae10*/  @P0 SHF.R.U32.HI R3, RZ, c[0x0][0x334], R27 ;  /* 0x0000cd00ff030a19 */ /* 0x000fe4000001161b */
.L_x_176:
[----:B------:R-:W-:Y:S05]  /*ae20*/  BSYNC B0 ;  /* 0x0000000000007941 */ /* 0x000fea0003800000 */
.L_x_174:
[----:B------:R-:W-:Y:S04]  /*ae30*/  IMAD R27, R225, -0x60, -R46 ;  /* 0xffffffa0e11b7824 */ /* 0x000fe800078e0a2e */
[----:B------:R-:W-:Y:S05]  /*ae40*/  IMAD R3, R3, c[0x0][0x32c], R27 ;  /* 0x0000cb0003037a24 */ /* 0x000fea00078e021b */
[----:B------:R-:W-:Y:S02]  /*ae50*/  IADD3 R27, R3, c[0x0][0x32c], RZ ;  /* 0x0000cb00031b7a10 */ /* 0x000fe40007ffe0ff */
[----:B------:R-:W-:Y:S02]  /*ae60*/  IMNMX R0, R0, R3, !PT ;  /* 0x0000000300007217 */ /* 0x000fe40007800200 */
[----:B------:R-:W-:Y:S02]  /*ae70*/  IMNMX R2, R2, R27, PT ;  /* 0x0000001b02027217 */ /* 0x000fe40003800200 */
.L_x_173:
        /* <DEDUP_REMOVED lines=111> */
.L_x_179:
[----:B------:R-:W-:Y:S04]  /*b570*/  MOV R2, c[0x0][0x32c] ;  /* 0x0000cb0000027a02 */ /* 0x000fe80000000f00 */
[----:B------:R-:W-:Y:S11]  /*b580*/  ISETP.NE.AND P0, PT, R2, 0x1, PT ;  /* 0x000000010200780c */ /* 0x000ff60003f05270 */
[----:B------:R-:W-:Y:S02]  /*b590*/  @!UPT UIADD3 URZ, URZ, URZ, URZ ;  /* 0x0000003f3f3ff290 */ /* 0x000fe4000fffe03f */
[----:B------:R-:W-:Y:S05]  /*b5a0*/  @P0 IMAD.HI.U32 R2, R0, c[0x0][0x330], RZ ;  /* 0x0000cc0000020a27 */ /* 0x000fea00078e00ff */
[----:B------:R-:W-:Y:S02]  /*b5b0*/  @P0 SHF.R.U32.HI R0, RZ, c[0x0][0x334], R2 ;  /* 0x0000cd00ff000a19 */ /* 0x000fe40000011602 */
.L_x_180:
[----:B------:R-:W-:Y:S05]  /*b5c0*/  BSYNC B0 ;  /* 0x0000000000007941 */ /* 0x000fea0003800000 */
.L_x_178:
[----:B------:R-:W-:Y:S02]  /*b5d0*/  IADD3 R9, R9, -0x1, RZ ;  /* 0xffffffff09097810 */ /* 0x000fe40007ffe0ff */
[C-C-:B------:R-:W-:Y:S02]  /*b5e0*/  IADD3 R6, R3.reuse, UR11, R5.reuse ;  /* 0x0000000b03067c10 */ /* 0x140fe4000fffe005 */
[----:B------:R-:W-:Y:S01]  /*b5f0*/  IADD3 R3, R3, c[0x0][0x328], R5 ;  /* 0x0000ca0003037a10 */ /* 0x000fe20007ffe005 */
[----:B------:R-:W-:Y:S05]  /*b600*/  IMAD R0, R0, c[0x0][0x32c], R9 ;  /* 0x0000cb0000007a24 */ /* 0x000fea00078e0209 */
[----:B------:R-:W-:Y:S02]  /*b610*/  IADD3 R2, R0, c[0x0][0x32c], RZ ;  /* 0x0000cb0000027a10 */ /* 0x000fe40007ffe0ff */
[----:B------:R-:W-:Y:S02]  /*b620*/  IMNMX R0, R6, R0, !PT ;  /* 0x0000000006007217 */ /* 0x000fe40007800200 */
[----:B------:R-:W-:Y:S02]  /*b630*/  IMNMX R2, R3, R2, PT ;  /* 0x0000000203027217 */ /* 0x000fe40003800200 */
.L_x_177:
[----:B------:R-:W-:Y:S02]  /*b640*/  ISETP.GT.AND P0, PT, R0, RZ, !P1 ;  /* 0x000000ff0000720c */ /* 0x000fe40004f04270 */
[----:B------:R-:W-:Y:S02]  /*b650*/  ISETP.NE.AND P1, PT, R23, RZ, PT ;  /* 0x000000ff1700720c */ /* 0x000fe40003f25270 */
[----:B------:R-:W-:Y:S02]  /*b660*/  ISETP.LT.OR P0, PT, R2, 0x1, P0 ;  /* 0x000000010200780c */ /* 0x000fe40000701670 */
[----:B------:R-:W-:Y:S02]  /*b670*/  FMNMX.FTZ R72, R30, R100, !PT ;  /* 0x000000641e487209 */ /* 0x000fe40007810000 */
[----:B------:R-:W-:Y:S02]  /*b680*/  FSEL R8, R251, -INF , !P0 ;  /* 0xff800000fb087808 */ /* 0x000fe40004000000 */
[----:B------:R-:W-:Y:S02]  /*b690*/  ISETP.NE.AND P0, PT, R26, RZ, PT ;  /* 0x000000ff1a00720c */ /* 0x000fe40003f05270 */
[----:B------:R-:W-:Y:S02]  /*b6a0*/  FMNMX.FTZ R72, R32, R72, !PT ;  /* 0x0000004820487209 */ /* 0x000fe40007810000 */
[----:B------:R-:W-:Y:S02]  /*b6b0*/  ISETP.GT.AND P0, PT, R0, 0x1, !P0 ;  /* 0x000000010000780c */ /* 0x000fe40004704270 */
[----:B------:R-:W-:Y:S02]  /*b6c0*/  FMNMX.FTZ R72, R36, R72, !PT ;  /* 0x0000004824487209 */ /* 0x000fe40007810000 */
        /* <DEDUP_REMOVED lines=37> */
[----:B------:R-:W-:Y:S01]  /*b920*/  FMNMX.FTZ R3, R49, R3, !PT ;  /* 0x0000000331037209 */ /* 0x000fe20007810000 */
[----:B------:R-:W-:Y:S01]  /*b930*/  LDSM.16.MT88.4 R20, [R209+0x100] ;  /* 0x00010000d114783b */ /* 0x000fe20000004200 */
[----:B------:R-:W-:Y:S02]  /*b940*/  ISETP.GT.AND P0, PT, R0, 0x19, !P0 ;  /* 0x000000190000780c */ /* 0x000fe40004704270 */
[----:B------:R-:W-:Y:S02]  /*b950*/  FMNMX.FTZ R72, R177, R72, !PT ;  /* 0x00000048b1487209 */ /* 0x000fe40007810000 */
[----:B------:R-:W-:Y:S02]  /*b960*/  ISETP.LT.OR P0, PT, R2, 0x1a, P0 ;  /* 0x0000001a0200780c */ /* 0x000fe40000701670 */
[----:B------:R-:W-:Y:S02]  /*b970*/  FMNMX.FTZ R3, R94, R3, !PT ;  /* 0x000000035e037209 */ /* 0x000fe40007810000 */
[----:B------:R-:W-:Y:S02]  /*b980*/  FSEL R88, R231, -INF , !P0 ;  /* 0xff800000e7587808 */ /* 0x000fe40004000000 */
[----:B------:R-:W-:Y:S02]  /*b990*/  FMNMX.FTZ R72, R182, R72, !PT ;  /* 0x00000048b6487209 */ /* 0x000fe40007810000 */
[----:B------:R-:W-:Y:S02]  /*b9a0*/  ISETP.NE.AND P0, PT, R19, RZ, PT ;  /* 0x000000ff1300720c */ /* 0x000fe40003f05270 */
[----:B------:R-:W-:Y:S02]  /*b9b0*/  FMNMX.FTZ R3, R95, R3, !PT ;  /* 0x000000035f037209 */ /* 0x000fe40007810000 */
[----:B------:R-:W-:Y:S02]  /*b9c0*/  ISETP.GT.AND P0, PT, R0, 0x20, !P0 ;  /* 0x000000200000780c */ /* 0x000fe40004704270 */
[----:B------:R-:W-:Y:S02]  /*b9d0*/  FMNMX.FTZ R72, R187, R72, !PT ;  /* 0x00000048bb487209 */ /* 0x000fe40007810000 */
[----:B------:R-:W-:Y:S02]  /*b9e0*/  FMNMX.FTZ R3, R173, R3, !PT ;  /* 0x00000003ad037209 */ /* 0x000fe40007810000 */
[----:B------:R-:W-:Y:S02]  /*b9f0*/  ISETP.LT.OR P0, PT, R2, 0x21, P0 ;  /* 0x000000210200780c */ /* 0x000fe40000701670 */
[----:B------:R-:W-:Y:S02]  /*ba00*/  FMNMX.FTZ R72, R195, R72, !PT ;  /* 0x00000048c3487209 */ /* 0x000fe40007810000 */
[----:B------:R-:W-:Y:S02]  /*ba10*/  FMNMX.FTZ R3, R175, R3, !PT ;  /* 0x00000003af037209 */ /* 0x000fe40007810000 */
[----:B------:R-:W-:Y:S02]  /*ba20*/  FSEL R98, R200, -INF , !P0 ;  /* 0xff800000c8627808 */ /* 0x000fe40004000000 */
[----:B------:R-:W-:Y:S02]  /*ba30*/  ISETP.NE.AND P0, PT, R18, RZ, PT ;  /* 0x000000ff1200720c */ /* 0x000fe40003f05270 */
[----:B------:R-:W-:Y:S02]  /*ba40*/  FMNMX.FTZ R72, R198, R72, !PT ;  /* 0x00000048c6487209 */ /* 0x000fe40007810000 */
[----:B------:R-:W-:Y:S02]  /*ba50*/  FMNMX.FTZ R3, R183, R3, !PT ;  /* 0x00000003b7037209 */ /* 0x000fe40007810000 */
[----:B------:R-:W-:Y:S02]  /*ba60*/  FMNMX.FTZ R72, R204, R72, !PT ;  /* 0x00000048cc487209 */ /* 0x000fe40007810000 */
[----:B------:R-:W-:Y:S02]  /*ba70*/  ISETP.GT.AND P0, PT, R0, 0x21, !P0 ;  /* 0x000000210000780c */ /* 0x000fe40004704270 */
        /* <DEDUP_REMOVED lines=15> */
[----:B------:R-:W-:Y:S02]  /*bb70*/  FMNMX.FTZ R72, R247, R72, !PT ;  /* 0x00000048f7487209 */ /* 0x000fe40007810000 */
[----:B------:R-:W-:Y:S02]  /*bb80*/  ISETP.NE.AND P0, PT, R16, RZ, PT ;  /* 0x000000ff1000720c */ /* 0x000fe40003f05270 */
[----:B------:R-:W-:Y:S02]  /*bb90*/  FMNMX.FTZ R3, R229, R3, !PT ;  /* 0x00000003e5037209 */ /* 0x000fe40007810000 */
[----:B------:R-:W-:Y:S02]  /*bba0*/  FMNMX.FTZ R72, R252, R72, !PT ;  /* 0x00000048fc487209 */ /* 0x000fe40007810000 */
[----:B------:R-:W-:Y:S02]  /*bbb0*/  ISETP.GT.AND P0, PT, R0, 0x29, !P0 ;  /* 0x000000290000780c */ /* 0x000fe40004704270 */
[----:B------:R-:W-:Y:S02]  /*bbc0*/  FMNMX.FTZ R3, R230, R3, !PT ;  /* 0x00000003e6037209 */ /* 0x000fe40007810000 */
[----:B------:R-:W-:Y:S02]  /*bbd0*/  FMNMX.FTZ R72, R84, R72, !PT ;  /* 0x0000004854487209 */ /* 0x000fe40007810000 */
[----:B------:R-:W-:Y:S02]  /*bbe0*/  ISETP.LT.OR P0, PT, R2, 0x2a, P0 ;  /* 0x0000002a0200780c */ /* 0x000fe40000701670 */
[----:B------:R-:W-:Y:S01]  /*bbf0*/  FMNMX.FTZ R3, R242, R3, !PT ;  /* 0x00000003f2037209 */ /* 0x000fe20007810000 */
[----:B------:R-:W-:Y:S01]  /*bc00*/  SHFL.BFLY PT, R5, R72, 0x2, 0x1f ;  /* 0x0c401f0048057f89 */ /* 0x000fe200000e0000 */
        /* <DEDUP_REMOVED lines=8> */
[----:B------:R-:W-:Y:S01]  /*bc90*/  ISETP.NE.AND P0, PT, R14, RZ, PT ;  /* 0x000000ff0e00720c */ /* 0x000fe20003f05270 */
[----:B------:R-:W1:Y:S01]  /*bca0*/  SHFL.BFLY PT, R6, R3, 0x2, 0x1f ;  /* 0x0c401f0003067f89 */ /* 0x000e6200000e0000 */
[----:B------:R-:W-:Y:S02]  /*bcb0*/  ISETP.NE.AND P1, PT, R12, RZ, PT ;  /* 0x000000ff0c00720c */ /* 0x000fe40003f25270 */
[C---:B------:R-:W-:Y:S02]  /*bcc0*/  ISETP.GT.AND P0, PT, R0.reuse, 0x31, !P0 ;  /* 0x000000310000780c */ /* 0x040fe40004704270 */
[----:B------:R-:W-:Y:S02]  /*bcd0*/  ISETP.GT.AND P5, PT, R0, 0x58, !P5 ;  /* 0x000000580000780c */ /* 0x000fe40006fa4270 */
[----:B------:R-:W-:Y:S04]  /*bce0*/  ISETP.LT.OR P0, PT, R2, 0x32, P0 ;  /* 0x000000320200780c */ /* 0x000fe80000701670 */
[----:B------:R-:W-:Y:S02]  /*bcf0*/  FSEL R180, R180, -INF , !P0 ;  /* 0xff800000b4b47808 */ /* 0x000fe40004000000 */
[----:B------:R-:W-:Y:S04]  /*bd00*/  ISETP.NE.AND P0, PT, R13, RZ, PT ;  /* 0x000000ff0d00720c */ /* 0x000fe80003f05270 */
[----:B------:R-:W-:Y:S04]  /*bd10*/  ISETP.GT.AND P0, PT, R0, 0x38, !P0 ;  /* 0x000000380000780c */ /* 0x000fe80004704270 */
[----:B------:R-:W-:Y:S02]  /*bd20*/  ISETP.LT.OR P0, PT, R2, 0x39, P0 ;  /* 0x000000390200780c */ /* 0x000fe40000701670 */
[----:B-1----:R-:W-:Y:S02]  /*bd30*/  FMNMX.FTZ R3, R3, R6, !PT ;  /* 0x0000000603037209 */ /* 0x002fe40007810000 */
[----:B------:R-:W-:Y:S02]  /*bd40*/  FMNMX.FTZ R72, R72, R5, !PT ;  /* 0x0000000548487209 */ /* 0x000fe40007810000 */
[----:B------:R-:W-:Y:S01]  /*bd50*/  FSEL R179, R179, -INF , !P0 ;  /* 0xff800000b3b37808 */ /* 0x000fe20004000000 */
[----:B------:R-:W-:Y:S01]  /*bd60*/  SHFL.BFLY PT, R71, R3, 0x1, 0x1f ;  /* 0x0c201f0003477f89 */ /* 0x000fe200000e0000 */
[----:B------:R-:W-:Y:S02]  /*bd70*/  ISETP.GT.AND P0, PT, R0, 0x39, !P1 ;  /* 0x000000390000780c */ /* 0x000fe40004f04270 */
[----:B------:R-:W-:Y:S02]  /*bd80*/  FMNMX.FTZ R5, R8, R103, !PT ;  /* 0x0000006708057209 */ /* 0x000fe40007810000 */
[----:B------:R-:W-:Y:S02]  /*bd90*/  ISETP.LT.OR P0, PT, R2, 0x3a, P0 ;  /* 0x0000003a0200780c */ /* 0x000fe40000701670 */
[----:B------:R-:W-:Y:S01]  /*bda0*/  FMNMX.FTZ R5, R9, R5, !PT ;  /* 0x0000000509057209 */ /* 0x000fe20007810000 */
[----:B------:R-:W1:Y:S01]  /*bdb0*/  SHFL.BFLY PT, R7, R72, 0x1, 0x1f ;  /* 0x0c201f0048077f89 */ /* 0x000e6200000e0000 */
[----:B------:R-:W-:Y:S02]  /*bdc0*/  FSEL R178, R178, -INF , !P0 ;  /* 0xff800000b2b27808 */ /* 0x000fe40004000000 */
[----:B------:R-:W-:Y:S02]  /*bdd0*/  ISETP.GT.AND P0, PT, R0, 0x40, !P4 ;  /* 0x000000400000780c */ /* 0x000fe40006704270 */
[----:B------:R-:W-:Y:S02]  /*bde0*/  ISETP.NE.AND P4, PT, R4, RZ, PT ;  /* 0x000000ff0400720c */ /* 0x000fe40003f85270 */
        /* <DEDUP_REMOVED lines=8> */
[----:B------:R-:W-:Y:S02]  /*be70*/  FMNMX.FTZ R4, R35, R4, !PT ;  /* 0x0000000423047209 */ /* 0x000fe40007810000 */
[----:B-1----:R-:W-:Y:S02]  /*be80*/  FMNMX.FTZ R72, R72, R7, !PT ;  /* 0x0000000748487209 */ /* 0x002fe40007810000 */
[----:B------:R-:W-:Y:S02]  /*be90*/  ISETP.GT.AND P0, PT, R0, 0x48, !P2 ;  /* 0x000000480000780c */ /* 0x000fe40005704270 */
[C---:B------:R-:W-:Y:S01]  /*bea0*/  FSETP.NEU.FTZ.AND P2, PT, R72.reuse, -INF , PT ;  /* 0xff8000004800780b */ /* 0x040fe20003f5d000 */
[----:B------:R-:W-:Y:S01]  /*beb0*/  FMUL.FTZ R74, R72, c[0x0][0x2d0] ;  /* 0x0000b400484a7a20 */ /* 0x000fe20000410000 */
[----:B------:R-:W-:Y:S02]  /*bec0*/  FMNMX.FTZ R4, R46, R4, !PT ;  /* 0x000000042e047209 */ /* 0x000fe40007810000 */
[----:B------:R-:W-:Y:S02]  /*bed0*/  FMNMX.FTZ R71, R3, R71, !PT ;  /* 0x0000004703477209 */ /* 0x000fe40007810000 */
[----:B------:R-:W-:Y:S02]  /*bee0*/  FSEL R74, R74, RZ, P2 ;  /* 0x000000ff4a4a7208 */ /* 0x000fe40001000000 */
[----:B------:R-:W-:Y:S01]  /*bef0*/  FMNMX.FTZ R4, R48, R4, !PT ;  /* 0x0000000430047209 */ /* 0x000fe20007810000 */
[----:B------:R-:W-:Y:S01]  /*bf00*/  FMUL.FTZ R75, R71, c[0x0][0x2d0] ;  /* 0x0000b400474b7a20 */ /* 0x000fe20000410000 */
[----:B------:R-:W-:Y:S01]  /*bf10*/  FMNMX.FTZ R5, R25, R5, !PT ;  /* 0x0000000519057209 */ /* 0x000fe20007810000 */
[--C-:B------:R-:W-:Y:S01]  /*bf20*/  FFMA.FTZ R3, R36, c[0x0][0x2d0], -R74.reuse ;  /* 0x0000b40024037a23 */ /* 0x100fe2000001084a */
[----:B------:R-:W-:Y:S01]  /*bf30*/  FMNMX.FTZ R4, R50, R4, !PT ;  /* 0x0000000432047209 */ /* 0x000fe20007810000 */
[--C-:B------:R-:W-:Y:S01]  /*bf40*/  FFMA.FTZ R16, R45, c[0x0][0x2d0], -R74.reuse ;  /* 0x0000b4002d107a23 */ /* 0x100fe2000001084a */
[----:B------:R-:W-:Y:S01]  /*bf50*/  ISETP.LT.OR P0, PT, R2, 0x49, P0 ;  /* 0x000000490200780c */ /* 0x000fe20000701670 */
[----:B------:R1:W-:Y:S01]  /*bf60*/  MUFU.EX2 R93, R3 ;  /* 0x00000003005d7308 */ /* 0x0003e20000000800 */
[----:B------:R-:W-:Y:S02]  /*bf70*/  FMNMX.FTZ R5, R24, R5, !PT ;  /* 0x0000000518057209 */ /* 0x000fe40007810000 */
        /* <DEDUP_REMOVED lines=9> */
[----:B------:R-:W-:Y:S01]  /*c010*/  FMNMX.FTZ R6, R98, R5, !PT ;  /* 0x0000000562067209 */ /* 0x000fe20007810000 */
[--C-:B------:R-:W-:Y:S01]  /*c020*/  FFMA.FTZ R5, R30, c[0x0][0x2d0], -R74.reuse ;  /* 0x0000b4001e057a23 */ /* 0x100fe2000001084a */
[----:B------:R-:W-:Y:S01]  /*c030*/  FMNMX.FTZ R4, R184, R4, !PT ;  /* 0x00000004b8047209 */ /* 0x000fe20007810000 */
[--C-:B-1----:R-:W-:Y:S01]  /*c040*/  FFMA.FTZ R3, R38, c[0x0][0x2d0], -R74.reuse ;  /* 0x0000b40026037a23 */ /* 0x102fe2000001084a */
[----:B------:R-:W-:Y:S01]  /*c050*/  FSEL R192, R186, -INF , !P0 ;  /* 0xff800000bac07808 */ /* 0x000fe20004000000 */
[----:B------:R1:W-:Y:S01]  /*c060*/  MUFU.EX2 R245, R5 ;  /* 0x0000000500f57308 */ /* 0x0003e20000000800 */
[----:B------:R-:W-:Y:S02]  /*c070*/  FMNMX.FTZ R4, R188, R4, !PT ;  /* 0x00000004bc047209 */ /* 0x000fe40007810000 */
[----:B------:R-:W-:Y:S02]  /*c080*/  ISETP.NE.AND P3, PT, R10, RZ, PT ;  /* 0x000000ff0a00720c */ /* 0x000fe40003f65270 */
[----:B------:R-:W-:Y:S02]  /*c090*/  FMNMX.FTZ R4, R189, R4, !PT ;  /* 0x00000004bd047209 */ /* 0x000fe40007810000 */
[----:B------:R-:W-:Y:S02]  /*c0a0*/  ISETP.GT.AND P3, PT, R0, 0x50, !P3 ;  /* 0x000000500000780c */ /* 0x000fe40005f64270 */
[----:B------:R-:W-:Y:S01]  /*c0b0*/  FMNMX.FTZ R4, R190, R4, !PT ;  /* 0x00000004be047209 */ /* 0x000fe20007810000 */
[----:B------:R2:W3:Y:S01]  /*c0c0*/  MUFU.EX2 R86, R3 ;  /* 0x0000000300567308 */ /* 0x0004e20000000800 */
[----:B------:R-:W-:Y:S02]  /*c0d0*/  ISETP.NE.AND P1, PT, R11, RZ, PT ;  /* 0x000000ff0b00720c */ /* 0x000fe40003f25270 */
[----:B------:R-:W-:Y:S02]  /*c0e0*/  FMNMX.FTZ R4, R202, R4, !PT ;  /* 0x00000004ca047209 */ /* 0x000fe40007810000 */
[----:B------:R-:W-:Y:S02]  /*c0f0*/  ISETP.GT.AND P0, PT, R0, 0x49, !P1 ;  /* 0x000000490000780c */ /* 0x000fe40004f04270 */
[----:B------:R-:W-:Y:S02]  /*c100*/  FSETP.NEU.FTZ.AND P1, PT, R71, -INF , PT ;  /* 0xff8000004700780b */ /* 0x000fe40003f3d000 */
[----:B------:R-:W-:Y:S02]  /*c110*/  FMNMX.FTZ R4, R206, R4, !PT ;  /* 0x00000004ce047209 */ /* 0x000fe40007810000 */
[----:B------:R-:W-:Y:S02]  /*c120*/  FMNMX.FTZ R6, R168, R6, !PT ;  /* 0x00000006a8067209 */ /* 0x000fe40007810000 */
[----:B------:R-:W-:Y:S02]  /*c130*/  FSEL R75, R75, RZ, P1 ;  /* 0x000000ff4b4b7208 */ /* 0x000fe40000800000 */
[----:B------:R-:W-:Y:S02]  /*c140*/  FMNMX.FTZ R4, R207, R4, !PT ;  /* 0x00000004cf047209 */ /* 0x000fe40007810000 */
[----:B-1----:R-:W-:Y:S01]  /*c150*/  FMNMX.FTZ R5, R169, R6, !PT ;  /* 0x00000006a9057209 */ /* 0x002fe20007810000 */
[----:B------:R-:W-:Y:S01]  /*c160*/  FFMA.FTZ R6, R32, c[0x0][0x2d0], -R74 ;  /* 0x0000b40020067a23 */ /* 0x000fe2000001084a */
[----:B------:R-:W-:Y:S01]  /*c170*/  FMNMX.FTZ R4, R226, R4, !PT ;  /* 0x00000004e2047209 */ /* 0x000fe20007810000 */
[--C-:B------:R-:W-:Y:S01]  /*c180*/  FFMA.FTZ R12, R43, c[0x0][0x2d0], -R75.reuse ;  /* 0x0000b4002b0c7a23 */ /* 0x100fe2000001084b */
[----:B------:R-:W-:Y:S01]  /*c190*/  FMNMX.FTZ R5, R170, R5, !PT ;  /* 0x00000005aa057209 */ /* 0x000fe20007810000 */
[----:B------:R-:W1:Y:S01]  /*c1a0*/  MUFU.EX2 R61, R6 ;  /* 0x00000006003d7308 */ /* 0x000e620000000800 */
[----:B------:R-:W-:Y:S01]  /*c1b0*/  FMNMX.FTZ R4, R237, R4, !PT ;  /* 0x00000004ed047209 */ /* 0x000fe20007810000 */
[--C-:B--2---:R-:W-:Y:S01]  /*c1c0*/  FFMA.FTZ R3, R31, c[0x0][0x2d0], -R75.reuse ;  /* 0x0000b4001f037a23 */ /* 0x104fe2000001084b */
[C---:B------:R-:W-:Y:S02]  /*c1d0*/  ISETP.LT.OR P0, PT, R2.reuse, 0x4a, P0 ;  /* 0x0000004a0200780c */ /* 0x040fe40000701670 */
[----:B------:R-:W-:Y:S02]  /*c1e0*/  ISETP.LT.OR P3, PT, R2, 0x51, P3 ;  /* 0x000000510200780c */ /* 0x000fe40001f61670 */
[----:B------:R-:W-:Y:S02]  /*c1f0*/  FSEL R186, R79, -INF , !P0 ;  /* 0xff8000004fba7808 */ /* 0x000fe40004000000 */
[----:B------:R-:W-:Y:S01]  /*c200*/  FSEL R194, R78, -INF , !P3 ;  /* 0xff8000004ec27808 */ /* 0x000fe20005800000 */
        /* <DEDUP_REMOVED lines=8> */
[----:B------:R-:W-:Y:S01]  /*c290*/  ISETP.NE.AND P0, PT, R28, RZ, PT ;  /* 0x000000ff1c00720c */ /* 0x000fe20003f05270 */
[----:B------:R-:W4:Y:S01]  /*c2a0*/  SHFL.BFLY PT, R7, R4, 0x2, 0x1f ;  /* 0x0c401f0004077f89 */ /* 0x000f2200000e0000 */
[----:B------:R-:W-:Y:S01]  /*c2b0*/  FMNMX.FTZ R5, R199, R5, !PT ;  /* 0x00000005c7057209 */ /* 0x000fe20007810000 */
[--C-:B------:R-:W-:Y:S01]  /*c2c0*/  FFMA.FTZ R28, R49, c[0x0][0x2d0], -R75.reuse ;  /* 0x0000b400311c7a23 */ /* 0x100fe2000001084b */
[C---:B------:R-:W-:Y:S02]  /*c2d0*/  ISETP.GT.AND P0, PT, R0.reuse, 0x51, !P0 ;  /* 0x000000510000780c */ /* 0x040fe40004704270 */
[----:B------:R-:W-:Y:S02]  /*c2e0*/  FMNMX.FTZ R5, R201, R5, !PT ;  /* 0x00000005c9057209 */ /* 0x000fe40007810000 */
[----:B------:R-:W-:Y:S02]  /*c2f0*/  ISETP.GT.AND P4, PT, R0, 0x59, !P4 ;  /* 0x000000590000780c */ /* 0x000fe40006784270 */
[----:B--2---:R-:W-:Y:S02]  /*c300*/  FMNMX.FTZ R3, R192, R5, !PT ;  /* 0x00000005c0037209 */ /* 0x004fe40007810000 */
[----:B------:R-:W-:Y:S02]  /*c310*/  ISETP.LT.OR P0, PT, R2, 0x52, P0 ;  /* 0x000000520200780c */ /* 0x000fe40000701670 */
[----:B------:R-:W-:Y:S01]  /*c320*/  FMNMX.FTZ R0, R186, R3, !PT ;  /* 0x00000003ba007209 */ /* 0x000fe20007810000 */
[--C-:B------:R-:W-:Y:S01]  /*c330*/  FFMA.FTZ R3, R34, c[0x0][0x2d0], -R75.reuse ;  /* 0x0000b40022037a23 */ /* 0x100fe2000001084b */
[----:B------:R-:W-:Y:S02]  /*c340*/  FSEL R196, R91, -INF , !P0 ;  /* 0xff8000005bc47808 */ /* 0x000fe40004000000 */
[----:B---3--:R-:W-:Y:S01]  /*c350*/  F2FP.PACK_AB R78, R86, R93 ;  /* 0x0000005d564e723e */ /* 0x008fe200000000ff */
[----:B------:R2:W3:Y:S01]  /*c360*/  MUFU.EX2 R60, R3 ;  /* 0x00000003003c7308 */ /* 0x0004e20000000800 */
[C---:B------:R-:W-:Y:S02]  /*c370*/  ISETP.LT.OR P0, PT, R2.reuse, 0x5a, P4 ;  /* 0x0000005a0200780c */ /* 0x040fe40002701670 */
[----:B------:R-:W-:Y:S01]  /*c380*/  ISETP.LT.OR P3, PT, R2, 0x59, P5 ;  /* 0x000000590200780c */ /* 0x000fe20002f61670 */
[--C-:B------:R-:W-:Y:S01]  /*c390*/  FFMA.FTZ R2, R37, c[0x0][0x2d0], -R75.reuse ;  /* 0x0000b40025027a23 */ /* 0x100fe2000001084b */
[----:B------:R-:W-:Y:S02]  /*c3a0*/  FSEL R73, R59, -INF , !P0 ;  /* 0xff8000003b497808 */ /* 0x000fe40004000000 */
[----:B----4-:R-:W-:Y:S02]  /*c3b0*/  FMNMX.FTZ R4, R4, R7, !PT ;  /* 0x0000000704047209 */ /* 0x010fe40007810000 */
[----:B------:R-:W-:Y:S01]  /*c3c0*/  FSEL R197, R63, -INF , !P3 ;  /* 0xff8000003fc57808 */ /* 0x000fe20005800000 */
[----:B------:R4:W-:Y:S01]  /*c3d0*/  MUFU.EX2 R92, R2 ;  /* 0x00000002005c7308 */ /* 0x0009e20000000800 */
[----:B------:R-:W-:Y:S01]  /*c3e0*/  FMNMX.FTZ R0, R194, R0, !PT ;  /* 0x00000000c2007209 */ /* 0x000fe20007810000 */
[----:B------:R-:W5:Y:S01]  /*c3f0*/  SHFL.BFLY PT, R70, R4, 0x1, 0x1f ;  /* 0x0c201f0004467f89 */ /* 0x000f6200000e0000 */
[----:B-1----:R-:W-:Y:S02]  /*c400*/  F2FP.PACK_AB R76, R61, R245 ;  /* 0x000000f53d4c723e */ /* 0x002fe400000000ff */
[----:B------:R-:W-:Y:S04]  /*c410*/  FMNMX.FTZ R0, R196, R0, !PT ;  /* 0x00000000c4007209 */ /* 0x000fe80007810000 */
[----:B------:R-:W-:Y:S01]  /*c420*/  FMNMX.FTZ R0, R197, R0, !PT ;  /* 0x00000000c5007209 */ /* 0x000fe20007810000 */
[----:B------:R-:W-:Y:S03]  /*c430*/  MUFU.EX2 R63, R28 ;  /* 0x0000001c003f7308 */ /* 0x000fe60000000800 */
[----:B------:R-:W-:Y:S01]  /*c440*/  FMNMX.FTZ R0, R73, R0, !PT ;  /* 0x0000000049007209 */ /* 0x000fe20007810000 */
[----:B--2---:R-:W-:Y:S01]  /*c450*/  FFMA.FTZ R3, R39, c[0x0][0x2d0], -R75 ;  /* 0x0000b40027037a23 */ /* 0x004fe2000001084b */
[----:B---3--:R-:W-:Y:S01]  /*c460*/  F2FP.PACK_AB R77, R60, R249 ;  /* 0x000000f93c4d723e */ /* 0x008fe200000000ff */
[----:B------:R-:W-:Y:S04]  /*c470*/  LDSM.16.MT88.4 R36, [R212+0x100] ;  /* 0x00010000d424783b */ /* 0x000fe80000004200 */
[----:B------:R-:W1:Y:S04]  /*c480*/  MUFU.EX2 R85, R3 ;  /* 0x0000000300557308 */ /* 0x000e680000000800 */
[----:B----4-:R-:W2:Y:S01]  /*c490*/  SHFL.BFLY PT, R2, R0, 0x2, 0x1f ;  /* 0x0c401f0000027f89 */ /* 0x010ea200000e0000 */
[----:B-----5:R-:W-:Y:S04]  /*c4a0*/  FMNMX.FTZ R70, R4, R70, !PT ;  /* 0x0000004604467209 */ /* 0x020fe80007810000 */
[C---:B------:R-:W-:Y:S01]  /*c4b0*/  FSETP.NEU.FTZ.AND P0, PT, R70.reuse, -INF , PT ;  /* 0xff8000004600780b */ /* 0x040fe20003f1d000 */
[----:B------:R-:W-:Y:S05]  /*c4c0*/  FMUL.FTZ R96, R70, c[0x0][0x2d0] ;  /* 0x0000b40046607a20 */ /* 0x000fea0000410000 */
[----:B------:R-:W-:Y:S05]  /*c4d0*/  FSEL R96, R96, RZ, P0 ;  /* 0x000000ff60607208 */ /* 0x000fea0000000000 */
[--C-:B------:R-:W-:Y:S02]  /*c4e0*/  FFMA.FTZ R4, R35, c[0x0][0x2d0], -R96.reuse ;  /* 0x0000b40023047a23 */ /* 0x100fe40000010860 */
[--C-:B------:R-:W-:Y:S01]  /*c4f0*/  FFMA.FTZ R32, R46, c[0x0][0x2d0], -R96.reuse ;  /* 0x0000b4002e207a23 */ /* 0x100fe20000010860 */
[----:B-1----:R-:W-:Y:S01]  /*c500*/  F2FP.PACK_AB R79, R85, R92 ;  /* 0x0000005c554f723e */ /* 0x002fe200000000ff */
[----:B------:R-:W-:Y:S01]  /*c510*/  MUFU.EX2 R52, R4 ;  /* 0x0000000400347308 */ /* 0x000fe20000000800 */
[--C-:B------:R-:W-:Y:S09]  /*c520*/  FFMA.FTZ R3, R27, c[0x0][0x2d0], -R96.reuse ;  /* 0x0000b4001b037a23 */ /* 0x100ff20000010860 */
[----:B------:R1:W-:Y:S02]  /*c530*/  MUFU.EX2 R251, R3 ;  /* 0x0000000300fb7308 */ /* 0x0003e40000000800 */
[--C-:B-1----:R-:W-:Y:S08]  /*c540*/  FFMA.FTZ R3, R29, c[0x0][0x2d0], -R96.reuse ;  /* 0x0000b4001d037a23 */ /* 0x102ff00000010860 */
[----:B------:R1:W3:Y:S02]  /*c550*/  MUFU.EX2 R246, R3 ;  /* 0x0000000300f67308 */ /* 0x0002e40000000800 */
[----:B-1----:R-:W-:Y:S01]  /*c560*/  FFMA.FTZ R3, R33, c[0x0][0x2d0], -R96 ;  /* 0x0000b40021037a23 */ /* 0x002fe20000010860 */
[----:B---3--:R-:W-:Y:S07]  /*c570*/  F2FP.PACK_AB R64, R246, R251 ;  /* 0x000000fbf640723e */ /* 0x008fee00000000ff */
[----:B------:R-:W-:Y:S10]  /*c580*/  MUFU.EX2 R33, R16 ;  /* 0x0000001000217308 */ /* 0x000ff40000000800 */
[----:B------:R2:W-:Y:S02]  /*c590*/  MUFU.EX2 R89, R3 ;  /* 0x0000000300597308 */ /* 0x0005e40000000800 */
[----:B--2---:R-:W-:Y:S01]  /*c5a0*/  FMNMX.FTZ R3, R0, R2, !PT ;  /* 0x0000000200037209 */ /* 0x004fe20007810000 */
[----:B------:R-:W-:Y:S01]  /*c5b0*/  FFMA.FTZ R2, R40, c[0x0][0x2d0], -R74 ;  /* 0x0000b40028027a23 */ /* 0x000fe2000001084a */
[----:B------:R-:W-:Y:S01]  /*c5c0*/  FSEL R0, R72, RZ, P2 ;  /* 0x000000ff48007208 */ /* 0x000fe20001000000 */
[----:B------:R-:W-:Y:S05]  /*c5d0*/  FFMA.FTZ R40, R50, c[0x0][0x2d0], -R96 ;  /* 0x0000b40032287a23 */ /* 0x000fea0000010860 */
[----:B------:R1:W-:Y:S01]  /*c5e0*/  MUFU.EX2 R80, R2 ;  /* 0x0000000200507308 */ /* 0x0003e20000000800 */
[----:B------:R-:W2:Y:S01]  /*c5f0*/  SHFL.BFLY PT, R4, R3, 0x1, 0x1f ;  /* 0x0c201f0003047f89 */ /* 0x000ea200000e0000 */
[----:B------:R-:W-:Y:S04]  /*c600*/  FADD.FTZ R0, -R0, R100 ;  /* 0x0000006400007221 */ /* 0x000fe80000010100 */
[----:B------:R-:W-:Y:S04]  /*c610*/  FMUL.FTZ R0, R0, c[0x0][0x2d0] ;  /* 0x0000b40000007a20 */ /* 0x000fe80000410000 */
[----:B------:R3:W4:Y:S01]  /*c620*/  MUFU.EX2 R69, R0 ;  /* 0x0000000000457308 */ /* 0x0007220000000800 */
[----:B-1----:R-:W-:Y:S02]  /*c630*/  FSEL R2, R71, RZ, P1 ;  /* 0x000000ff47027208 */ /* 0x002fe40000800000 */
[----:B--2---:R-:W-:Y:S03]  /*c640*/  FMNMX.FTZ R3, R3, R4, !PT ;  /* 0x0000000403037209 */ /* 0x004fe60007810000 */
[----:B------:R-:W-:Y:S02]  /*c650*/  FADD.FTZ R2, -R2, R101 ;  /* 0x0000006502027221 */ /* 0x000fe40000010100 */
[----:B------:R-:W-:Y:S02]  /*c660*/  FMUL.FTZ R97, R3, c[0x0][0x2d0] ;  /* 0x0000b40003617a20 */ /* 0x000fe40000410000 */
[----:B------:R-:W-:Y:S01]  /*c670*/  FMUL.FTZ R2, R2, c[0x0][0x2d0] ;  /* 0x0000b40002027a20 */ /* 0x000fe20000410000 */
[----:B---3--:R-:W-:Y:S01]  /*c680*/  FSEL R0, R70, RZ, P0 ;  /* 0x000000ff46007208 */ /* 0x008fe20000000000 */
[----:B----4-:R-:W-:Y:S01]  /*c690*/  FMUL.FTZ R16, R69, R116 ;  /* 0x0000007445107220 */ /* 0x010fe20000410000 */
[----:B------:R-:W-:Y:S01]  /*c6a0*/  FSETP.NEU.FTZ.AND P0, PT, R3, -INF , PT ;  /* 0xff8000000300780b */ /* 0x000fe20003f1d000 */
[----:B------:R-:W1:Y:S01]  /*c6b0*/  MUFU.EX2 R68, R2 ;  /* 0x0000000200447308 */ /* 0x000e620000000800 */
[----:B------:R-:W-:Y:S02]  /*c6c0*/  FMUL.FTZ R5, R69, R105 ;  /* 0x0000006945057220 */ /* 0x000fe40000410000 */
[----:B------:R-:W-:Y:S01]  /*c6d0*/  FADD.FTZ R0, -R0, R102 ;  /* 0x0000006600007221 */ /* 0x000fe20000010100 */
[----:B------:R-:W-:Y:S01]  /*c6e0*/  FSEL R97, R97, RZ, P0 ;  /* 0x000000ff61617208 */ /* 0x000fe20000000000 */
[----:B------:R-:W-:Y:S01]  /*c6f0*/  FMUL.FTZ R17, R69, R117 ;  /* 0x0000007545117220 */ /* 0x000fe20000410000 */
[----:B------:R-:W-:Y:S01]  /*c700*/  MOV R117, R249 ;  /* 0x000000f900757202 */ /* 0x000fe20000000f00 */
[----:B------:R-:W-:Y:S02]  /*c710*/  FMUL.FTZ R0, R0, c[0x0][0x2d0] ;  /* 0x0000b40000007a20 */ /* 0x000fe40000410000 */
[----:B------:R-:W-:Y:S02]  /*c720*/  IMAD.MOV.U32 R116, RZ, RZ, R245 ;  /* 0x000000ffff747224 */ /* 0x000fe400078e00f5 */
[----:B------:R2:W3:Y:S01]  /*c730*/  MUFU.EX2 R2, R0 ;  /* 0x0000000000027308 */ /* 0x0004e20000000800 */
[--C-:B------:R-:W-:Y:S02]  /*c740*/  FFMA.FTZ R4, R25, c[0x0][0x2d0], -R97.reuse ;  /* 0x0000b40019047a23 */ /* 0x100fe40000010861 */
[--C-:B------:R-:W-:Y:S02]  /*c750*/  FFMA.FTZ R58, R58, c[0x0][0x2d0], -R97.reuse ;  /* 0x0000b4003a3a7a23 */ /* 0x100fe40000010861 */
[--C-:B------:R-:W-:Y:S05]  /*c760*/  FFMA.FTZ R62, R62, c[0x0][0x2d0], -R97.reuse ;  /* 0x0000b4003e3e7a23 */ /* 0x100fea0000010861 */
[----:B------:R4:W-:Y:S01]  /*c770*/  MUFU.EX2 R54, R4 ;  /* 0x0000000400367308 */ /* 0x0009e20000000800 */
[C---:B-1----:R-:W-:Y:S02]  /*c780*/  FMUL.FTZ R6, R68.reuse, R106 ;  /* 0x0000006a44067220 */ /* 0x042fe40000410000 */
[C---:B------:R-:W-:Y:S01]  /*c790*/  FMUL.FTZ R7, R68.reuse, R107 ;  /* 0x0000006b44077220 */ /* 0x040fe20000410000 */
[----:B------:R-:W-:Y:S01]  /*c7a0*/  MOV R107, R52 ;  /* 0x00000034006b7202 */ /* 0x000fe20000000f00 */
[C---:B------:R-:W-:Y:S02]  /*c7b0*/  FMUL.FTZ R18, R68.reuse, R118 ;  /* 0x0000007644127220 */ /* 0x040fe40000410000 */
[C---:B------:R-:W-:Y:S01]  /*c7c0*/  FMUL.FTZ R19, R68.reuse, R119 ;  /* 0x0000007744137220 */ /* 0x040fe20000410000 */
[----:B------:R-:W-:Y:S01]  /*c7d0*/  F2FP.PACK_AB R66, R107, R89 ;  /* 0x000000596b42723e */ /* 0x000fe200000000ff */
[C---:B------:R-:W-:Y:S01]  /*c7e0*/  FMUL.FTZ R34, R68.reuse, R134 ;  /* 0x0000008644227220 */ /* 0x040fe20000410000 */
[----:B------:R-:W-:Y:S01]  /*c7f0*/  MOV R119, R246 ;  /* 0x000000f600777202 */ /* 0x000fe20000000f00 */
[----:B------:R-:W-:Y:S02]  /*c800*/  FMUL.FTZ R35, R68, R135 ;  /* 0x0000008744237220 */ /* 0x000fe40000410000 */
[----:B--2---:R-:W-:Y:S02]  /*c810*/  FFMA.FTZ R0, R8, c[0x0][0x2d0], -R97 ;  /* 0x0000b40008007a23 */ /* 0x004fe40000010861 */
[----:B------:R-:W-:Y:S02]  /*c820*/  IMAD.MOV.U32 R118, RZ, RZ, R251 ;  /* 0x000000ffff767224 */ /* 0x000fe400078e00fb */
[----:B------:R1:W-:Y:S01]  /*c830*/  MUFU.EX2 R200, R0 ;  /* 0x0000000000c87308 */ /* 0x0003e20000000800 */
[----:B------:R-:W-:Y:S02]  /*c840*/  FFMA.FTZ R8, R41, c[0x0][0x2d0], -R75 ;  /* 0x0000b40029087a23 */ /* 0x000fe4000001084b */
[----:B---3--:R-:W-:Y:S02]  /*c850*/  FMUL.FTZ R13, R2, R113 ;  /* 0x00000071020d7220 */ /* 0x008fe40000410000 */
[----:B----4-:R-:W-:Y:S02]  /*c860*/  FFMA.FTZ R4, R24, c[0x0][0x2d0], -R97 ;  /* 0x0000b40018047a23 */ /* 0x010fe40000010861 */
[----:B------:R-:W-:Y:S02]  /*c870*/  IMAD.MOV.U32 R113, RZ, RZ, R89 ;  /* 0x000000ffff717224 */ /* 0x000fe400078e0059 */
[----:B------:R-:W-:Y:S01]  /*c880*/  FMUL.FTZ R45, R2, R145 ;  /* 0x00000091022d7220 */ /* 0x000fe20000410000 */
[----:B------:R2:W-:Y:S01]  /*c890*/  MUFU.EX2 R87, R4 ;  /* 0x0000000400577308 */ /* 0x0005e20000000800 */
[----:B------:R-:W-:Y:S02]  /*c8a0*/  FMUL.FTZ R50, R68, R150 ;  /* 0x0000009644327220 */ /* 0x000fe40000410000 */
[C---:B------:R-:W-:Y:S02]  /*c8b0*/  FMUL.FTZ R25, R2.reuse, R125 ;  /* 0x0000007d02197220 */ /* 0x040fe40000410000 */
[C---:B------:R-:W-:Y:S02]  /*c8c0*/  FMUL.FTZ R28, R2.reuse, R128 ;  /* 0x00000080021c7220 */ /* 0x040fe40000410000 */
[C---:B------:R-:W-:Y:S02]  /*c8d0*/  FMUL.FTZ R29, R2.reuse, R129 ;  /* 0x00000081021d7220 */ /* 0x040fe40000410000 */
[----:B------:R-:W-:Y:S01]  /*c8e0*/  FMUL.FTZ R41, R2, R141 ;  /* 0x0000008d02297220 */ /* 0x000fe20000410000 */
[----:B------:R3:W4:Y:S01]  /*c8f0*/  MUFU.EX2 R31, R8 ;  /* 0x00000008001f7308 */ /* 0x0007220000000800 */
[----:B------:R-:W-:Y:S02]  /*c900*/  FFMA.FTZ R24, R44, c[0x0][0x2d0], -R75 ;  /* 0x0000b4002c187a23 */ /* 0x000fe4000001084b */
[----:B------:R-:W-:Y:S02]  /*c910*/  FFMA.FTZ R44, R51, c[0x0][0x2d0], -R96 ;  /* 0x0000b400332c7a23 */ /* 0x000fe40000010860 */
[----:B-1----:R-:W-:Y:S02]  /*c920*/  FFMA.FTZ R0, R9, c[0x0][0x2d0], -R97 ;  /* 0x0000b40009007a23 */ /* 0x002fe40000010861 */
[----:B------:R-:W-:Y:S02]  /*c930*/  FMUL.FTZ R51, R68, R151 ;  /* 0x0000009744337220 */ /* 0x000fe40000410000 */
[----:B------:R-:W-:Y:S01]  /*c940*/  FMUL.FTZ R9, R2, R109 ;  /* 0x0000006d02097220 */ /* 0x000fe20000410000 */
[----:B------:R1:W5:Y:S01]  /*c950*/  MUFU.EX2 R53, R0 ;  /* 0x0000000000357308 */ /* 0x0003620000000800 */
[----:B--2---:R-:W-:Y:S09]  /*c960*/  FFMA.FTZ R4, R42, c[0x0][0x2d0], -R74 ;  /* 0x0000b4002a047a23 */ /* 0x004ff2000001084a */
[----:B------:R-:W2:Y:S01]  /*c970*/  MUFU.EX2 R244, R4 ;  /* 0x0000000400f47308 */ /* 0x000ea20000000800 */
[----:B---3--:R-:W-:Y:S01]  /*c980*/  FMUL.FTZ R8, R2, R108 ;  /* 0x0000006c02087220 */ /* 0x008fe20000410000 */
[----:B------:R-:W-:Y:S01]  /*c990*/  MOV R108, R85 ;  /* 0x00000055006c7202 */ /* 0x000fe20000000f00 */
[----:B----4-:R-:W-:Y:S07]  /*c9a0*/  IMAD.MOV.U32 R125, RZ, RZ, R31 ;  /* 0x000000ffff7d7224 */ /* 0x010fee00078e001f */
[----:B------:R3:W4:Y:S01]  /*c9b0*/  MUFU.EX2 R30, R24 ;  /* 0x00000018001e7308 */ /* 0x0007220000000800 */
[----:B-1----:R-:W-:Y:S01]  /*c9c0*/  FSEL R0, R3, RZ, P0 ;  /* 0x000000ff03007208 */ /* 0x002fe20000000000 */
[----:B-----5:R-:W-:Y:S01]  /*c9d0*/  IMAD.MOV.U32 R106, RZ, RZ, R53 ;  /* 0x000000ffff6a7224 */ /* 0x020fe200078e0035 */
[C---:B------:R-:W-:Y:S02]  /*c9e0*/  ISETP.GT.AND P0, PT, R225.reuse, UR4, PT ;  /* 0x00000004e1007c0c */ /* 0x040fe4000bf04270 */
[----:B------:R-:W-:Y:S01]  /*c9f0*/  IADD3 R225, R225, -0x1, RZ ;  /* 0xffffffffe1e17810 */ /* 0x000fe20007ffe0ff */
[----:B------:R-:W-:Y:S01]  /*ca00*/  FADD.FTZ R0, -R0, R103 ;  /* 0x0000006700007221 */ /* 0x000fe20000010100 */
[----:B------:R-:W-:Y:S03]  /*ca10*/  F2FP.PACK_AB R65, R106, R200 ;  /* 0x000000c86a41723e */ /* 0x000fe600000000ff */
[----:B------:R1:W-:Y:S01]  /*ca20*/  MUFU.EX2 R49, R44 ;  /* 0x0000002c00317308 */ /* 0x0003e20000000800 */
[----:B------:R-:W-:Y:S01]  /*ca30*/  FMUL.FTZ R0, R0, c[0x0][0x2d0] ;  /* 0x0000b40000007a20 */ /* 0x000fe20000410000 */
[----:B--2---:R-:W-:Y:S01]  /*ca40*/  MOV R105, R244 ;  /* 0x000000f400697202 */ /* 0x004fe20000000f00 */
[----:B------:R-:W-:Y:S01]  /*ca50*/  FMUL.FTZ R4, R69, R104 ;  /* 0x0000006845047220 */ /* 0x000fe20000410000 */
[----:B------:R-:W-:Y:S02]  /*ca60*/  MOV R104, R54 ;  /* 0x0000003600687202 */ /* 0x000fe40000000f00 */
[----:B------:R-:W2:Y:S02]  /*ca70*/  LDSM.16.MT88.4 R52, [R210+0x100] ;  /* 0x00010000d234783b */ /* 0x000ea40000004200 */
[----:B------:R-:W-:Y:S02]  /*ca80*/  F2FP.PACK_AB R67, R87, R104 ;  /* 0x000000685743723e */ /* 0x000fe400000000ff */
[----:B------:R-:W5:Y:S01]  /*ca90*/  MUFU.EX2 R0, R0 ;  /* 0x0000000000007308 */ /* 0x000f620000000800 */
[-C--:B------:R-:W-:Y:S05]  /*caa0*/  HMMA.16816.F32 R4, R76, R20.reuse, R4 ;  /* 0x000000144c04723c */ /* 0x080fea0000001804 */
[C---:B---3--:R-:W-:Y:S02]  /*cab0*/  FMUL.FTZ R24, R2.reuse, R124 ;  /* 0x0000007c02187220 */ /* 0x048fe40000410000 */
[----:B----4-:R-:W-:Y:S02]  /*cac0*/  IMAD.MOV.U32 R129, RZ, RZ, R30 ;  /* 0x000000ffff817224 */ /* 0x010fe400078e001e */
[----:B------:R-:W-:Y:S03]  /*cad0*/  MUFU.EX2 R124, R32 ;  /* 0x00000020007c7308 */ /* 0x000fe60000000800 */
[----:B-1----:R-:W-:Y:S07]  /*cae0*/  FMUL.FTZ R44, R2, R144 ;  /* 0x00000090022c7220 */ /* 0x002fee0000410000 */
[----:B------:R-:W-:Y:S01]  /*caf0*/  MUFU.EX2 R151, R58 ;  /* 0x0000003a00977308 */ /* 0x000fe20000000800 */
[C---:B-----5:R-:W-:Y:S02]  /*cb00*/  FMUL.FTZ R11, R0.reuse, R111 ;  /* 0x0000006f000b7220 */ /* 0x060fe40000410000 */
[C---:B------:R-:W-:Y:S02]  /*cb10*/  FMUL.FTZ R10, R0.reuse, R110 ;  /* 0x0000006e000a7220 */ /* 0x040fe40000410000 */
[----:B------:R-:W-:Y:S05]  /*cb20*/  IMAD.MOV.U32 R110, RZ, RZ, R86 ;  /* 0x000000ffff6e7224 */ /* 0x000fea00078e0056 */
[----:B------:R1:W-:Y:S01]  /*cb30*/  MUFU.EX2 R111, R12 ;  /* 0x0000000c006f7308 */ /* 0x0003e20000000800 */
[C---:B------:R-:W-:Y:S01]  /*cb40*/  FMUL.FTZ R15, R0.reuse, R115 ;  /* 0x00000073000f7220 */ /* 0x040fe20000410000 */
[C---:B------:R-:W-:Y:S04]  /*cb50*/  HMMA.16816.F32 R8, R64.reuse, R20, R8 ;  /* 0x000000144008723c */ /* 0x040fe80000001808 */
[C---:B------:R-:W-:Y:S01]  /*cb60*/  FMUL.FTZ R14, R0.reuse, R114 ;  /* 0x00000072000e7220 */ /* 0x040fe20000410000 */
[----:B------:R-:W-:Y:S01]  /*cb70*/  MOV R114, R92 ;  /* 0x0000005c00727202 */ /* 0x000fe20000000f00 */
[C---:B------:R-:W-:Y:S01]  /*cb80*/  FMUL.FTZ R26, R0.reuse, R126 ;  /* 0x0000007e001a7220 */ /* 0x040fe20000410000 */
[----:B------:R-:W-:Y:S01]  /*cb90*/  MOV R126, R80 ;  /* 0x00000050007e7202 */ /* 0x000fe20000000f00 */
[----:B------:R-:W-:Y:S01]  /*cba0*/  FFMA.FTZ R20, R47, c[0x0][0x2d0], -R74 ;  /* 0x0000b4002f147a23 */ /* 0x000fe2000001084a */
[----:B------:R-:W3:Y:S03]  /*cbb0*/  LDSM.16.MT88.4 R80, [R211+0x100] ;  /* 0x00010000d350783b */ /* 0x000ee60000004200 */
[----:B------:R4:W5:Y:S01]  /*cbc0*/  MUFU.EX2 R59, R20 ;  /* 0x00000014003b7308 */ /* 0x0009620000000800 */
[C---:B------:R-:W-:Y:S02]  /*cbd0*/  FMUL.FTZ R21, R69.reuse, R121 ;  /* 0x0000007945157220 */ /* 0x040fe40000410000 */
[C---:B------:R-:W-:Y:S02]  /*cbe0*/  FMUL.FTZ R27, R0.reuse, R127 ;  /* 0x0000007f001b7220 */ /* 0x040fe40000410000 */
[C---:B------:R-:W-:Y:S02]  /*cbf0*/  FMUL.FTZ R31, R0.reuse, R131 ;  /* 0x00000083001f7220 */ /* 0x040fe40000410000 */
[----:B------:R-:W-:Y:S01]  /*cc00*/  FMUL.FTZ R30, R0, R130 ;  /* 0x00000082001e7220 */ /* 0x000fe20000410000 */
[----:B------:R-:W-:Y:S01]  /*cc10*/  MOV R130, R33 ;  /* 0x0000002100827202 */ /* 0x000fe20000000f00 */
[----:B-1----:R-:W-:Y:S01]  /*cc20*/  FMUL.FTZ R12, R2, R112 ;  /* 0x00000070020c7220 */ /* 0x002fe20000410000 */
[----:B------:R1:W-:Y:S01]  /*cc30*/  MUFU.EX2 R127, R40 ;  /* 0x00000028007f7308 */ /* 0x0003e20000000800 */
[C---:B------:R-:W-:Y:S01]  /*cc40*/  FMUL.FTZ R32, R69.reuse, R132 ;  /* 0x0000008445207220 */ /* 0x040fe20000410000 */
[----:B------:R-:W-:Y:S01]  /*cc50*/  MOV R112, R87 ;  /* 0x0000005700707202 */ /* 0x000fe20000000f00 */
[----:B------:R-:W-:Y:S02]  /*cc60*/  FMUL.FTZ R33, R69, R133 ;  /* 0x0000008545217220 */ /* 0x000fe40000410000 */
[----:B------:R-:W-:Y:S01]  /*cc70*/  LDSM.16.MT88.4 R132, [R212+0x2900] ;  /* 0x00290000d484783b */ /* 0x000fe20000004200 */
[-C--:B------:R-:W-:Y:S03]  /*cc80*/  HMMA.16816.F32 R12, R64, R22.reuse, R12 ;  /* 0x00000016400c723c */ /* 0x080fe6000000180c */
[----:B------:R-:W-:Y:S02]  /*cc90*/  IMAD.MOV.U32 R131, RZ, RZ, R84 ;  /* 0x000000ffff837224 */ /* 0x000fe400078e0054 */
[----:B------:R-:W-:Y:S02]  /*cca0*/  FFMA.FTZ R92, R95, c[0x0][0x2d0], -R75 ;  /* 0x0000b4005f5c7a23 */ /* 0x000fe4000001084b */
[----:B------:R-:W2:Y:S01]  /*ccb0*/  LDSM.16.MT88.4 R84, [R209+0x900] ;  /* 0x00090000d154783b */ /* 0x000ea20000004200 */
[C---:B------:R-:W-:Y:S04]  /*ccc0*/  HMMA.16816.F32 R16, R76.reuse, R22, R16 ;  /* 0x000000164c10723c */ /* 0x040fe80000001810 */
[C---:B----4-:R-:W-:Y:S02]  /*ccd0*/  FMUL.FTZ R20, R69.reuse, R120 ;  /* 0x0000007845147220 */ /* 0x050fe40000410000 */
[----:B------:R-:W-:Y:S01]  /*cce0*/  FMUL.FTZ R42, R0, R142 ;  /* 0x0000008e002a7220 */ /* 0x000fe20000410000 */
[----:B------:R4:W-:Y:S01]  /*ccf0*/  MUFU.EX2 R120, R62 ;  /* 0x0000003e00787308 */ /* 0x0009e20000000800 */
[C---:B------:R-:W-:Y:S01]  /*cd00*/  FMUL.FTZ R22, R68.reuse, R122 ;  /* 0x0000007a44167220 */ /* 0x040fe20000410000 */
[----:B------:R-:W-:Y:S03]  /*cd10*/  MOV R122, R60 ;  /* 0x0000003c007a7202 */ /* 0x000fe60000000f00 */
[----:B------:R-:W-:Y:S02]  /*cd20*/  FMUL.FTZ R23, R68, R123 ;  /* 0x0000007b44177220 */ /* 0x000fe40000410000 */
[----:B-----5:R-:W-:Y:S02]  /*cd30*/  IMAD.MOV.U32 R150, RZ, RZ, R59 ;  /* 0x000000ffff967224 */ /* 0x020fe400078e003b */
[C---:B------:R-:W-:Y:S02]  /*cd40*/  FMUL.FTZ R60, R2.reuse, R160 ;  /* 0x000000a0023c7220 */ /* 0x040fe40000410000 */
[----:B------:R-:W5:Y:S01]  /*cd50*/  LDL.LU R160, [R1+0x8] ;  /* 0x0000080001a07983 */ /* 0x000f620000300800 */
[-C--:B------:R-:W-:Y:S03]  /*cd60*/  HMMA.16816.F32 R20, R76, R36.reuse, R20 ;  /* 0x000000244c14723c */ /* 0x080fe60000001814 */
[----:B------:R-:W-:Y:S02]  /*cd70*/  IMAD.MOV.U32 R115, RZ, RZ, R93 ;  /* 0x000000ffff737224 */ /* 0x000fe400078e005d */
[----:B-1----:R-:W-:Y:S02]  /*cd80*/  FMUL.FTZ R40, R2, R140 ;  /* 0x0000008c02287220 */ /* 0x002fe40000410000 */
[----:B------:R-:W-:Y:S01]  /*cd90*/  FMUL.FTZ R59, R0, R159 ;  /* 0x0000009f003b7220 */ /* 0x000fe20000410000 */
[C---:B------:R-:W-:Y:S04]  /*cda0*/  HMMA.16816.F32 R24, R64.reuse, R36, R24 ;  /* 0x000000244018723c */ /* 0x040fe80000001818 */
[----:B------:R-:W-:Y:S02]  /*cdb0*/  IMAD.MOV.U32 R121, RZ, RZ, R61 ;  /* 0x000000ffff797224 */ /* 0x000fe400078e003d */
[----:B------:R-:W-:Y:S02]  /*cdc0*/  FMUL.FTZ R61, R2, R161 ;  /* 0x000000a1023d7220 */ /* 0x000fe40000410000 */
[-C--:B------:R-:W-:Y:S04]  /*cdd0*/  HMMA.16816.F32 R28, R64, R38.reuse, R28 ;  /* 0x00000026401c723c */ /* 0x080fe8000000181c */
[----:B------:R-:W-:Y:S02]  /*cde0*/  FFMA.FTZ R36, R48, c[0x0][0x2d0], -R96 ;  /* 0x0000b40030247a23 */ /* 0x000fe40000010860 */
[----:B------:R-:W-:Y:S02]  /*cdf0*/  IMAD.MOV.U32 R161, RZ, RZ, R116 ;  /* 0x000000ffffa17224 */ /* 0x000fe400078e0074 */
[C---:B------:R-:W-:Y:S01]  /*ce00*/  HMMA.16816.F32 R32, R76.reuse, R38, R32 ;  /* 0x000000264c20723c */ /* 0x040fe20000001820 */
[----:B------:R1:W-:Y:S03]  /*ce10*/  MUFU.EX2 R128, R36 ;  /* 0x0000002400807308 */ /* 0x0003e60000000800 */
[----:B------:R-:W-:Y:S02]  /*ce20*/  FMUL.FTZ R37, R69, R137 ;  /* 0x0000008945257220 */ /* 0x000fe40000410000 */
[----:B------:R-:W-:Y:S02]  /*ce30*/  FMUL.FTZ R43, R0, R143 ;  /* 0x0000008f002b7220 */ /* 0x000fe40000410000 */
[C---:B------:R-:W-:Y:S03]  /*ce40*/  FMUL.FTZ R38, R68.reuse, R138 ;  /* 0x0000008a44267220 */ /* 0x040fe60000410000 */
[----:B------:R-:W-:Y:S01]  /*ce50*/  MUFU.EX2 R138, R92 ;  /* 0x0000005c008a7308 */ /* 0x000fe20000000800 */
[----:B------:R-:W-:Y:S02]  /*ce60*/  FMUL.FTZ R39, R68, R139 ;  /* 0x0000008b44277220 */ /* 0x000fe40000410000 */
[--C-:B------:R-:W-:Y:S02]  /*ce70*/  FFMA.FTZ R48, R57, c[0x0][0x2d0], -R74.reuse ;  /* 0x0000b40039307a23 */ /* 0x100fe4000001084a */
[C---:B------:R-:W-:Y:S02]  /*ce80*/  FMUL.FTZ R46, R0.reuse, R146 ;  /* 0x00000092002e7220 */ /* 0x040fe40000410000 */
[----:B------:R-:W-:Y:S02]  /*ce90*/  FMUL.FTZ R47, R0, R147 ;  /* 0x00000093002f7220 */ /* 0x000fe40000410000 */
[----:B------:R-:W-:Y:S01]  /*cea0*/  FMUL.FTZ R57, R2, R157 ;  /* 0x0000009d02397220 */ /* 0x000fe20000410000 */
[----:B------:R3:W-:Y:S01]  /*ceb0*/  MUFU.EX2 R123, R48 ;  /* 0x00000030007b7308 */ /* 0x0007e20000000800 */
[C---:B------:R-:W-:Y:S02]  /*cec0*/  FMUL.FTZ R58, R0.reuse, R158 ;  /* 0x0000009e003a7220 */ /* 0x040fe40000410000 */
[----:B----4-:R-:W-:Y:S02]  /*ced0*/  FMUL.FTZ R62, R0, R162 ;  /* 0x000000a2003e7220 */ /* 0x010fe40000410000 */
[C---:B-1----:R-:W-:Y:S07]  /*cee0*/  FMUL.FTZ R36, R69.reuse, R136 ;  /* 0x0000008845247220 */ /* 0x042fee0000410000 */
[-C--:B--2---:R-:W-:Y:S08]  /*cef0*/  HMMA.16816.F32 R36, R76, R52.reuse, R36 ;  /* 0x000000344c24723c */ /* 0x084ff00000001824 */
[C---:B------:R-:W-:Y:S04]  /*cf00*/  HMMA.16816.F32 R40, R64.reuse, R52, R40 ;  /* 0x000000344028723c */ /* 0x040fe80000001828 */
[C---:B---3--:R-:W-:Y:S02]  /*cf10*/  FMUL.FTZ R48, R69.reuse, R148 ;  /* 0x0000009445307220 */ /* 0x048fe40000410000 */
[----:B------:R-:W-:Y:S02]  /*cf20*/  IMAD.MOV.U32 R148, RZ, RZ, R49 ;  /* 0x000000ffff947224 */ /* 0x000fe400078e0031 */
[-C--:B------:R-:W-:Y:S04]  /*cf30*/  HMMA.16816.F32 R44, R64, R54.reuse, R44 ;  /* 0x00000036402c723c */ /* 0x080fe8000000182c */
[--C-:B------:R-:W-:Y:S02]  /*cf40*/  FFMA.FTZ R52, R56, c[0x0][0x2d0], -R97.reuse ;  /* 0x0000b40038347a23 */ /* 0x100fe40000010861 */
[C---:B------:R-:W-:Y:S01]  /*cf50*/  FMUL.FTZ R49, R69.reuse, R149 ;  /* 0x0000009545317220 */ /* 0x040fe20000410000 */
[----:B------:R-:W-:Y:S01]  /*cf60*/  MOV R149, R63 ;  /* 0x0000003f00957202 */ /* 0x000fe20000000f00 */
[----:B------:R1:W2:Y:S01]  /*cf70*/  MUFU.EX2 R103, R52 ;  /* 0x0000003400677308 */ /* 0x0002a20000000800 */
[C---:B------:R-:W-:Y:S03]  /*cf80*/  FMUL.FTZ R53, R69.reuse, R153 ;  /* 0x0000009945357220 */ /* 0x040fe60000410000 */
[----:B------:R-:W-:Y:S01]  /*cf90*/  FMUL.FTZ R56, R2, R156 ;  /* 0x0000009c02387220 */ /* 0x000fe20000410000 */
[C---:B------:R-:W-:Y:S04]  /*cfa0*/  HMMA.16816.F32 R48, R76.reuse, R54, R48 ;  /* 0x000000364c30723c */ /* 0x040fe80000001830 */
[----:B------:R-:W-:Y:S03]  /*cfb0*/  FMUL.FTZ R63, R0, R163 ;  /* 0x000000a3003f7220 */ /* 0x000fe60000410000 */
[C---:B------:R-:W-:Y:S02]  /*cfc0*/  FMUL.FTZ R54, R68.reuse, R154 ;  /* 0x0000009a44367220 */ /* 0x040fe40000410000 */
[----:B------:R-:W-:Y:S03]  /*cfd0*/  FMUL.FTZ R55, R68, R155 ;  /* 0x0000009b44377220 */ /* 0x000fe60000410000 */
[----:B-1----:R-:W-:Y:S07]  /*cfe0*/  FMUL.FTZ R52, R69, R152 ;  /* 0x0000009845347220 */ /* 0x002fee0000410000 */
[-C--:B------:R-:W-:Y:S08]  /*cff0*/  HMMA.16816.F32 R52, R76, R80.reuse, R52 ;  /* 0x000000504c34723c */ /* 0x080ff00000001834 */
[C---:B------:R-:W-:Y:S07]  /*d000*/  HMMA.16816.F32 R56, R64.reuse, R80, R56 ;  /* 0x000000504038723c */ /* 0x040fee0000001838 */
[----:B------:R-:W-:Y:S01]  /*d010*/  FFMA.FTZ R80, R88, c[0x0][0x2d0], -R97 ;  /* 0x0000b40058507a23 */ /* 0x000fe20000010861 */
[-C--:B------:R-:W-:Y:S03]  /*d020*/  HMMA.16816.F32 R60, R64, R82.reuse, R60 ;  /* 0x00000052403c723c */ /* 0x080fe6000000183c */
[----:B------:R1:W3:Y:S01]  /*d030*/  MUFU.EX2 R109, R80 ;  /* 0x00000050006d7308 */ /* 0x0002e20000000800 */
[----:B--2---:R-:W-:Y:S03]  /*d040*/  F2FP.PACK_AB R81, R151, R103 ;  /* 0x000000679751723e */ /* 0x004fe600000000ff */
[C---:B------:R-:W-:Y:S02]  /*d050*/  FMUL.FTZ R64, R69.reuse, R164 ;  /* 0x000000a445407220 */ /* 0x040fe40000410000 */
[----:B------:R-:W-:Y:S03]  /*d060*/  FMUL.FTZ R65, R69, R165 ;  /* 0x000000a545417220 */ /* 0x000fe60000410000 */
[C---:B------:R-:W-:Y:S02]  /*d070*/  FMUL.FTZ R66, R68.reuse, R166 ;  /* 0x000000a644427220 */ /* 0x040fe40000410000 */
[----:B------:R-:W-:Y:S07]  /*d080*/  FMUL.FTZ R67, R68, R167 ;  /* 0x000000a744437220 */ /* 0x000fee0000410000 */
[----:B------:R-:W-:Y:S04]  /*d090*/  HMMA.16816.F32 R64, R76, R82, R64 ;  /* 0x000000524c40723c */ /* 0x000fe80000001840 */
[--C-:B-1----:R-:W-:Y:S03]  /*d0a0*/  FFMA.FTZ R80, R90, c[0x0][0x2d0], -R74.reuse ;  /* 0x0000b4005a507a23 */ /* 0x102fe6000001084a */
[----:B------:R-:W-:Y:S01]  /*d0b0*/  F2FP.PACK_AB R78, R150, R130 ;  /* 0x00000082964e723e */ /* 0x000fe200000000ff */
[----:B------:R-:W1:Y:S01]  /*d0c0*/  LDSM.16.MT88.4 R88, [R212+0x900] ;  /* 0x00090000d458783b */ /* 0x000e620000004200 */
[----:B------:R-:W-:Y:S01]  /*d0d0*/  F2FP.PACK_AB R79, R149, R129 ;  /* 0x00000081954f723e */ /* 0x000fe200000000ff */
[----:B------:R2:W-:Y:S02]  /*d0e0*/  MUFU.EX2 R251, R80 ;  /* 0x0000005000fb7308 */ /* 0x0005e40000000800 */
[----:B------:R-:W-:Y:S02]  /*d0f0*/  F2FP.PACK_AB R76, R105, R126 ;  /* 0x0000007e694c723e */ /* 0x000fe400000000ff */
[----:B------:R-:W-:Y:S02]  /*d100*/  F2FP.PACK_AB R77, R111, R125 ;  /* 0x0000007d6f4d723e */ /* 0x000fe400000000ff */
[----:B------:R-:W-:Y:S02]  /*d110*/  F2FP.PACK_AB R82, R148, R127 ;  /* 0x0000007f9452723e */ /* 0x000fe400000000ff */
[----:B---3--:R-:W-:Y:S03]  /*d120*/  F2FP.PACK_AB R83, R109, R120 ;  /* 0x000000786d53723e */ /* 0x008fe600000000ff */
[-C--:B------:R-:W-:Y:S03]  /*d130*/  HMMA.16816.F32 R4, R76, R84.reuse, R4 ;  /* 0x000000544c04723c */ /* 0x080fe60000001804 */
[--C-:B--2---:R-:W-:Y:S02]  /*d140*/  FFMA.FTZ R80, R94, c[0x0][0x2d0], -R75.reuse ;  /* 0x0000b4005e507a23 */ /* 0x104fe4000001084b */
[----:B------:R-:W2:Y:S02]  /*d150*/  LDSM.16.MT88.4 R92, [R210+0x900] ;  /* 0x00090000d25c783b */ /* 0x000ea40000004200 */
[----:B------:R3:W-:Y:S02]  /*d160*/  MUFU.EX2 R139, R80 ;  /* 0x00000050008b7308 */ /* 0x0007e40000000800 */
[----:B---3--:R-:W-:Y:S07]  /*d170*/  F2FP.PACK_AB R80, R128, R124 ;  /* 0x0000007c8050723e */ /* 0x008fee00000000ff */
[C---:B------:R-:W-:Y:S07]  /*d180*/  HMMA.16816.F32 R8, R80.reuse, R84, R8 ;  /* 0x000000545008723c */ /* 0x040fee0000001808 */
[--C-:B------:R-:W-:Y:S01]  /*d190*/  FFMA.FTZ R84, R176, c[0x0][0x2d0], -R74.reuse ;  /* 0x0000b400b0547a23 */ /* 0x100fe2000001084a */
[-C--:B------:R-:W-:Y:S03]  /*d1a0*/  HMMA.16816.F32 R12, R80, R86.reuse, R12 ;  /* 0x00000056500c723c */ /* 0x080fe6000000180c */
[----:B------:R3:W-:Y:S05]  /*d1b0*/  MUFU.EX2 R249, R84 ;  /* 0x0000005400f97308 */ /* 0x0007ea0000000800 */
[C---:B------:R-:W-:Y:S08]  /*d1c0*/  HMMA.16816.F32 R16, R76.reuse, R86, R16 ;  /* 0x000000564c10723c */ /* 0x040ff00000001810 */
[-C--:B-1----:R-:W-:Y:S08]  /*d1d0*/  HMMA.16816.F32 R20, R76, R88.reuse, R20 ;  /* 0x000000584c14723c */ /* 0x082ff00000001814 */
[C---:B------:R-:W-:Y:S04]  /*d1e0*/  HMMA.16816.F32 R24, R80.reuse, R88, R24 ;  /* 0x000000585018723c */ /* 0x040fe80000001818 */
[----:B---3--:R-:W-:Y:S03]  /*d1f0*/  FFMA.FTZ R84, R177, c[0x0][0x2d0], -R74 ;  /* 0x0000b400b1547a23 */ /* 0x008fe6000001084a */
[--C-:B------:R-:W-:Y:S01]  /*d200*/  FFMA.FTZ R88, R171, c[0x0][0x2d0], -R96.reuse ;  /* 0x0000b400ab587a23 */ /* 0x100fe20000010860 */
[-C--:B------:R-:W-:Y:S01]  /*d210*/  HMMA.16816.F32 R28, R80, R90.reuse, R28 ;  /* 0x0000005a501c723c */ /* 0x080fe2000000181c */
[----:B------:R1:W-:Y:S07]  /*d220*/  MUFU.EX2 R246, R84 ;  /* 0x0000005400f67308 */ /* 0x0003ee0000000800 */
[C---:B------:R-:W-:Y:S03]  /*d230*/  HMMA.16816.F32 R32, R76.reuse, R90, R32 ;  /* 0x0000005a4c20723c */ /* 0x040fe60000001820 */
[----:B------:R3:W-:Y:S05]  /*d240*/  MUFU.EX2 R136, R88 ;  /* 0x0000005800887308 */ /* 0x0007ea0000000800 */
[-C--:B--2---:R-:W-:Y:S08]  /*d250*/  HMMA.16816.F32 R36, R76, R92.reuse, R36 ;  /* 0x0000005c4c24723c */ /* 0x084ff00000001824 */
[C---:B------:R-:W-:Y:S04]  /*d260*/  HMMA.16816.F32 R40, R80.reuse, R92, R40 ;  /* 0x0000005c5028723c */ /* 0x040fe80000001828 */
[----:B-1----:R-:W-:Y:S03]  /*d270*/  FFMA.FTZ R84, R173, c[0x0][0x2d0], -R75 ;  /* 0x0000b400ad547a23 */ /* 0x002fe6000001084b */
[----:B------:R-:W-:Y:S01]  /*d280*/  FFMA.FTZ R92, R168, c[0x0][0x2d0], -R97 ;  /* 0x0000b400a85c7a23 */ /* 0x000fe20000010861 */
[----:B------:R1:W-:Y:S01]  /*d290*/  MUFU.EX2 R245, R84 ;  /* 0x0000005400f57308 */ /* 0x0003e20000000800 */
[-C--:B------:R-:W-:Y:S03]  /*d2a0*/  HMMA.16816.F32 R44, R80, R94.reuse, R44 ;  /* 0x0000005e502c723c */ /* 0x080fe6000000182c */
[--C-:B---3--:R-:W-:Y:S05]  /*d2b0*/  FFMA.FTZ R88, R172, c[0x0][0x2d0], -R96.reuse ;  /* 0x0000b400ac587a23 */ /* 0x108fea0000010860 */
[C---:B------:R-:W-:Y:S01]  /*d2c0*/  HMMA.16816.F32 R48, R76.reuse, R94, R48 ;  /* 0x0000005e4c30723c */ /* 0x040fe20000001830 */
[----:B------:R2:W-:Y:S03]  /*d2d0*/  MUFU.EX2 R142, R88 ;  /* 0x00000058008e7308 */ /* 0x0005e60000000800 */
[----:B-----5:R-:W-:Y:S07]  /*d2e0*/  FFMA.FTZ R69, R69, R160, R161 ;  /* 0x000000a045457223 */ /* 0x020fee00000100a1 */
[----:B------:R3:W-:Y:S01]  /*d2f0*/  MUFU.EX2 R235, R92 ;  /* 0x0000005c00eb7308 */ /* 0x0007e20000000800 */
[----:B-1----:R-:W-:Y:S09]  /*d300*/  FFMA.FTZ R84, R175, c[0x0][0x2d0], -R75 ;  /* 0x0000b400af547a23 */ /* 0x002ff2000001084b */
[----:B------:R1:W-:Y:S01]  /*d310*/  MUFU.EX2 R143, R84 ;  /* 0x00000054008f7308 */ /* 0x0003e20000000800 */
[--C-:B--2---:R-:W-:Y:S09]  /*d320*/  FFMA.FTZ R88, R174, c[0x0][0x2d0], -R96.reuse ;  /* 0x0000b400ae587a23 */ /* 0x104ff20000010860 */
[----:B------:R2:W4:Y:S01]  /*d330*/  MUFU.EX2 R141, R88 ;  /* 0x00000058008d7308 */ /* 0x0005220000000800 */
[----:B---3--:R-:W-:Y:S09]  /*d340*/  FFMA.FTZ R92, R169, c[0x0][0x2d0], -R97 ;  /* 0x0000b400a95c7a23 */ /* 0x008ff20000010861 */
[----:B------:R3:W-:Y:S01]  /*d350*/  MUFU.EX2 R234, R92 ;  /* 0x0000005c00ea7308 */ /* 0x0007e20000000800 */
[----:B-1----:R-:W-:Y:S09]  /*d360*/  FFMA.FTZ R84, R99, c[0x0][0x2d0], -R96 ;  /* 0x0000b40063547a23 */ /* 0x002ff20000010860 */
[----:B------:R1:W-:Y:S01]  /*d370*/  MUFU.EX2 R137, R84 ;  /* 0x0000005400897308 */ /* 0x0003e20000000800 */
[--C-:B--2---:R-:W-:Y:S09]  /*d380*/  FFMA.FTZ R88, R182, c[0x0][0x2d0], -R74.reuse ;  /* 0x0000b400b6587a23 */ /* 0x104ff2000001084a */
[----:B------:R2:W-:Y:S01]  /*d390*/  MUFU.EX2 R244, R88 ;  /* 0x0000005800f47308 */ /* 0x0005e20000000800 */
[----:B---3--:R-:W-:Y:S09]  /*d3a0*/  FFMA.FTZ R92, R185, c[0x0][0x2d0], -R75 ;  /* 0x0000b400b95c7a23 */ /* 0x008ff2000001084b */
[----:B------:R3:W-:Y:S01]  /*d3b0*/  MUFU.EX2 R145, R92 ;  /* 0x0000005c00917308 */ /* 0x0007e20000000800 */
[----:B-1----:R-:W1:Y:S01]  /*d3c0*/  LDSM.16.MT88.4 R84, [R211+0x900] ;  /* 0x00090000d354783b */ /* 0x002e620000004200 */
[--C-:B--2---:R-:W-:Y:S08]  /*d3d0*/  FFMA.FTZ R88, R98, c[0x0][0x2d0], -R97.reuse ;  /* 0x0000b40062587a23 */ /* 0x104ff00000010861 */
[----:B------:R2:W5:Y:S01]  /*d3e0*/  MUFU.EX2 R140, R88 ;  /* 0x00000058008c7308 */ /* 0x0005620000000800 */
[----:B---3--:R-:W-:Y:S08]  /*d3f0*/  LDSM.16.MT88.4 R92, [R210+0x1100] ;  /* 0x00110000d25c783b */ /* 0x008ff00000004200 */
[----:B--2---:R-:W2:Y:S01]  /*d400*/  LDSM.16.MT88.4 R88, [R209+0x1100] ;  /* 0x00110000d158783b */ /* 0x004ea20000004200 */
[-C--:B-1----:R-:W-:Y:S08]  /*d410*/  HMMA.16816.F32 R52, R76, R84.reuse, R52 ;  /* 0x000000544c34723c */ /* 0x082ff00000001834 */
[C---:B------:R-:W-:Y:S07]  /*d420*/  HMMA.16816.F32 R56, R80.reuse, R84, R56 ;  /* 0x000000545038723c */ /* 0x040fee0000001838 */
[----:B------:R-:W-:Y:S01]  /*d430*/  FFMA.FTZ R84, R170, c[0x0][0x2d0], -R97 ;  /* 0x0000b400aa547a23 */ /* 0x000fe20000010861 */
[-C--:B------:R-:W-:Y:S03]  /*d440*/  HMMA.16816.F32 R60, R80, R86.reuse, R60 ;  /* 0x00000056503c723c */ /* 0x080fe6000000183c */
[----:B------:R1:W3:Y:S04]  /*d450*/  MUFU.EX2 R232, R84 ;  /* 0x0000005400e87308 */ /* 0x0002e80000000800 */
[--C-:B------:R-:W-:Y:S01]  /*d460*/  FFMA.FTZ R80, R187, c[0x0][0x2d0], -R74.reuse ;  /* 0x0000b400bb507a23 */ /* 0x100fe2000001084a */
[----:B------:R-:W-:Y:S04]  /*d470*/  HMMA.16816.F32 R64, R76, R86, R64 ;  /* 0x000000564c40723c */ /* 0x000fe80000001840 */
[----:B----4-:R-:W-:Y:S01]  /*d480*/  F2FP.PACK_AB R82, R141, R142 ;  /* 0x0000008e8d52723e */ /* 0x010fe200000000ff */
[----:B------:R4:W-:Y:S01]  /*d490*/  MUFU.EX2 R147, R80 ;  /* 0x0000005000937308 */ /* 0x0009e20000000800 */
[----:B-----5:R-:W-:Y:S02]  /*d4a0*/  F2FP.PACK_AB R81, R235, R140 ;  /* 0x0000008ceb51723e */ /* 0x020fe400000000ff */
[----:B------:R-:W-:Y:S04]  /*d4b0*/  F2FP.PACK_AB R76, R251, R123 ;  /* 0x0000007bfb4c723e */ /* 0x000fe800000000ff */
[----:B------:R-:W-:Y:S02]  /*d4c0*/  F2FP.PACK_AB R77, R138, R139 ;  /* 0x0000008b8a4d723e */ /* 0x000fe400000000ff */
[----:B------:R-:W-:Y:S02]  /*d4d0*/  F2FP.PACK_AB R78, R246, R249 ;  /* 0x000000f9f64e723e */ /* 0x000fe400000000ff */
[----:B------:R-:W-:Y:S01]  /*d4e0*/  F2FP.PACK_AB R79, R143, R245 ;  /* 0x000000f58f4f723e */ /* 0x000fe200000000ff */
[----:B-1----:R-:W1:Y:S01]  /*d4f0*/  LDSM.16.MT88.4 R84, [R212+0x1100] ;  /* 0x00110000d454783b */ /* 0x002e620000004200 */
[----:B---3--:R-:W-:Y:S05]  /*d500*/  F2FP.PACK_AB R83, R232, R234 ;  /* 0x000000eae853723e */ /* 0x008fea00000000ff */
[-C--:B--2---:R-:W-:Y:S03]  /*d510*/  HMMA.16816.F32 R4, R76, R88.reuse, R4 ;  /* 0x000000584c04723c */ /* 0x084fe60000001804 */
[--C-:B----4-:R-:W-:Y:S04]  /*d520*/  FFMA.FTZ R80, R183, c[0x0][0x2d0], -R75.reuse ;  /* 0x0000b400b7507a23 */ /* 0x110fe8000001084b */
[----:B------:R2:W-:Y:S02]  /*d530*/  MUFU.EX2 R146, R80 ;  /* 0x0000005000927308 */ /* 0x0005e40000000800 */
[----:B--2---:R-:W-:Y:S07]  /*d540*/  F2FP.PACK_AB R80, R136, R137 ;  /* 0x000000898850723e */ /* 0x004fee00000000ff */
[C---:B------:R-:W-:Y:S07]  /*d550*/  HMMA.16816.F32 R8, R80.reuse, R88, R8 ;  /* 0x000000585008723c */ /* 0x040fee0000001808 */
[--C-:B------:R-:W-:Y:S01]  /*d560*/  FFMA.FTZ R88, R195, c[0x0][0x2d0], -R74.reuse ;  /* 0x0000b400c3587a23 */ /* 0x100fe2000001084a */
[-C--:B------:R-:W-:Y:S03]  /*d570*/  HMMA.16816.F32 R12, R80, R90.reuse, R12 ;  /* 0x0000005a500c723c */ /* 0x080fe6000000180c */
[----:B------:R2:W-:Y:S05]  /*d580*/  MUFU.EX2 R231, R88 ;  /* 0x0000005800e77308 */ /* 0x0005ea0000000800 */
[C---:B------:R-:W-:Y:S08]  /*d590*/  HMMA.16816.F32 R16, R76.reuse, R90, R16 ;  /* 0x0000005a4c10723c */ /* 0x040ff00000001810 */
[-C--:B-1----:R-:W-:Y:S08]  /*d5a0*/  HMMA.16816.F32 R20, R76, R84.reuse, R20 ;  /* 0x000000544c14723c */ /* 0x082ff00000001814 */
[C---:B------:R-:W-:Y:S04]  /*d5b0*/  HMMA.16816.F32 R24, R80.reuse, R84, R24 ;  /* 0x000000545018723c */ /* 0x040fe80000001818 */
[----:B--2---:R-:W-:Y:S01]  /*d5c0*/  FFMA.FTZ R88, R198, c[0x0][0x2d0], -R74 ;  /* 0x0000b400c6587a23 */ /* 0x004fe2000001084a */
[----:B------:R-:W-:Y:S02]  /*d5d0*/  MOV R198, R109 ;  /* 0x0000006d00c67202 */ /* 0x000fe40000000f00 */
[--C-:B------:R-:W-:Y:S01]  /*d5e0*/  FFMA.FTZ R84, R184, c[0x0][0x2d0], -R96.reuse ;  /* 0x0000b400b8547a23 */ /* 0x100fe20000010860 */
[-C--:B------:R-:W-:Y:S01]  /*d5f0*/  HMMA.16816.F32 R28, R80, R86.reuse, R28 ;  /* 0x00000056501c723c */ /* 0x080fe2000000181c */
[----:B------:R1:W-:Y:S07]  /*d600*/  MUFU.EX2 R195, R88 ;  /* 0x0000005800c37308 */ /* 0x0003ee0000000800 */
[C---:B------:R-:W-:Y:S03]  /*d610*/  HMMA.16816.F32 R32, R76.reuse, R86, R32 ;  /* 0x000000564c20723c */ /* 0x040fe60000001820 */
[----:B------:R2:W-:Y:S05]  /*d620*/  MUFU.EX2 R144, R84 ;  /* 0x0000005400907308 */ /* 0x0005ea0000000800 */
[-C--:B------:R-:W-:Y:S08]  /*d630*/  HMMA.16816.F32 R36, R76, R92.reuse, R36 ;  /* 0x0000005c4c24723c */ /* 0x080ff00000001824 */
[C---:B------:R-:W-:Y:S04]  /*d640*/  HMMA.16816.F32 R40, R80.reuse, R92, R40 ;  /* 0x0000005c5028723c */ /* 0x040fe80000001828 */
[----:B-1----:R-:W-:Y:S03]  /*d650*/  FFMA.FTZ R88, R191, c[0x0][0x2d0], -R75 ;  /* 0x0000b400bf587a23 */ /* 0x002fe6000001084b */
[----:B------:R-:W-:Y:S01]  /*d660*/  FFMA.FTZ R92, R180, c[0x0][0x2d0], -R97 ;  /* 0x0000b400b45c7a23 */ /* 0x000fe20000010861 */
[-C--:B------:R-:W-:Y:S01]  /*d670*/  HMMA.16816.F32 R44, R80, R94.reuse, R44 ;  /* 0x0000005e502c723c */ /* 0x080fe2000000182c */
[----:B------:R1:W-:Y:S03]  /*d680*/  MUFU.EX2 R191, R88 ;  /* 0x0000005800bf7308 */ /* 0x0003e60000000800 */
[--C-:B--2---:R-:W-:Y:S04]  /*d690*/  FFMA.FTZ R84, R188, c[0x0][0x2d0], -R96.reuse ;  /* 0x0000b400bc547a23 */ /* 0x104fe80000010860 */
[C---:B------:R-:W-:Y:S03]  /*d6a0*/  HMMA.16816.F32 R48, R76.reuse, R94, R48 ;  /* 0x0000005e4c30723c */ /* 0x040fe60000001830 */
[----:B------:R2:W-:Y:S10]  /*d6b0*/  MUFU.EX2 R187, R84 ;  /* 0x0000005400bb7308 */ /* 0x0005f40000000800 */
[----:B------:R3:W-:Y:S01]  /*d6c0*/  MUFU.EX2 R155, R92 ;  /* 0x0000005c009b7308 */ /* 0x0007e20000000800 */
[----:B-1----:R-:W-:Y:S09]  /*d6d0*/  FFMA.FTZ R88, R193, c[0x0][0x2d0], -R75 ;  /* 0x0000b400c1587a23 */ /* 0x002ff2000001084b */
[----:B------:R1:W-:Y:S01]  /*d6e0*/  MUFU.EX2 R193, R88 ;  /* 0x0000005800c17308 */ /* 0x0003e20000000800 */
[--C-:B--2---:R-:W-:Y:S02]  /*d6f0*/  FFMA.FTZ R84, R189, c[0x0][0x2d0], -R96.reuse ;  /* 0x0000b400bd547a23 */ /* 0x104fe40000010860 */
[----:B------:R-:W-:Y:S01]  /*d700*/  IMAD.MOV.U32 R189, RZ, RZ, R123 ;  /* 0x000000ffffbd7224 */ /* 0x000fe200078e007b */
[----:B------:R-:W-:Y:S06]  /*d710*/  MOV R123, R118 ;  /* 0x00000076007b7202 */ /* 0x000fec0000000f00 */
[----:B------:R2:W-:Y:S01]  /*d720*/  MUFU.EX2 R184, R84 ;  /* 0x0000005400b87308 */ /* 0x0005e20000000800 */
[----:B---3--:R-:W-:Y:S09]  /*d730*/  FFMA.FTZ R92, R179, c[0x0][0x2d0], -R97 ;  /* 0x0000b400b35c7a23 */ /* 0x008ff20000010861 */
[----:B------:R3:W-:Y:S01]  /*d740*/  MUFU.EX2 R154, R92 ;  /* 0x0000005c009a7308 */ /* 0x0007e20000000800 */
[----:B-1----:R-:W1:Y:S01]  /*d750*/  LDSM.16.MT88.4 R88, [R211+0x1100] ;  /* 0x00110000d358783b */ /* 0x002e620000004200 */
[----:B--2---:R-:W-:Y:S01]  /*d760*/  FFMA.FTZ R84, R190, c[0x0][0x2d0], -R96 ;  /* 0x0000b400be547a23 */ /* 0x004fe20000010860 */
[----:B------:R-:W-:Y:S06]  /*d770*/  MOV R190, R127 ;  /* 0x0000007f00be7202 */ /* 0x000fec0000000f00 */
[----:B------:R-:W2:Y:S01]  /*d780*/  LDL.LU R127, [R1+0xc] ;  /* 0x00000c00017f7983 */ /* 0x000ea20000300800 */
[----:B------:R4:W5:Y:S01]  /*d790*/  MUFU.EX2 R185, R84 ;  /* 0x0000005400b97308 */ /* 0x0009620000000800 */
[----:B---3--:R-:W-:Y:S01]  /*d7a0*/  FFMA.FTZ R92, R205, c[0x0][0x2d0], -R75 ;  /* 0x0000b400cd5c7a23 */ /* 0x008fe2000001084b */
[----:B------:R-:W-:Y:S01]  /*d7b0*/  MOV R205, R190 ;  /* 0x000000be00cd7202 */ /* 0x000fe20000000f00 */
[----:B------:R-:W-:Y:S07]  /*d7c0*/  IMAD.MOV.U32 R190, RZ, RZ, R151 ;  /* 0x000000ffffbe7224 */ /* 0x000fee00078e0097 */
[----:B------:R3:W-:Y:S01]  /*d7d0*/  MUFU.EX2 R159, R92 ;  /* 0x0000005c009f7308 */ /* 0x0007e20000000800 */
[--C-:B----4-:R-:W-:Y:S01]  /*d7e0*/  FFMA.FTZ R84, R204, c[0x0][0x2d0], -R74.reuse ;  /* 0x0000b400cc547a23 */ /* 0x110fe2000001084a */
[----:B------:R-:W-:Y:S01]  /*d7f0*/  MOV R204, R122 ;  /* 0x0000007a00cc7202 */ /* 0x000fe20000000f00 */
[-C--:B-1----:R-:W-:Y:S01]  /*d800*/  HMMA.16816.F32 R52, R76, R88.reuse, R52 ;  /* 0x000000584c34723c */ /* 0x082fe20000001834 */
[----:B------:R-:W4:Y:S06]  /*d810*/  LDL.LU R122, [R1+0x10] ;  /* 0x00001000017a7983 */ /* 0x000f2c0000300800 */
[----:B------:R1:W-:Y:S01]  /*d820*/  MUFU.EX2 R183, R84 ;  /* 0x0000005400b77308 */ /* 0x0003e20000000800 */
[C---:B------:R-:W-:Y:S01]  /*d830*/  HMMA.16816.F32 R56, R80.reuse, R88, R56 ;  /* 0x000000585038723c */ /* 0x040fe20000001838 */
[----:B---3--:R-:W-:Y:S06]  /*d840*/  LDSM.16.MT88.4 R92, [R210+0x1900] ;  /* 0x00190000d25c783b */ /* 0x008fec0000004200 */
[--C-:B------:R-:W-:Y:S01]  /*d850*/  FFMA.FTZ R88, R178, c[0x0][0x2d0], -R97.reuse ;  /* 0x0000b400b2587a23 */ /* 0x100fe20000010861 */
[-C--:B------:R-:W-:Y:S03]  /*d860*/  HMMA.16816.F32 R60, R80, R90.reuse, R60 ;  /* 0x0000005a503c723c */ /* 0x080fe6000000183c */
[----:B------:R-:W3:Y:S04]  /*d870*/  MUFU.EX2 R102, R88 ;  /* 0x0000005800667308 */ /* 0x000ee80000000800 */
[--C-:B------:R-:W-:Y:S01]  /*d880*/  FFMA.FTZ R80, R228, c[0x0][0x2d0], -R74.reuse ;  /* 0x0000b400e4507a23 */ /* 0x100fe2000001084a */
[----:B------:R-:W-:Y:S04]  /*d890*/  HMMA.16816.F32 R64, R76, R90, R64 ;  /* 0x0000005a4c40723c */ /* 0x000fe80000001840 */
[----:B-1----:R-:W-:Y:S01]  /*d8a0*/  FFMA.FTZ R84, R181, c[0x0][0x2d0], -R97 ;  /* 0x0000b400b5547a23 */ /* 0x002fe20000010861 */
[----:B-----5:R-:W-:Y:S01]  /*d8b0*/  F2FP.PACK_AB R82, R185, R184 ;  /* 0x000000b8b952723e */ /* 0x020fe200000000ff */
[----:B------:R1:W-:Y:S01]  /*d8c0*/  MUFU.EX2 R181, R80 ;  /* 0x0000005000b57308 */ /* 0x0003e20000000800 */
[----:B------:R-:W-:Y:S02]  /*d8d0*/  F2FP.PACK_AB R76, R147, R244 ;  /* 0x000000f4934c723e */ /* 0x000fe400000000ff */
[----:B------:R-:W-:Y:S03]  /*d8e0*/  F2FP.PACK_AB R77, R145, R146 ;  /* 0x00000092914d723e */ /* 0x000fe600000000ff */
[----:B------:R-:W-:Y:S02]  /*d8f0*/  F2FP.PACK_AB R78, R195, R231 ;  /* 0x000000e7c34e723e */ /* 0x000fe400000000ff */
[----:B------:R-:W-:Y:S02]  /*d900*/  F2FP.PACK_AB R79, R193, R191 ;  /* 0x000000bfc14f723e */ /* 0x000fe400000000ff */
[----:B------:R5:W5:Y:S01]  /*d910*/  MUFU.EX2 R182, R84 ;  /* 0x0000005400b67308 */ /* 0x000b620000000800 */
[----:B------:R-:W-:Y:S01]  /*d920*/  MOV R228, R121 ;  /* 0x0000007900e47202 */ /* 0x000fe20000000f00 */
[----:B------:R-:W-:Y:S01]  /*d930*/  IMAD.MOV.U32 R121, RZ, RZ, R119 ;  /* 0x000000ffff797224 */ /* 0x000fe200078e0077 */
[----:B---3--:R-:W-:Y:S01]  /*d940*/  F2FP.PACK_AB R83, R102, R154 ;  /* 0x0000009a6653723e */ /* 0x008fe200000000ff */
[----:B------:R-:W-:Y:S03]  /*d950*/  LDSM.16.MT88.4 R88, [R212+0x1900] ;  /* 0x00190000d458783b */ /* 0x000fe60000004200 */
[----:B------:R-:W-:Y:S02]  /*d960*/  MOV R188, R121 ;  /* 0x0000007900bc7202 */ /* 0x000fe40000000f00 */
[----:B------:R-:W-:Y:S01]  /*d970*/  MOV R121, R113 ;  /* 0x0000007100797202 */ /* 0x000fe20000000f00 */
[----:B-1----:R-:W-:Y:S01]  /*d980*/  FFMA.FTZ R80, R203, c[0x0][0x2d0], -R75 ;  /* 0x0000b400cb507a23 */ /* 0x002fe2000001084b */
[----:B------:R-:W-:Y:S03]  /*d990*/  MOV R203, R150 ;  /* 0x0000009600cb7202 */ /* 0x000fe60000000f00 */
[----:B------:R1:W-:Y:S01]  /*d9a0*/  MUFU.EX2 R153, R80 ;  /* 0x0000005000997308 */ /* 0x0003e20000000800 */
[----:B-----5:R-:W3:Y:S01]  /*d9b0*/  LDSM.16.MT88.4 R84, [R209+0x1900] ;  /* 0x00190000d154783b */ /* 0x020ee20000004200 */
[----:B------:R-:W-:Y:S02]  /*d9c0*/  F2FP.PACK_AB R81, R155, R182 ;  /* 0x000000b69b51723e */ /* 0x000fe400000000ff */
[----:B-1----:R-:W-:Y:S01]  /*d9d0*/  F2FP.PACK_AB R80, R187, R144 ;  /* 0x00000090bb50723e */ /* 0x002fe200000000ff */
[-C--:B---3--:R-:W-:Y:S08]  /*d9e0*/  HMMA.16816.F32 R4, R76, R84.reuse, R4 ;  /* 0x000000544c04723c */ /* 0x088ff00000001804 */
[C---:B------:R-:W-:Y:S07]  /*d9f0*/  HMMA.16816.F32 R8, R80.reuse, R84, R8 ;  /* 0x000000545008723c */ /* 0x040fee0000001808 */
[--C-:B------:R-:W-:Y:S01]  /*da00*/  FFMA.FTZ R84, R233, c[0x0][0x2d0], -R74.reuse ;  /* 0x0000b400e9547a23 */ /* 0x100fe2000001084a */
[-C--:B------:R-:W-:Y:S03]  /*da10*/  HMMA.16816.F32 R12, R80, R86.reuse, R12 ;  /* 0x00000056500c723c */ /* 0x080fe6000000180c */
[----:B------:R1:W-:Y:S01]  /*da20*/  MUFU.EX2 R158, R84 ;  /* 0x00000054009e7308 */ /* 0x0003e20000000800 */
[----:B------:R-:W-:Y:S04]  /*da30*/  IMAD.MOV.U32 R233, RZ, RZ, R111 ;  /* 0x000000ffffe97224 */ /* 0x000fe800078e006f */
[C---:B------:R-:W-:Y:S08]  /*da40*/  HMMA.16816.F32 R16, R76.reuse, R86, R16 ;  /* 0x000000564c10723c */ /* 0x040ff00000001810 */
[-C--:B------:R-:W-:Y:S08]  /*da50*/  HMMA.16816.F32 R20, R76, R88.reuse, R20 ;  /* 0x000000584c14723c */ /* 0x080ff00000001814 */
[C---:B------:R-:W-:Y:S04]  /*da60*/  HMMA.16816.F32 R24, R80.reuse, R88, R24 ;  /* 0x000000585018723c */ /* 0x040fe80000001818 */
[----:B-1----:R-:W-:Y:S02]  /*da70*/  FFMA.FTZ R84, R236, c[0x0][0x2d0], -R74 ;  /* 0x0000b400ec547a23 */ /* 0x002fe4000001084a */
[----:B------:R-:W-:Y:S02]  /*da80*/  IMAD.MOV.U32 R236, RZ, RZ, R105 ;  /* 0x000000ffffec7224 */ /* 0x000fe400078e0069 */
[-C--:B------:R-:W-:Y:S01]  /*da90*/  HMMA.16816.F32 R28, R80, R90.reuse, R28 ;  /* 0x0000005a501c723c */ /* 0x080fe2000000181c */
[----:B------:R1:W-:Y:S03]  /*daa0*/  MUFU.EX2 R180, R84 ;  /* 0x0000005400b47308 */ /* 0x0003e60000000800 */
[--C-:B------:R-:W-:Y:S01]  /*dab0*/  FFMA.FTZ R88, R206, c[0x0][0x2d0], -R96.reuse ;  /* 0x0000b400ce587a23 */ /* 0x100fe20000010860 */
[----:B------:R-:W-:Y:S03]  /*dac0*/  MOV R206, R110 ;  /* 0x0000006e00ce7202 */ /* 0x000fe60000000f00 */
[C---:B------:R-:W-:Y:S03]  /*dad0*/  HMMA.16816.F32 R32, R76.reuse, R90, R32 ;  /* 0x0000005a4c20723c */ /* 0x040fe60000001820 */
[----:B------:R3:W-:Y:S05]  /*dae0*/  MUFU.EX2 R156, R88 ;  /* 0x00000058009c7308 */ /* 0x0007ea0000000800 */
[-C--:B------:R-:W-:Y:S08]  /*daf0*/  HMMA.16816.F32 R36, R76, R92.reuse, R36 ;  /* 0x0000005c4c24723c */ /* 0x080ff00000001824 */
[C---:B------:R-:W-:Y:S04]  /*db00*/  HMMA.16816.F32 R40, R80.reuse, R92, R40 ;  /* 0x0000005c5028723c */ /* 0x040fe80000001828 */
[----:B-1----:R-:W-:Y:S01]  /*db10*/  FFMA.FTZ R84, R229, c[0x0][0x2d0], -R75 ;  /* 0x0000b400e5547a23 */ /* 0x002fe2000001084b */
[----:B------:R-:W-:Y:S02]  /*db20*/  MOV R229, R104 ;  /* 0x0000006800e57202 */ /* 0x000fe40000000f00 */
[----:B------:R-:W-:Y:S01]  /*db30*/  FFMA.FTZ R92, R201, c[0x0][0x2d0], -R97 ;  /* 0x0000b400c95c7a23 */ /* 0x000fe20000010861 */
[-C--:B------:R-:W-:Y:S01]  /*db40*/  HMMA.16816.F32 R44, R80, R94.reuse, R44 ;  /* 0x0000005e502c723c */ /* 0x080fe2000000182c */
[----:B------:R1:W-:Y:S03]  /*db50*/  MUFU.EX2 R157, R84 ;  /* 0x00000054009d7308 */ /* 0x0003e60000000800 */
[--C-:B---3--:R-:W-:Y:S04]  /*db60*/  FFMA.FTZ R88, R207, c[0x0][0x2d0], -R96.reuse ;  /* 0x0000b400cf587a23 */ /* 0x108fe80000010860 */
[C---:B------:R-:W-:Y:S03]  /*db70*/  HMMA.16816.F32 R48, R76.reuse, R94, R48 ;  /* 0x0000005e4c30723c */ /* 0x040fe60000001830 */
[----:B------:R3:W-:Y:S10]  /*db80*/  MUFU.EX2 R178, R88 ;  /* 0x0000005800b27308 */ /* 0x0007f40000000800 */
[----:B------:R5:W-:Y:S01]  /*db90*/  MUFU.EX2 R100, R92 ;  /* 0x0000005c00647308 */ /* 0x000be20000000800 */
[----:B-1----:R-:W-:Y:S01]  /*dba0*/  FFMA.FTZ R84, R230, c[0x0][0x2d0], -R75 ;  /* 0x0000b400e6547a23 */ /* 0x002fe2000001084b */
[----:B------:R-:W-:Y:S08]  /*dbb0*/  MOV R230, R107 ;  /* 0x0000006b00e67202 */ /* 0x000ff00000000f00 */
[----:B------:R1:W-:Y:S01]  /*dbc0*/  MUFU.EX2 R179, R84 ;  /* 0x0000005400b37308 */ /* 0x0003e20000000800 */
[--C-:B---3--:R-:W-:Y:S09]  /*dbd0*/  FFMA.FTZ R88, R226, c[0x0][0x2d0], -R96.reuse ;  /* 0x0000b400e2587a23 */ /* 0x108ff20000010860 */
[----:B------:R3:W2:Y:S01]  /*dbe0*/  MUFU.EX2 R177, R88 ;  /* 0x0000005800b17308 */ /* 0x0006a20000000800 */
[----:B-----5:R-:W-:Y:S09]  /*dbf0*/  FFMA.FTZ R92, R192, c[0x0][0x2d0], -R97 ;  /* 0x0000b400c05c7a23 */ /* 0x020ff20000010861 */
[----:B------:R5:W-:Y:S01]  /*dc00*/  MUFU.EX2 R99, R92 ;  /* 0x0000005c00637308 */ /* 0x000be20000000800 */
[----:B-1----:R-:W-:Y:S02]  /*dc10*/  FFMA.FTZ R84, R202, c[0x0][0x2d0], -R96 ;  /* 0x0000b400ca547a23 */ /* 0x002fe40000010860 */
[----:B------:R-:W-:Y:S07]  /*dc20*/  IMAD.MOV.U32 R202, RZ, RZ, R108 ;  /* 0x000000ffffca7224 */ /* 0x000fee00078e006c */
[----:B------:R1:W-:Y:S01]  /*dc30*/  MUFU.EX2 R152, R84 ;  /* 0x0000005400987308 */ /* 0x0003e20000000800 */
[----:B---3--:R-:W-:Y:S09]  /*dc40*/  FFMA.FTZ R88, R241, c[0x0][0x2d0], -R74 ;  /* 0x0000b400f1587a23 */ /* 0x008ff2000001084a */
[----:B------:R3:W-:Y:S01]  /*dc50*/  MUFU.EX2 R176, R88 ;  /* 0x0000005800b07308 */ /* 0x0007e20000000800 */
[----:B-----5:R-:W-:Y:S09]  /*dc60*/  FFMA.FTZ R92, R243, c[0x0][0x2d0], -R75 ;  /* 0x0000b400f35c7a23 */ /* 0x020ff2000001084b */
[----:B------:R5:W-:Y:S01]  /*dc70*/  MUFU.EX2 R172, R92 ;  /* 0x0000005c00ac7308 */ /* 0x000be20000000800 */
[----:B-1----:R-:W1:Y:S01]  /*dc80*/  LDSM.16.MT88.4 R84, [R211+0x1900] ;  /* 0x00190000d354783b */ /* 0x002e620000004200 */
[----:B---3--:R-:W-:Y:S08]  /*dc90*/  FFMA.FTZ R88, R199, c[0x0][0x2d0], -R97 ;  /* 0x0000b400c7587a23 */ /* 0x008ff00000010861 */
[----:B------:R3:W1:Y:S01]  /*dca0*/  MUFU.EX2 R101, R88 ;  /* 0x0000005800657308 */ /* 0x0006620000000800 */
[----:B-----5:R-:W-:Y:S01]  /*dcb0*/  LDSM.16.MT88.4 R92, [R210+0x2100] ;  /* 0x00210000d25c783b */ /* 0x020fe20000004200 */
[----:B----4-:R-:W-:Y:S01]  /*dcc0*/  FFMA.FTZ R2, R2, R122, R123 ;  /* 0x0000007a02027223 */ /* 0x010fe2000001007b */
[----:B------:R-:W-:Y:S01]  /*dcd0*/  MOV R123, R115 ;  /* 0x00000073007b7202 */ /* 0x000fe20000000f00 */
[----:B------:R-:W-:Y:S02]  /*dce0*/  IMAD.MOV.U32 R122, RZ, RZ, R114 ;  /* 0x000000ffff7a7224 */ /* 0x000fe400078e0072 */
[----:B------:R-:W-:Y:S01]  /*dcf0*/  FADD.FTZ R2, R188, R2 ;  /* 0x00000002bc027221 */ /* 0x000fe20000010000 */
[----:B------:R-:W-:Y:S02]  /*dd00*/  MOV R188, R120 ;  /* 0x0000007800bc7202 */ /* 0x000fe40000000f00 */
[----:B---3--:R-:W3:Y:S01]  /*dd10*/  LDSM.16.MT88.4 R88, [R209+0x2100] ;  /* 0x00210000d158783b */ /* 0x008ee20000004200 */
[-C--:B-1----:R-:W-:Y:S08]  /*dd20*/  HMMA.16816.F32 R52, R76, R84.reuse, R52 ;  /* 0x000000544c34723c */ /* 0x082ff00000001834 */
[C---:B------:R-:W-:Y:S07]  /*dd30*/  HMMA.16816.F32 R56, R80.reuse, R84, R56 ;  /* 0x000000545038723c */ /* 0x040fee0000001838 */
[----:B------:R-:W-:Y:S01]  /*dd40*/  FFMA.FTZ R84, R186, c[0x0][0x2d0], -R97 ;  /* 0x0000b400ba547a23 */ /* 0x000fe20000010861 */
[-C--:B------:R-:W-:Y:S03]  /*dd50*/  HMMA.16816.F32 R60, R80, R86.reuse, R60 ;  /* 0x00000056503c723c */ /* 0x080fe6000000183c */
[----:B------:R1:W4:Y:S04]  /*dd60*/  MUFU.EX2 R98, R84 ;  /* 0x0000005400627308 */ /* 0x0003280000000800 */
[--C-:B------:R-:W-:Y:S01]  /*dd70*/  FFMA.FTZ R80, R247, c[0x0][0x2d0], -R74.reuse ;  /* 0x0000b400f7507a23 */ /* 0x100fe2000001084a */
[----:B------:R-:W-:Y:S04]  /*dd80*/  HMMA.16816.F32 R64, R76, R86, R64 ;  /* 0x000000564c40723c */ /* 0x000fe80000001840 */
[----:B--2---:R-:W-:Y:S01]  /*dd90*/  F2FP.PACK_AB R82, R177, R178 ;  /* 0x000000b2b152723e */ /* 0x004fe200000000ff */
[----:B------:R2:W5:Y:S01]  /*dda0*/  MUFU.EX2 R175, R80 ;  /* 0x0000005000af7308 */ /* 0x0005620000000800 */
[----:B------:R-:W-:Y:S02]  /*ddb0*/  F2FP.PACK_AB R81, R100, R101 ;  /* 0x000000656451723e */ /* 0x000fe400000000ff */
[----:B------:R-:W-:Y:S04]  /*ddc0*/  F2FP.PACK_AB R76, R181, R183 ;  /* 0x000000b7b54c723e */ /* 0x000fe800000000ff */
[----:B------:R-:W-:Y:S02]  /*ddd0*/  F2FP.PACK_AB R77, R159, R153 ;  /* 0x000000999f4d723e */ /* 0x000fe400000000ff */
[----:B------:R-:W-:Y:S02]  /*dde0*/  F2FP.PACK_AB R78, R180, R158 ;  /* 0x0000009eb44e723e */ /* 0x000fe400000000ff */
[----:B------:R-:W-:Y:S01]  /*ddf0*/  F2FP.PACK_AB R79, R179, R157 ;  /* 0x0000009db34f723e */ /* 0x000fe200000000ff */
[----:B-1----:R-:W1:Y:S01]  /*de00*/  LDSM.16.MT88.4 R84, [R212+0x2100] ;  /* 0x00210000d454783b */ /* 0x002e620000004200 */
[----:B----4-:R-:W-:Y:S05]  /*de10*/  F2FP.PACK_AB R83, R98, R99 ;  /* 0x000000636253723e */ /* 0x010fea00000000ff */
[-C--:B---3--:R-:W-:Y:S03]  /*de20*/  HMMA.16816.F32 R4, R76, R88.reuse, R4 ;  /* 0x000000584c04723c */ /* 0x088fe60000001804 */
[----:B--2---:R-:W-:Y:S01]  /*de30*/  FFMA.FTZ R80, R242, c[0x0][0x2d0], -R75 ;  /* 0x0000b400f2507a23 */ /* 0x004fe2000001084b */
[----:B-----5:R-:W-:Y:S03]  /*de40*/  F2FP.PACK_AB R164, R175, R176 ;  /* 0x000000b0afa4723e */ /* 0x020fe600000000ff */
[----:B------:R2:W3:Y:S02]  /*de50*/  MUFU.EX2 R174, R80 ;  /* 0x0000005000ae7308 */ /* 0x0004e40000000800 */
[----:B--2---:R-:W-:Y:S03]  /*de60*/  F2FP.PACK_AB R80, R156, R152 ;  /* 0x000000989c50723e */ /* 0x004fe600000000ff */
[----:B---3--:R-:W-:Y:S04]  /*de70*/  F2FP.PACK_AB R165, R172, R174 ;  /* 0x000000aeaca5723e */ /* 0x008fe800000000ff */
[C---:B------:R-:W-:Y:S07]  /*de80*/  HMMA.16816.F32 R8, R80.reuse, R88, R8 ;  /* 0x000000585008723c */ /* 0x040fee0000001808 */
[--C-:B------:R-:W-:Y:S01]  /*de90*/  FFMA.FTZ R88, R252, c[0x0][0x2d0], -R74.reuse ;  /* 0x0000b400fc587a23 */ /* 0x100fe2000001084a */
[-C--:B------:R-:W-:Y:S03]  /*dea0*/  HMMA.16816.F32 R12, R80, R90.reuse, R12 ;  /* 0x0000005a500c723c */ /* 0x080fe6000000180c */
[----:B------:R2:W-:Y:S01]  /*deb0*/  MUFU.EX2 R173, R88 ;  /* 0x0000005800ad7308 */ /* 0x0005e20000000800 */
[----:B------:R-:W-:Y:S01]  /*dec0*/  FFMA.FTZ R74, R131, c[0x0][0x2d0], -R74 ;  /* 0x0000b400834a7a23 */ /* 0x000fe2000001084a */
[----:B------:R-:W-:Y:S02]  /*ded0*/  MOV R131, R117 ;  /* 0x0000007500837202 */ /* 0x000fe40000000f00 */
[----:B------:R-:W-:Y:S01]  /*dee0*/  LDSM.16.MT88.4 R116, [R209+0x2900] ;  /* 0x00290000d174783b */ /* 0x000fe20000004200 */
[C---:B------:R-:W-:Y:S04]  /*def0*/  HMMA.16816.F32 R16, R76.reuse, R90, R16 ;  /* 0x0000005a4c10723c */ /* 0x040fe80000001810 */
[----:B------:R-:W-:Y:S01]  /*df00*/  FFMA.FTZ R68, R68, R127, R131 ;  /* 0x0000007f44447223 */ /* 0x000fe20000010083 */
[----:B------:R3:W4:Y:S01]  /*df10*/  MUFU.EX2 R171, R74 ;  /* 0x0000004a00ab7308 */ /* 0x0007220000000800 */
[----:B------:R-:W-:Y:S02]  /*df20*/  MOV R131, R112 ;  /* 0x0000007000837202 */ /* 0x000fe40000000f00 */
[-C--:B-1----:R-:W-:Y:S04]  /*df30*/  HMMA.16816.F32 R20, R76, R84.reuse, R20 ;  /* 0x000000544c14723c */ /* 0x082fe80000001814 */
[----:B------:R-:W-:Y:S04]  /*df40*/  MOV R127, R106 ;  /* 0x0000006a007f7202 */ /* 0x000fe80000000f00 */
[C---:B------:R-:W-:Y:S01]  /*df50*/  HMMA.16816.F32 R24, R80.reuse, R84, R24 ;  /* 0x000000545018723c */ /* 0x040fe20000001818 */
[----:B--2---:R-:W1:Y:S07]  /*df60*/  LDSM.16.MT88.4 R88, [R211+0x2100] ;  /* 0x00210000d358783b */ /* 0x004e6e0000004200 */
[-C--:B------:R-:W-:Y:S04]  /*df70*/  HMMA.16816.F32 R28, R80, R86.reuse, R28 ;  /* 0x00000056501c723c */ /* 0x080fe8000000181c */
[--C-:B---3--:R-:W-:Y:S01]  /*df80*/  FFMA.FTZ R74, R248, c[0x0][0x2d0], -R75.reuse ;  /* 0x0000b400f84a7a23 */ /* 0x108fe2000001084b */
[----:B----4-:R-:W-:Y:S01]  /*df90*/  F2FP.PACK_AB R166, R171, R173 ;  /* 0x000000adaba6723e */ /* 0x010fe200000000ff */
[----:B------:R-:W-:Y:S02]  /*dfa0*/  FFMA.FTZ R75, R250, c[0x0][0x2d0], -R75 ;  /* 0x0000b400fa4b7a23 */ /* 0x000fe4000001084b */
[C---:B------:R-:W-:Y:S01]  /*dfb0*/  HMMA.16816.F32 R32, R76.reuse, R86, R32 ;  /* 0x000000564c20723c */ /* 0x040fe20000001820 */
[----:B------:R2:W-:Y:S07]  /*dfc0*/  MUFU.EX2 R170, R74 ;  /* 0x0000004a00aa7308 */ /* 0x0005ee0000000800 */
[-C--:B------:R-:W-:Y:S03]  /*dfd0*/  HMMA.16816.F32 R36, R76, R92.reuse, R36 ;  /* 0x0000005c4c24723c */ /* 0x080fe60000001824 */
[----:B------:R-:W3:Y:S05]  /*dfe0*/  MUFU.EX2 R169, R75 ;  /* 0x0000004b00a97308 */ /* 0x000eea0000000800 */
[C---:B------:R-:W-:Y:S08]  /*dff0*/  HMMA.16816.F32 R40, R80.reuse, R92, R40 ;  /* 0x0000005c5028723c */ /* 0x040ff00000001828 */
[-C--:B------:R-:W-:Y:S04]  /*e000*/  HMMA.16816.F32 R44, R80, R94.reuse, R44 ;  /* 0x0000005e502c723c */ /* 0x080fe8000000182c */
[--C-:B--2---:R-:W-:Y:S04]  /*e010*/  FFMA.FTZ R74, R237, c[0x0][0x2d0], -R96.reuse ;  /* 0x0000b400ed4a7a23 */ /* 0x104fe80000010860 */
[----:B------:R2:W-:Y:S01]  /*e020*/  MUFU.EX2 R168, R74 ;  /* 0x0000004a00a87308 */ /* 0x0005e20000000800 */
[C---:B------:R-:W-:Y:S04]  /*e030*/  HMMA.16816.F32 R48, R76.reuse, R94, R48 ;  /* 0x0000005e4c30723c */ /* 0x040fe80000001830 */
[----:B---3--:R-:W-:Y:S04]  /*e040*/  F2FP.PACK_AB R167, R169, R170 ;  /* 0x000000aaa9a7723e */ /* 0x008fe800000000ff */
[-C--:B-1----:R-:W-:Y:S08]  /*e050*/  HMMA.16816.F32 R52, R76, R88.reuse, R52 ;  /* 0x000000584c34723c */ /* 0x082ff00000001834 */
[C---:B------:R-:W-:Y:S04]  /*e060*/  HMMA.16816.F32 R56, R80.reuse, R88, R56 ;  /* 0x000000585038723c */ /* 0x040fe80000001838 */
[----:B--2---:R-:W-:Y:S04]  /*e070*/  FFMA.FTZ R74, R238, c[0x0][0x2d0], -R96 ;  /* 0x0000b400ee4a7a23 */ /* 0x004fe80000010860 */
[-C--:B------:R-:W-:Y:S01]  /*e080*/  HMMA.16816.F32 R60, R80, R90.reuse, R60 ;  /* 0x0000005a503c723c */ /* 0x080fe2000000183c */
[----:B------:R1:W2:Y:S07]  /*e090*/  MUFU.EX2 R85, R74 ;  /* 0x0000004a00557308 */ /* 0x0002ae0000000800 */
[----:B------:R-:W-:Y:S08]  /*e0a0*/  HMMA.16816.F32 R64, R76, R90, R64 ;  /* 0x0000005a4c40723c */ /* 0x000ff00000001840 */
[-C--:B------:R-:W-:Y:S07]  /*e0b0*/  HMMA.16816.F32 R104, R164, R116.reuse, R4 ;  /* 0x00000074a468723c */ /* 0x080fee0000001804 */
[----:B------:R-:W-:Y:S01]  /*e0c0*/  FADD.FTZ R4, R228, R69 ;  /* 0x00000045e4047221 */ /* 0x000fe20000010000 */
[----:B------:R-:W-:Y:S01]  /*e0d0*/  MOV R228, R149 ;  /* 0x0000009500e47202 */ /* 0x000fe20000000f00 */
[----:B------:R-:W-:Y:S03]  /*e0e0*/  FADD.FTZ R6, R204, R68 ;  /* 0x00000044cc067221 */ /* 0x000fe60000010000 */
[--C-:B-1----:R-:W-:Y:S01]  /*e0f0*/  FFMA.FTZ R74, R239, c[0x0][0x2d0], -R96.reuse ;  /* 0x0000b400ef4a7a23 */ /* 0x102fe20000010860 */
[----:B--2---:R-:W-:Y:S01]  /*e100*/  F2FP.PACK_AB R160, R85, R168 ;  /* 0x000000a855a0723e */ /* 0x004fe200000000ff */
[----:B------:R-:W-:Y:S02]  /*e110*/  FFMA.FTZ R96, R240, c[0x0][0x2d0], -R96 ;  /* 0x0000b400f0607a23 */ /* 0x000fe40000010860 */
[----:B------:R-:W-:Y:S01]  /*e120*/  IMAD.MOV.U32 R204, RZ, RZ, R148 ;  /* 0x000000ffffcc7224 */ /* 0x000fe200078e0094 */
[----:B------:R1:W-:Y:S01]  /*e130*/  MUFU.EX2 R86, R74 ;  /* 0x0000004a00567308 */ /* 0x0003e20000000800 */
[----:B------:R-:W-:Y:S01]  /*e140*/  FADD.FTZ R4, R123, R4 ;  /* 0x000000047b047221 */ /* 0x000fe20000010000 */
[----:B------:R-:W2:Y:S01]  /*e150*/  LDSM.16.MT88.4 R148, [R210+0x2900] ;  /* 0x00290000d294783b */ /* 0x000ea20000004200 */
[----:B------:R-:W-:Y:S02]  /*e160*/  FADD.FTZ R6, R122, R6 ;  /* 0x000000067a067221 */ /* 0x000fe40000010000 */
[----:B------:R-:W-:Y:S02]  /*e170*/  FADD.FTZ R5, R121, R2 ;  /* 0x0000000279057221 */ /* 0x000fe40000010000 */
[----:B------:R-:W-:Y:S02]  /*e180*/  FADD.FTZ R4, R206, R4 ;  /* 0x00000004ce047221 */ /* 0x000fe40000010000 */
[----:B------:R-:W-:Y:S01]  /*e190*/  FADD.FTZ R2, R202, R6 ;  /* 0x00000006ca027221 */ /* 0x000fe20000010000 */
[----:B------:R-:W3:Y:S01]  /*e1a0*/  MUFU.EX2 R96, R96 ;  /* 0x0000006000607308 */ /* 0x000ee20000000800 */
[----:B------:R-:W-:Y:S02]  /*e1b0*/  FADD.FTZ R6, R126, R4 ;  /* 0x000000047e067221 */ /* 0x000fe40000010000 */
[--C-:B-1----:R-:W-:Y:S07]  /*e1c0*/  FFMA.FTZ R74, R194, c[0x0][0x2d0], -R97.reuse ;  /* 0x0000b400c24a7a23 */ /* 0x102fee0000010861 */
[----:B------:R1:W-:Y:S01]  /*e1d0*/  MUFU.EX2 R75, R74 ;  /* 0x0000004a004b7308 */ /* 0x0003e20000000800 */
[----:B---3--:R-:W-:Y:S01]  /*e1e0*/  F2FP.PACK_AB R162, R96, R86 ;  /* 0x0000005660a2723e */ /* 0x008fe200000000ff */
[--C-:B-1----:R-:W-:Y:S08]  /*e1f0*/  FFMA.FTZ R74, R196, c[0x0][0x2d0], -R97.reuse ;  /* 0x0000b400c44a7a23 */ /* 0x102ff00000010861 */
[----:B------:R1:W3:Y:S02]  /*e200*/  MUFU.EX2 R84, R74 ;  /* 0x0000004a00547308 */ /* 0x0002e40000000800 */
[--C-:B-1----:R-:W-:Y:S01]  /*e210*/  FFMA.FTZ R74, R197, c[0x0][0x2d0], -R97.reuse ;  /* 0x0000b400c54a7a23 */ /* 0x102fe20000010861 */
[----:B---3--:R-:W-:Y:S01]  /*e220*/  F2FP.PACK_AB R161, R84, R75 ;  /* 0x0000004b54a1723e */ /* 0x008fe200000000ff */
[----:B------:R-:W-:Y:S02]  /*e230*/  FFMA.FTZ R97, R73, c[0x0][0x2d0], -R97 ;  /* 0x0000b40049617a23 */ /* 0x000fe40000010861 */
[----:B------:R-:W3:Y:S04]  /*e240*/  LDL.LU R73, [R1+0x14] ;  /* 0x0000140001497983 */ /* 0x000ee80000300800 */
[----:B------:R-:W-:Y:S10]  /*e250*/  MUFU.EX2 R74, R74 ;  /* 0x0000004a004a7308 */ /* 0x000ff40000000800 */
[----:B------:R-:W1:Y:S02]  /*e260*/  MUFU.EX2 R97, R97 ;  /* 0x0000006100617308 */ /* 0x000e640000000800 */
[----:B-1----:R-:W-:Y:S07]  /*e270*/  F2FP.PACK_AB R163, R97, R74 ;  /* 0x0000004a61a3723e */ /* 0x002fee00000000ff */
[C---:B------:R-:W-:Y:S08]  /*e280*/  HMMA.16816.F32 R108, R160.reuse, R116, R8 ;  /* 0x00000074a06c723c */ /* 0x040ff00000001808 */
[-C--:B------:R-:W-:Y:S08]  /*e290*/  HMMA.16816.F32 R112, R160, R118.reuse, R12 ;  /* 0x00000076a070723c */ /* 0x080ff0000000180c */
[C---:B------:R-:W-:Y:S08]  /*e2a0*/  HMMA.16816.F32 R116, R164.reuse, R118, R16 ;  /* 0x00000076a474723c */ /* 0x040ff00000001810 */
[-C--:B------:R-:W-:Y:S04]  /*e2b0*/  HMMA.16816.F32 R120, R164, R132.reuse, R20 ;  /* 0x00000084a478723c */ /* 0x080fe80000001814 */
[----:B---3--:R-:W-:Y:S02]  /*e2c0*/  FFMA.FTZ R8, R0, R73, R200 ;  /* 0x0000004900087223 */ /* 0x008fe400000100c8 */
[----:B------:R-:W-:Y:S02]  /*e2d0*/  FADD.FTZ R0, R230, R5 ;  /* 0x00000005e6007221 */ /* 0x000fe40000010000 */
[----:B------:R-:W-:Y:S04]  /*e2e0*/  FADD.FTZ R8, R127, R8 ;  /* 0x000000087f087221 */ /* 0x000fe80000010000 */
        /* <DEDUP_REMOVED lines=17> */
[----:B------:R-:W-:Y:S02]  /*e400*/  FADD.FTZ R11, R190, R4 ;  /* 0x00000004be0b7221 */ /* 0x000fe40000010000 */
[----:B------:R-:W-:Y:S01]  /*e410*/  FADD.FTZ R8, R204, R2 ;  /* 0x00000002cc087221 */ /* 0x000fe20000010000 */
[----:B------:R-:W1:Y:S01]  /*e420*/  LDSM.16.MT88.4 R4, [R211+0x2900] ;  /* 0x00290000d304783b */ /* 0x000e620000004200 */
[----:B------:R-:W-:Y:S04]  /*e430*/  FADD.FTZ R9, R189, R0 ;  /* 0x00000000bd097221 */ /* 0x000fe80000010000 */
[----:B------:R-:W-:Y:S02]  /*e440*/  FADD.FTZ R2, R139, R10 ;  /* 0x0000000a8b027221 */ /* 0x000fe40000010000 */
[----:B------:R-:W-:Y:S02]  /*e450*/  FADD.FTZ R0, R137, R8 ;  /* 0x0000000889007221 */ /* 0x000fe40000010000 */
[----:B------:R-:W-:Y:S02]  /*e460*/  FADD.FTZ R8, R188, R11 ;  /* 0x0000000bbc087221 */ /* 0x000fe40000010000 */
[----:B------:R-:W-:Y:S02]  /*e470*/  FADD.FTZ R9, R251, R9 ;  /* 0x00000009fb097221 */ /* 0x000fe40000010000 */
[----:B------:R-:W-:Y:S02]  /*e480*/  FADD.FTZ R2, R138, R2 ;  /* 0x000000028a027221 */ /* 0x000fe40000010000 */
[----:B------:R-:W-:Y:S02]  /*e490*/  FADD.FTZ R0, R136, R0 ;  /* 0x0000000088007221 */ /* 0x000fe40000010000 */
[----:B------:R-:W-:Y:S01]  /*e4a0*/  FADD.FTZ R12, R198, R8 ;  /* 0x00000008c60c7221 */ /* 0x000fe20000010000 */
[-C--:B--2---:R-:W-:Y:S03]  /*e4b0*/  HMMA.16816.F32 R136, R164, R148.reuse, R36 ;  /* 0x00000094a488723c */ /* 0x084fe60000001824 */
        /* <DEDUP_REMOVED lines=36> */
[----:B------:R-:W-:Y:S02]  /*e700*/  FADD.FTZ R9, R157, R0 ;  /* 0x000000009d097221 */ /* 0x000fe40000010000 */
[C---:B------:R-:W-:Y:S04]  /*e710*/  HMMA.16816.F32 R156, R160.reuse, R4, R56 ;  /* 0x00000004a09c723c */ /* 0x040fe80000001838 */
[----:B------:R-:W-:Y:S01]  /*e720*/  FADD.FTZ R8, R102, R8 ;  /* 0x0000000866087221 */ /* 0x000fe20000010000 */
[----:B------:R-:W-:Y:S01]  /*e730*/  MOV R102, R70 ;  /* 0x0000004600667202 */ /* 0x000fe20000000f00 */
[----:B------:R-:W-:Y:S02]  /*e740*/  FADD.FTZ R2, R178, R10 ;  /* 0x0000000ab2027221 */ /* 0x000fe40000010000 */
[----:B------:R-:W-:Y:S01]  /*e750*/  FADD.FTZ R8, R101, R8 ;  /* 0x0000000865087221 */ /* 0x000fe20000010000 */
[-C--:B------:R-:W-:Y:S03]  /*e760*/  HMMA.16816.F32 R160, R160, R6.reuse, R60 ;  /* 0x00000006a0a0723c */ /* 0x080fe6000000183c */
[----:B------:R-:W-:Y:S01]  /*e770*/  FADD.FTZ R4, R100, R8 ;  /* 0x0000000864047221 */ /* 0x000fe20000010000 */
[----:B------:R-:W-:Y:S01]  /*e780*/  MOV R101, R71 ;  /* 0x0000004700657202 */ /* 0x000fe20000000f00 */
        /* <DEDUP_REMOVED lines=18> */
[----:B------:R1:W-:Y:S01]  /*e8b0*/  STL [R1+0x8], R6 ;  /* 0x0000080601007387 */ /* 0x0003e20000100800 */
[----:B------:R-:W-:Y:S02]  /*e8c0*/  FADD.FTZ R4, R86, R4 ;  /* 0x0000000456047221 */ /* 0x000fe40000010000 */
[----:B------:R-:W-:Y:S01]  /*e8d0*/  FADD.FTZ R0, R74, R2 ;  /* 0x000000024a007221 */ /* 0x000fe20000010000 */
[----:B------:R1:W-:Y:S01]  /*e8e0*/  STL [R1+0xc], R5 ;  /* 0x00000c0501007387 */ /* 0x0003e20000100800 */
[----:B------:R-:W-:Y:S02]  /*e8f0*/  FADD.FTZ R2, R96, R4 ;  /* 0x0000000460027221 */ /* 0x000fe40000010000 */
[----:B------:R-:W-:Y:S02]  /*e900*/  FADD.FTZ R0, R97, R0 ;  /* 0x0000000061007221 */ /* 0x000fe40000010000 */
[----:B------:R-:W-:Y:S01]  /*e910*/  IMAD.MOV.U32 R100, RZ, RZ, R72 ;  /* 0x000000ffff647224 */ /* 0x000fe200078e0048 */
[----:B------:R1:W-:Y:S04]  /*e920*/  STL [R1+0x10], R2 ;  /* 0x0000100201007387 */ /* 0x0003e80000100800 */
[----:B------:R1:W-:Y:S01]  /*e930*/  STL [R1+0x14], R0 ;  /* 0x0000140001007387 */ /* 0x0003e20000100800 */
[----:B------:R-:W-:-:S05]  /*e940*/  @P0 BRA `(.L_x_181) ;  /* 0xffff98f000000947 */ /* 0x000fca000383ffff */
.L_x_164:
[----:B------:R-:W2:Y:S01]  /*e950*/  S2UR UR6, SR_CTAID.X ;  /* 0x00000000000679c3 */ /* 0x000ea20000002500 */
[----:B------:R-:W-:Y:S01]  /*e960*/  ULDC.64 UR4, c[0x0][0x2c8] ;  /* 0x0000b20000047ab9 */ /* 0x000fe20000000a00 */
[----:B------:R-:W-:Y:S01]  /*e970*/  PLOP3.LUT P0, PT, PT, PT, UP1, 0x40, 0x0 ;  /* 0x000000000000781c */ /* 0x000fe20003f0e818 */
[----:B--2---:R-:W-:-:S04]  /*e980*/  ULEA UR6, UR6, 0x7f, 0x7 ;  /* 0x0000007f06067891 */ /* 0x004fc8000f8e383f */
[----:B------:R-:W-:-:S03]  /*e990*/  UIMAD.WIDE.U32 UR14, UR6, UR4, URZ ;  /* 0x00000004060e72a5 */ /* 0x000fc6000f8e003f */
[----:B------:R-:W-:Y:S02]  /*e9a0*/  ULDC UR4, c[0x0][0x168] ;  /* 0x00005a0000047ab9 */ /* 0x000fe40000000800 */
[----:B------:R-:W-:Y:S02]  /*e9b0*/  @UP2 USHF.R.U32.HI UR6, URZ, UR5, UR15 ;  /* 0x000000053f062299 */ /* 0x000fe4000801160f */
[----:B------:R-:W-:Y:S02]  /*e9c0*/  UIADD3 UR4, -UR4, 0x1, URZ ;  /* 0x0000000104047890 */ /* 0x000fe4000fffe13f */
[----:B------:R-:W-:Y:S02]  /*e9d0*/  ULDC UR5, c[0x0][0x1d0] ;  /* 0x0000740000057ab9 */ /* 0x000fe40000000800 */
[----:B------:R-:W-:-:S03]  /*e9e0*/  UIADD3 UR7, UR6, UR5, UR4 ;  /* 0x0000000506077290 */ /* 0x000fc6000fffe004 */
[----:B------:R-:W-:Y:S02]  /*e9f0*/  ULDC UR6, c[0x0][0x324] ;  /* 0x0000c90000067ab9 */ /* 0x000fe40000000800 */
[----:B------:R-:W-:Y:S01]  /*ea00*/  UIADD3 UR6, UR7, -UR6, URZ ;  /* 0x8000000607067290 */ /* 0x000fe2000fffe03f */
[----:B------:R-:W-:Y:S05]  /*ea10*/  @P0 BRA `(.L_x_182) ;  /* 0x0000014000000947 */ /* 0x000fea0003800000 */
        /* <DEDUP_REMOVED lines=11> */
.L_x_183:
[----:B------:R-:W-:Y:S02]  /*ead0*/  ULDC UR4, c[0x0][0x32c] ;  /* 0x0000cb0000047ab9 */ /* 0x000fe40000000800 */
[----:B------:R-:W-:-:S03]  /*eae0*/  UISETP.NE.AND UP0, UPT, UR4, 0x1, UPT ;  /* 0x000000010400788c */ /* 0x000fc6000bf05270 */
[----:B------:R-:W-:Y:S02]  /*eaf0*/  ULDC.64 UR4, c[0x0][0x330] ;  /* 0x0000cc0000047ab9 */ /* 0x000fe40000000a00 */
[----:B------:R-:W-:-:S06]  /*eb00*/  UIMAD.WIDE.U32 UR14, UR7, UR4, URZ ;  /* 0x00000004070e72a5 */ /* 0x000fcc000f8e003f */
[----:B------:R-:W-:Y:S02]  /*eb10*/  @UP0 USHF.R.U32.HI UR7, URZ, UR5, UR15 ;  /* 0x000000053f070299 */ /* 0x000fe4000801160f */
.L_x_184:
[----:B------:R-:W-:Y:S02]  /*eb20*/  ULDC UR4, c[0x0][0x32c] ;  /* 0x0000cb0000047ab9 */ /* 0x000fe40000000800 */
[----:B------:R-:W-:-:S04]  /*eb30*/  UIMAD UR4, UR7, UR4, URZ ;  /* 0x00000004070472a4 */ /* 0x000fc8000f8e023f */
[----:B------:R-:W-:-:S04]  /*eb40*/  UISETP.LT.AND UP0, UPT, UR6, UR4, UPT ;  /* 0x000000040600728c */ /* 0x000fc8000bf01270 */
[----:B------:R-:W-:-:S04]  /*eb50*/  USEL UR6, UR6, UR4, !UP0 ;  /* 0x0000000406067287 */ /* 0x000fc8000c000000 */
.L_x_182:
[----:B------:R-:W-:-:S04]  /*eb60*/  UIADD3 UR6, UR6, 0x5f, URZ ;  /* 0x0000005f06067890 */ /* 0x000fc8000fffe03f */
[----:B------:R-:W-:-:S04]  /*eb70*/  UIMAD.WIDE UR4, UR6, 0x2aaaaaab, URZ ;  /* 0x2aaaaaab060478a5 */ /* 0x000fc8000f8e023f */
[----:B------:R-:W-:-:S04]  /*eb80*/  USHF.R.U32.HI UR4, URZ, 0x1f, UR5 ;  /* 0x0000001f3f047899 */ /* 0x000fc80008011605 */
[----:B------:R-:W-:-:S04]  /*eb90*/  ULEA.HI.SX32 UR4, UR5, UR4, 0x1c ;  /* 0x0000000405047291 */ /* 0x000fc8000f8fe23f */
[----:B------:R-:W-:-:S04]  /*eba0*/  UISETP.LT.AND UP0, UPT, UR8, UR4, UPT ;  /* 0x000000040800728c */ /* 0x000fc8000bf01270 */
[----:B------:R-:W-:-:S06]  /*ebb0*/  USEL UR4, UR8, UR4, !UP0 ;  /* 0x0000000408047287 */ /* 0x000fcc000c000000 */
[----:B------:R-:W-:-:S13]  /*ebc0*/  ISETP.GE.AND P0, PT, R225, UR4, PT ;  /* 0x00000004e1007c0c */ /* 0x000fda000bf06270 */
[----:B------:R-:W-:Y:S05]  /*ebd0*/  @!P0 BRA `(.L_x_185) ;  /* 0x00004da000008947 */ /* 0x000fea0003800000 */
[----:B------:R-:W-:Y:S01]  /*ebe0*/  MOV R100, R71 ;  /* 0x0000004700647202 */ /* 0x000fe20000000f00 */
[----:B------:R-:W-:Y:S01]  /*ebf0*/  IMAD.MOV.U32 R102, RZ, RZ, R3 ;  /* 0x000000ffff667224 */ /* 0x000fe200078e0003 */
[----:B-1----:R-:W-:Y:S01]  /*ec00*/  MOV R2, R72 ;  /* 0x0000004800027202 */ /* 0x002fe20000000f00 */
[----:B------:R-:W-:Y:S01]  /*ec10*/  IMAD.MOV.U32 R103, RZ, RZ, R225 ;  /* 0x000000ffff677224 */ /* 0x000fe200078e00e1 */
[----:B------:R-:W-:Y:S02]  /*ec20*/  MOV R101, R70 ;  /* 0x0000004600657202 */ /* 0x000fe40000000f00 */
.L_x_186:
[----:B------:R-:W-:Y:S04]  /*ec30*/  DEPBAR.LE SB0, 0x0 ;  /* 0x000080000000791a */ /* 0x000fe80000000000 */
[----:B------:R-:W-:Y:S01]  /*ec40*/  BAR.SYNC.DEFER_BLOCKING 0x0 ;  /* 0x0000000000007b1d */ /* 0x000fe20000010000 */
[C---:B------:R-:W-:Y:S11]  /*ec50*/  ISETP.LT.AND P0, PT, R103.reuse, UR8, PT ;  /* 0x0000000867007c0c */ /* 0x040ff6000bf01270 */
[----:B------:R-:W-:Y:S02]  /*ec60*/  @!UPT UIADD3 URZ, URZ, URZ, URZ ;  /* 0x0000003f3f3ff290 */ /* 0x000fe4000fffe03f */
[----:B--2---:R-:W-:Y:S05]  /*ec70*/  @!P0 SHF.R.S32.HI R0, RZ, 0x1f, R103 ;  /* 0x0000001fff008819 */ /* 0x004fea0000011467 */
[----:B------:R-:W-:Y:S04]  /*ec80*/  @!P0 IMAD R0, R0, c[0x0][0x208], RZ ;  /* 0x0000820000008a24 */ /* 0x000fe800078e02ff */
[C---:B------:R-:W-:Y:S01]  /*ec90*/  @!P0 IMAD R0, R103.reuse, c[0x0][0x20c], R0 ;  /* 0x0000830067008a24 */ /* 0x040fe200078e0200 */
[----:B-----5:R-:W-:Y:S08]  /*eca0*/  LDSM.16.M88.4 R96, [R215+0x6100] ;  /* 0x00610000d760783b */ /* 0x020ff00000000200 */
[----:B------:R-:W1:Y:S08]  /*ecb0*/  LDSM.16.M88.4 R16, [R208+0x3100] ;  /* 0x00310000d010783b */ /* 0x000e700000000200 */
[----:B------:R-:W2:Y:S06]  /*ecc0*/  LDL.64 R198, [R1+0x30] ;  /* 0x0000300001c67983 */ /* 0x000eac0000100a00 */
[----:B------:R-:W3:Y:S06]  /*ecd0*/  LDL.64 R196, [R1+0x38] ;  /* 0x0000380001c47983 */ /* 0x000eec0000100a00 */
[----:B------:R-:W4:Y:S08]  /*ece0*/  LDSM.16.M88.4 R92, [R215+0x8100] ;  /* 0x00810000d75c783b */ /* 0x000f300000000200 */
        /* <DEDUP_REMOVED lines=19> */
[-C--:B-1----:R-:W-:Y:S08]  /*ee20*/  HMMA.16816.F32 R4, R96, R16.reuse, RZ ;  /* 0x000000106004723c */ /* 0x082ff000000018ff */
[C---:B----4-:R-:W-:Y:S08]  /*ee30*/  HMMA.16816.F32 R8, R92.reuse, R16, RZ ;  /* 0x000000105c08723c */ /* 0x050ff000000018ff */
        /* <DEDUP_REMOVED lines=27> */
[----:B------:R-:W-:Y:S04]  /*eff0*/  @!P0 IADD3 R0, R177, R0, RZ ;  /* 0x00000000b1008210 */ /* 0x000fe80007ffe0ff */
[C---:B------:R-:W-:Y:S04]  /*f000*/  HMMA.16816.F32 R16, R172.reuse, R178, R16 ;  /* 0x000000b2ac10723c */ /* 0x040fe80000001810 */
[----:B------:R-:W-:Y:S04]  /*f010*/  @!P0 IMAD R0, R0, 0x60, RZ ;  /* 0x0000006000008824 */ /* 0x000fe800078e02ff */
[-C--:B------:R-:W-:Y:S08]  /*f020*/  HMMA.16816.F32 R20, R172, R184.reuse, R20 ;  /* 0x000000b8ac14723c */ /* 0x080ff00000001814 */
[C---:B------:R-:W-:Y:S07]  /*f030*/  HMMA.16816.F32 R24, R180.reuse, R184, R24 ;  /* 0x000000b8b418723c */ /* 0x040fee0000001818 */
[----:B---3--:R-:W-:Y:S01]  /*f040*/  @!P0 MOV R184, R196 ;  /* 0x000000c400b88202 */ /* 0x008fe20000000f00 */
[-C--:B------:R-:W-:Y:S04]  /*f050*/  HMMA.16816.F32 R28, R180, R186.reuse, R28 ;  /* 0x000000bab41c723c */ /* 0x080fe8000000181c */
[----:B--2---:R-:W-:Y:S04]  /*f060*/  @!P0 MOV R185, R199 ;  /* 0x000000c700b98202 */ /* 0x004fe80000000f00 */
[C---:B------:R-:W-:Y:S04]  /*f070*/  HMMA.16816.F32 R32, R172.reuse, R186, R32 ;  /* 0x000000baac20723c */ /* 0x040fe80000001820 */
[----:B------:R-:W-:Y:S02]  /*f080*/  @!P0 IMAD.WIDE.U32 R184, R176, 0x60, R184 ;  /* 0x00000060b0b88825 */ /* 0x000fe400078e00b8 */
[----:B------:R-:W2:Y:S02]  /*f090*/  LDSM.16.M88.4 R176, [R221] ;  /* 0x00000000ddb0783b */ /* 0x000ea40000000200 */
[-C--:B------:R-:W-:Y:S04]  /*f0a0*/  HMMA.16816.F32 R36, R172, R188.reuse, R36 ;  /* 0x000000bcac24723c */ /* 0x080fe80000001824 */
[C---:B------:R-:W-:Y:S02]  /*f0b0*/  @!P0 LEA R194, P1, R184.reuse, c[0x0][0x1f8], 0x1 ;  /* 0x00007e00b8c28a11 */ /* 0x040fe400078208ff */
[----:B------:R-:W-:Y:S02]  /*f0c0*/  @!P0 IADD3 R0, R185, R0, RZ ;  /* 0x00000000b9008210 */ /* 0x000fe40007ffe0ff */
[C---:B------:R-:W-:Y:S04]  /*f0d0*/  HMMA.16816.F32 R40, R180.reuse, R188, R40 ;  /* 0x000000bcb428723c */ /* 0x040fe80000001828 */
[----:B------:R-:W-:Y:S02]  /*f0e0*/  @!P0 LEA.HI.X R195, R184, c[0x0][0x1fc], R0, 0x1, P1 ;  /* 0x00007f00b8c38a11 */ /* 0x000fe400008f0c00 */
[----:B------:R-:W3:Y:S01]  /*f0f0*/  LDSM.16.M88.4 R184, [R220] ;  /* 0x00000000dcb8783b */ /* 0x000ee20000000200 */
[----:B------:R-:W-:Y:S01]  /*f100*/  @!P0 IADD3 R192, P2, R194, UR10, RZ ;  /* 0x0000000ac2c08c10 */ /* 0x000fe2000ff5e0ff */
[-C--:B------:R-:W-:Y:S04]  /*f110*/  HMMA.16816.F32 R44, R180, R190.reuse, R44 ;  /* 0x000000beb42c723c */ /* 0x080fe8000000182c */
[----:B------:R-:W-:Y:S02]  /*f120*/  @!P0 IADD3.X R193, R195, UR9, RZ, P2, !PT ;  /* 0x00000009c3c18c10 */ /* 0x000fe400097fe4ff */
[----:B------:R-:W-:Y:S01]  /*f130*/  @!PT LDS RZ, [RZ] ;  /* 0x00000000fffff984 */ /* 0x000fe20000000800 */
[----:B------:R-:W-:Y:S01]  /*f140*/  @!PT LDS RZ, [RZ] ;  /* 0x00000000fffff984 */ /* 0x000fe20000000800 */
[----:B------:R-:W-:Y:S01]  /*f150*/  @!PT LDS RZ, [RZ] ;  /* 0x00000000fffff984 */ /* 0x000fe20000000800 */
[----:B------:R4:W-:Y:S02]  /*f160*/  @!P0 LDGSTS.E.BYPASS.LTC128B.128 [R227+0x100], [R194.64], !P6 ;  /* 0x00100000c2e38fae */ /* 0x0009e4000f101d4c */
[C---:B------:R-:W-:Y:S06]  /*f170*/  HMMA.16816.F32 R48, R172.reuse, R190, R48 ;  /* 0x000000beac30723c */ /* 0x040fec0000001830 */
[----:B------:R2:W-:Y:S01]  /*f180*/  @!P0 LDGSTS.E.BYPASS.LTC128B.128 [R227+0x900], [R192.64], !P6 ;  /* 0x00900000c0e38fae */ /* 0x0005e2000f101d4c */
        /* <DEDUP_REMOVED lines=11> */
[----:B----4-:R-:W-:Y:S02]  /*f240*/  @!P0 IADD3 R194, P1, R168, UR10, RZ ;  /* 0x0000000aa8c28c10 */ /* 0x010fe4000ff3e0ff */
[C---:B------:R-:W-:Y:S01]  /*f250*/  HMMA.16816.F32 R64, R172.reuse, R170, R64 ;  /* 0x000000aaac40723c */ /* 0x040fe20000001840 */
[----:B------:R4:W-:Y:S03]  /*f260*/  @!P0 LDGSTS.E.BYPASS.LTC128B.128 [R227+0x2100], [R168.64], !P6 ;  /* 0x02100000a8e38fae */ /* 0x0009e6000f101d4c */
[----:B------:R-:W-:Y:S04]  /*f270*/  @!P0 IADD3.X R195, R169, UR9, RZ, P1, !PT ;  /* 0x00000009a9c38c10 */ /* 0x000fe80008ffe4ff */
[-C--:B--2---:R-:W-:Y:S01]  /*f280*/  HMMA.16816.F32 R68, R172, R176.reuse, R68 ;  /* 0x000000b0ac44723c */ /* 0x084fe20000001844 */
[----:B------:R2:W-:Y:S02]  /*f290*/  @!P0 LDGSTS.E.BYPASS.LTC128B.128 [R227+0x2900], [R194.64], !P6 ;  /* 0x02900000c2e38fae */ /* 0x0005e4000f101d4c */
[----:B------:R-:W-:Y:S05]  /*f2a0*/  ISETP.GT.AND P0, PT, R103, UR8, PT ;  /* 0x0000000867007c0c */ /* 0x000fea000bf04270 */
[C---:B------:R-:W-:Y:S01]  /*f2b0*/  HMMA.16816.F32 R72, R180.reuse, R176, R72 ;  /* 0x000000b0b448723c */ /* 0x040fe20000001848 */
[----:B------:R-:W-:Y:S07]  /*f2c0*/  LDSM.16.M88.4 R196, [R214+0x3900] ;  /* 0x00390000d6c4783b */ /* 0x000fee0000000200 */
[-C--:B------:R-:W-:Y:S01]  /*f2d0*/  HMMA.16816.F32 R76, R180, R178.reuse, R76 ;  /* 0x000000b2b44c723c */ /* 0x080fe2000000184c */
[----:B-1----:R-:W-:Y:S07]  /*f2e0*/  LDSM.16.M88.4 R188, [R214+0x3100] ;  /* 0x00310000d6bc783b */ /* 0x002fee0000000200 */
[C---:B------:R-:W-:Y:S01]  /*f2f0*/  HMMA.16816.F32 R80, R172.reuse, R178, R80 ;  /* 0x000000b2ac50723c */ /* 0x040fe20000001850 */
[----:B----4-:R-:W1:Y:S07]  /*f300*/  LDSM.16.M88.4 R168, [R216+0x6100] ;  /* 0x00610000d8a8783b */ /* 0x010e6e0000000200 */
[-C--:B---3--:R-:W-:Y:S01]  /*f310*/  HMMA.16816.F32 R84, R172, R184.reuse, R84 ;  /* 0x000000b8ac54723c */ /* 0x088fe20000001854 */
[----:B--2---:R-:W2:Y:S07]  /*f320*/  LDSM.16.M88.4 R192, [R216+0x8100] ;  /* 0x00810000d8c0783b */ /* 0x004eae0000000200 */
[C---:B------:R-:W-:Y:S01]  /*f330*/  HMMA.16816.F32 R88, R180.reuse, R184, R88 ;  /* 0x000000b8b458723c */ /* 0x040fe20000001858 */
[----:B------:R-:W3:Y:S07]  /*f340*/  LDSM.16.M88.4 R200, [R214+0x4100] ;  /* 0x00410000d6c8783b */ /* 0x000eee0000000200 */
[-C--:B------:R-:W-:Y:S01]  /*f350*/  HMMA.16816.F32 R92, R180, R186.reuse, R92 ;  /* 0x000000bab45c723c */ /* 0x080fe2000000185c */
[----:B------:R-:W4:Y:S07]  /*f360*/  LDSM.16.M88.4 R176, [R214+0x4900] ;  /* 0x00490000d6b0783b */ /* 0x000f2e0000000200 */
[----:B------:R-:W-:Y:S01]  /*f370*/  HMMA.16816.F32 R96, R172, R186, R96 ;  /* 0x000000baac60723c */ /* 0x000fe20000001860 */
[----:B------:R-:W3:Y:S07]  /*f380*/  LDSM.16.M88.4 R180, [R214+0x5100] ;  /* 0x00510000d6b4783b */ /* 0x000eee0000000200 */
[-C--:B-1----:R-:W-:Y:S01]  /*f390*/  HMMA.16816.F32 R4, R168, R188.reuse, R4 ;  /* 0x000000bca804723c */ /* 0x082fe20000001804 */
[----:B------:R-:W1:Y:S07]  /*f3a0*/  LDSM.16.M88.4 R204, [R214+0x5900] ;  /* 0x00590000d6cc783b */ /* 0x000e6e0000000200 */
[C---:B--2---:R-:W-:Y:S01]  /*f3b0*/  HMMA.16816.F32 R8, R192.reuse, R188, R8 ;  /* 0x000000bcc008723c */ /* 0x044fe20000001808 */
[----:B------:R-:W-:Y:S07]  /*f3c0*/  LDSM.16.M88.4 R172, [R217+0x6100] ;  /* 0x00610000d9ac783b */ /* 0x000fee0000000200 */
[-C--:B------:R-:W-:Y:S01]  /*f3d0*/  HMMA.16816.F32 R12, R192, R190.reuse, R12 ;  /* 0x000000bec00c723c */ /* 0x080fe2000000180c */
[----:B------:R-:W2:Y:S07]  /*f3e0*/  LDSM.16.M88.4 R184, [R213] ;  /* 0x00000000d5b8783b */ /* 0x000eae0000000200 */
[C---:B------:R-:W-:Y:S01]  /*f3f0*/  HMMA.16816.F32 R16, R168.reuse, R190, R16 ;  /* 0x000000bea810723c */ /* 0x040fe20000001810 */
[----:B------:R-:W1:Y:S07]  /*f400*/  LDSM.16.M88.4 R188, [R217+0x8100] ;  /* 0x00810000d9bc783b */ /* 0x000e6e0000000200 */
[-C--:B------:R-:W-:Y:S01]  /*f410*/  HMMA.16816.F32 R20, R168, R196.reuse, R20 ;  /* 0x000000c4a814723c */ /* 0x080fe20000001814 */
[----:B------:R-:W0:Y:S07]  /*f420*/  LDGDEPBAR ;  /* 0x00000000000079af */ /* 0x000e2e0000000000 */
[C---:B------:R-:W-:Y:S08]  /*f430*/  HMMA.16816.F32 R24, R192.reuse, R196, R24 ;  /* 0x000000c4c018723c */ /* 0x040ff00000001818 */
[-C--:B------:R-:W-:Y:S08]  /*f440*/  HMMA.16816.F32 R28, R192, R198.reuse, R28 ;  /* 0x000000c6c01c723c */ /* 0x080ff0000000181c */
[C---:B------:R-:W-:Y:S08]  /*f450*/  HMMA.16816.F32 R32, R168.reuse, R198, R32 ;  /* 0x000000c6a820723c */ /* 0x040ff00000001820 */
        /* <DEDUP_REMOVED lines=26> */
[----:B------:R-:W-:Y:S01]  /*f600*/  MUFU.TANH R177, R6 ;  /* 0x0000000600b17308 */ /* 0x000fe20000002400 */
[----:B------:R-:W-:Y:S02]  /*f610*/  FMUL.FTZ R9, R9, c[0x0][0x320] ;  /* 0x0000c80009097a20 */ /* 0x000fe40000410000 */
[----:B------:R-:W-:Y:S02]  /*f620*/  FMUL.FTZ R10, R10, c[0x0][0x320] ;  /* 0x0000c8000a0a7a20 */ /* 0x000fe40000410000 */
[----:B------:R-:W-:Y:S02]  /*f630*/  FMUL.FTZ R11, R11, c[0x0][0x320] ;  /* 0x0000c8000b0b7a20 */ /* 0x000fe40000410000 */
[----:B------:R-:W-:Y:S02]  /*f640*/  FMUL.FTZ R15, R15, c[0x0][0x320] ;  /* 0x0000c8000f0f7a20 */ /* 0x000fe40000410000 */
[----:B------:R-:W-:Y:S01]  /*f650*/  FMUL.FTZ R12, R12, c[0x0][0x320] ;  /* 0x0000c8000c0c7a20 */ /* 0x000fe20000410000 */
[----:B------:R-:W2:Y:S01]  /*f660*/  MUFU.TANH R168, R5 ;  /* 0x0000000500a87308 */ /* 0x000ea20000002400 */
[----:B------:R-:W-:Y:S02]  /*f670*/  FMUL.FTZ R13, R13, c[0x0][0x320] ;  /* 0x0000c8000d0d7a20 */ /* 0x000fe40000410000 */
[----:B------:R-:W-:Y:S01]  /*f680*/  FMUL.FTZ R17, R17, c[0x0][0x320] ;  /* 0x0000c80011117a20 */ /* 0x000fe20000410000 */
[----:B-1----:R-:W-:Y:S01]  /*f690*/  FMNMX.FTZ R0, R169, R2, !PT ;  /* 0x00000002a9007209 */ /* 0x002fe20007810000 */
[----:B------:R-:W-:Y:S02]  /*f6a0*/  FMUL.FTZ R14, R14, c[0x0][0x320] ;  /* 0x0000c8000e0e7a20 */ /* 0x000fe40000410000 */
[----:B------:R-:W-:Y:S02]  /*f6b0*/  FMUL.FTZ R16, R16, c[0x0][0x320] ;  /* 0x0000c80010107a20 */ /* 0x000fe40000410000 */
[----:B------:R-:W-:Y:S01]  /*f6c0*/  FMUL.FTZ R18, R18, c[0x0][0x320] ;  /* 0x0000c80012127a20 */ /* 0x000fe20000410000 */
[----:B------:R-:W-:Y:S01]  /*f6d0*/  MUFU.TANH R179, R15 ;  /* 0x0000000f00b37308 */ /* 0x000fe20000002400 */
[----:B------:R-:W-:Y:S09]  /*f6e0*/  FMUL.FTZ R19, R19, c[0x0][0x320] ;  /* 0x0000c80013137a20 */ /* 0x000ff20000410000 */
[----:B------:R1:W-:Y:S01]  /*f6f0*/  MUFU.TANH R170, R7 ;  /* 0x0000000700aa7308 */ /* 0x0003e20000002400 */
[----:B--2---:R-:W-:Y:S09]  /*f700*/  FMNMX.FTZ R0, R168, R0, !PT ;  /* 0x00000000a8007209 */ /* 0x004ff20007810000 */
[----:B------:R-:W2:Y:S10]  /*f710*/  MUFU.TANH R180, R8 ;  /* 0x0000000800b47308 */ /* 0x000eb40000002400 */
[----:B------:R-:W-:Y:S01]  /*f720*/  MUFU.TANH R171, R9 ;  /* 0x0000000900ab7308 */ /* 0x000fe20000002400 */
[----:B-1----:R-:W1:Y:S09]  /*f730*/  LDSM.16.M88.4 R4, [R213+0x800] ;  /* 0x00080000d504783b */ /* 0x002e720000000200 */
[----:B------:R-:W-:Y:S10]  /*f740*/  MUFU.TANH R176, R10 ;  /* 0x0000000a00b07308 */ /* 0x000ff40000002400 */
[----:B------:R3:W-:Y:S10]  /*f750*/  MUFU.TANH R178, R11 ;  /* 0x0000000b00b27308 */ /* 0x0007f40000002400 */
[----:B------:R-:W4:Y:S10]  /*f760*/  MUFU.TANH R16, R16 ;  /* 0x0000001000107308 */ /* 0x000f340000002400 */
[----:B------:R-:W-:Y:S01]  /*f770*/  MUFU.TANH R18, R18 ;  /* 0x0000001200127308 */ /* 0x000fe20000002400 */
[----:B---3--:R-:W3:Y:S01]  /*f780*/  LDSM.16.M88.4 R8, [R213+0x1000] ;  /* 0x00100000d508783b */ /* 0x008ee20000000200 */
[-C--:B-1----:R-:W-:Y:S08]  /*f790*/  HMMA.16816.F32 R20, R172, R4.reuse, R20 ;  /* 0x00000004ac14723c */ /* 0x082ff00000001814 */
[----:B------:R-:W1:Y:S01]  /*f7a0*/  MUFU.TANH R17, R17 ;  /* 0x0000001100117308 */ /* 0x000e620000002400 */
[C---:B------:R-:W-:Y:S09]  /*f7b0*/  HMMA.16816.F32 R24, R188.reuse, R4, R24 ;  /* 0x00000004bc18723c */ /* 0x040ff20000001818 */
[----:B------:R-:W-:Y:S01]  /*f7c0*/  MUFU.TANH R19, R19 ;  /* 0x0000001300137308 */ /* 0x000fe20000002400 */
[-C--:B------:R-:W-:Y:S08]  /*f7d0*/  HMMA.16816.F32 R28, R188, R6.reuse, R28 ;  /* 0x00000006bc1c723c */ /* 0x080ff0000000181c */
        /* <DEDUP_REMOVED lines=8> */
[----:B------:R-:W-:Y:S01]  /*f860*/  FMUL.FTZ R26, R26, c[0x0][0x320] ;  /* 0x0000c8001a1a7a20 */ /* 0x000fe20000410000 */
[-C--:B---3--:R-:W-:Y:S03]  /*f870*/  HMMA.16816.F32 R36, R172, R8.reuse, R36 ;  /* 0x00000008ac24723c */ /* 0x088fe60000001824 */
        /* <DEDUP_REMOVED lines=8> */
[-C--:B------:R-:W-:Y:S03]  /*f900*/  HMMA.16816.F32 R44, R188, R10.reuse, R44 ;  /* 0x0000000abc2c723c */ /* 0x080fe6000000182c */
[----:B------:R-:W-:Y:S02]  /*f910*/  FMUL.FTZ R33, R33, c[0x0][0x320] ;  /* 0x0000c80021217a20 */ /* 0x000fe40000410000 */
[----:B------:R-:W-:Y:S02]  /*f920*/  FMUL.FTZ R35, R35, c[0x0][0x320] ;  /* 0x0000c80023237a20 */ /* 0x000fe40000410000 */
[----:B------:R-:W-:Y:S01]  /*f930*/  FMUL.FTZ R36, R36, c[0x0][0x320] ;  /* 0x0000c80024247a20 */ /* 0x000fe20000410000 */
[C---:B------:R-:W-:Y:S01]  /*f940*/  HMMA.16816.F32 R48, R172.reuse, R10, R48 ;  /* 0x0000000aac30723c */ /* 0x040fe20000001830 */
[----:B------:R-:W-:Y:S01]  /*f950*/  MUFU.TANH R32, R32 ;  /* 0x0000002000207308 */ /* 0x000fe20000002400 */
[----:B------:R-:W3:Y:S02]  /*f960*/  LDSM.16.M88.4 R8, [R213+0x2000] ;  /* 0x00200000d508783b */ /* 0x000ee40000000200 */
        /* <DEDUP_REMOVED lines=8> */
[----:B------:R1:W-:Y:S01]  /*f9f0*/  MUFU.TANH R15, R23 ;  /* 0x00000017000f7308 */ /* 0x0003e20000002400 */
[----:B------:R-:W-:Y:S02]  /*fa00*/  FMUL.FTZ R42, R42, c[0x0][0x320] ;  /* 0x0000c8002a2a7a20 */ /* 0x000fe40000410000 */
[-C--:B------:R-:W-:Y:S04]  /*fa10*/  HMMA.16816.F32 R60, R188, R6.reuse, R60 ;  /* 0x00000006bc3c723c */ /* 0x080fe8000000183c */
[----:B------:R-:W-:Y:S02]  /*fa20*/  FMUL.FTZ R47, R47, c[0x0][0x320] ;  /* 0x0000c8002f2f7a20 */ /* 0x000fe40000410000 */
[----:B------:R-:W-:Y:S01]  /*fa30*/  FMUL.FTZ R44, R44, c[0x0][0x320] ;  /* 0x0000c8002c2c7a20 */ /* 0x000fe20000410000 */
[----:B------:R-:W-:Y:S01]  /*fa40*/  MUFU.TANH R34, R34 ;  /* 0x0000002200227308 */ /* 0x000fe20000002400 */
[C---:B------:R-:W-:Y:S01]  /*fa50*/  HMMA.16816.F32 R64, R172.reuse, R6, R64 ;  /* 0x00000006ac40723c */ /* 0x040fe20000001840 */
[----:B------:R-:W2:Y:S01]  /*fa60*/  LDSM.16.M88.4 R4, [R213+0x2800] ;  /* 0x00280000d504783b */ /* 0x000ea20000000200 */
[----:B------:R-:W-:Y:S04]  /*fa70*/  DEPBAR.LE SB0, 0x0 ;  /* 0x000080000000791a */ /* 0x000fe80000000000 */
[----:B------:R-:W-:Y:S02]  /*fa80*/  FMUL.FTZ R54, R54, c[0x0][0x320] ;  /* 0x0000c80036367a20 */ /* 0x000fe40000410000 */
[----:B------:R-:W-:Y:S01]  /*fa90*/  FMUL.FTZ R55, R55, c[0x0][0x320] ;  /* 0x0000c80037377a20 */ /* 0x000fe20000410000 */
[----:B------:R-:W-:Y:S01]  /*faa0*/  MUFU.TANH R33, R33 ;  /* 0x0000002100217308 */ /* 0x000fe20000002400 */
[-C--:B---3--:R-:W-:Y:S01]  /*fab0*/  HMMA.16816.F32 R68, R172, R8.reuse, R68 ;  /* 0x00000008ac44723c */ /* 0x088fe20000001844 */
[----:B------:R-:W-:Y:S04]  /*fac0*/  BAR.SYNC.DEFER_BLOCKING 0x0 ;  /* 0x0000000000007b1d */ /* 0x000fe80000010000 */
[----:B------:R-:W-:Y:S02]  /*fad0*/  FMUL.FTZ R53, R53, c[0x0][0x320] ;  /* 0x0000c80035357a20 */ /* 0x000fe40000410000 */
[----:B------:R-:W-:Y:S01]  /*fae0*/  FMUL.FTZ R52, R52, c[0x0][0x320] ;  /* 0x0000c80034347a20 */ /* 0x000fe20000410000 */
[C---:B------:R-:W-:Y:S01]  /*faf0*/  HMMA.16816.F32 R72, R188.reuse, R8, R72 ;  /* 0x00000008bc48723c */ /* 0x040fe20000001848 */
[----:B------:R-:W-:Y:S01]  /*fb00*/  MUFU.TANH R35, R35 ;  /* 0x0000002300237308 */ /* 0x000fe20000002400 */
[----:B-1----:R-:W3:Y:S02]  /*fb10*/  LDL.64 R22, [R1+0x28] ;  /* 0x0000280001167983 */ /* 0x002ee40000100a00 */
[----:B------:R-:W-:Y:S02]  /*fb20*/  FMUL.FTZ R56, R56, c[0x0][0x320] ;  /* 0x0000c80038387a20 */ /* 0x000fe40000410000 */
[----:B------:R-:W-:Y:S02]  /*fb30*/  FMUL.FTZ R66, R66, c[0x0][0x320] ;  /* 0x0000c80042427a20 */ /* 0x000fe40000410000 */
[-C--:B------:R-:W-:Y:S03]  /*fb40*/  HMMA.16816.F32 R76, R188, R10.reuse, R76 ;  /* 0x0000000abc4c723c */ /* 0x080fe6000000184c */
[----:B------:R-:W-:Y:S01]  /*fb50*/  MUFU.TANH R194, R36 ;  /* 0x0000002400c27308 */ /* 0x000fe20000002400 */
[----:B------:R-:W-:Y:S02]  /*fb60*/  FMUL.FTZ R57, R57, c[0x0][0x320] ;  /* 0x0000c80039397a20 */ /* 0x000fe40000410000 */
[----:B------:R-:W-:Y:S02]  /*fb70*/  FMUL.FTZ R50, R50, c[0x0][0x320] ;  /* 0x0000c80032327a20 */ /* 0x000fe40000410000 */
[C---:B------:R-:W-:Y:S04]  /*fb80*/  HMMA.16816.F32 R80, R172.reuse, R10, R80 ;  /* 0x0000000aac50723c */ /* 0x040fe80000001850 */
[----:B------:R-:W-:Y:S01]  /*fb90*/  FMUL.FTZ R69, R69, c[0x0][0x320] ;  /* 0x0000c80045457a20 */ /* 0x000fe20000410000 */
[----:B------:R-:W-:Y:S01]  /*fba0*/  MUFU.TANH R199, R38 ;  /* 0x0000002600c77308 */ /* 0x000fe20000002400 */
[----:B------:R-:W-:Y:S02]  /*fbb0*/  FMUL.FTZ R70, R70, c[0x0][0x320] ;  /* 0x0000c80046467a20 */ /* 0x000fe40000410000 */
[-C--:B--2---:R-:W-:Y:S04]  /*fbc0*/  HMMA.16816.F32 R84, R172, R4.reuse, R84 ;  /* 0x00000004ac54723c */ /* 0x084fe80000001854 */
[----:B------:R-:W-:Y:S02]  /*fbd0*/  FMUL.FTZ R48, R48, c[0x0][0x320] ;  /* 0x0000c80030307a20 */ /* 0x000fe40000410000 */
[----:B------:R-:W-:Y:S01]  /*fbe0*/  FMUL.FTZ R51, R51, c[0x0][0x320] ;  /* 0x0000c80033337a20 */ /* 0x000fe20000410000 */
[----:B------:R-:W1:Y:S01]  /*fbf0*/  MUFU.TANH R3, R69 ;  /* 0x0000004500037308 */ /* 0x000e620000002400 */
[C---:B------:R-:W-:Y:S04]  /*fc00*/  HMMA.16816.F32 R88, R188.reuse, R4, R88 ;  /* 0x00000004bc58723c */ /* 0x040fe80000001858 */
[----:B------:R-:W-:Y:S02]  /*fc10*/  FMUL.FTZ R72, R72, c[0x0][0x320] ;  /* 0x0000c80048487a20 */ /* 0x000fe40000410000 */
[----:B------:R-:W-:Y:S01]  /*fc20*/  FMUL.FTZ R76, R76, c[0x0][0x320] ;  /* 0x0000c8004c4c7a20 */ /* 0x000fe20000410000 */
[----:B------:R-:W-:Y:S01]  /*fc30*/  FMNMX.FTZ R5, R180, R101, !PT ;  /* 0x00000065b4057209 */ /* 0x000fe20007810000 */
[-C--:B------:R-:W-:Y:S01]  /*fc40*/  HMMA.16816.F32 R92, R188, R6.reuse, R92 ;  /* 0x00000006bc5c723c */ /* 0x080fe2000000185c */
[----:B------:R-:W-:Y:S03]  /*fc50*/  MUFU.TANH R201, R44 ;  /* 0x0000002c00c97308 */ /* 0x000fe60000002400 */
[----:B------:R-:W-:Y:S01]  /*fc60*/  FMUL.FTZ R82, R82, c[0x0][0x320] ;  /* 0x0000c80052527a20 */ /* 0x000fe20000410000 */
[----:B----4-:R-:W-:Y:S01]  /*fc70*/  FMNMX.FTZ R4, R16, R0, !PT ;  /* 0x0000000010047209 */ /* 0x010fe20007810000 */
[----:B------:R-:W-:Y:S02]  /*fc80*/  FMUL.FTZ R80, R80, c[0x0][0x320] ;  /* 0x0000c80050507a20 */ /* 0x000fe40000410000 */
[----:B------:R-:W-:Y:S01]  /*fc90*/  FMUL.FTZ R83, R83, c[0x0][0x320] ;  /* 0x0000c80053537a20 */ /* 0x000fe20000410000 */
[----:B------:R-:W-:Y:S01]  /*fca0*/  FMNMX.FTZ R4, R17, R4, !PT ;  /* 0x0000000411047209 */ /* 0x000fe20007810000 */
[----:B------:R-:W-:Y:S01]  /*fcb0*/  HMMA.16816.F32 R96, R172, R6, R96 ;  /* 0x00000006ac60723c */ /* 0x000fe20000001860 */
[----:B------:R2:W-:Y:S03]  /*fcc0*/  MUFU.TANH R44, R72 ;  /* 0x00000048002c7308 */ /* 0x0005e60000002400 */
[----:B------:R-:W-:Y:S01]  /*fcd0*/  FMNMX.FTZ R4, R20, R4, !PT ;  /* 0x0000000414047209 */ /* 0x000fe20007810000 */
[----:B------:R-:W-:Y:S01]  /*fce0*/  FMUL.FTZ R81, R81, c[0x0][0x320] ;  /* 0x0000c80051517a20 */ /* 0x000fe20000410000 */
[----:B-1----:R-:W-:Y:S01]  /*fcf0*/  MOV R191, R3 ;  /* 0x0000000300bf7202 */ /* 0x002fe20000000f00 */
[----:B------:R-:W-:Y:S01]  /*fd00*/  FMUL.FTZ R86, R86, c[0x0][0x320] ;  /* 0x0000c80056567a20 */ /* 0x000fe20000410000 */
[----:B------:R-:W-:Y:S01]  /*fd10*/  FMNMX.FTZ R3, R177, R100, !PT ;  /* 0x00000064b1037209 */ /* 0x000fe20007810000 */
[----:B------:R-:W-:Y:S02]  /*fd20*/  FMUL.FTZ R84, R84, c[0x0][0x320] ;  /* 0x0000c80054547a20 */ /* 0x000fe40000410000 */
[----:B------:R-:W-:Y:S01]  /*fd30*/  MUFU.TANH R200, R39 ;  /* 0x0000002700c87308 */ /* 0x000fe20000002400 */
        /* <DEDUP_REMOVED lines=29> */
[----:B------:R-:W2:Y:S01]  /*ff10*/  MUFU.TANH R184, R48 ;  /* 0x0000003000b87308 */ /* 0x000ea20000002400 */
[----:B------:R-:W-:Y:S01]  /*ff20*/  FMUL.FTZ R96, R96, c[0x0][0x320] ;  /* 0x0000c80060607a20 */ /* 0x000fe20000410000 */
[----:B------:R-:W-:Y:S01]  /*ff30*/  FMNMX.FTZ R0, R199, R3, !PT ;  /* 0x00000003c7007209 */ /* 0x000fe20007810000 */
[----:B------:R-:W-:Y:S01]  /*ff40*/  FMUL.FTZ R61, R61, c[0x0][0x320] ;  /* 0x0000c8003d3d7a20 */ /* 0x000fe20000410000 */
[----:B-1----:R-:W3:Y:S01]  /*ff50*/  LDL.64 R36, [R1+0x20] ;  /* 0x0000200001247983 */ /* 0x002ee20000100a00 */
[----:B----4-:R-:W-:Y:S01]  /*ff60*/  FMNMX.FTZ R72, R195, R72, !PT ;  /* 0x00000048c3487209 */ /* 0x010fe20007810000 */
[----:B------:R-:W-:Y:S01]  /*ff70*/  FMUL.FTZ R73, R73, c[0x0][0x320] ;  /* 0x0000c80049497a20 */ /* 0x000fe20000410000 */
[----:B------:R-:W-:Y:S01]  /*ff80*/  FMNMX.FTZ R0, R200, R0, !PT ;  /* 0x00000000c8007209 */ /* 0x000fe20007810000 */
[----:B------:R-:W-:Y:S02]  /*ff90*/  FMUL.FTZ R77, R77, c[0x0][0x320] ;  /* 0x0000c8004d4d7a20 */ /* 0x000fe40000410000 */
[----:B------:R-:W1:Y:S01]  /*ffa0*/  MUFU.TANH R198, R51 ;  /* 0x0000003300c67308 */ /* 0x000e620000002400 */
[----:B------:R-:W-:Y:S02]  /*ffb0*/  FMUL.FTZ R74, R74, c[0x0][0x320] ;  /* 0x0000c8004a4a7a20 */ /* 0x000fe40000410000 */
[----:B------:R-:W-:Y:S01]  /*ffc0*/  FMUL.FTZ R92, R92, c[0x0][0x320] ;  /* 0x0000c8005c5c7a20 */ /* 0x000fe20000410000 */
[----:B------:R-:W-:Y:S01]  /*ffd0*/  FMNMX.FTZ R0, R197, R0, !PT ;  /* 0x00000000c5007209 */ /* 0x000fe20007810000 */
[----:B------:R-:W-:Y:S02]  /*ffe0*/  FMUL.FTZ R79, R79, c[0x0][0x320] ;  /* 0x0000c8004f4f7a20 */ /* 0x000fe40000410000 */
[----:B------:R-:W-:Y:S02]  /*fff0*/  FMUL.FTZ R99, R99, c[0x0][0x320] ;  /* 0x0000c80063637a20 */ /* 0x000fe40000410000 */
[----:B------:R-:W-:Y:S01]  /*10000*/  FMUL.FTZ R64, R64, c[0x0][0x320] ;  /* 0x0000c80040407a20 */ /* 0x000fe20000410000 */
[----:B------:R4:W-:Y:S01]  /*10010*/  MUFU.TANH R239, R74 ;  /* 0x0000004a00ef7308 */ /* 0x0009e20000002400 */
[----:B------:R-:W-:Y:S02]  /*10020*/  FMUL.FTZ R75, R75, c[0x0][0x320] ;  /* 0x0000c8004b4b7a20 */ /* 0x000fe40000410000 */
[----:B------:R-:W-:Y:S01]  /*10030*/  FMUL.FTZ R65, R65, c[0x0][0x320] ;  /* 0x0000c80041417a20 */ /* 0x000fe20000410000 */
[----:B--2---:R-:W-:Y:S01]  /*10040*/  FMNMX.FTZ R72, R184, R72, !PT ;  /* 0x00000048b8487209 */ /* 0x004fe20007810000 */
        /* <DEDUP_REMOVED lines=12> */
[----:B------:R-:W-:Y:S02]  /*10110*/  FMUL.FTZ R78, R78, c[0x0][0x320] ;  /* 0x0000c8004e4e7a20 */ /* 0x000fe40000410000 */
[----:B----4-:R-:W-:Y:S02]  /*10120*/  FMUL.FTZ R74, R94, c[0x0][0x320] ;  /* 0x0000c8005e4a7a20 */ /* 0x010fe40000410000 */
[----:B------:R-:W-:Y:S02]  /*10130*/  FMUL.FTZ R25, R25, c[0x0][0x320] ;  /* 0x0000c80019197a20 */ /* 0x000fe40000410000 */
[----:B------:R-:W-:Y:S01]  /*10140*/  FMUL.FTZ R28, R28, c[0x0][0x320] ;  /* 0x0000c8001c1c7a20 */ /* 0x000fe20000410000 */
[----:B------:R-:W4:Y:S01]  /*10150*/  MUFU.TANH R228, R54 ;  /* 0x0000003600e47308 */ /* 0x000f220000002400 */
[----:B------:R-:W-:Y:S01]  /*10160*/  FMUL.FTZ R29, R29, c[0x0][0x320] ;  /* 0x0000c8001d1d7a20 */ /* 0x000fe20000410000 */
[----:B--2---:R-:W-:Y:S08]  /*10170*/  FMNMX.FTZ R72, R183, R72, !PT ;  /* 0x00000048b7487209 */ /* 0x004ff00007810000 */
[----:B------:R-:W2:Y:S01]  /*10180*/  MUFU.TANH R52, R52 ;  /* 0x0000003400347308 */ /* 0x000ea20000002400 */
[----:B-1----:R-:W-:Y:S09]  /*10190*/  MOV R190, R238 ;  /* 0x000000ee00be7202 */ /* 0x002ff20000000f00 */
[----:B------:R-:W-:Y:S01]  /*101a0*/  MUFU.TANH R226, R40 ;  /* 0x0000002800e27308 */ /* 0x000fe20000002400 */
[----:B----4-:R-:W-:Y:S09]  /*101b0*/  FMNMX.FTZ R0, R228, R0, !PT ;  /* 0x00000000e4007209 */ /* 0x010ff20007810000 */
[----:B------:R-:W1:Y:S01]  /*101c0*/  MUFU.TANH R40, R55 ;  /* 0x0000003700287308 */ /* 0x000e620000002400 */
[----:B--2---:R-:W-:Y:S09]  /*101d0*/  FMNMX.FTZ R72, R52, R72, !PT ;  /* 0x0000004834487209 */ /* 0x004ff20007810000 */
[----:B------:R-:W2:Y:S10]  /*101e0*/  MUFU.TANH R24, R24 ;  /* 0x0000001800187308 */ /* 0x000eb40000002400 */
[----:B------:R-:W4:Y:S01]  /*101f0*/  MUFU.TANH R234, R53 ;  /* 0x0000003500ea7308 */ /* 0x000f220000002400 */
[----:B-1----:R-:W-:Y:S09]  /*10200*/  FMNMX.FTZ R0, R40, R0, !PT ;  /* 0x0000000028007209 */ /* 0x002ff20007810000 */
[----:B------:R-:W1:Y:S01]  /*10210*/  MUFU.TANH R221, R66 ;  /* 0x0000004200dd7308 */ /* 0x000e620000002400 */
[----:B--2---:R-:W-:Y:S09]  /*10220*/  FMNMX.FTZ R4, R24, R5, !PT ;  /* 0x0000000518047209 */ /* 0x004ff20007810000 */
[----:B------:R-:W2:Y:S01]  /*10230*/  MUFU.TANH R25, R25 ;  /* 0x0000001900197308 */ /* 0x000ea20000002400 */
[----:B----4-:R-:W-:Y:S09]  /*10240*/  FMNMX.FTZ R72, R234, R72, !PT ;  /* 0x00000048ea487209 */ /* 0x010ff20007810000 */
        /* <DEDUP_REMOVED lines=14> */
[----:B------:R-:W-:Y:S01]  /*10330*/  MUFU.TANH R237, R43 ;  /* 0x0000002b00ed7308 */ /* 0x000fe20000002400 */
[----:B--2---:R-:W-:Y:S02]  /*10340*/  FMNMX.FTZ R3, R29, R4, !PT ;  /* 0x000000041d037209 */ /* 0x004fe40007810000 */
[----:B------:R-:W-:Y:S02]  /*10350*/  FMNMX.FTZ R4, R176, R102, !PT ;  /* 0x00000066b0047209 */ /* 0x000fe40007810000 */
[----:B------:R-:W-:Y:S05]  /*10360*/  FMNMX.FTZ R3, R226, R3, !PT ;  /* 0x00000003e2037209 */ /* 0x000fea0007810000 */
[----:B------:R-:W1:Y:S01]  /*10370*/  MUFU.TANH R43, R71 ;  /* 0x00000047002b7308 */ /* 0x000e620000002400 */
[----:B---3--:R-:W-:Y:S02]  /*10380*/  MOV R23, c[0x0][0x1e4] ;  /* 0x0000790000177a02 */ /* 0x008fe40000000f00 */
[----:B------:R-:W-:Y:S02]  /*10390*/  FMNMX.FTZ R4, R178, R4, !PT ;  /* 0x00000004b2047209 */ /* 0x000fe40007810000 */
[----:B----4-:R-:W-:Y:S04]  /*103a0*/  FMNMX.FTZ R72, R51, R72, !PT ;  /* 0x0000004833487209 */ /* 0x010fe80007810000 */
[----:B------:R-:W-:Y:S01]  /*103b0*/  FMNMX.FTZ R72, R191, R72, !PT ;  /* 0x00000048bf487209 */ /* 0x000fe20007810000 */
[----:B------:R-:W2:Y:S10]  /*103c0*/  MUFU.TANH R230, R82 ;  /* 0x0000005200e67308 */ /* 0x000eb40000002400 */
[----:B------:R-:W3:Y:S01]  /*103d0*/  MUFU.TANH R14, R14 ;  /* 0x0000000e000e7308 */ /* 0x000ee20000002400 */
[----:B-1----:R-:W-:Y:S09]  /*103e0*/  FMNMX.FTZ R0, R43, R0, !PT ;  /* 0x000000002b007209 */ /* 0x002ff20007810000 */
[----:B------:R-:W1:Y:S01]  /*103f0*/  MUFU.TANH R219, R80 ;  /* 0x0000005000db7308 */ /* 0x000e620000002400 */
[----:B--2---:R-:W-:Y:S09]  /*10400*/  FMNMX.FTZ R0, R230, R0, !PT ;  /* 0x00000000e6007209 */ /* 0x004ff20007810000 */
[----:B------:R-:W2:Y:S01]  /*10410*/  MUFU.TANH R236, R46 ;  /* 0x0000002e00ec7308 */ /* 0x000ea20000002400 */
[----:B---3--:R-:W-:Y:S04]  /*10420*/  FMNMX.FTZ R4, R14, R4, !PT ;  /* 0x000000040e047209 */ /* 0x008fe80007810000 */
[----:B------:R-:W-:Y:S05]  /*10430*/  FMNMX.FTZ R4, R179, R4, !PT ;  /* 0x00000004b3047209 */ /* 0x000fea0007810000 */
[----:B------:R-:W3:Y:S01]  /*10440*/  MUFU.TANH R46, R83 ;  /* 0x00000053002e7308 */ /* 0x000ee20000002400 */
[----:B-1----:R-:W-:Y:S09]  /*10450*/  FMNMX.FTZ R72, R219, R72, !PT ;  /* 0x00000048db487209 */ /* 0x002ff20007810000 */
[----:B------:R-:W1:Y:S01]  /*10460*/  MUFU.TANH R204, R81 ;  /* 0x0000005100cc7308 */ /* 0x000e620000002400 */
[----:B--2---:R-:W-:Y:S09]  /*10470*/  MOV R48, R236 ;  /* 0x000000ec00307202 */ /* 0x004ff20000000f00 */
[----:B------:R-:W2:Y:S01]  /*10480*/  MUFU.TANH R220, R86 ;  /* 0x0000005600dc7308 */ /* 0x000ea20000002400 */
[----:B---3--:R-:W-:Y:S09]  /*10490*/  FMNMX.FTZ R0, R46, R0, !PT ;  /* 0x000000002e007209 */ /* 0x008ff20007810000 */
[----:B------:R-:W3:Y:S01]  /*104a0*/  MUFU.TANH R182, R26 ;  /* 0x0000001a00b67308 */ /* 0x000ee20000002400 */
[----:B-1----:R-:W-:Y:S09]  /*104b0*/  FMNMX.FTZ R72, R204, R72, !PT ;  /* 0x00000048cc487209 */ /* 0x002ff20007810000 */
[----:B------:R-:W1:Y:S01]  /*104c0*/  MUFU.TANH R202, R41 ;  /* 0x0000002900ca7308 */ /* 0x000e620000002400 */
[----:B--2---:R-:W-:Y:S09]  /*104d0*/  FMNMX.FTZ R0, R220, R0, !PT ;  /* 0x00000000dc007209 */ /* 0x004ff20007810000 */
[----:B------:R-:W2:Y:S01]  /*104e0*/  MUFU.TANH R208, R84 ;  /* 0x0000005400d07308 */ /* 0x000ea20000002400 */
[----:B---3--:R-:W-:Y:S09]  /*104f0*/  FMNMX.FTZ R4, R182, R4, !PT ;  /* 0x00000004b6047209 */ /* 0x008ff20007810000 */
[----:B------:R-:W-:Y:S01]  /*10500*/  MUFU.TANH R196, R31 ;  /* 0x0000001f00c47308 */ /* 0x000fe20000002400 */
[----:B-1----:R-:W-:Y:S04]  /*10510*/  FMNMX.FTZ R3, R202, R3, !PT ;  /* 0x00000003ca037209 */ /* 0x002fe80007810000 */
[----:B------:R-:W-:Y:S05]  /*10520*/  FMNMX.FTZ R3, R201, R3, !PT ;  /* 0x00000003c9037209 */ /* 0x000fea0007810000 */
[----:B------:R-:W1:Y:S01]  /*10530*/  MUFU.TANH R31, R87 ;  /* 0x00000057001f7308 */ /* 0x000e620000002400 */
[----:B--2---:R-:W-:Y:S09]  /*10540*/  FMNMX.FTZ R72, R208, R72, !PT ;  /* 0x00000048d0487209 */ /* 0x004ff20007810000 */
[----:B------:R-:W2:Y:S10]  /*10550*/  MUFU.TANH R192, R27 ;  /* 0x0000001b00c07308 */ /* 0x000eb40000002400 */
[----:B------:R-:W-:Y:S01]  /*10560*/  MUFU.TANH R41, R42 ;  /* 0x0000002a00297308 */ /* 0x000fe20000002400 */
[----:B-1----:R-:W-:Y:S09]  /*10570*/  FMNMX.FTZ R0, R31, R0, !PT ;  /* 0x000000001f007209 */ /* 0x002ff20007810000 */
[----:B------:R-:W1:Y:S01]  /*10580*/  MUFU.TANH R42, R85 ;  /* 0x00000055002a7308 */ /* 0x000e620000002400 */
[----:B--2---:R-:W-:Y:S09]  /*10590*/  FMNMX.FTZ R4, R192, R4, !PT ;  /* 0x00000004c0047209 */ /* 0x004ff20007810000 */
        /* <DEDUP_REMOVED lines=8> */
[----:B------:R3:W4:Y:S01]  /*10620*/  MUFU.TANH R175, R99 ;  /* 0x0000006300af7308 */ /* 0x0007220000002400 */
[----:B------:R-:W-:Y:S02]  /*10630*/  FMNMX.FTZ R4, R41, R4, !PT ;  /* 0x0000000429047209 */ /* 0x000fe40007810000 */
[----:B-1----:R-:W-:Y:S02]  /*10640*/  FMNMX.FTZ R3, R30, R3, !PT ;  /* 0x000000031e037209 */ /* 0x002fe40007810000 */
[----:B------:R-:W-:Y:S05]  /*10650*/  MOV R45, R237 ;  /* 0x000000ed002d7202 */ /* 0x000fea0000000f00 */
[----:B------:R-:W1:Y:S01]  /*10660*/  MUFU.TANH R218, R56 ;  /* 0x0000003800da7308 */ /* 0x000e620000002400 */
[----:B------:R-:W-:Y:S02]  /*10670*/  FMNMX.FTZ R4, R45, R4, !PT ;  /* 0x000000042d047209 */ /* 0x000fe40007810000 */
[----:B--2---:R-:W-:Y:S02]  /*10680*/  FMNMX.FTZ R72, R173, R72, !PT ;  /* 0x00000048ad487209 */ /* 0x004fe40007810000 */
[----:B------:R-:W-:Y:S05]  /*10690*/  FMNMX.FTZ R4, R48, R4, !PT ;  /* 0x0000000430047209 */ /* 0x000fea0007810000 */
[----:B------:R-:W2:Y:S01]  /*106a0*/  MUFU.TANH R172, R97 ;  /* 0x0000006100ac7308 */ /* 0x000ea20000002400 */
[----:B---3--:R-:W-:Y:S02]  /*106b0*/  MOV R99, R239 ;  /* 0x000000ef00637202 */ /* 0x008fe40000000f00 */
[----:B----4-:R-:W-:Y:S07]  /*106c0*/  FMNMX.FTZ R0, R175, R0, !PT ;  /* 0x00000000af007209 */ /* 0x010fee0007810000 */
[----:B------:R-:W3:Y:S01]  /*106d0*/  MUFU.TANH R224, R57 ;  /* 0x0000003900e07308 */ /* 0x000ee20000002400 */
[----:B------:R-:W4:Y:S01]  /*106e0*/  SHFL.BFLY PT, R71, R0, 0x2, 0x1f ;  /* 0x0c401f0000477f89 */ /* 0x000f2200000e0000 */
[----:B-1----:R-:W-:Y:S08]  /*106f0*/  FMNMX.FTZ R3, R218, R3, !PT ;  /* 0x00000003da037209 */ /* 0x002ff00007810000 */
[----:B------:R-:W1:Y:S01]  /*10700*/  MUFU.TANH R233, R60 ;  /* 0x0000003c00e97308 */ /* 0x000e620000002400 */
[----:B--2---:R-:W-:Y:S05]  /*10710*/  FMNMX.FTZ R72, R172, R72, !PT ;  /* 0x00000048ac487209 */ /* 0x004fea0007810000 */
[----:B------:R-:W2:Y:S04]  /*10720*/  SHFL.BFLY PT, R5, R72, 0x2, 0x1f ;  /* 0x0c401f0048057f89 */ /* 0x000ea800000e0000 */
[----:B------:R-:W2:Y:S01]  /*10730*/  MUFU.TANH R225, R47 ;  /* 0x0000002f00e17308 */ /* 0x000ea20000002400 */
[----:B---3--:R-:W-:Y:S02]  /*10740*/  FMNMX.FTZ R3, R224, R3, !PT ;  /* 0x00000003e0037209 */ /* 0x008fe40007810000 */
[----:B----4-:R-:W-:Y:S07]  /*10750*/  FMNMX.FTZ R71, R0, R71, !PT ;  /* 0x0000004700477209 */ /* 0x010fee0007810000 */
[----:B------:R-:W3:Y:S01]  /*10760*/  MUFU.TANH R235, R61 ;  /* 0x0000003d00eb7308 */ /* 0x000ee20000002400 */
[----:B-1----:R-:W-:Y:S09]  /*10770*/  FMNMX.FTZ R3, R233, R3, !PT ;  /* 0x00000003e9037209 */ /* 0x002ff20007810000 */
[----:B------:R-:W1:Y:S01]  /*10780*/  MUFU.TANH R229, R58 ;  /* 0x0000003a00e57308 */ /* 0x000e620000002400 */
[----:B--2---:R-:W-:Y:S02]  /*10790*/  FMNMX.FTZ R72, R72, R5, !PT ;  /* 0x0000000548487209 */ /* 0x004fe40007810000 */
[----:B------:R-:W-:Y:S01]  /*107a0*/  MOV R50, R225 ;  /* 0x000000e100327202 */ /* 0x000fe20000000f00 */
[----:B------:R-:W2:Y:S01]  /*107b0*/  SHFL.BFLY PT, R5, R71, 0x1, 0x1f ;  /* 0x0c201f0047057f89 */ /* 0x000ea200000e0000 */
[----:B------:R-:W-:Y:S02]  /*107c0*/  IADD3 R225, R103, -0x1, RZ ;  /* 0xffffffff67e17810 */ /* 0x000fe40007ffe0ff */
[----:B------:R-:W-:Y:S03]  /*107d0*/  FMNMX.FTZ R4, R50, R4, !PT ;  /* 0x0000000432047209 */ /* 0x000fe60007810000 */
[----:B------:R-:W4:Y:S01]  /*107e0*/  MUFU.TANH R231, R73 ;  /* 0x0000004900e77308 */ /* 0x000f220000002400 */
[----:B---3--:R-:W-:Y:S01]  /*107f0*/  MOV R94, R235 ;  /* 0x000000eb005e7202 */ /* 0x008fe20000000f00 */
[----:B------:R-:W3:Y:S01]  /*10800*/  SHFL.BFLY PT, R7, R72, 0x1, 0x1f ;  /* 0x0c201f0048077f89 */ /* 0x000ee200000e0000 */
[----:B------:R-:W-:Y:S07]  /*10810*/  FMNMX.FTZ R3, R235, R3, !PT ;  /* 0x00000003eb037209 */ /* 0x000fee0007810000 */
[----:B------:R-:W3:Y:S01]  /*10820*/  MUFU.TANH R232, R59 ;  /* 0x0000003b00e87308 */ /* 0x000ee20000002400 */
[----:B------:R-:W-:Y:S02]  /*10830*/  FMNMX.FTZ R3, R44, R3, !PT ;  /* 0x000000032c037209 */ /* 0x000fe40007810000 */
[----:B-1----:R-:W-:Y:S07]  /*10840*/  FMNMX.FTZ R4, R229, R4, !PT ;  /* 0x00000004e5047209 */ /* 0x002fee0007810000 */
[----:B------:R-:W1:Y:S01]  /*10850*/  MUFU.TANH R222, R76 ;  /* 0x0000004c00de7308 */ /* 0x000e620000002400 */
[----:B--2---:R-:W-:Y:S02]  /*10860*/  FMNMX.FTZ R71, R71, R5, !PT ;  /* 0x0000000547477209 */ /* 0x004fe40007810000 */
[----:B----4-:R-:W-:Y:S02]  /*10870*/  FMNMX.FTZ R3, R231, R3, !PT ;  /* 0x00000003e7037209 */ /* 0x010fe40007810000 */
[----:B---3--:R-:W-:Y:S05]  /*10880*/  FMNMX.FTZ R72, R72, R7, !PT ;  /* 0x0000000748487209 */ /* 0x008fea0007810000 */
[----:B------:R-:W2:Y:S01]  /*10890*/  MUFU.TANH R215, R77 ;  /* 0x0000004d00d77308 */ /* 0x000ea20000002400 */
[----:B------:R-:W-:Y:S09]  /*108a0*/  FMNMX.FTZ R4, R232, R4, !PT ;  /* 0x00000004e8047209 */ /* 0x000ff20007810000 */
[----:B------:R2:W-:Y:S01]  /*108b0*/  MUFU.TANH R26, R93 ;  /* 0x0000005d001a7308 */ /* 0x0005e20000002400 */
[----:B-1----:R-:W-:Y:S09]  /*108c0*/  FMNMX.FTZ R3, R222, R3, !PT ;  /* 0x00000003de037209 */ /* 0x002ff20007810000 */
[----:B------:R-:W1:Y:S10]  /*108d0*/  MUFU.TANH R206, R62 ;  /* 0x0000003e00ce7308 */ /* 0x000e740000002400 */
[----:B------:R-:W3:Y:S01]  /*108e0*/  MUFU.TANH R205, R63 ;  /* 0x0000003f00cd7308 */ /* 0x000ee20000002400 */
[----:B--2---:R-:W-:Y:S04]  /*108f0*/  MOV R93, R215 ;  /* 0x000000d7005d7202 */ /* 0x004fe80000000f00 */
[----:B------:R-:W-:Y:S05]  /*10900*/  FMNMX.FTZ R3, R93, R3, !PT ;  /* 0x000000035d037209 */ /* 0x000fea0007810000 */
[----:B------:R-:W2:Y:S01]  /*10910*/  MUFU.TANH R174, R88 ;  /* 0x0000005800ae7308 */ /* 0x000ea20000002400 */
[----:B-1----:R-:W-:Y:S09]  /*10920*/  FMNMX.FTZ R0, R206, R4, !PT ;  /* 0x00000004ce007209 */ /* 0x002ff20007810000 */
[----:B------:R-:W1:Y:S01]  /*10930*/  MUFU.TANH R47, R89 ;  /* 0x00000059002f7308 */ /* 0x000e620000002400 */
[----:B---3--:R-:W-:Y:S04]  /*10940*/  FMNMX.FTZ R0, R205, R0, !PT ;  /* 0x00000000cd007209 */ /* 0x008fe80007810000 */
[----:B------:R-:W-:Y:S01]  /*10950*/  FMNMX.FTZ R4, R99, R0, !PT ;  /* 0x0000000063047209 */ /* 0x000fe20007810000 */
[----:B------:R-:W-:Y:S04]  /*10960*/  FMUL.FTZ R0, R95, c[0x0][0x320] ;  /* 0x0000c8005f007a20 */ /* 0x000fe80000410000 */
[----:B------:R-:W3:Y:S01]  /*10970*/  MUFU.TANH R27, R92 ;  /* 0x0000005c001b7308 */ /* 0x000ee20000002400 */
[----:B------:R-:W-:Y:S02]  /*10980*/  MOV R95, R234 ;  /* 0x000000ea005f7202 */ /* 0x000fe40000000f00 */
[----:B------:R-:W-:Y:S02]  /*10990*/  FMNMX.FTZ R4, R190, R4, !PT ;  /* 0x00000004be047209 */ /* 0x000fe40007810000 */
[----:B--2---:R-:W-:Y:S05]  /*109a0*/  FMNMX.FTZ R3, R174, R3, !PT ;  /* 0x00000003ae037209 */ /* 0x004fea0007810000 */
[----:B------:R2:W-:Y:S01]  /*109b0*/  MUFU.TANH R75, R0 ;  /* 0x00000000004b7308 */ /* 0x0005e20000002400 */
[----:B-1----:R-:W-:Y:S09]  /*109c0*/  FMNMX.FTZ R3, R47, R3, !PT ;  /* 0x000000032f037209 */ /* 0x002ff20007810000 */
[----:B------:R-:W1:Y:S01]  /*109d0*/  MUFU.TANH R98, R78 ;  /* 0x0000004e00627308 */ /* 0x000e620000002400 */
[----:B---3--:R-:W-:Y:S02]  /*109e0*/  FMNMX.FTZ R3, R27, R3, !PT ;  /* 0x000000031b037209 */ /* 0x008fe40007810000 */
[----:B------:R-:W-:Y:S02]  /*109f0*/  MOV R92, R226 ;  /* 0x000000e2005c7202 */ /* 0x000fe40000000f00 */
[----:B------:R-:W-:Y:S05]  /*10a00*/  FMNMX.FTZ R3, R26, R3, !PT ;  /* 0x000000031a037209 */ /* 0x000fea0007810000 */
[----:B------:R-:W3:Y:S01]  /*10a10*/  MUFU.TANH R96, R79 ;  /* 0x0000004f00607308 */ /* 0x000ee20000002400 */
[----:B------:R-:W4:Y:S01]  /*10a20*/  SHFL.BFLY PT, R6, R3, 0x2, 0x1f ;  /* 0x0c401f0003067f89 */ /* 0x000f2200000e0000 */
[----:B--2---:R-:W-:Y:S04]  /*10a30*/  FADD.FTZ R0, -R72, R2 ;  /* 0x0000000248007221 */ /* 0x004fe80000010100 */
[----:B------:R-:W-:Y:S04]  /*10a40*/  FMUL.FTZ R2, R0, c[0x0][0x2d0] ;  /* 0x0000b40000027a20 */ /* 0x000fe80000410000 */
[----:B------:R-:W2:Y:S01]  /*10a50*/  MUFU.TANH R215, R90 ;  /* 0x0000005a00d77308 */ /* 0x000ea20000002400 */
[----:B-1----:R-:W-:Y:S09]  /*10a60*/  FMNMX.FTZ R4, R98, R4, !PT ;  /* 0x0000000462047209 */ /* 0x002ff20007810000 */
[----:B------:R-:W1:Y:S01]  /*10a70*/  MUFU.TANH R97, R91 ;  /* 0x0000005b00617308 */ /* 0x000e620000002400 */
[----:B---3--:R-:W-:Y:S02]  /*10a80*/  FMNMX.FTZ R4, R96, R4, !PT ;  /* 0x0000000460047209 */ /* 0x008fe40007810000 */
[----:B----4-:R-:W-:Y:S02]  /*10a90*/  FMNMX.FTZ R3, R3, R6, !PT ;  /* 0x0000000603037209 */ /* 0x010fe40007810000 */
[----:B------:R-:W-:Y:S05]  /*10aa0*/  @P0 SHF.R.S32.HI R6, RZ, 0x1f, R225 ;  /* 0x0000001fff060819 */ /* 0x000fea00000114e1 */
[----:B------:R-:W3:Y:S01]  /*10ab0*/  MUFU.TANH R74, R74 ;  /* 0x0000004a004a7308 */ /* 0x000ee20000002400 */
[----:B------:R-:W4:Y:S01]  /*10ac0*/  SHFL.BFLY PT, R70, R3, 0x1, 0x1f ;  /* 0x0c201f0003467f89 */ /* 0x000f2200000e0000 */
[----:B--2---:R-:W-:Y:S01]  /*10ad0*/  FMNMX.FTZ R4, R215, R4, !PT ;  /* 0x00000004d7047209 */ /* 0x004fe20007810000 */
[----:B------:R-:W-:Y:S04]  /*10ae0*/  @P0 IMAD R6, R6, c[0x0][0x1e0], RZ ;  /* 0x0000780006060a24 */ /* 0x000fe800078e02ff */
[----:B------:R-:W-:Y:S03]  /*10af0*/  @P0 IMAD R6, R225, c[0x0][0x1e4], R6 ;  /* 0x00007900e1060a24 */ /* 0x000fe600078e0206 */
[----:B------:R2:W2:Y:S01]  /*10b00*/  MUFU.EX2 R73, R2 ;  /* 0x0000000200497308 */ /* 0x0004a20000000800 */
[----:B-1----:R-:W-:Y:S04]  /*10b10*/  FMNMX.FTZ R0, R97, R4, !PT ;  /* 0x0000000461007209 */ /* 0x002fe80007810000 */
[----:B---3--:R-:W-:Y:S02]  /*10b20*/  FMNMX.FTZ R0, R74, R0, !PT ;  /* 0x000000004a007209 */ /* 0x008fe40007810000 */
[----:B----4-:R-:W-:Y:S02]  /*10b30*/  FMNMX.FTZ R70, R3, R70, !PT ;  /* 0x0000004603467209 */ /* 0x010fe40007810000 */
[----:B------:R-:W-:Y:S05]  /*10b40*/  FMNMX.FTZ R0, R75, R0, !PT ;  /* 0x000000004b007209 */ /* 0x000fea0007810000 */
[----:B------:R-:W1:Y:S01]  /*10b50*/  SHFL.BFLY PT, R3, R0, 0x2, 0x1f ;  /* 0x0c401f0000037f89 */ /* 0x000e6200000e0000 */
[----:B--2---:R-:W-:Y:S02]  /*10b60*/  FADD.FTZ R2, -R71, R100 ;  /* 0x0000006447027221 */ /* 0x004fe40000010100 */
[----:B------:R-:W-:Y:S02]  /*10b70*/  FMUL.FTZ R100, R72, c[0x0][0x2d0] ;  /* 0x0000b40048647a20 */ /* 0x000fe40000410000 */
[----:B------:R-:W-:Y:S02]  /*10b80*/  FMUL.FTZ R2, R2, c[0x0][0x2d0] ;  /* 0x0000b40002027a20 */ /* 0x000fe40000410000 */
[--C-:B------:R-:W-:Y:S01]  /*10b90*/  FFMA.FTZ R4, R169, c[0x0][0x2d0], -R100.reuse ;  /* 0x0000b400a9047a23 */ /* 0x100fe20000010864 */
[----:B------:R-:W-:Y:S01]  /*10ba0*/  MOV R169, R47 ;  /* 0x0000002f00a97202 */ /* 0x000fe20000000f00 */
[----:B------:R2:W-:Y:S01]  /*10bb0*/  MUFU.EX2 R69, R2 ;  /* 0x0000000200457308 */ /* 0x0005e20000000800 */
[--C-:B------:R-:W-:Y:S09]  /*10bc0*/  FFMA.FTZ R56, R183, c[0x0][0x2d0], -R100.reuse ;  /* 0x0000b400b7387a23 */ /* 0x100ff20000010864 */
[----:B------:R-:W-:Y:S01]  /*10bd0*/  MUFU.EX2 R246, R4 ;  /* 0x0000000400f67308 */ /* 0x000fe20000000800 */
[----:B-1----:R-:W-:Y:S01]  /*10be0*/  FMNMX.FTZ R0, R0, R3, !PT ;  /* 0x0000000300007209 */ /* 0x002fe20007810000 */
[--C-:B------:R-:W-:Y:S02]  /*10bf0*/  FFMA.FTZ R3, R17, c[0x0][0x2d0], -R100.reuse ;  /* 0x0000b40011037a23 */ /* 0x100fe40000010864 */
[----:B------:R-:W-:Y:S01]  /*10c00*/  FMUL.FTZ R17, R73, R117 ;  /* 0x0000007549117220 */ /* 0x000fe20000410000 */
[----:B------:R-:W-:Y:S05]  /*10c10*/  MOV R117, R229 ;  /* 0x000000e500757202 */ /* 0x000fea0000000f00 */
[----:B------:R1:W-:Y:S01]  /*10c20*/  MUFU.EX2 R252, R3 ;  /* 0x0000000300fc7308 */ /* 0x0003e20000000800 */
[----:B--2---:R-:W-:Y:S02]  /*10c30*/  FADD.FTZ R2, -R70, R101 ;  /* 0x0000006546027221 */ /* 0x004fe40000010100 */
[----:B------:R-:W-:Y:S02]  /*10c40*/  FMUL.FTZ R101, R71, c[0x0][0x2d0] ;  /* 0x0000b40047657a20 */ /* 0x000fe40000410000 */
[----:B------:R-:W-:Y:S02]  /*10c50*/  FMUL.FTZ R2, R2, c[0x0][0x2d0] ;  /* 0x0000b40002027a20 */ /* 0x000fe40000410000 */
[--C-:B------:R-:W-:Y:S03]  /*10c60*/  FFMA.FTZ R60, R199, c[0x0][0x2d0], -R101.reuse ;  /* 0x0000b400c73c7a23 */ /* 0x100fe60000010865 */
[----:B------:R2:W3:Y:S01]  /*10c70*/  MUFU.EX2 R68, R2 ;  /* 0x0000000200447308 */ /* 0x0004e20000000800 */
[--C-:B-1----:R-:W-:Y:S01]  /*10c80*/  FFMA.FTZ R3, R177, c[0x0][0x2d0], -R101.reuse ;  /* 0x0000b400b1037a23 */ /* 0x102fe20000010865 */
[----:B------:R-:W-:Y:S08]  /*10c90*/  MOV R177, R31 ;  /* 0x0000001f00b17202 */ /* 0x000ff00000000f00 */
[----:B------:R1:W-:Y:S01]  /*10ca0*/  MUFU.EX2 R244, R3 ;  /* 0x0000000300f47308 */ /* 0x0003e20000000800 */
[--C-:B--2---:R-:W-:Y:S01]  /*10cb0*/  FFMA.FTZ R2, R168, c[0x0][0x2d0], -R100.reuse ;  /* 0x0000b400a8027a23 */ /* 0x104fe20000010864 */
[----:B------:R-:W-:Y:S01]  /*10cc0*/  MOV R168, R27 ;  /* 0x0000001b00a87202 */ /* 0x000fe20000000f00 */
[C---:B---3--:R-:W-:Y:S07]  /*10cd0*/  FMUL.FTZ R57, R68.reuse, R157 ;  /* 0x0000009d44397220 */ /* 0x048fee0000410000 */
[----:B------:R2:W3:Y:S01]  /*10ce0*/  MUFU.EX2 R251, R2 ;  /* 0x0000000200fb7308 */ /* 0x0004e20000000800 */
[----:B------:R-:W-:Y:S02]  /*10cf0*/  FMUL.FTZ R61, R68, R161 ;  /* 0x000000a1443d7220 */ /* 0x000fe40000410000 */
[--C-:B-1----:R-:W-:Y:S01]  /*10d00*/  FFMA.FTZ R3, R170, c[0x0][0x2d0], -R101.reuse ;  /* 0x0000b400aa037a23 */ /* 0x102fe20000010865 */
[----:B------:R-:W-:Y:S06]  /*10d10*/  MOV R170, R233 ;  /* 0x000000e900aa7202 */ /* 0x000fec0000000f00 */
[----:B------:R1:W4:Y:S01]  /*10d20*/  MUFU.EX2 R247, R3 ;  /* 0x0000000300f77308 */ /* 0x0003220000000800 */
[----:B--2---:R-:W-:Y:S01]  /*10d30*/  FFMA.FTZ R2, R16, c[0x0][0x2d0], -R100 ;  /* 0x0000b40010027a23 */ /* 0x004fe20000010864 */
[----:B---3--:R-:W-:Y:S08]  /*10d40*/  F2FP.PACK_AB R76, R251, R246 ;  /* 0x000000f6fb4c723e */ /* 0x008ff000000000ff */
[----:B------:R2:W3:Y:S01]  /*10d50*/  MUFU.EX2 R250, R2 ;  /* 0x0000000200fa7308 */ /* 0x0004e20000000800 */
[--C-:B-1----:R-:W-:Y:S01]  /*10d60*/  FFMA.FTZ R3, R18, c[0x0][0x2d0], -R101.reuse ;  /* 0x0000b40012037a23 */ /* 0x102fe20000010865 */
[----:B----4-:R-:W-:Y:S01]  /*10d70*/  F2FP.PACK_AB R77, R247, R244 ;  /* 0x000000f4f74d723e */ /* 0x010fe200000000ff */
[----:B------:R-:W-:Y:S01]  /*10d80*/  FMUL.FTZ R18, R69, R118 ;  /* 0x0000007645127220 */ /* 0x000fe20000410000 */
[----:B------:R-:W-:Y:S06]  /*10d90*/  MOV R118, R49 ;  /* 0x0000003100767202 */ /* 0x000fec0000000f00 */
[----:B------:R1:W-:Y:S01]  /*10da0*/  MUFU.EX2 R249, R3 ;  /* 0x0000000300f97308 */ /* 0x0003e20000000800 */
[----:B------:R-:W-:Y:S01]  /*10db0*/  FMUL.FTZ R49, R73, R149 ;  /* 0x0000009549317220 */ /* 0x000fe20000410000 */
[----:B--2---:R-:W1:Y:S01]  /*10dc0*/  SHFL.BFLY PT, R2, R0, 0x1, 0x1f ;  /* 0x0c201f0000027f89 */ /* 0x004e6200000e0000 */
[----:B---3--:R-:W-:Y:S02]  /*10dd0*/  F2FP.PACK_AB R78, R252, R250 ;  /* 0x000000fafc4e723e */ /* 0x008fe400000000ff */
[----:B-1----:R-:W-:Y:S01]  /*10de0*/  FMNMX.FTZ R3, R0, R2, !PT ;  /* 0x0000000200037209 */ /* 0x002fe20007810000 */
[----:B------:R-:W-:Y:S02]  /*10df0*/  FFMA.FTZ R0, R19, c[0x0][0x2d0], -R101 ;  /* 0x0000b40013007a23 */ /* 0x000fe40000010865 */
[----:B------:R-:W-:Y:S01]  /*10e00*/  FMUL.FTZ R19, R69, R119 ;  /* 0x0000007745137220 */ /* 0x000fe20000410000 */
[----:B------:R-:W-:Y:S01]  /*10e10*/  MOV R119, R207 ;  /* 0x000000cf00777202 */ /* 0x000fe20000000f00 */
[----:B------:R1:W2:Y:S02]  /*10e20*/  MUFU.EX2 R248, R0 ;  /* 0x0000000000f87308 */ /* 0x0002a40000000800 */
[----:B-1----:R-:W-:Y:S01]  /*10e30*/  FADD.FTZ R0, -R3, R102 ;  /* 0x0000006603007221 */ /* 0x002fe20000010100 */
[----:B--2---:R-:W-:Y:S01]  /*10e40*/  F2FP.PACK_AB R79, R248, R249 ;  /* 0x000000f9f84f723e */ /* 0x004fe200000000ff */
[----:B------:R-:W-:Y:S02]  /*10e50*/  FMUL.FTZ R102, R70, c[0x0][0x2d0] ;  /* 0x0000b40046667a20 */ /* 0x000fe40000410000 */
[----:B------:R-:W-:Y:S02]  /*10e60*/  FMUL.FTZ R0, R0, c[0x0][0x2d0] ;  /* 0x0000b40000007a20 */ /* 0x000fe40000410000 */
[--C-:B------:R-:W-:Y:S01]  /*10e70*/  FFMA.FTZ R2, R180, c[0x0][0x2d0], -R102.reuse ;  /* 0x0000b400b4027a23 */ /* 0x100fe20000010866 */
[----:B------:R-:W-:Y:S01]  /*10e80*/  MOV R180, R42 ;  /* 0x0000002a00b47202 */ /* 0x000fe20000000f00 */
[--C-:B------:R-:W-:Y:S02]  /*10e90*/  FFMA.FTZ R92, R92, c[0x0][0x2d0], -R102.reuse ;  /* 0x0000b4005c5c7a23 */ /* 0x100fe40000010866 */
[----:B------:R1:W-:Y:S01]  /*10ea0*/  MUFU.EX2 R241, R2 ;  /* 0x0000000200f17308 */ /* 0x0003e20000000800 */
[--C-:B------:R-:W-:Y:S02]  /*10eb0*/  FFMA.FTZ R16, R25, c[0x0][0x2d0], -R102.reuse ;  /* 0x0000b40019107a23 */ /* 0x100fe40000010866 */
[----:B------:R-:W-:Y:S07]  /*10ec0*/  FMUL.FTZ R25, R68, R125 ;  /* 0x0000007d44197220 */ /* 0x000fee0000410000 */
[----:B------:R-:W2:Y:S01]  /*10ed0*/  MUFU.EX2 R0, R0 ;  /* 0x0000000000007308 */ /* 0x000ea20000000800 */
[--C-:B-1----:R-:W-:Y:S01]  /*10ee0*/  FFMA.FTZ R2, R171, c[0x0][0x2d0], -R102.reuse ;  /* 0x0000b400ab027a23 */ /* 0x102fe20000010866 */
[----:B------:R-:W-:Y:S08]  /*10ef0*/  MOV R171, R231 ;  /* 0x000000e700ab7202 */ /* 0x000ff00000000f00 */
[----:B------:R1:W-:Y:S01]  /*10f00*/  MUFU.EX2 R231, R16 ;  /* 0x0000001000e77308 */ /* 0x0003e20000000800 */
[C---:B--2---:R-:W-:Y:S02]  /*10f10*/  FMUL.FTZ R27, R0.reuse, R127 ;  /* 0x0000007f001b7220 */ /* 0x044fe40000410000 */
[C---:B------:R-:W-:Y:S07]  /*10f20*/  FMUL.FTZ R31, R0.reuse, R131 ;  /* 0x00000083001f7220 */ /* 0x040fee0000410000 */
[----:B------:R2:W3:Y:S01]  /*10f30*/  MUFU.EX2 R242, R2 ;  /* 0x0000000200f27308 */ /* 0x0004e20000000800 */
[C---:B------:R-:W-:Y:S02]  /*10f40*/  FMUL.FTZ R42, R0.reuse, R142 ;  /* 0x0000008e002a7220 */ /* 0x040fe40000410000 */
[C---:B------:R-:W-:Y:S02]  /*10f50*/  FMUL.FTZ R47, R0.reuse, R147 ;  /* 0x00000093002f7220 */ /* 0x040fe40000410000 */
[C---:B------:R-:W-:Y:S02]  /*10f60*/  FMUL.FTZ R58, R0.reuse, R158 ;  /* 0x0000009e003a7220 */ /* 0x040fe40000410000 */
[C---:B------:R-:W-:Y:S02]  /*10f70*/  FMUL.FTZ R59, R0.reuse, R159 ;  /* 0x0000009f003b7220 */ /* 0x040fe40000410000 */
[C---:B------:R-:W-:Y:S02]  /*10f80*/  FMUL.FTZ R62, R0.reuse, R162 ;  /* 0x000000a2003e7220 */ /* 0x040fe40000410000 */
[----:B------:R-:W-:Y:S02]  /*10f90*/  FMUL.FTZ R63, R0, R163 ;  /* 0x000000a3003f7220 */ /* 0x000fe40000410000 */
[----:B-1----:R-:W-:Y:S01]  /*10fa0*/  FMUL.FTZ R16, R73, R116 ;  /* 0x0000007449107220 */ /* 0x002fe20000410000 */
[----:B------:R-:W-:Y:S01]  /*10fb0*/  MOV R116, R50 ;  /* 0x0000003200747202 */ /* 0x000fe20000000f00 */
[----:B------:R-:W-:Y:S02]  /*10fc0*/  FMUL.FTZ R50, R69, R150 ;  /* 0x0000009645327220 */ /* 0x000fe40000410000 */
[--C-:B--2---:R-:W-:Y:S01]  /*10fd0*/  FFMA.FTZ R2, R12, c[0x0][0x2d0], -R102.reuse ;  /* 0x0000b4000c027a23 */ /* 0x104fe20000010866 */
[----:B---3--:R-:W-:Y:S03]  /*10fe0*/  F2FP.PACK_AB R64, R242, R241 ;  /* 0x000000f1f240723e */ /* 0x008fe600000000ff */
[----:B------:R1:W-:Y:S02]  /*10ff0*/  MUFU.EX2 R243, R2 ;  /* 0x0000000200f37308 */ /* 0x0003e40000000800 */
[----:B-1----:R-:W-:Y:S08]  /*11000*/  FFMA.FTZ R2, R13, c[0x0][0x2d0], -R102 ;  /* 0x0000b4000d027a23 */ /* 0x002ff00000010866 */
[----:B------:R1:W2:Y:S02]  /*11010*/  MUFU.EX2 R245, R2 ;  /* 0x0000000200f57308 */ /* 0x0002a40000000800 */
[----:B-1----:R-:W-:Y:S01]  /*11020*/  FMUL.FTZ R2, R3, c[0x0][0x2d0] ;  /* 0x0000b40003027a20 */ /* 0x002fe20000410000 */
[----:B--2---:R-:W-:Y:S03]  /*11030*/  F2FP.PACK_AB R66, R245, R243 ;  /* 0x000000f3f542723e */ /* 0x004fe600000000ff */
[--C-:B------:R-:W-:Y:S01]  /*11040*/  FFMA.FTZ R4, R176, c[0x0][0x2d0], -R2.reuse ;  /* 0x0000b400b0047a23 */ /* 0x100fe20000010802 */
[----:B------:R-:W-:Y:S01]  /*11050*/  MOV R176, R43 ;  /* 0x0000002b00b07202 */ /* 0x000fe20000000f00 */
[--C-:B------:R-:W-:Y:S02]  /*11060*/  FFMA.FTZ R7, R14, c[0x0][0x2d0], -R2.reuse ;  /* 0x0000b4000e077a23 */ /* 0x100fe40000010802 */
[----:B------:R1:W-:Y:S01]  /*11070*/  MUFU.EX2 R186, R4 ;  /* 0x0000000400ba7308 */ /* 0x0003e20000000800 */
[--C-:B------:R-:W-:Y:S02]  /*11080*/  FFMA.FTZ R8, R179, c[0x0][0x2d0], -R2.reuse ;  /* 0x0000b400b3087a23 */ /* 0x100fe40000010802 */
[C---:B------:R-:W-:Y:S01]  /*11090*/  FMUL.FTZ R14, R0.reuse, R114 ;  /* 0x00000072000e7220 */ /* 0x040fe20000410000 */
[----:B------:R-:W-:Y:S01]  /*110a0*/  MOV R114, R52 ;  /* 0x0000003400727202 */ /* 0x000fe20000000f00 */
[----:B------:R-:W-:Y:S02]  /*110b0*/  FMUL.FTZ R43, R0, R143 ;  /* 0x0000008f002b7220 */ /* 0x000fe40000410000 */
[--C-:B------:R-:W-:Y:S03]  /*110c0*/  FFMA.FTZ R74, R74, c[0x0][0x2d0], -R2.reuse ;  /* 0x0000b4004a4a7a23 */ /* 0x100fe60000010802 */
[----:B------:R2:W-:Y:S10]  /*110d0*/  MUFU.EX2 R188, R7 ;  /* 0x0000000700bc7308 */ /* 0x0005f40000000800 */
[----:B------:R-:W3:Y:S01]  /*110e0*/  MUFU.EX2 R185, R8 ;  /* 0x0000000800b97308 */ /* 0x000ee20000000800 */
[----:B-1----:R-:W-:Y:S01]  /*110f0*/  FFMA.FTZ R4, R178, c[0x0][0x2d0], -R2 ;  /* 0x0000b400b2047a23 */ /* 0x002fe20000010802 */
[----:B------:R-:W-:Y:S08]  /*11100*/  MOV R178, R232 ;  /* 0x000000e800b27202 */ /* 0x000ff00000000f00 */
[----:B------:R1:W4:Y:S01]  /*11110*/  MUFU.EX2 R187, R4 ;  /* 0x0000000400bb7308 */ /* 0x0003220000000800 */
[----:B--2---:R-:W-:Y:S02]  /*11120*/  @P0 MOV R7, R37 ;  /* 0x0000002500070202 */ /* 0x004fe40000000f00 */
[----:B---3--:R-:W-:Y:S01]  /*11130*/  F2FP.PACK_AB R67, R185, R188 ;  /* 0x000000bcb943723e */ /* 0x008fe200000000ff */
[----:B-1----:R-:W-:Y:S01]  /*11140*/  @P0 IMAD.WIDE.U32 R4, R225, c[0x0][0x1e0], RZ ;  /* 0x00007800e1040a25 */ /* 0x002fe200078e00ff */
[----:B----4-:R-:W-:Y:S04]  /*11150*/  F2FP.PACK_AB R65, R187, R186 ;  /* 0x000000babb41723e */ /* 0x010fe800000000ff */
[----:B------:R-:W-:Y:S02]  /*11160*/  @P0 IADD3 R5, R5, R6, RZ ;  /* 0x0000000605050210 */ /* 0x000fe40007ffe0ff */
[----:B------:R-:W-:Y:S02]  /*11170*/  @P0 MOV R6, R22 ;  /* 0x0000001600060202 */ /* 0x000fe40000000f00 */
[----:B------:R-:W-:Y:S01]  /*11180*/  MOV R22, c[0x0][0x1e0] ;  /* 0x0000780000167a02 */ /* 0x000fe20000000f00 */
[----:B------:R-:W-:Y:S02]  /*11190*/  @P0 IMAD R5, R5, 0x60, RZ ;  /* 0x0000006005050824 */ /* 0x000fe400078e02ff */
[----:B------:R-:W-:Y:S01]  /*111a0*/  @P0 IMAD.WIDE.U32 R6, R4, 0x60, R6 ;  /* 0x0000006004060825 */ /* 0x000fe200078e0006 */
[C---:B------:R-:W-:Y:S02]  /*111b0*/  @P0 SHF.L.U32 R13, R22.reuse, 0x5, RZ ;  /* 0x00000005160d0819 */ /* 0x040fe400000006ff */
[----:B------:R-:W-:Y:S02]  /*111c0*/  @P0 SHF.L.U64.HI R12, R22, 0x5, R23 ;  /* 0x00000005160c0819 */ /* 0x000fe40000010217 */
[----:B------:R-:W-:Y:S01]  /*111d0*/  @P0 IADD3 R5, R7, R5, RZ ;  /* 0x0000000507050210 */ /* 0x000fe20007ffe0ff */
[--C-:B------:R-:W-:Y:S01]  /*111e0*/  FFMA.FTZ R7, R20, c[0x0][0x2d0], -R100.reuse ;  /* 0x0000b40014077a23 */ /* 0x100fe20000010864 */
[C---:B------:R-:W-:Y:S03]  /*111f0*/  @P0 LEA R4, P1, R6.reuse, c[0x0][0x1c8], 0x1 ;  /* 0x0000720006040a11 */ /* 0x040fe600078208ff */
[----:B------:R1:W-:Y:S01]  /*11200*/  MUFU.EX2 R240, R7 ;  /* 0x0000000700f07308 */ /* 0x0003e20000000800 */
[----:B------:R-:W-:Y:S02]  /*11210*/  @P0 LEA.HI.X R5, R6, c[0x0][0x1cc], R5, 0x1, P1 ;  /* 0x0000730006050a11 */ /* 0x000fe400008f0c05 */
[-C--:B------:R-:W-:Y:S03]  /*11220*/  @P0 IADD3 R10, P2, R4, R13.reuse, RZ ;  /* 0x0000000d040a0210 */ /* 0x080fe60007f5e0ff */
[----:B------:R2:W-:Y:S01]  /*11230*/  @P0 LDGSTS.E.BYPASS.LTC128B.128 [R227+0x3100], [R4.64], !P6 ;  /* 0x0310000004e30fae */ /* 0x0005e2000f101d4c */
[-C--:B------:R-:W-:Y:S02]  /*11240*/  @P0 IADD3.X R11, R5, R12.reuse, RZ, P2, !PT ;  /* 0x0000000c050b0210 */ /* 0x080fe400017fe4ff */
[-C--:B------:R-:W-:Y:S04]  /*11250*/  @P0 IADD3 R8, P1, R10, R13.reuse, RZ ;  /* 0x0000000d0a080210 */ /* 0x080fe80007f3e0ff */
[----:B------:R-:W-:Y:S01]  /*11260*/  @P0 IADD3.X R9, R11, R12, RZ, P1, !PT ;  /* 0x0000000c0b090210 */ /* 0x000fe20000ffe4ff */
[----:B------:R3:W-:Y:S01]  /*11270*/  @P0 LDGSTS.E.BYPASS.LTC128B.128 [R227+0x3900], [R10.64], !P6 ;  /* 0x039000000ae30fae */ /* 0x0007e2000f101d4c */
[-C--:B------:R-:W-:Y:S07]  /*11280*/  @P0 IADD3 R6, P3, R8, R13.reuse, RZ ;  /* 0x0000000d08060210 */ /* 0x080fee0007f7e0ff */
[----:B------:R4:W-:Y:S01]  /*11290*/  @P0 LDGSTS.E.BYPASS.LTC128B.128 [R227+0x4100], [R8.64], !P6 ;  /* 0x0410000008e30fae */ /* 0x0009e2000f101d4c */
[--C-:B-1----:R-:W-:Y:S04]  /*112a0*/  FFMA.FTZ R7, R21, c[0x0][0x2d0], -R100.reuse ;  /* 0x0000b40015077a23 */ /* 0x102fe80000010864 */
[----:B------:R1:W-:Y:S01]  /*112b0*/  MUFU.EX2 R239, R7 ;  /* 0x0000000700ef7308 */ /* 0x0003e20000000800 */
[-C--:B--2---:R-:W-:Y:S04]  /*112c0*/  @P0 IADD3 R4, P2, R6, R13.reuse, RZ ;  /* 0x0000000d06040210 */ /* 0x084fe80007f5e0ff */
[----:B---3--:R-:W-:Y:S01]  /*112d0*/  @P0 IADD3 R10, P1, R4, R13, RZ ;  /* 0x0000000d040a0210 */ /* 0x008fe20007f3e0ff */
[----:B------:R-:W-:Y:S02]  /*112e0*/  FFMA.FTZ R11, R32, c[0x0][0x2d0], -R100 ;  /* 0x0000b400200b7a23 */ /* 0x000fe40000010864 */
[----:B------:R-:W-:Y:S02]  /*112f0*/  FFMA.FTZ R32, R192, c[0x0][0x2d0], -R2 ;  /* 0x0000b400c0207a23 */ /* 0x000fe40000010802 */
[----:B------:R2:W-:Y:S01]  /*11300*/  MUFU.EX2 R238, R11 ;  /* 0x0000000b00ee7308 */ /* 0x0005e20000000800 */
[C---:B------:R-:W-:Y:S01]  /*11310*/  FMUL.FTZ R13, R68.reuse, R113 ;  /* 0x00000071440d7220 */ /* 0x040fe20000410000 */
[----:B------:R-:W-:Y:S01]  /*11320*/  MOV R113, R51 ;  /* 0x0000003300717202 */ /* 0x000fe20000000f00 */
[----:B----4-:R-:W-:Y:S01]  /*11330*/  FMUL.FTZ R8, R68, R108 ;  /* 0x0000006c44087220 */ /* 0x010fe20000410000 */
[----:B------:R-:W-:Y:S01]  /*11340*/  MOV R108, R44 ;  /* 0x0000002c006c7202 */ /* 0x000fe20000000f00 */
[----:B------:R-:W-:Y:S01]  /*11350*/  FFMA.FTZ R44, R194, c[0x0][0x2d0], -R100 ;  /* 0x0000b400c22c7a23 */ /* 0x000fe20000010864 */
[----:B-1----:R-:W-:Y:S01]  /*11360*/  @P0 IADD3.X R7, R9, R12, RZ, P3, !PT ;  /* 0x0000000c09070210 */ /* 0x002fe20001ffe4ff */
[----:B------:R-:W-:Y:S01]  /*11370*/  FMUL.FTZ R9, R68, R109 ;  /* 0x0000006d44097220 */ /* 0x000fe20000410000 */
[----:B------:R-:W-:Y:S01]  /*11380*/  MOV R109, R40 ;  /* 0x00000028006d7202 */ /* 0x000fe20000000f00 */
[----:B------:R-:W-:Y:S01]  /*11390*/  FFMA.FTZ R40, R196, c[0x0][0x2d0], -R2 ;  /* 0x0000b400c4287a23 */ /* 0x000fe20000010802 */
[-C--:B------:R-:W-:Y:S01]  /*113a0*/  @P0 IADD3.X R5, R7, R12.reuse, RZ, P2, !PT ;  /* 0x0000000c07050210 */ /* 0x080fe200017fe4ff */
[----:B------:R1:W-:Y:S01]  /*113b0*/  @P0 LDGSTS.E.BYPASS.LTC128B.128 [R227+0x4900], [R6.64], !P6 ;  /* 0x0490000006e30fae */ /* 0x0003e2000f101d4c */
[----:B------:R-:W-:Y:S07]  /*113c0*/  FMUL.FTZ R51, R69, R151 ;  /* 0x0000009745337220 */ /* 0x000fee0000410000 */
[----:B------:R3:W-:Y:S01]  /*113d0*/  @P0 LDGSTS.E.BYPASS.LTC128B.128 [R227+0x5100], [R4.64], !P6 ;  /* 0x0510000004e30fae */ /* 0x0007e2000f101d4c */
[----:B--2---:R-:W-:Y:S01]  /*113e0*/  @P0 IADD3.X R11, R5, R12, RZ, P1, !PT ;  /* 0x0000000c050b0210 */ /* 0x004fe20000ffe4ff */
[--C-:B------:R-:W-:Y:S02]  /*113f0*/  FFMA.FTZ R12, R24, c[0x0][0x2d0], -R102.reuse ;  /* 0x0000b400180c7a23 */ /* 0x100fe40000010866 */
[----:B------:R-:W-:Y:S04]  /*11400*/  FFMA.FTZ R24, R29, c[0x0][0x2d0], -R102 ;  /* 0x0000b4001d187a23 */ /* 0x000fe80000010866 */
[----:B------:R2:W-:Y:S01]  /*11410*/  @P0 LDGSTS.E.BYPASS.LTC128B.128 [R227+0x5900], [R10.64], !P6 ;  /* 0x059000000ae30fae */ /* 0x0005e2000f101d4c */
[----:B------:R4:W-:Y:S01]  /*11420*/  MUFU.EX2 R232, R12 ;  /* 0x0000000c00e87308 */ /* 0x0009e20000000800 */
[C---:B------:R-:W-:Y:S01]  /*11430*/  FMUL.FTZ R29, R68.reuse, R129 ;  /* 0x00000081441d7220 */ /* 0x040fe20000410000 */
[----:B------:R-:W-:Y:S02]  /*11440*/  ISETP.GT.AND P0, PT, R103, UR4, PT ;  /* 0x0000000467007c0c */ /* 0x000fe4000bf04270 */
[----:B------:R-:W-:Y:S03]  /*11450*/  MOV R103, R225 ;  /* 0x000000e100677202 */ /* 0x000fe60000000f00 */
[----:B------:R-:W2:Y:S01]  /*11460*/  LDSM.16.MT88.4 R20, [R209+0x100] ;  /* 0x00010000d114783b */ /* 0x000ea20000004200 */
[----:B-1----:R-:W-:Y:S02]  /*11470*/  FFMA.FTZ R6, R33, c[0x0][0x2d0], -R100 ;  /* 0x0000b40021067a23 */ /* 0x002fe40000010864 */
[----:B------:R-:W-:Y:S01]  /*11480*/  FMUL.FTZ R7, R69, R107 ;  /* 0x0000006b45077220 */ /* 0x000fe20000410000 */
[----:B------:R-:W-:Y:S01]  /*11490*/  MOV R107, R230 ;  /* 0x000000e6006b7202 */ /* 0x000fe20000000f00 */
[----:B------:R1:W-:Y:S01]  /*114a0*/  MUFU.EX2 R237, R6 ;  /* 0x0000000600ed7308 */ /* 0x0003e20000000800 */
[----:B------:R-:W-:Y:S02]  /*114b0*/  FMUL.FTZ R33, R73, R133 ;  /* 0x0000008549217220 */ /* 0x000fe40000410000 */
[----:B------:R-:W2:Y:S01]  /*114c0*/  LDSM.16.MT88.4 R36, [R212+0x100] ;  /* 0x00010000d424783b */ /* 0x000ea20000004200 */
[--C-:B---3--:R-:W-:Y:S02]  /*114d0*/  FFMA.FTZ R4, R181, c[0x0][0x2d0], -R101.reuse ;  /* 0x0000b400b5047a23 */ /* 0x108fe40000010865 */
[----:B------:R-:W-:Y:S01]  /*114e0*/  FMUL.FTZ R5, R73, R105 ;  /* 0x0000006949057220 */ /* 0x000fe20000410000 */
[----:B------:R-:W-:Y:S03]  /*114f0*/  MOV R105, R204 ;  /* 0x000000cc00697202 */ /* 0x000fe60000000f00 */
[----:B------:R3:W-:Y:S01]  /*11500*/  MUFU.EX2 R233, R4 ;  /* 0x0000000400e97308 */ /* 0x0007e20000000800 */
[----:B------:R-:W2:Y:S01]  /*11510*/  LDSM.16.MT88.4 R52, [R210+0x100] ;  /* 0x00010000d234783b */ /* 0x000ea20000004200 */
[----:B----4-:R-:W-:Y:S01]  /*11520*/  FMUL.FTZ R12, R68, R112 ;  /* 0x00000070440c7220 */ /* 0x010fe20000410000 */
[----:B------:R-:W-:Y:S01]  /*11530*/  MOV R112, R203 ;  /* 0x000000cb00707202 */ /* 0x000fe20000000f00 */
[C---:B--2---:R-:W-:Y:S01]  /*11540*/  FMUL.FTZ R10, R0.reuse, R110 ;  /* 0x0000006e000a7220 */ /* 0x044fe20000410000 */
[----:B------:R-:W-:Y:S01]  /*11550*/  MOV R110, R46 ;  /* 0x0000002e006e7202 */ /* 0x000fe20000000f00 */
[C---:B------:R-:W-:Y:S01]  /*11560*/  FMUL.FTZ R11, R0.reuse, R111 ;  /* 0x0000006f000b7220 */ /* 0x040fe20000410000 */
[----:B------:R-:W-:Y:S01]  /*11570*/  MOV R111, R205 ;  /* 0x000000cd006f7202 */ /* 0x000fe20000000f00 */
[C---:B------:R-:W-:Y:S01]  /*11580*/  FMUL.FTZ R46, R0.reuse, R146 ;  /* 0x00000092002e7220 */ /* 0x040fe20000410000 */
[----:B------:R-:W2:Y:S01]  /*11590*/  LDSM.16.MT88.4 R80, [R211+0x100] ;  /* 0x00010000d350783b */ /* 0x000ea20000004200 */
[----:B------:R4:W-:Y:S01]  /*115a0*/  MUFU.EX2 R230, R24 ;  /* 0x0000001800e67308 */ /* 0x0009e20000000800 */
[----:B-1----:R-:W-:Y:S01]  /*115b0*/  FMUL.FTZ R6, R69, R106 ;  /* 0x0000006a45067220 */ /* 0x002fe20000410000 */
[----:B------:R-:W-:Y:S01]  /*115c0*/  MOV R106, R26 ;  /* 0x0000001a006a7202 */ /* 0x000fe20000000f00 */
[C---:B------:R-:W-:Y:S04]  /*115d0*/  FMUL.FTZ R26, R0.reuse, R126 ;  /* 0x0000007e001a7220 */ /* 0x040fe80000410000 */
[----:B------:R-:W1:Y:S03]  /*115e0*/  LDSM.16.MT88.4 R84, [R209+0x900] ;  /* 0x00090000d154783b */ /* 0x000e660000004200 */
[----:B------:R2:W-:Y:S01]  /*115f0*/  MUFU.EX2 R181, R32 ;  /* 0x0000002000b57308 */ /* 0x0005e20000000800 */
[--C-:B---3--:R-:W-:Y:S04]  /*11600*/  FFMA.FTZ R4, R15, c[0x0][0x2d0], -R101.reuse ;  /* 0x0000b4000f047a23 */ /* 0x108fe80000010865 */
[----:B------:R-:W3:Y:S01]  /*11610*/  LDSM.16.MT88.4 R88, [R212+0x900] ;  /* 0x00090000d458783b */ /* 0x000ee20000004200 */
[----:B------:R-:W-:Y:S01]  /*11620*/  FMUL.FTZ R15, R0, R115 ;  /* 0x00000073000f7220 */ /* 0x000fe20000410000 */
[----:B------:R-:W-:Y:S03]  /*11630*/  MOV R115, R206 ;  /* 0x000000ce00737202 */ /* 0x000fe60000000f00 */
[----:B------:R1:W-:Y:S03]  /*11640*/  MUFU.EX2 R234, R4 ;  /* 0x0000000400ea7308 */ /* 0x0003e60000000800 */
[----:B------:R-:W0:Y:S01]  /*11650*/  LDGDEPBAR ;  /* 0x00000000000079af */ /* 0x000e220000000000 */
[----:B----4-:R-:W-:Y:S06]  /*11660*/  FMUL.FTZ R24, R68, R124 ;  /* 0x0000007c44187220 */ /* 0x010fec0000410000 */
[----:B------:R4:W-:Y:S01]  /*11670*/  MUFU.EX2 R206, R56 ;  /* 0x0000003800ce7308 */ /* 0x0009e20000000800 */
[----:B--2---:R-:W-:Y:S02]  /*11680*/  FMUL.FTZ R32, R73, R132 ;  /* 0x0000008449207220 */ /* 0x004fe40000410000 */
[--C-:B-1----:R-:W-:Y:S02]  /*11690*/  FFMA.FTZ R4, R34, c[0x0][0x2d0], -R101.reuse ;  /* 0x0000b40022047a23 */ /* 0x102fe40000010865 */
[----:B------:R-:W-:Y:S05]  /*116a0*/  FMUL.FTZ R34, R69, R134 ;  /* 0x0000008645227220 */ /* 0x000fea0000410000 */
[----:B------:R1:W-:Y:S01]  /*116b0*/  MUFU.EX2 R235, R4 ;  /* 0x0000000400eb7308 */ /* 0x0003e20000000800 */
[----:B----4-:R-:W-:Y:S02]  /*116c0*/  FMUL.FTZ R56, R68, R156 ;  /* 0x0000009c44387220 */ /* 0x010fe40000410000 */
[--C-:B-1----:R-:W-:Y:S02]  /*116d0*/  FFMA.FTZ R4, R35, c[0x0][0x2d0], -R101.reuse ;  /* 0x0000b40023047a23 */ /* 0x102fe40000010865 */
[----:B------:R-:W-:Y:S05]  /*116e0*/  FMUL.FTZ R35, R69, R135 ;  /* 0x0000008745237220 */ /* 0x000fea0000410000 */
[----:B------:R1:W-:Y:S01]  /*116f0*/  MUFU.EX2 R236, R4 ;  /* 0x0000000400ec7308 */ /* 0x0003e20000000800 */
[----:B------:R-:W-:Y:S01]  /*11700*/  LDSM.16.MT88.4 R132, [R212+0x2900] ;  /* 0x00290000d484783b */ /* 0x000fe20000004200 */
[C---:B-1----:R-:W-:Y:S01]  /*11710*/  FMUL.FTZ R4, R73.reuse, R104 ;  /* 0x0000006849047220 */ /* 0x042fe20000410000 */
[----:B------:R-:W-:Y:S07]  /*11720*/  MOV R104, R228 ;  /* 0x000000e400687202 */ /* 0x000fee0000000f00 */
[----:B------:R1:W-:Y:S01]  /*11730*/  MUFU.EX2 R228, R44 ;  /* 0x0000002c00e47308 */ /* 0x0003e20000000800 */
[-C--:B------:R-:W-:Y:S08]  /*11740*/  HMMA.16816.F32 R4, R76, R20.reuse, R4 ;  /* 0x000000144c04723c */ /* 0x080ff00000001804 */
[C---:B------:R-:W-:Y:S07]  /*11750*/  HMMA.16816.F32 R8, R64.reuse, R20, R8 ;  /* 0x000000144008723c */ /* 0x040fee0000001808 */
[----:B------:R-:W-:Y:S01]  /*11760*/  FFMA.FTZ R20, R28, c[0x0][0x2d0], -R102 ;  /* 0x0000b4001c147a23 */ /* 0x000fe20000010866 */
[-C--:B------:R-:W-:Y:S03]  /*11770*/  HMMA.16816.F32 R12, R64, R22.reuse, R12 ;  /* 0x00000016400c723c */ /* 0x080fe6000000180c */
[----:B------:R2:W-:Y:S01]  /*11780*/  MUFU.EX2 R229, R20 ;  /* 0x0000001400e57308 */ /* 0x0005e20000000800 */
[----:B------:R-:W-:Y:S01]  /*11790*/  FMUL.FTZ R21, R73, R121 ;  /* 0x0000007949157220 */ /* 0x000fe20000410000 */
[----:B------:R-:W-:Y:S01]  /*117a0*/  MOV R121, R45 ;  /* 0x0000002d00797202 */ /* 0x000fe20000000f00 */
[----:B-1----:R-:W-:Y:S02]  /*117b0*/  FMUL.FTZ R44, R68, R144 ;  /* 0x00000090442c7220 */ /* 0x002fe40000410000 */
[C---:B------:R-:W-:Y:S04]  /*117c0*/  HMMA.16816.F32 R16, R76.reuse, R22, R16 ;  /* 0x000000164c10723c */ /* 0x040fe80000001810 */
[----:B------:R-:W-:Y:S01]  /*117d0*/  FFMA.FTZ R28, R182, c[0x0][0x2d0], -R2 ;  /* 0x0000b400b61c7a23 */ /* 0x000fe20000010802 */
[----:B------:R-:W-:Y:S01]  /*117e0*/  MOV R124, R121 ;  /* 0x00000079007c7202 */ /* 0x000fe20000000f00 */
[----:B------:R-:W-:Y:S01]  /*117f0*/  FMUL.FTZ R45, R68, R145 ;  /* 0x00000091442d7220 */ /* 0x000fe20000410000 */
[----:B------:R-:W-:Y:S01]  /*11800*/  MOV R121, R114 ;  /* 0x0000007200797202 */ /* 0x000fe20000000f00 */
[C---:B------:R-:W-:Y:S01]  /*11810*/  FMUL.FTZ R22, R69.reuse, R122 ;  /* 0x0000007a45167220 */ /* 0x040fe20000410000 */
[----:B------:R1:W4:Y:S03]  /*11820*/  MUFU.EX2 R182, R28 ;  /* 0x0000001c00b67308 */ /* 0x0003260000000800 */
[----:B------:R-:W-:Y:S01]  /*11830*/  FMUL.FTZ R23, R69, R123 ;  /* 0x0000007b45177220 */ /* 0x000fe20000410000 */
[----:B------:R-:W-:Y:S01]  /*11840*/  MOV R123, R30 ;  /* 0x0000001e007b7202 */ /* 0x000fe20000000f00 */
[----:B------:R-:W-:Y:S01]  /*11850*/  FMUL.FTZ R30, R0, R130 ;  /* 0x00000082001e7220 */ /* 0x000fe20000410000 */
[----:B------:R-:W-:Y:S01]  /*11860*/  MOV R122, R41 ;  /* 0x00000029007a7202 */ /* 0x000fe20000000f00 */
[C---:B------:R-:W-:Y:S01]  /*11870*/  FMUL.FTZ R41, R68.reuse, R141 ;  /* 0x0000008d44297220 */ /* 0x040fe20000410000 */
[----:B------:R-:W-:Y:S01]  /*11880*/  MOV R126, R123 ;  /* 0x0000007b007e7202 */ /* 0x000fe20000000f00 */
[----:B--2---:R-:W-:Y:S01]  /*11890*/  FMUL.FTZ R20, R73, R120 ;  /* 0x0000007849147220 */ /* 0x004fe20000410000 */
[----:B------:R-:W-:Y:S01]  /*118a0*/  MOV R120, R48 ;  /* 0x0000003000787202 */ /* 0x000fe20000000f00 */
[----:B------:R-:W-:Y:S01]  /*118b0*/  FFMA.FTZ R48, R195, c[0x0][0x2d0], -R100 ;  /* 0x0000b400c3307a23 */ /* 0x000fe20000010864 */
[----:B------:R-:W-:Y:S02]  /*118c0*/  MOV R114, R178 ;  /* 0x000000b200727202 */ /* 0x000fe40000000f00 */
[----:B------:R-:W-:Y:S01]  /*118d0*/  MOV R178, R93 ;  /* 0x0000005d00b27202 */ /* 0x000fe20000000f00 */
[----:B------:R2:W-:Y:S01]  /*118e0*/  MUFU.EX2 R226, R48 ;  /* 0x0000003000e27308 */ /* 0x0005e20000000800 */
[-C--:B------:R-:W-:Y:S03]  /*118f0*/  HMMA.16816.F32 R20, R76, R36.reuse, R20 ;  /* 0x000000244c14723c */ /* 0x080fe60000001814 */
[----:B------:R-:W-:Y:S02]  /*11900*/  MOV R123, R120 ;  /* 0x00000078007b7202 */ /* 0x000fe40000000f00 */
[----:B------:R-:W-:Y:S01]  /*11910*/  MOV R120, R95 ;  /* 0x0000005f00787202 */ /* 0x000fe20000000f00 */
[C---:B-1----:R-:W-:Y:S02]  /*11920*/  FMUL.FTZ R28, R68.reuse, R128 ;  /* 0x00000080441c7220 */ /* 0x042fe40000410000 */
[C---:B------:R-:W-:Y:S04]  /*11930*/  HMMA.16816.F32 R24, R64.reuse, R36, R24 ;  /* 0x000000244018723c */ /* 0x040fe80000001818 */
[----:B------:R-:W-:Y:S02]  /*11940*/  MOV R125, R122 ;  /* 0x0000007a007d7202 */ /* 0x000fe40000000f00 */
[----:B------:R-:W-:Y:S01]  /*11950*/  MOV R122, R116 ;  /* 0x00000074007a7202 */ /* 0x000fe20000000f00 */
[----:B------:R-:W-:Y:S01]  /*11960*/  FFMA.FTZ R36, R193, c[0x0][0x2d0], -R2 ;  /* 0x0000b400c1247a23 */ /* 0x000fe20000010802 */
[-C--:B------:R-:W-:Y:S03]  /*11970*/  HMMA.16816.F32 R28, R64, R38.reuse, R28 ;  /* 0x00000026401c723c */ /* 0x080fe6000000181c */
[----:B------:R1:W-:Y:S01]  /*11980*/  MUFU.EX2 R179, R36 ;  /* 0x0000002400b37308 */ /* 0x0003e20000000800 */
[C---:B------:R-:W-:Y:S01]  /*11990*/  FMUL.FTZ R37, R73.reuse, R137 ;  /* 0x0000008949257220 */ /* 0x040fe20000410000 */
[----:B------:R-:W-:Y:S01]  /*119a0*/  MOV R116, R170 ;  /* 0x000000aa00747202 */ /* 0x000fe20000000f00 */
[----:B--2---:R-:W-:Y:S02]  /*119b0*/  FMUL.FTZ R48, R73, R148 ;  /* 0x0000009449307220 */ /* 0x004fe40000410000 */
[C---:B------:R-:W-:Y:S01]  /*119c0*/  HMMA.16816.F32 R32, R76.reuse, R38, R32 ;  /* 0x000000264c20723c */ /* 0x040fe20000001820 */
[----:B------:R-:W-:Y:S03]  /*119d0*/  LDSM.16.MT88.4 R148, [R210+0x2900] ;  /* 0x00290000d294783b */ /* 0x000fe60000004200 */
[----:B------:R-:W-:Y:S01]  /*119e0*/  MOV R170, R94 ;  /* 0x0000005e00aa7202 */ /* 0x000fe20000000f00 */
[----:B------:R2:W2:Y:S02]  /*119f0*/  MUFU.EX2 R137, R40 ;  /* 0x0000002800897308 */ /* 0x0004a40000000800 */
[C---:B------:R-:W-:Y:S02]  /*11a00*/  FMUL.FTZ R38, R69.reuse, R138 ;  /* 0x0000008a45267220 */ /* 0x040fe40000410000 */
[----:B------:R-:W-:Y:S06]  /*11a10*/  FMUL.FTZ R39, R69, R139 ;  /* 0x0000008b45277220 */ /* 0x000fec0000410000 */
[----:B------:R3:W-:Y:S01]  /*11a20*/  MUFU.EX2 R139, R60 ;  /* 0x0000003c008b7308 */ /* 0x0007e20000000800 */
[C---:B-1----:R-:W-:Y:S09]  /*11a30*/  FMUL.FTZ R36, R73.reuse, R136 ;  /* 0x0000008849247220 */ /* 0x042ff20000410000 */
[----:B------:R1:W-:Y:S01]  /*11a40*/  MUFU.EX2 R138, R92 ;  /* 0x0000005c008a7308 */ /* 0x0003e20000000800 */
[-C--:B------:R-:W-:Y:S03]  /*11a50*/  HMMA.16816.F32 R36, R76, R52.reuse, R36 ;  /* 0x000000344c24723c */ /* 0x080fe60000001824 */
[C---:B--2---:R-:W-:Y:S07]  /*11a60*/  FMUL.FTZ R40, R68.reuse, R140 ;  /* 0x0000008c44287220 */ /* 0x044fee0000410000 */
[C---:B------:R-:W-:Y:S04]  /*11a70*/  HMMA.16816.F32 R40, R64.reuse, R52, R40 ;  /* 0x000000344028723c */ /* 0x040fe80000001828 */
[----:B---3--:R-:W-:Y:S03]  /*11a80*/  FMUL.FTZ R60, R68, R160 ;  /* 0x000000a0443c7220 */ /* 0x008fe60000410000 */
[----:B------:R-:W-:Y:S01]  /*11a90*/  FFMA.FTZ R52, R184, c[0x0][0x2d0], -R100 ;  /* 0x0000b400b8347a23 */ /* 0x000fe20000010864 */
[-C--:B------:R-:W-:Y:S03]  /*11aa0*/  HMMA.16816.F32 R44, R64, R54.reuse, R44 ;  /* 0x00000036402c723c */ /* 0x080fe6000000182c */
[----:B------:R2:W3:Y:S01]  /*11ab0*/  MUFU.EX2 R207, R52 ;  /* 0x0000003400cf7308 */ /* 0x0004e20000000800 */
[----:B------:R-:W-:Y:S01]  /*11ac0*/  FMUL.FTZ R53, R73, R153 ;  /* 0x0000009949357220 */ /* 0x000fe20000410000 */
[----:B-1----:R-:W1:Y:S03]  /*11ad0*/  LDSM.16.MT88.4 R92, [R210+0x900] ;  /* 0x00090000d25c783b */ /* 0x002e660000004200 */
[C---:B------:R-:W-:Y:S07]  /*11ae0*/  HMMA.16816.F32 R48, R76.reuse, R54, R48 ;  /* 0x000000364c30723c */ /* 0x040fee0000001830 */
[C---:B------:R-:W-:Y:S02]  /*11af0*/  FMUL.FTZ R54, R69.reuse, R154 ;  /* 0x0000009a45367220 */ /* 0x040fe40000410000 */
[----:B------:R-:W-:Y:S03]  /*11b00*/  FMUL.FTZ R55, R69, R155 ;  /* 0x0000009b45377220 */ /* 0x000fe60000410000 */
[----:B--2---:R-:W-:Y:S07]  /*11b10*/  FMUL.FTZ R52, R73, R152 ;  /* 0x0000009849347220 */ /* 0x004fee0000410000 */
[-C--:B------:R-:W-:Y:S08]  /*11b20*/  HMMA.16816.F32 R52, R76, R80.reuse, R52 ;  /* 0x000000504c34723c */ /* 0x080ff00000001834 */
[C---:B------:R-:W-:Y:S07]  /*11b30*/  HMMA.16816.F32 R56, R64.reuse, R80, R56 ;  /* 0x000000504038723c */ /* 0x040fee0000001838 */
[--C-:B------:R-:W-:Y:S01]  /*11b40*/  FFMA.FTZ R80, R200, c[0x0][0x2d0], -R101.reuse ;  /* 0x0000b400c8507a23 */ /* 0x100fe20000010865 */
[-C--:B------:R-:W-:Y:S03]  /*11b50*/  HMMA.16816.F32 R60, R64, R82.reuse, R60 ;  /* 0x00000052403c723c */ /* 0x080fe6000000183c */
[----:B------:R2:W1:Y:S01]  /*11b60*/  MUFU.EX2 R205, R80 ;  /* 0x0000005000cd7308 */ /* 0x0004620000000800 */
[----:B----4-:R-:W-:Y:S03]  /*11b70*/  F2FP.PACK_AB R81, R181, R182 ;  /* 0x000000b6b551723e */ /* 0x010fe600000000ff */
        /* <DEDUP_REMOVED lines=14> */
[--C-:B--2---:R-:W-:Y:S04]  /*11c60*/  FFMA.FTZ R80, R198, c[0x0][0x2d0], -R101.reuse ;  /* 0x0000b400c6507a23 */ /* 0x104fe80000010865 */
[----:B------:R2:W4:Y:S02]  /*11c70*/  MUFU.EX2 R203, R80 ;  /* 0x0000005000cb7308 */ /* 0x0005240000000800 */
[----:B--2---:R-:W-:Y:S07]  /*11c80*/  F2FP.PACK_AB R80, R231, R232 ;  /* 0x000000e8e750723e */ /* 0x004fee00000000ff */
[C---:B------:R-:W-:Y:S07]  /*11c90*/  HMMA.16816.F32 R8, R80.reuse, R84, R8 ;  /* 0x000000545008723c */ /* 0x040fee0000001808 */
[--C-:B------:R-:W-:Y:S01]  /*11ca0*/  FFMA.FTZ R84, R202, c[0x0][0x2d0], -R102.reuse ;  /* 0x0000b400ca547a23 */ /* 0x100fe20000010866 */
[-C--:B------:R-:W-:Y:S03]  /*11cb0*/  HMMA.16816.F32 R12, R80, R86.reuse, R12 ;  /* 0x00000056500c723c */ /* 0x080fe6000000180c */
[----:B------:R2:W-:Y:S05]  /*11cc0*/  MUFU.EX2 R143, R84 ;  /* 0x00000054008f7308 */ /* 0x0005ea0000000800 */
[C---:B------:R-:W-:Y:S08]  /*11cd0*/  HMMA.16816.F32 R16, R76.reuse, R86, R16 ;  /* 0x000000564c10723c */ /* 0x040ff00000001810 */
[-C--:B------:R-:W-:Y:S08]  /*11ce0*/  HMMA.16816.F32 R20, R76, R88.reuse, R20 ;  /* 0x000000584c14723c */ /* 0x080ff00000001814 */
[C---:B------:R-:W-:Y:S04]  /*11cf0*/  HMMA.16816.F32 R24, R80.reuse, R88, R24 ;  /* 0x000000585018723c */ /* 0x040fe80000001818 */
[--C-:B--2---:R-:W-:Y:S04]  /*11d00*/  FFMA.FTZ R84, R201, c[0x0][0x2d0], -R102.reuse ;  /* 0x0000b400c9547a23 */ /* 0x104fe80000010866 */
[-C--:B------:R-:W-:Y:S01]  /*11d10*/  HMMA.16816.F32 R28, R80, R90.reuse, R28 ;  /* 0x0000005a501c723c */ /* 0x080fe2000000181c */
[----:B------:R2:W-:Y:S07]  /*11d20*/  MUFU.EX2 R142, R84 ;  /* 0x00000054008e7308 */ /* 0x0005ee0000000800 */
[C---:B------:R-:W-:Y:S08]  /*11d30*/  HMMA.16816.F32 R32, R76.reuse, R90, R32 ;  /* 0x0000005a4c20723c */ /* 0x040ff00000001820 */
[-C--:B-1----:R-:W-:Y:S08]  /*11d40*/  HMMA.16816.F32 R36, R76, R92.reuse, R36 ;  /* 0x0000005c4c24723c */ /* 0x082ff00000001824 */
[C---:B------:R-:W-:Y:S04]  /*11d50*/  HMMA.16816.F32 R40, R80.reuse, R92, R40 ;  /* 0x0000005c5028723c */ /* 0x040fe80000001828 */
[----:B--2---:R-:W-:Y:S01]  /*11d60*/  FFMA.FTZ R84, R126, c[0x0][0x2d0], -R102 ;  /* 0x0000b4007e547a23 */ /* 0x004fe20000010866 */
[----:B------:R-:W-:Y:S02]  /*11d70*/  MOV R126, R125 ;  /* 0x0000007d007e7202 */ /* 0x000fe40000000f00 */
[----:B------:R-:W-:Y:S01]  /*11d80*/  MOV R125, R124 ;  /* 0x0000007c007d7202 */ /* 0x000fe20000000f00 */
[-C--:B------:R-:W-:Y:S01]  /*11d90*/  HMMA.16816.F32 R44, R80, R94.reuse, R44 ;  /* 0x0000005e502c723c */ /* 0x080fe2000000182c */
[----:B------:R1:W2:Y:S03]  /*11da0*/  MUFU.EX2 R202, R84 ;  /* 0x0000005400ca7308 */ /* 0x0002a60000000800 */
[----:B------:R-:W-:Y:S02]  /*11db0*/  MOV R124, R123 ;  /* 0x0000007b007c7202 */ /* 0x000fe40000000f00 */
[----:B------:R-:W-:Y:S02]  /*11dc0*/  MOV R123, R122 ;  /* 0x0000007a007b7202 */ /* 0x000fe40000000f00 */
[C---:B------:R-:W-:Y:S04]  /*11dd0*/  HMMA.16816.F32 R48, R76.reuse, R94, R48 ;  /* 0x0000005e4c30723c */ /* 0x040fe80000001830 */
[----:B------:R-:W-:Y:S02]  /*11de0*/  MOV R122, R121 ;  /* 0x00000079007a7202 */ /* 0x000fe40000000f00 */
[----:B------:R-:W-:Y:S02]  /*11df0*/  MOV R121, R120 ;  /* 0x0000007800797202 */ /* 0x000fe40000000f00 */
[----:B------:R-:W-:Y:S04]  /*11e00*/  MOV R120, R119 ;  /* 0x0000007700787202 */ /* 0x000fe80000000f00 */
[----:B------:R-:W-:Y:S02]  /*11e10*/  MOV R119, R112 ;  /* 0x0000007000777202 */ /* 0x000fe40000000f00 */
[----:B------:R-:W-:Y:S02]  /*11e20*/  MOV R112, R104 ;  /* 0x0000006800707202 */ /* 0x000fe40000000f00 */
[----:B------:R-:W-:Y:S01]  /*11e30*/  MOV R104, R220 ;  /* 0x000000dc00687202 */ /* 0x000fe20000000f00 */
[--C-:B-1----:R-:W-:Y:S01]  /*11e40*/  FFMA.FTZ R84, R126, c[0x0][0x2d0], -R2.reuse ;  /* 0x0000b4007e547a23 */ /* 0x102fe20000010802 */
[----:B------:R-:W-:Y:S01]  /*11e50*/  MOV R126, R125 ;  /* 0x0000007d007e7202 */ /* 0x000fe20000000f00 */
[----:B------:R1:W5:Y:S01]  /*11e60*/  LDL.LU R220, [R1+0x60] ;  /* 0x0000600001dc7983 */ /* 0x0003620000300800 */
[----:B------:R-:W-:Y:S01]  /*11e70*/  MOV R125, R124 ;  /* 0x0000007c007d7202 */ /* 0x000fe20000000f00 */
[----:B------:R1:W-:Y:S01]  /*11e80*/  MUFU.EX2 R136, R84 ;  /* 0x0000005400887308 */ /* 0x0003e20000000800 */
[----:B------:R-:W-:Y:S01]  /*11e90*/  MOV R124, R123 ;  /* 0x0000007b007c7202 */ /* 0x000fe20000000f00 */
[--C-:B------:R-:W-:Y:S01]  /*11ea0*/  FFMA.FTZ R88, R126, c[0x0][0x2d0], -R2.reuse ;  /* 0x0000b4007e587a23 */ /* 0x100fe20000010802 */
[----:B------:R-:W-:Y:S02]  /*11eb0*/  MOV R126, R125 ;  /* 0x0000007d007e7202 */ /* 0x000fe40000000f00 */
[----:B------:R-:W-:Y:S02]  /*11ec0*/  MOV R125, R124 ;  /* 0x0000007c007d7202 */ /* 0x000fe40000000f00 */
[----:B------:R-:W-:Y:S02]  /*11ed0*/  MOV R123, R122 ;  /* 0x0000007a007b7202 */ /* 0x000fe40000000f00 */
[----:B------:R-:W-:Y:S01]  /*11ee0*/  MOV R122, R121 ;  /* 0x00000079007a7202 */ /* 0x000fe20000000f00 */
[----:B------:R2:W2:Y:S01]  /*11ef0*/  MUFU.EX2 R141, R88 ;  /* 0x00000058008d7308 */ /* 0x0004a20000000800 */
        /* <DEDUP_REMOVED lines=11> */
[----:B------:R-:W-:Y:S02]  /*11fb0*/  MOV R109, R221 ;  /* 0x000000dd006d7202 */ /* 0x000fe40000000f00 */
[----:B------:R1:W5:Y:S01]  /*11fc0*/  LDL.LU R221, [R1+0x5c] ;  /* 0x00005c0001dd7983 */ /* 0x0003620000300800 */
[--C-:B--2---:R-:W-:Y:S01]  /*11fd0*/  FFMA.FTZ R88, R126, c[0x0][0x2d0], -R2.reuse ;  /* 0x0000b4007e587a23 */ /* 0x104fe20000010802 */
        /* <DEDUP_REMOVED lines=11> */
[----:B------:R3:W5:Y:S01]  /*12090*/  LDL.LU R222, [R1+0x58] ;  /* 0x0000580001de7983 */ /* 0x0007620000300800 */
[----:B------:R-:W-:Y:S02]  /*120a0*/  MOV R119, R112 ;  /* 0x0000007000777202 */ /* 0x000fe40000000f00 */
[----:B------:R-:W-:Y:S02]  /*120b0*/  MOV R112, R223 ;  /* 0x000000df00707202 */ /* 0x000fe40000000f00 */
[----:B------:R3:W5:Y:S01]  /*120c0*/  LDL.LU R223, [R1+0x54] ;  /* 0x0000540001df7983 */ /* 0x0007620000300800 */
[----:B--2---:R-:W-:Y:S01]  /*120d0*/  FFMA.FTZ R88, R126, c[0x0][0x2d0], -R2 ;  /* 0x0000b4007e587a23 */ /* 0x004fe20000010802 */
[----:B------:R-:W-:Y:S01]  /*120e0*/  MOV R126, R125 ;  /* 0x0000007d007e7202 */ /* 0x000fe20000000f00 */
[-C--:B-1----:R-:W-:Y:S02]  /*120f0*/  HMMA.16816.F32 R52, R76, R84.reuse, R52 ;  /* 0x000000544c34723c */ /* 0x082fe40000001834 */
[----:B------:R1:W2:Y:S01]  /*12100*/  MUFU.EX2 R144, R88 ;  /* 0x0000005800907308 */ /* 0x0002a20000000800 */
[----:B------:R-:W-:Y:S02]  /*12110*/  MOV R125, R124 ;  /* 0x0000007c007d7202 */ /* 0x000fe40000000f00 */
[----:B------:R-:W-:Y:S02]  /*12120*/  MOV R124, R123 ;  /* 0x0000007b007c7202 */ /* 0x000fe40000000f00 */
[----:B------:R-:W-:Y:S01]  /*12130*/  MOV R123, R122 ;  /* 0x0000007a007b7202 */ /* 0x000fe20000000f00 */
[C---:B------:R-:W-:Y:S04]  /*12140*/  HMMA.16816.F32 R56, R80.reuse, R84, R56 ;  /* 0x000000545038723c */ /* 0x040fe80000001838 */
[----:B------:R-:W-:Y:S02]  /*12150*/  MOV R122, R121 ;  /* 0x00000079007a7202 */ /* 0x000fe40000000f00 */
[----:B------:R-:W-:Y:S02]  /*12160*/  MOV R121, R120 ;  /* 0x0000007800797202 */ /* 0x000fe40000000f00 */
[-C--:B------:R-:W-:Y:S04]  /*12170*/  HMMA.16816.F32 R60, R80, R86.reuse, R60 ;  /* 0x00000056503c723c */ /* 0x080fe8000000183c */
[----:B------:R-:W-:Y:S02]  /*12180*/  MOV R120, R119 ;  /* 0x0000007700787202 */ /* 0x000fe40000000f00 */
[----:B------:R-:W-:Y:S02]  /*12190*/  MOV R119, R118 ;  /* 0x0000007600777202 */ /* 0x000fe40000000f00 */
[----:B------:R-:W-:Y:S04]  /*121a0*/  HMMA.16816.F32 R64, R76, R86, R64 ;  /* 0x000000564c40723c */ /* 0x000fe80000001840 */
[--C-:B-1----:R-:W-:Y:S01]  /*121b0*/  FFMA.FTZ R88, R126, c[0x0][0x2d0], -R100.reuse ;  /* 0x0000b4007e587a23 */ /* 0x102fe20000010864 */
[----:B------:R-:W-:Y:S02]  /*121c0*/  MOV R126, R125 ;  /* 0x0000007d007e7202 */ /* 0x000fe40000000f00 */
[----:B------:R-:W-:Y:S01]  /*121d0*/  MOV R125, R124 ;  /* 0x0000007c007d7202 */ /* 0x000fe20000000f00 */
[----:B------:R1:W-:Y:S01]  /*121e0*/  MUFU.EX2 R147, R88 ;  /* 0x0000005800937308 */ /* 0x0003e20000000800 */
[----:B------:R-:W-:Y:S03]  /*121f0*/  MOV R124, R123 ;  /* 0x0000007b007c7202 */ /* 0x000fe60000000f00 */
[----:B------:R-:W-:Y:S02]  /*12200*/  MOV R123, R122 ;  /* 0x0000007a007b7202 */ /* 0x000fe40000000f00 */
[----:B------:R-:W-:Y:S02]  /*12210*/  MOV R122, R121 ;  /* 0x00000079007a7202 */ /* 0x000fe40000000f00 */
[----:B------:R-:W-:Y:S02]  /*12220*/  MOV R121, R120 ;  /* 0x0000007800797202 */ /* 0x000fe40000000f00 */
[----:B------:R-:W-:Y:S02]  /*12230*/  F2FP.PACK_AB R76, R226, R228 ;  /* 0x000000e4e24c723e */ /* 0x000fe400000000ff */
[----:B---3--:R-:W-:Y:S02]  /*12240*/  F2FP.PACK_AB R78, R206, R207 ;  /* 0x000000cfce4e723e */ /* 0x008fe400000000ff */
[----:B------:R-:W-:Y:S02]  /*12250*/  F2FP.PACK_AB R77, R205, R139 ;  /* 0x0000008bcd4d723e */ /* 0x000fe400000000ff */
[----:B----4-:R-:W-:Y:S02]  /*12260*/  F2FP.PACK_AB R79, R203, R204 ;  /* 0x000000cccb4f723e */ /* 0x010fe400000000ff */
[----:B------:R-:W-:Y:S02]  /*12270*/  MOV R118, R117 ;  /* 0x0000007500767202 */ /* 0x000fe40000000f00 */
[----:B------:R-:W-:Y:S02]  /*12280*/  MOV R117, R224 ;  /* 0x000000e000757202 */ /* 0x000fe40000000f00 */
[----:B------:R-:W-:Y:S01]  /*12290*/  MOV R120, R119 ;  /* 0x0000007700787202 */ /* 0x000fe20000000f00 */
[----:B------:R3:W5:Y:S01]  /*122a0*/  LDL.LU R224, [R1+0x50] ;  /* 0x0000500001e07983 */ /* 0x0007620000300800 */
[--C-:B-1----:R-:W-:Y:S01]  /*122b0*/  FFMA.FTZ R88, R126, c[0x0][0x2d0], -R100.reuse ;  /* 0x0000b4007e587a23 */ /* 0x102fe20000010864 */
[----:B------:R-:W-:Y:S02]  /*122c0*/  MOV R126, R125 ;  /* 0x0000007d007e7202 */ /* 0x000fe40000000f00 */
        /* <DEDUP_REMOVED lines=8> */
[----:B------:R4:W-:Y:S01]  /*12350*/  MUFU.EX2 R199, R92 ;  /* 0x0000005c00c77308 */ /* 0x0009e20000000800 */
[----:B------:R-:W-:Y:S02]  /*12360*/  MOV R122, R121 ;  /* 0x00000079007a7202 */ /* 0x000fe40000000f00 */
[----:B------:R-:W-:Y:S02]  /*12370*/  MOV R119, R117 ;  /* 0x0000007500777202 */ /* 0x000fe40000000f00 */
[----:B------:R-:W-:Y:S02]  /*12380*/  MOV R123, R122 ;  /* 0x0000007a007b7202 */ /* 0x000fe40000000f00 */
[----:B------:R-:W-:Y:S02]  /*12390*/  MOV R117, R218 ;  /* 0x000000da00757202 */ /* 0x000fe40000000f00 */
[----:B------:R-:W-:Y:S01]  /*123a0*/  F2FP.PACK_AB R82, R202, R142 ;  /* 0x0000008eca52723e */ /* 0x000fe200000000ff */
[----:B------:R3:W5:Y:S01]  /*123b0*/  LDL.LU R218, [R1+0x4c] ;  /* 0x00004c0001da7983 */ /* 0x0007620000300800 */
[----:B------:R-:W-:Y:S02]  /*123c0*/  F2FP.PACK_AB R81, R141, R136 ;  /* 0x000000888d51723e */ /* 0x000fe400000000ff */
[----:B--2---:R-:W-:Y:S01]  /*123d0*/  F2FP.PACK_AB R83, R144, R140 ;  /* 0x0000008c9053723e */ /* 0x004fe200000000ff */
[----:B-1----:R-:W1:Y:S01]  /*123e0*/  LDSM.16.MT88.4 R88, [R209+0x1100] ;  /* 0x00110000d158783b */ /* 0x002e620000004200 */
[----:B------:R-:W-:Y:S02]  /*123f0*/  MOV R121, R120 ;  /* 0x0000007800797202 */ /* 0x000fe40000000f00 */
[----:B------:R-:W-:Y:S02]  /*12400*/  MOV R120, R119 ;  /* 0x0000007700787202 */ /* 0x000fe40000000f00 */
[----:B------:R-:W-:Y:S02]  /*12410*/  MOV R119, R117 ;  /* 0x0000007500777202 */ /* 0x000fe40000000f00 */
[----:B------:R-:W-:Y:S02]  /*12420*/  MOV R117, R116 ;  /* 0x0000007400757202 */ /* 0x000fe40000000f00 */
[----:B------:R-:W-:Y:S01]  /*12430*/  MOV R116, R114 ;  /* 0x0000007200747202 */ /* 0x000fe20000000f00 */
[----:B----4-:R-:W-:Y:S01]  /*12440*/  FFMA.FTZ R92, R126, c[0x0][0x2d0], -R100 ;  /* 0x0000b4007e5c7a23 */ /* 0x010fe20000010864 */
[----:B------:R-:W-:Y:S02]  /*12450*/  MOV R126, R125 ;  /* 0x0000007d007e7202 */ /* 0x000fe40000000f00 */
[----:B------:R-:W-:Y:S01]  /*12460*/  MOV R125, R124 ;  /* 0x0000007c007d7202 */ /* 0x000fe20000000f00 */
[----:B------:R2:W-:Y:S01]  /*12470*/  MUFU.EX2 R200, R92 ;  /* 0x0000005c00c87308 */ /* 0x0005e20000000800 */
[----:B------:R-:W-:Y:S01]  /*12480*/  MOV R124, R123 ;  /* 0x0000007b007c7202 */ /* 0x000fe20000000f00 */
[--C-:B------:R-:W-:Y:S01]  /*12490*/  FFMA.FTZ R84, R126, c[0x0][0x2d0], -R101.reuse ;  /* 0x0000b4007e547a23 */ /* 0x100fe20000010865 */
[----:B------:R-:W-:Y:S01]  /*124a0*/  MOV R114, R219 ;  /* 0x000000db00727202 */ /* 0x000fe20000000f00 */
[--C-:B------:R-:W-:Y:S01]  /*124b0*/  FFMA.FTZ R80, R125, c[0x0][0x2d0], -R101.reuse ;  /* 0x0000b4007d507a23 */ /* 0x100fe20000010865 */
[----:B------:R3:W5:Y:S01]  /*124c0*/  LDL.LU R219, [R1+0x48] ;  /* 0x0000480001db7983 */ /* 0x0007620000300800 */
[----:B------:R-:W-:Y:S02]  /*124d0*/  MOV R122, R121 ;  /* 0x00000079007a7202 */ /* 0x000fe40000000f00 */
[----:B------:R-:W-:Y:S02]  /*124e0*/  MOV R121, R120 ;  /* 0x0000007800797202 */ /* 0x000fe40000000f00 */
[----:B------:R4:W-:Y:S01]  /*124f0*/  MUFU.EX2 R198, R80 ;  /* 0x0000005000c67308 */ /* 0x0009e20000000800 */
[----:B------:R-:W-:Y:S02]  /*12500*/  MOV R123, R122 ;  /* 0x0000007a007b7202 */ /* 0x000fe40000000f00 */
[----:B------:R-:W-:Y:S02]  /*12510*/  MOV R120, R119 ;  /* 0x0000007700787202 */ /* 0x000fe40000000f00 */
[----:B------:R-:W-:Y:S02]  /*12520*/  MOV R119, R117 ;  /* 0x0000007500777202 */ /* 0x000fe40000000f00 */
[----:B------:R-:W-:Y:S02]  /*12530*/  MOV R117, R116 ;  /* 0x0000007400757202 */ /* 0x000fe40000000f00 */
[----:B------:R-:W-:Y:S01]  /*12540*/  MOV R116, R115 ;  /* 0x0000007300747202 */ /* 0x000fe20000000f00 */
[----:B------:R3:W-:Y:S01]  /*12550*/  MUFU.EX2 R146, R84 ;  /* 0x0000005400927308 */ /* 0x0007e20000000800 */
[----:B------:R-:W-:Y:S02]  /*12560*/  MOV R115, R170 ;  /* 0x000000aa00737202 */ /* 0x000fe40000000f00 */
[----:B------:R-:W-:Y:S01]  /*12570*/  MOV R170, R208 ;  /* 0x000000d000aa7202 */ /* 0x000fe20000000f00 */
[--C-:B--2---:R-:W-:Y:S01]  /*12580*/  FFMA.FTZ R92, R123, c[0x0][0x2d0], -R101.reuse ;  /* 0x0000b4007b5c7a23 */ /* 0x104fe20000010865 */
[----:B------:R2:W5:Y:S01]  /*12590*/  LDL.LU R208, [R1+0x44] ;  /* 0x0000440001d07983 */ /* 0x0005620000300800 */
[-C--:B-1----:R-:W-:Y:S03]  /*125a0*/  HMMA.16816.F32 R4, R76, R88.reuse, R4 ;  /* 0x000000584c04723c */ /* 0x082fe60000001804 */
[----:B------:R-:W-:Y:S01]  /*125b0*/  MOV R122, R120 ;  /* 0x00000078007a7202 */ /* 0x000fe20000000f00 */
[----:B------:R1:W-:Y:S01]  /*125c0*/  MUFU.EX2 R197, R92 ;  /* 0x0000005c00c57308 */ /* 0x0003e20000000800 */
[----:B------:R-:W-:Y:S02]  /*125d0*/  MOV R120, R119 ;  /* 0x0000007700787202 */ /* 0x000fe40000000f00 */
[----:B------:R-:W-:Y:S01]  /*125e0*/  MOV R119, R115 ;  /* 0x0000007300777202 */ /* 0x000fe20000000f00 */
[--C-:B----4-:R-:W-:Y:S01]  /*125f0*/  FFMA.FTZ R80, R124, c[0x0][0x2d0], -R101.reuse ;  /* 0x0000b4007c507a23 */ /* 0x110fe20000010865 */
[----:B------:R-:W-:Y:S03]  /*12600*/  MOV R115, R111 ;  /* 0x0000006f00737202 */ /* 0x000fe60000000f00 */
[----:B------:R-:W-:Y:S02]  /*12610*/  MOV R111, R105 ;  /* 0x00000069006f7202 */ /* 0x000fe40000000f00 */
[----:B------:R4:W-:Y:S01]  /*12620*/  MUFU.EX2 R196, R80 ;  /* 0x0000005000c47308 */ /* 0x0009e20000000800 */
[----:B------:R-:W-:Y:S02]  /*12630*/  MOV R105, R215 ;  /* 0x000000d700697202 */ /* 0x000fe40000000f00 */
[----:B------:R2:W5:Y:S04]  /*12640*/  LDL.LU R215, [R1+0x40] ;  /* 0x0000400001d77983 */ /* 0x0005680000300800 */
[----:B---3--:R-:W3:Y:S08]  /*12650*/  LDSM.16.MT88.4 R84, [R212+0x1100] ;  /* 0x00110000d454783b */ /* 0x008ef00000004200 */
[----:B-1----:R-:W1:Y:S01]  /*12660*/  LDSM.16.MT88.4 R92, [R210+0x1100] ;  /* 0x00110000d25c783b */ /* 0x002e620000004200 */
[----:B----4-:R-:W-:Y:S07]  /*12670*/  F2FP.PACK_AB R80, R143, R138 ;  /* 0x0000008a8f50723e */ /* 0x010fee00000000ff */
[C---:B------:R-:W-:Y:S07]  /*12680*/  HMMA.16816.F32 R8, R80.reuse, R88, R8 ;  /* 0x000000585008723c */ /* 0x040fee0000001808 */
[--C-:B------:R-:W-:Y:S01]  /*12690*/  FFMA.FTZ R88, R122, c[0x0][0x2d0], -R102.reuse ;  /* 0x0000b4007a587a23 */ /* 0x100fe20000010866 */
[-C--:B------:R-:W-:Y:S03]  /*126a0*/  HMMA.16816.F32 R12, R80, R90.reuse, R12 ;  /* 0x0000005a500c723c */ /* 0x080fe6000000180c */
[----:B------:R4:W-:Y:S05]  /*126b0*/  MUFU.EX2 R145, R88 ;  /* 0x0000005800917308 */ /* 0x0009ea0000000800 */
[C---:B------:R-:W-:Y:S08]  /*126c0*/  HMMA.16816.F32 R16, R76.reuse, R90, R16 ;  /* 0x0000005a4c10723c */ /* 0x040ff00000001810 */
[-C--:B---3--:R-:W-:Y:S08]  /*126d0*/  HMMA.16816.F32 R20, R76, R84.reuse, R20 ;  /* 0x000000544c14723c */ /* 0x088ff00000001814 */
[C---:B------:R-:W-:Y:S04]  /*126e0*/  HMMA.16816.F32 R24, R80.reuse, R84, R24 ;  /* 0x000000545018723c */ /* 0x040fe80000001818 */
[----:B----4-:R-:W-:Y:S03]  /*126f0*/  FFMA.FTZ R88, R121, c[0x0][0x2d0], -R102 ;  /* 0x0000b40079587a23 */ /* 0x010fe60000010866 */
[----:B------:R-:W-:Y:S01]  /*12700*/  FFMA.FTZ R84, R118, c[0x0][0x2d0], -R2 ;  /* 0x0000b40076547a23 */ /* 0x000fe20000010802 */
[-C--:B------:R-:W-:Y:S01]  /*12710*/  HMMA.16816.F32 R28, R80, R86.reuse, R28 ;  /* 0x00000056501c723c */ /* 0x080fe2000000181c */
[----:B------:R3:W-:Y:S07]  /*12720*/  MUFU.EX2 R194, R88 ;  /* 0x0000005800c27308 */ /* 0x0007ee0000000800 */
[C---:B------:R-:W-:Y:S03]  /*12730*/  HMMA.16816.F32 R32, R76.reuse, R86, R32 ;  /* 0x000000564c20723c */ /* 0x040fe60000001820 */
[----:B------:R4:W-:Y:S05]  /*12740*/  MUFU.EX2 R155, R84 ;  /* 0x00000054009b7308 */ /* 0x0009ea0000000800 */
[-C--:B-1----:R-:W-:Y:S08]  /*12750*/  HMMA.16816.F32 R36, R76, R92.reuse, R36 ;  /* 0x0000005c4c24723c */ /* 0x082ff00000001824 */
[C---:B------:R-:W-:Y:S04]  /*12760*/  HMMA.16816.F32 R40, R80.reuse, R92, R40 ;  /* 0x0000005c5028723c */ /* 0x040fe80000001828 */
[----:B---3--:R-:W-:Y:S03]  /*12770*/  FFMA.FTZ R88, R120, c[0x0][0x2d0], -R102 ;  /* 0x0000b40078587a23 */ /* 0x008fe60000010866 */
[----:B------:R-:W-:Y:S01]  /*12780*/  FFMA.FTZ R92, R191, c[0x0][0x2d0], -R100 ;  /* 0x0000b400bf5c7a23 */ /* 0x000fe20000010864 */
[-C--:B------:R-:W-:Y:S01]  /*12790*/  HMMA.16816.F32 R44, R80, R94.reuse, R44 ;  /* 0x0000005e502c723c */ /* 0x080fe2000000182c */
[----:B------:R1:W-:Y:S03]  /*127a0*/  MUFU.EX2 R195, R88 ;  /* 0x0000005800c37308 */ /* 0x0003e60000000800 */
[----:B----4-:R-:W-:Y:S04]  /*127b0*/  FFMA.FTZ R84, R117, c[0x0][0x2d0], -R2 ;  /* 0x0000b40075547a23 */ /* 0x010fe80000010802 */
[C---:B------:R-:W-:Y:S03]  /*127c0*/  HMMA.16816.F32 R48, R76.reuse, R94, R48 ;  /* 0x0000005e4c30723c */ /* 0x040fe60000001830 */
[----:B------:R3:W-:Y:S10]  /*127d0*/  MUFU.EX2 R153, R84 ;  /* 0x0000005400997308 */ /* 0x0007f40000000800 */
[----:B------:R4:W-:Y:S01]  /*127e0*/  MUFU.EX2 R191, R92 ;  /* 0x0000005c00bf7308 */ /* 0x0009e20000000800 */
[----:B-1----:R-:W-:Y:S09]  /*127f0*/  FFMA.FTZ R88, R119, c[0x0][0x2d0], -R102 ;  /* 0x0000b40077587a23 */ /* 0x002ff20000010866 */
[----:B------:R1:W1:Y:S01]  /*12800*/  MUFU.EX2 R193, R88 ;  /* 0x0000005800c17308 */ /* 0x0002620000000800 */
[----:B---3--:R-:W-:Y:S02]  /*12810*/  FFMA.FTZ R84, R116, c[0x0][0x2d0], -R2 ;  /* 0x0000b40074547a23 */ /* 0x008fe40000010802 */
[----:B------:R-:W-:Y:S07]  /*12820*/  LDSM.16.MT88.4 R116, [R209+0x2900] ;  /* 0x00290000d174783b */ /* 0x000fee0000004200 */
[----:B------:R3:W-:Y:S01]  /*12830*/  MUFU.EX2 R154, R84 ;  /* 0x00000054009a7308 */ /* 0x0007e20000000800 */
[----:B----4-:R-:W-:Y:S09]  /*12840*/  FFMA.FTZ R92, R114, c[0x0][0x2d0], -R100 ;  /* 0x0000b400725c7a23 */ /* 0x010ff20000010864 */
[----:B------:R-:W-:Y:S01]  /*12850*/  MUFU.EX2 R192, R92 ;  /* 0x0000005c00c07308 */ /* 0x000fe20000000800 */
[----:B-1----:R-:W1:Y:S01]  /*12860*/  LDSM.16.MT88.4 R88, [R211+0x1100] ;  /* 0x00110000d358783b */ /* 0x002e620000004200 */
[----:B---3--:R-:W-:Y:S08]  /*12870*/  FFMA.FTZ R84, R115, c[0x0][0x2d0], -R2 ;  /* 0x0000b40073547a23 */ /* 0x008ff00000010802 */
[----:B------:R3:W4:Y:S02]  /*12880*/  MUFU.EX2 R152, R84 ;  /* 0x0000005400987308 */ /* 0x0007240000000800 */
[--C-:B---3--:R-:W-:Y:S01]  /*12890*/  FFMA.FTZ R84, R113, c[0x0][0x2d0], -R100.reuse ;  /* 0x0000b40071547a23 */ /* 0x108fe20000010864 */
[----:B------:R-:W-:Y:S01]  /*128a0*/  MOV R113, R112 ;  /* 0x0000007000717202 */ /* 0x000fe20000000f00 */
[-C--:B-1----:R-:W-:Y:S03]  /*128b0*/  HMMA.16816.F32 R52, R76, R88.reuse, R52 ;  /* 0x000000584c34723c */ /* 0x082fe60000001834 */
[----:B------:R-:W-:Y:S02]  /*128c0*/  MOV R112, R109 ;  /* 0x0000006d00707202 */ /* 0x000fe40000000f00 */
[----:B------:R-:W-:Y:S02]  /*128d0*/  MOV R109, R108 ;  /* 0x0000006c006d7202 */ /* 0x000fe40000000f00 */
[----:B------:R-:W-:Y:S01]  /*128e0*/  MOV R108, R171 ;  /* 0x000000ab006c7202 */ /* 0x000fe20000000f00 */
[C---:B------:R-:W-:Y:S04]  /*128f0*/  HMMA.16816.F32 R56, R80.reuse, R88, R56 ;  /* 0x000000585038723c */ /* 0x040fe80000001838 */
[----:B------:R-:W-:Y:S02]  /*12900*/  MOV R171, R170 ;  /* 0x000000aa00ab7202 */ /* 0x000fe40000000f00 */
[----:B------:R-:W-:Y:S01]  /*12910*/  MOV R170, R189 ;  /* 0x000000bd00aa7202 */ /* 0x000fe20000000f00 */
[----:B------:R-:W-:Y:S01]  /*12920*/  FFMA.FTZ R88, R111, c[0x0][0x2d0], -R100 ;  /* 0x0000b4006f587a23 */ /* 0x000fe20000010864 */
[-C--:B------:R-:W-:Y:S01]  /*12930*/  HMMA.16816.F32 R60, R80, R90.reuse, R60 ;  /* 0x0000005a503c723c */ /* 0x080fe2000000183c */
[----:B------:R1:W-:Y:S03]  /*12940*/  MUFU.EX2 R189, R84 ;  /* 0x0000005400bd7308 */ /* 0x0003e60000000800 */
[----:B------:R-:W-:Y:S02]  /*12950*/  MOV R111, R107 ;  /* 0x0000006b006f7202 */ /* 0x000fe40000000f00 */
[----:B------:R-:W-:Y:S01]  /*12960*/  MOV R107, R190 ;  /* 0x000000be006b7202 */ /* 0x000fe20000000f00 */
[--C-:B------:R-:W-:Y:S01]  /*12970*/  FFMA.FTZ R80, R113, c[0x0][0x2d0], -R101.reuse ;  /* 0x0000b40071507a23 */ /* 0x100fe20000010865 */
[----:B------:R-:W-:Y:S03]  /*12980*/  HMMA.16816.F32 R64, R76, R90, R64 ;  /* 0x0000005a4c40723c */ /* 0x000fe60000001840 */
[----:B------:R3:W-:Y:S01]  /*12990*/  MUFU.EX2 R159, R80 ;  /* 0x00000050009f7308 */ /* 0x0007e20000000800 */
[----:B------:R-:W-:Y:S01]  /*129a0*/  F2FP.PACK_AB R82, R193, R195 ;  /* 0x000000c3c152723e */ /* 0x000fe200000000ff */
[--C-:B------:R-:W-:Y:S01]  /*129b0*/  FFMA.FTZ R92, R111, c[0x0][0x2d0], -R101.reuse ;  /* 0x0000b4006f5c7a23 */ /* 0x100fe20000010865 */
[----:B------:R-:W-:Y:S02]  /*129c0*/  F2FP.PACK_AB R81, R153, R155 ;  /* 0x0000009b9951723e */ /* 0x000fe400000000ff */
[----:B------:R-:W-:Y:S04]  /*129d0*/  F2FP.PACK_AB R76, R201, R147 ;  /* 0x00000093c94c723e */ /* 0x000fe800000000ff */
[----:B------:R-:W-:Y:S01]  /*129e0*/  F2FP.PACK_AB R78, R200, R199 ;  /* 0x000000c7c84e723e */ /* 0x000fe200000000ff */
[----:B------:R2:W-:Y:S01]  /*129f0*/  MUFU.EX2 R190, R88 ;  /* 0x0000005800be7308 */ /* 0x0005e20000000800 */
[----:B------:R-:W-:Y:S02]  /*12a00*/  F2FP.PACK_AB R77, R198, R146 ;  /* 0x00000092c64d723e */ /* 0x000fe400000000ff */
[----:B------:R-:W-:Y:S01]  /*12a10*/  F2FP.PACK_AB R79, R197, R196 ;  /* 0x000000c4c54f723e */ /* 0x000fe200000000ff */
[----:B-1----:R-:W1:Y:S01]  /*12a20*/  LDSM.16.MT88.4 R84, [R209+0x1900] ;  /* 0x00190000d154783b */ /* 0x002e620000004200 */
[----:B----4-:R-:W-:Y:S05]  /*12a30*/  F2FP.PACK_AB R83, R152, R154 ;  /* 0x0000009a9853723e */ /* 0x010fea00000000ff */
[----:B------:R4:W-:Y:S01]  /*12a40*/  MUFU.EX2 R184, R92 ;  /* 0x0000005c00b87308 */ /* 0x0009e20000000800 */
[--C-:B---3--:R-:W-:Y:S09]  /*12a50*/  FFMA.FTZ R80, R112, c[0x0][0x2d0], -R101.reuse ;  /* 0x0000b40070507a23 */ /* 0x108ff20000010865 */
[----:B------:R3:W-:Y:S01]  /*12a60*/  MUFU.EX2 R158, R80 ;  /* 0x00000050009e7308 */ /* 0x0007e20000000800 */
[----:B--2---:R-:W2:Y:S08]  /*12a70*/  LDSM.16.MT88.4 R88, [R212+0x1900] ;  /* 0x00190000d458783b */ /* 0x004eb00000004200 */
[----:B----4-:R-:W4:Y:S01]  /*12a80*/  LDSM.16.MT88.4 R92, [R210+0x1900] ;  /* 0x00190000d25c783b */ /* 0x010f220000004200 */
[-C--:B-1----:R-:W-:Y:S03]  /*12a90*/  HMMA.16816.F32 R4, R76, R84.reuse, R4 ;  /* 0x000000544c04723c */ /* 0x082fe60000001804 */
[----:B---3--:R-:W-:Y:S07]  /*12aa0*/  F2FP.PACK_AB R80, R194, R145 ;  /* 0x00000091c250723e */ /* 0x008fee00000000ff */
[C---:B------:R-:W-:Y:S07]  /*12ab0*/  HMMA.16816.F32 R8, R80.reuse, R84, R8 ;  /* 0x000000545008723c */ /* 0x040fee0000001808 */
[--C-:B------:R-:W-:Y:S01]  /*12ac0*/  FFMA.FTZ R84, R110, c[0x0][0x2d0], -R101.reuse ;  /* 0x0000b4006e547a23 */ /* 0x100fe20000010865 */
[-C--:B------:R-:W-:Y:S03]  /*12ad0*/  HMMA.16816.F32 R12, R80, R86.reuse, R12 ;  /* 0x00000056500c723c */ /* 0x080fe6000000180c */
[----:B------:R1:W-:Y:S05]  /*12ae0*/  MUFU.EX2 R183, R84 ;  /* 0x0000005400b77308 */ /* 0x0003ea0000000800 */
[C---:B------:R-:W-:Y:S08]  /*12af0*/  HMMA.16816.F32 R16, R76.reuse, R86, R16 ;  /* 0x000000564c10723c */ /* 0x040ff00000001810 */
[-C--:B--2---:R-:W-:Y:S08]  /*12b00*/  HMMA.16816.F32 R20, R76, R88.reuse, R20 ;  /* 0x000000584c14723c */ /* 0x084ff00000001814 */
[C---:B------:R-:W-:Y:S04]  /*12b10*/  HMMA.16816.F32 R24, R80.reuse, R88, R24 ;  /* 0x000000585018723c */ /* 0x040fe80000001818 */
[--C-:B-1----:R-:W-:Y:S01]  /*12b20*/  FFMA.FTZ R84, R109, c[0x0][0x2d0], -R102.reuse ;  /* 0x0000b4006d547a23 */ /* 0x102fe20000010866 */
[----:B------:R-:W-:Y:S02]  /*12b30*/  MOV R109, R104 ;  /* 0x00000068006d7202 */ /* 0x000fe40000000f00 */
[--C-:B------:R-:W-:Y:S01]  /*12b40*/  FFMA.FTZ R88, R178, c[0x0][0x2d0], -R102.reuse ;  /* 0x0000b400b2587a23 */ /* 0x100fe20000010866 */
[-C--:B------:R-:W-:Y:S01]  /*12b50*/  HMMA.16816.F32 R28, R80, R90.reuse, R28 ;  /* 0x0000005a501c723c */ /* 0x080fe2000000181c */
[----:B------:R1:W-:Y:S03]  /*12b60*/  MUFU.EX2 R157, R84 ;  /* 0x00000054009d7308 */ /* 0x0003e60000000800 */
[----:B------:R-:W-:Y:S02]  /*12b70*/  MOV R104, R168 ;  /* 0x000000a800687202 */ /* 0x000fe40000000f00 */
[----:B------:R-:W-:Y:S02]  /*12b80*/  MOV R168, R174 ;  /* 0x000000ae00a87202 */ /* 0x000fe40000000f00 */
[C---:B------:R-:W-:Y:S03]  /*12b90*/  HMMA.16816.F32 R32, R76.reuse, R90, R32 ;  /* 0x0000005a4c20723c */ /* 0x040fe60000001820 */
[----:B------:R2:W-:Y:S05]  /*12ba0*/  MUFU.EX2 R178, R88 ;  /* 0x0000005800b27308 */ /* 0x0005ea0000000800 */
[-C--:B----4-:R-:W-:Y:S08]  /*12bb0*/  HMMA.16816.F32 R36, R76, R92.reuse, R36 ;  /* 0x0000005c4c24723c */ /* 0x090ff00000001824 */
[C---:B------:R-:W-:Y:S04]  /*12bc0*/  HMMA.16816.F32 R40, R80.reuse, R92, R40 ;  /* 0x0000005c5028723c */ /* 0x040fe80000001828 */
[----:B-1----:R-:W-:Y:S01]  /*12bd0*/  FFMA.FTZ R84, R108, c[0x0][0x2d0], -R102 ;  /* 0x0000b4006c547a23 */ /* 0x002fe20000010866 */
[----:B------:R-:W-:Y:S02]  /*12be0*/  MOV R108, R105 ;  /* 0x00000069006c7202 */ /* 0x000fe40000000f00 */
[----:B------:R-:W-:Y:S01]  /*12bf0*/  MOV R105, R170 ;  /* 0x000000aa00697202 */ /* 0x000fe20000000f00 */
[-C--:B------:R-:W-:Y:S01]  /*12c00*/  HMMA.16816.F32 R44, R80, R94.reuse, R44 ;  /* 0x0000005e502c723c */ /* 0x080fe2000000182c */
[----:B------:R1:W-:Y:S03]  /*12c10*/  MUFU.EX2 R156, R84 ;  /* 0x00000054009c7308 */ /* 0x0003e60000000800 */
[----:B--2---:R-:W-:Y:S01]  /*12c20*/  FFMA.FTZ R88, R99, c[0x0][0x2d0], -R2 ;  /* 0x0000b40063587a23 */ /* 0x004fe20000010802 */
[----:B------:R-:W-:Y:S01]  /*12c30*/  MOV R170, R175 ;  /* 0x000000af00aa7202 */ /* 0x000fe20000000f00 */
[----:B------:R-:W-:Y:S01]  /*12c40*/  FFMA.FTZ R92, R171, c[0x0][0x2d0], -R100 ;  /* 0x0000b400ab5c7a23 */ /* 0x000fe20000010864 */
[----:B------:R-:W-:Y:S01]  /*12c50*/  MOV R171, R177 ;  /* 0x000000b100ab7202 */ /* 0x000fe20000000f00 */
[C---:B------:R-:W-:Y:S03]  /*12c60*/  HMMA.16816.F32 R48, R76.reuse, R94, R48 ;  /* 0x0000005e4c30723c */ /* 0x040fe60000001830 */
[----:B------:R2:W-:Y:S10]  /*12c70*/  MUFU.EX2 R99, R88 ;  /* 0x0000005800637308 */ /* 0x0005f40000000800 */
[----:B------:R3:W-:Y:S01]  /*12c80*/  MUFU.EX2 R177, R92 ;  /* 0x0000005c00b17308 */ /* 0x0007e20000000800 */
[----:B-1----:R-:W-:Y:S01]  /*12c90*/  FFMA.FTZ R84, R176, c[0x0][0x2d0], -R102 ;  /* 0x0000b400b0547a23 */ /* 0x002fe20000010866 */
[----:B------:R-:W-:Y:S08]  /*12ca0*/  MOV R176, R180 ;  /* 0x000000b400b07202 */ /* 0x000ff00000000f00 */
[----:B------:R1:W-:Y:S01]  /*12cb0*/  MUFU.EX2 R180, R84 ;  /* 0x0000005400b47308 */ /* 0x0003e20000000800 */
[----:B--2---:R-:W-:Y:S01]  /*12cc0*/  FFMA.FTZ R88, R107, c[0x0][0x2d0], -R2 ;  /* 0x0000b4006b587a23 */ /* 0x004fe20000010802 */
[----:B------:R-:W-:Y:S08]  /*12cd0*/  MOV R107, R97 ;  /* 0x00000061006b7202 */ /* 0x000ff00000000f00 */
[----:B------:R2:W-:Y:S01]  /*12ce0*/  MUFU.EX2 R97, R88 ;  /* 0x0000005800617308 */ /* 0x0005e20000000800 */
[----:B---3--:R-:W-:Y:S09]  /*12cf0*/  FFMA.FTZ R92, R176, c[0x0][0x2d0], -R100 ;  /* 0x0000b400b05c7a23 */ /* 0x008ff20000010864 */
[----:B------:R3:W4:Y:S01]  /*12d00*/  MUFU.EX2 R175, R92 ;  /* 0x0000005c00af7308 */ /* 0x0007220000000800 */
[----:B-1----:R-:W1:Y:S01]  /*12d10*/  LDSM.16.MT88.4 R84, [R211+0x1900] ;  /* 0x00190000d354783b */ /* 0x002e620000004200 */
[--C-:B--2---:R-:W-:Y:S08]  /*12d20*/  FFMA.FTZ R88, R98, c[0x0][0x2d0], -R2.reuse ;  /* 0x0000b40062587a23 */ /* 0x104ff00000010802 */
[----:B------:R2:W-:Y:S01]  /*12d30*/  MUFU.EX2 R98, R88 ;  /* 0x0000005800627308 */ /* 0x0005e20000000800 */
[--C-:B---3--:R-:W-:Y:S01]  /*12d40*/  FFMA.FTZ R92, R171, c[0x0][0x2d0], -R101.reuse ;  /* 0x0000b400ab5c7a23 */ /* 0x108fe20000010865 */
[----:B----4-:R-:W-:Y:S08]  /*12d50*/  F2FP.PACK_AB R164, R175, R177 ;  /* 0x000000b1afa4723e */ /* 0x010ff000000000ff */
[----:B------:R3:W-:Y:S01]  /*12d60*/  MUFU.EX2 R171, R92 ;  /* 0x0000005c00ab7308 */ /* 0x0007e20000000800 */
[----:B--2---:R-:W-:Y:S01]  /*12d70*/  FFMA.FTZ R88, R96, c[0x0][0x2d0], -R2 ;  /* 0x0000b40060587a23 */ /* 0x004fe20000010802 */
[-C--:B-1----:R-:W-:Y:S08]  /*12d80*/  HMMA.16816.F32 R52, R76, R84.reuse, R52 ;  /* 0x000000544c34723c */ /* 0x082ff00000001834 */
[----:B------:R1:W2:Y:S01]  /*12d90*/  MUFU.EX2 R96, R88 ;  /* 0x0000005800607308 */ /* 0x0002a20000000800 */
[C---:B------:R-:W-:Y:S01]  /*12da0*/  HMMA.16816.F32 R56, R80.reuse, R84, R56 ;  /* 0x000000545038723c */ /* 0x040fe20000001838 */
[----:B---3--:R-:W-:Y:S06]  /*12db0*/  LDSM.16.MT88.4 R92, [R210+0x2100] ;  /* 0x00210000d25c783b */ /* 0x008fec0000004200 */
[--C-:B------:R-:W-:Y:S01]  /*12dc0*/  FFMA.FTZ R84, R173, c[0x0][0x2d0], -R100.reuse ;  /* 0x0000b400ad547a23 */ /* 0x100fe20000010864 */
[-C--:B------:R-:W-:Y:S03]  /*12dd0*/  HMMA.16816.F32 R60, R80, R86.reuse, R60 ;  /* 0x00000056503c723c */ /* 0x080fe6000000183c */
[----:B------:R3:W-:Y:S04]  /*12de0*/  MUFU.EX2 R176, R84 ;  /* 0x0000005400b07308 */ /* 0x0007e80000000800 */
[----:B------:R-:W-:Y:S01]  /*12df0*/  FFMA.FTZ R80, R172, c[0x0][0x2d0], -R100 ;  /* 0x0000b400ac507a23 */ /* 0x000fe20000010864 */
[----:B------:R-:W-:Y:S01]  /*12e00*/  HMMA.16816.F32 R64, R76, R86, R64 ;  /* 0x000000564c40723c */ /* 0x000fe20000001840 */
[----:B-1----:R-:W1:Y:S03]  /*12e10*/  LDSM.16.MT88.4 R88, [R209+0x2100] ;  /* 0x00210000d158783b */ /* 0x002e660000004200 */
[----:B------:R-:W-:Y:S01]  /*12e20*/  F2FP.PACK_AB R82, R178, R180 ;  /* 0x000000b4b252723e */ /* 0x000fe200000000ff */
[----:B------:R4:W4:Y:S01]  /*12e30*/  MUFU.EX2 R174, R80 ;  /* 0x0000005000ae7308 */ /* 0x0009220000000800 */
[----:B------:R-:W-:Y:S02]  /*12e40*/  F2FP.PACK_AB R81, R97, R99 ;  /* 0x000000636151723e */ /* 0x000fe400000000ff */
[----:B------:R-:W-:Y:S04]  /*12e50*/  F2FP.PACK_AB R76, R191, R189 ;  /* 0x000000bdbf4c723e */ /* 0x000fe800000000ff */
[----:B------:R-:W-:Y:S02]  /*12e60*/  F2FP.PACK_AB R78, R190, R192 ;  /* 0x000000c0be4e723e */ /* 0x000fe400000000ff */
[----:B------:R-:W-:Y:S02]  /*12e70*/  F2FP.PACK_AB R77, R158, R159 ;  /* 0x0000009f9e4d723e */ /* 0x000fe400000000ff */
[----:B------:R-:W-:Y:S02]  /*12e80*/  F2FP.PACK_AB R79, R183, R184 ;  /* 0x000000b8b74f723e */ /* 0x000fe400000000ff */
[----:B--2---:R-:W-:Y:S01]  /*12e90*/  F2FP.PACK_AB R83, R96, R98 ;  /* 0x000000626053723e */ /* 0x004fe200000000ff */
[----:B---3--:R-:W2:Y:S01]  /*12ea0*/  LDSM.16.MT88.4 R84, [R212+0x2100] ;  /* 0x00210000d454783b */ /* 0x008ea20000004200 */
[--C-:B----4-:R-:W-:Y:S01]  /*12eb0*/  FFMA.FTZ R80, R109, c[0x0][0x2d0], -R101.reuse ;  /* 0x0000b4006d507a23 */ /* 0x110fe20000010865 */
[----:B------:R-:W-:Y:S06]  /*12ec0*/  MOV R109, R106 ;  /* 0x0000006a006d7202 */ /* 0x000fec0000000f00 */
[----:B------:R-:W3:Y:S01]  /*12ed0*/  LDL.LU R106, [R1+0x8] ;  /* 0x00000800016a7983 */ /* 0x000ee20000300800 */
[----:B------:R4:W2:Y:S01]  /*12ee0*/  MUFU.EX2 R173, R80 ;  /* 0x0000005000ad7308 */ /* 0x0008a20000000800 */
[----:B------:R-:W-:Y:S01]  /*12ef0*/  F2FP.PACK_AB R166, R174, R176 ;  /* 0x000000b0aea6723e */ /* 0x000fe200000000ff */
[-C--:B-1----:R-:W-:Y:S03]  /*12f00*/  HMMA.16816.F32 R4, R76, R88.reuse, R4 ;  /* 0x000000584c04723c */ /* 0x082fe60000001804 */
[----:B----4-:R-:W-:Y:S02]  /*12f10*/  F2FP.PACK_AB R80, R156, R157 ;  /* 0x0000009d9c50723e */ /* 0x010fe400000000ff */
[----:B--2---:R-:W-:Y:S05]  /*12f20*/  F2FP.PACK_AB R165, R171, R173 ;  /* 0x000000adaba5723e */ /* 0x004fea00000000ff */
[C---:B------:R-:W-:Y:S07]  /*12f30*/  HMMA.16816.F32 R8, R80.reuse, R88, R8 ;  /* 0x000000585008723c */ /* 0x040fee0000001808 */
[--C-:B------:R-:W-:Y:S01]  /*12f40*/  FFMA.FTZ R88, R105, c[0x0][0x2d0], -R101.reuse ;  /* 0x0000b40069587a23 */ /* 0x100fe20000010865 */
[-C--:B------:R-:W-:Y:S01]  /*12f50*/  HMMA.16816.F32 R12, R80, R90.reuse, R12 ;  /* 0x0000005a500c723c */ /* 0x080fe2000000180c */
[----:B------:R-:W2:Y:S02]  /*12f60*/  LDL.LU R105, [R1+0xc] ;  /* 0x00000c0001697983 */ /* 0x000ea40000300800 */
[----:B------:R1:W-:Y:S05]  /*12f70*/  MUFU.EX2 R172, R88 ;  /* 0x0000005800ac7308 */ /* 0x0003ea0000000800 */
[C---:B------:R-:W-:Y:S08]  /*12f80*/  HMMA.16816.F32 R16, R76.reuse, R90, R16 ;  /* 0x0000005a4c10723c */ /* 0x040ff00000001810 */
[-C--:B------:R-:W-:Y:S08]  /*12f90*/  HMMA.16816.F32 R20, R76, R84.reuse, R20 ;  /* 0x000000544c14723c */ /* 0x080ff00000001814 */
[C---:B------:R-:W-:Y:S04]  /*12fa0*/  HMMA.16816.F32 R24, R80.reuse, R84, R24 ;  /* 0x000000545018723c */ /* 0x040fe80000001818 */
[----:B-1----:R-:W-:Y:S03]  /*12fb0*/  FFMA.FTZ R88, R170, c[0x0][0x2d0], -R101 ;  /* 0x0000b400aa587a23 */ /* 0x002fe60000010865 */
[--C-:B------:R-:W-:Y:S01]  /*12fc0*/  FFMA.FTZ R84, R104, c[0x0][0x2d0], -R102.reuse ;  /* 0x0000b40068547a23 */ /* 0x100fe20000010866 */
[-C--:B------:R-:W-:Y:S01]  /*12fd0*/  HMMA.16816.F32 R28, R80, R86.reuse, R28 ;  /* 0x00000056501c723c */ /* 0x080fe2000000181c */
[----:B------:R-:W4:Y:S01]  /*12fe0*/  LDL.LU R104, [R1+0x10] ;  /* 0x0000100001687983 */ /* 0x000f220000300800 */
[----:B------:R1:W1:Y:S06]  /*12ff0*/  MUFU.EX2 R170, R88 ;  /* 0x0000005800aa7308 */ /* 0x00026c0000000800 */
[C---:B------:R-:W-:Y:S01]  /*13000*/  HMMA.16816.F32 R32, R76.reuse, R86, R32 ;  /* 0x000000564c20723c */ /* 0x040fe20000001820 */
[----:B------:R-:W4:Y:S03]  /*13010*/  LDL.LU R87, [R1+0x14] ;  /* 0x0000140001577983 */ /* 0x000f260000300800 */
[----:B------:R1:W-:Y:S04]  /*13020*/  MUFU.EX2 R101, R84 ;  /* 0x0000005400657308 */ /* 0x0003e80000000800 */
[-C--:B------:R-:W-:Y:S08]  /*13030*/  HMMA.16816.F32 R36, R76, R92.reuse, R36 ;  /* 0x0000005c4c24723c */ /* 0x080ff00000001824 */
[C---:B------:R-:W-:Y:S04]  /*13040*/  HMMA.16816.F32 R40, R80.reuse, R92, R40 ;  /* 0x0000005c5028723c */ /* 0x040fe80000001828 */
[--C-:B-1----:R-:W-:Y:S01]  /*13050*/  FFMA.FTZ R88, R168, c[0x0][0x2d0], -R102.reuse ;  /* 0x0000b400a8587a23 */ /* 0x102fe20000010866 */
[----:B------:R-:W-:Y:S03]  /*13060*/  F2FP.PACK_AB R167, R170, R172 ;  /* 0x000000acaaa7723e */ /* 0x000fe600000000ff */
[----:B------:R1:W-:Y:S01]  /*13070*/  MUFU.EX2 R168, R88 ;  /* 0x0000005800a87308 */ /* 0x0003e20000000800 */
[-C--:B------:R-:W-:Y:S03]  /*13080*/  HMMA.16816.F32 R44, R80, R94.reuse, R44 ;  /* 0x0000005e502c723c */ /* 0x080fe6000000182c */
[--C-:B------:R-:W-:Y:S05]  /*13090*/  FFMA.FTZ R84, R109, c[0x0][0x2d0], -R102.reuse ;  /* 0x0000b4006d547a23 */ /* 0x100fea0000010866 */
[C---:B------:R-:W-:Y:S01]  /*130a0*/  HMMA.16816.F32 R48, R76.reuse, R94, R48 ;  /* 0x0000005e4c30723c */ /* 0x040fe20000001830 */
[----:B------:R1:W1:Y:S03]  /*130b0*/  MUFU.EX2 R100, R84 ;  /* 0x0000005400647308 */ /* 0x0002660000000800 */
[----:B-1----:R-:W-:Y:S01]  /*130c0*/  FFMA.FTZ R88, R169, c[0x0][0x2d0], -R102 ;  /* 0x0000b400a9587a23 */ /* 0x002fe20000010866 */
[----:B------:R-:W-:Y:S06]  /*130d0*/  MOV R102, R3 ;  /* 0x0000000300667202 */ /* 0x000fec0000000f00 */
[----:B------:R1:W1:Y:S01]  /*130e0*/  MUFU.EX2 R169, R88 ;  /* 0x0000005800a97308 */ /* 0x0002620000000800 */
[--C-:B------:R-:W-:Y:S01]  /*130f0*/  FFMA.FTZ R84, R108, c[0x0][0x2d0], -R2.reuse ;  /* 0x0000b4006c547a23 */ /* 0x100fe20000010802 */
[----:B------:R-:W-:Y:S08]  /*13100*/  F2FP.PACK_AB R162, R100, R101 ;  /* 0x0000006564a2723e */ /* 0x000ff000000000ff */
[----:B------:R1:W-:Y:S02]  /*13110*/  MUFU.EX2 R85, R84 ;  /* 0x0000005400557308 */ /* 0x0003e40000000800 */
[----:B-1----:R-:W1:Y:S01]  /*13120*/  LDSM.16.MT88.4 R88, [R211+0x2100] ;  /* 0x00210000d358783b */ /* 0x002e620000004200 */
[----:B------:R-:W-:Y:S01]  /*13130*/  F2FP.PACK_AB R160, R169, R168 ;  /* 0x000000a8a9a0723e */ /* 0x000fe200000000ff */
[--C-:B------:R-:W-:Y:S02]  /*13140*/  FFMA.FTZ R84, R107, c[0x0][0x2d0], -R2.reuse ;  /* 0x0000b4006b547a23 */ /* 0x100fe40000010802 */
[----:B------:R-:W-:Y:S04]  /*13150*/  FFMA.FTZ R2, R75, c[0x0][0x2d0], -R2 ;  /* 0x0000b4004b027a23 */ /* 0x000fe80000010802 */
[----:B------:R-:W1:Y:S10]  /*13160*/  MUFU.EX2 R86, R84 ;  /* 0x0000005400567308 */ /* 0x000e740000000800 */
[----:B------:R-:W-:Y:S10]  /*13170*/  MUFU.EX2 R84, R74 ;  /* 0x0000004a00547308 */ /* 0x000ff40000000800 */
[----:B------:R-:W1:Y:S02]  /*13180*/  MUFU.EX2 R74, R2 ;  /* 0x00000002004a7308 */ /* 0x000e640000000800 */
[----:B-1----:R-:W-:Y:S01]  /*13190*/  F2FP.PACK_AB R161, R86, R85 ;  /* 0x0000005556a1723e */ /* 0x002fe200000000ff */
[-C--:B------:R-:W-:Y:S08]  /*131a0*/  HMMA.16816.F32 R52, R76, R88.reuse, R52 ;  /* 0x000000584c34723c */ /* 0x080ff00000001834 */
[C---:B------:R-:W-:Y:S08]  /*131b0*/  HMMA.16816.F32 R56, R80.reuse, R88, R56 ;  /* 0x000000585038723c */ /* 0x040ff00000001838 */
[-C--:B------:R-:W-:Y:S04]  /*131c0*/  HMMA.16816.F32 R60, R80, R90.reuse, R60 ;  /* 0x0000005a503c723c */ /* 0x080fe8000000183c */
[----:B------:R-:W-:Y:S04]  /*131d0*/  F2FP.PACK_AB R163, R74, R84 ;  /* 0x000000544aa3723e */ /* 0x000fe800000000ff */
[----:B------:R-:W-:Y:S04]  /*131e0*/  HMMA.16816.F32 R64, R76, R90, R64 ;  /* 0x0000005a4c40723c */ /* 0x000fe80000001840 */
[----:B---3--:R-:W-:Y:S02]  /*131f0*/  FFMA.FTZ R73, R73, R106, R246 ;  /* 0x0000006a49497223 */ /* 0x008fe400000100f6 */
[----:B--2---:R-:W-:Y:S02]  /*13200*/  FFMA.FTZ R69, R69, R105, R244 ;  /* 0x0000006945457223 */ /* 0x004fe400000100f4 */
[----:B----4-:R-:W-:Y:S02]  /*13210*/  FFMA.FTZ R2, R68, R104, R241 ;  /* 0x0000006844027223 */ /* 0x010fe400000100f1 */
[-C--:B------:R-:W-:Y:S05]  /*13220*/  HMMA.16816.F32 R104, R164, R116.reuse, R4 ;  /* 0x00000074a468723c */ /* 0x080fea0000001804 */
[----:B------:R-:W-:Y:S02]  /*13230*/  FADD.FTZ R2, R242, R2 ;  /* 0x00000002f2027221 */ /* 0x000fe40000010000 */
[----:B------:R-:W-:Y:S01]  /*13240*/  FFMA.FTZ R0, R0, R87, R186 ;  /* 0x0000005700007223 */ /* 0x000fe200000100ba */
        /* <DEDUP_REMOVED lines=31> */
[----:B------:R-:W1:Y:S01]  /*13440*/  LDSM.16.MT88.4 R4, [R211+0x2900] ;  /* 0x00290000d304783b */ /* 0x000e620000004200 */
        /* <DEDUP_REMOVED lines=71> */
[----:B------:R-:W-:Y:S01]  /*138c0*/  FADD.FTZ R2, R101, R0 ;  /* 0x0000000065027221 */ /* 0x000fe20000010000 */
[----:B------:R-:W-:Y:S01]  /*138d0*/  MOV R101, R70 ;  /* 0x0000004600657202 */ /* 0x000fe20000000f00 */
[----:B------:R-:W-:Y:S02]  /*138e0*/  FADD.FTZ R0, R84, R4 ;  /* 0x0000000454007221 */ /* 0x000fe40000010000 */
[----:B------:R-:W-:Y:S02]  /*138f0*/  FADD.FTZ R4, R170, R5 ;  /* 0x00000005aa047221 */ /* 0x000fe40000010000 */
[----:B------:R-:W-:Y:S01]  /*13900*/  FADD.FTZ R2, R100, R2 ;  /* 0x0000000264027221 */ /* 0x000fe20000010000 */
[----:B------:R-:W-:Y:S01]  /*13910*/  MOV R100, R71 ;  /* 0x0000004700647202 */ /* 0x000fe20000000f00 */
[----:B------:R-:W-:Y:S01]  /*13920*/  FADD.FTZ R0, R74, R0 ;  /* 0x000000004a007221 */ /* 0x000fe20000010000 */
[----:B------:R-:W-:Y:S04]  /*13930*/  STL [R1+0xc], R4 ;  /* 0x00000c0401007387 */ /* 0x000fe80000100800 */
[----:B------:R1:W-:Y:S04]  /*13940*/  STL [R1+0x10], R2 ;  /* 0x0000100201007387 */ /* 0x0003e80000100800 */
[----:B------:R2:W-:Y:S01]  /*13950*/  STL [R1+0x14], R0 ;  /* 0x0000140001007387 */ /* 0x0005e20000100800 */
[----:B-1----:R-:W-:Y:S01]  /*13960*/  MOV R2, R72 ;  /* 0x0000004800027202 */ /* 0x002fe20000000f00 */
[----:B------:R-:W-:-:S05]  /*13970*/  @P0 BRA `(.L_x_186) ;  /* 0xffffb2b000000947 */ /* 0x000fca000383ffff */
.L_x_185:
[----:B------:R-:W-:-:S13]  /*13980*/  ISETP.GE.AND P0, PT, R225, UR8, PT ;  /* 0x00000008e1007c0c */ /* 0x000fda000bf06270 */
[----:B------:R-:W-:Y:S05]  /*13990*/  @!P0 BRA `(.L_x_187) ;  /* 0x0000677000008947 */ /* 0x000fea0003800000 */
[----:B-1----:R-:W3:Y:S01]  /*139a0*/  LDL.LU.64 R6, [R1+0x30] ;  /* 0x0000300001067983 */ /* 0x002ee20000300a00 */
[----:B------:R-:W-:Y:S01]  /*139b0*/  MOV R103, R3 ;  /* 0x0000000300677202 */ /* 0x000fe20000000f00 */
[----:B------:R-:W-:Y:S01]  /*139c0*/  UMOV UR14, 0x60 ;  /* 0x00000060000e7882 */ /* 0x000fe20000000000 */
[----:B------:R-:W-:Y:S01]  /*139d0*/  IMAD.MOV.U32 R101, RZ, RZ, R71 ;  /* 0x000000ffff657224 */ /* 0x000fe200078e0047 */
[----:B------:R-:W4:Y:S01]  /*139e0*/  LDL.LU.64 R4, [R1+0x38] ;  /* 0x0000380001047983 */ /* 0x000f220000300a00 */
[----:B------:R-:W-:Y:S01]  /*139f0*/  ULDC.64 UR4, c[0x0][0x208] ;  /* 0x0000820000047ab9 */ /* 0x000fe20000000a00 */
[----:B------:R-:W-:Y:S01]  /*13a00*/  IMAD.MOV.U32 R100, RZ, RZ, R72 ;  /* 0x000000ffff647224 */ /* 0x000fe200078e0048 */
[----:B------:R-:W-:Y:S01]  /*13a10*/  UIMAD.WIDE.U32 UR16, UR14, UR4, URZ ;  /* 0x000000040e1072a5 */ /* 0x000fe2000f8e003f */
[----:B------:R-:W-:Y:S01]  /*13a20*/  IMAD.MOV.U32 R102, RZ, RZ, R70 ;  /* 0x000000ffff667224 */ /* 0x000fe200078e0046 */
[----:B------:R-:W-:Y:S02]  /*13a30*/  UIMAD UR5, UR14, UR5, URZ ;  /* 0x000000050e0572a4 */ /* 0x000fe4000f8e023f */
[----:B------:R-:W-:-:S02]  /*13a40*/  ULDC.64 UR6, c[0x0][0x1e0] ;  /* 0x0000780000067ab9 */ /* 0x000fc40000000a00 */
[----:B------:R-:W-:Y:S02]  /*13a50*/  USHF.L.U64.HI UR7, UR6, 0x5, UR7 ;  /* 0x0000000506077899 */ /* 0x000fe40008010207 */
[----:B------:R-:W-:Y:S02]  /*13a60*/  USHF.L.U32 UR6, UR6, 0x5, URZ ;  /* 0x0000000506067899 */ /* 0x000fe4000800063f */
[----:B------:R-:W-:Y:S01]  /*13a70*/  UIADD3 UR5, UR17, UR5, URZ ;  /* 0x0000000511057290 */ /* 0x000fe2000fffe03f */
[----:B---3--:R-:W-:Y:S02]  /*13a80*/  MOV R3, R7 ;  /* 0x0000000700037202 */ /* 0x008fe40000000f00 */
[----:B----4-:R-:W-:-:S05]  /*13a90*/  MOV R2, R4 ;  /* 0x0000000400027202 */ /* 0x010fca0000000f00 */
[----:B------:R1:W-:Y:S04]  /*13aa0*/  STL.64 [R1], R2 ;  /* 0x0000000201007387 */ /* 0x0003e80000100a00 */
.L_x_204:
[----:B------:R-:W-:Y:S04]  /*13ab0*/  DEPBAR.LE SB0, 0x0 ;  /* 0x000080000000791a */ /* 0x000fe80000000000 */
[----:B------:R-:W-:Y:S01]  /*13ac0*/  BAR.SYNC.DEFER_BLOCKING 0x0 ;  /* 0x0000000000007b1d */ /* 0x000fe20000010000 */
[----:B-12---:R-:W-:Y:S01]  /*13ad0*/  SHF.R.S32.HI R2, RZ, 0x1f, R225 ;  /* 0x0000001fff027819 */ /* 0x006fe200000114e1 */
[C---:B--2---:R-:W-:Y:S01]  /*13ae0*/  IMAD R0, R225.reuse, UR5, RZ ;  /* 0x00000005e1007c24 */ /* 0x044fe2000f8e02ff */
[----:B------:R-:W-:Y:S03]  /*13af0*/  PLOP3.LUT P3, PT, PT, PT, UP2, 0x80, 0x0 ;  /* 0x000000000000781c */ /* 0x000fe60003f6f028 */
[----:B------:R-:W-:Y:S02]  /*13b00*/  IMAD R0, R2, UR16, R0 ;  /* 0x0000001002007c24 */ /* 0x000fe4000f8e0200 */
[----:B-----5:R-:W-:Y:S08]  /*13b10*/  LDSM.16.M88.4 R96, [R215+0x6100] ;  /* 0x00610000d760783b */ /* 0x020ff00000000200 */
[----:B------:R-:W2:Y:S06]  /*13b20*/  LDL.64 R196, [R1] ;  /* 0x0000000001c47983 */ /* 0x000eac0000100a00 */
[----:B------:R-:W1:Y:S08]  /*13b30*/  LDSM.16.M88.4 R16, [R208+0x3100] ;  /* 0x00310000d010783b */ /* 0x000e700000000200 */
[----:B------:R-:W3:Y:S08]  /*13b40*/  LDSM.16.M88.4 R92, [R215+0x8100] ;  /* 0x00810000d75c783b */ /* 0x000ef00000000200 */
[----:B------:R-:W4:Y:S08]  /*13b50*/  LDSM.16.M88.4 R32, [R208+0x3900] ;  /* 0x00390000d020783b */ /* 0x000f300000000200 */
[----:B------:R-:W1:Y:S08]  /*13b60*/  LDSM.16.M88.4 R48, [R208+0x4100] ;  /* 0x00410000d030783b */ /* 0x000e700000000200 */
[----:B------:R-:W1:Y:S08]  /*13b70*/  LDSM.16.M88.4 R64, [R208+0x4900] ;  /* 0x00490000d040783b */ /* 0x000e700000000200 */
[----:B------:R-:W1:Y:S08]  /*13b80*/  LDSM.16.M88.4 R80, [R208+0x5100] ;  /* 0x00510000d050783b */ /* 0x000e700000000200 */
[----:B------:R-:W1:Y:S08]  /*13b90*/  LDSM.16.M88.4 R168, [R208+0x5900] ;  /* 0x00590000d0a8783b */ /* 0x000e700000000200 */
[----:B------:R-:W-:Y:S08]  /*13ba0*/  LDSM.16.M88.4 R172, [R218+0x6100] ;  /* 0x00610000daac783b */ /* 0x000ff00000000200 */
[----:B------:R-:W1:Y:S08]  /*13bb0*/  LDSM.16.M88.4 R176, [R219] ;  /* 0x00000000dbb0783b */ /* 0x000e700000000200 */
[----:B------:R-:W2:Y:S08]  /*13bc0*/  LDSM.16.M88.4 R180, [R218+0x8100] ;  /* 0x00810000dab4783b */ /* 0x000eb00000000200 */
[----:B------:R-:W2:Y:S08]  /*13bd0*/  LDSM.16.M88.4 R184, [R224] ;  /* 0x00000000e0b8783b */ /* 0x000eb00000000200 */
[----:B------:R-:W2:Y:S08]  /*13be0*/  LDSM.16.M88.4 R188, [R223] ;  /* 0x00000000dfbc783b */ /* 0x000eb00000000200 */
[----:B------:R-:W2:Y:S08]  /*13bf0*/  LDSM.16.M88.4 R192, [R222] ;  /* 0x00000000dec0783b */ /* 0x000eb00000000200 */
[----:B------:R-:W2:Y:S06]  /*13c00*/  LDL.64 R250, [R1+0x28] ;  /* 0x0000280001fa7983 */ /* 0x000eac0000100a00 */
[----:B------:R-:W2:Y:S01]  /*13c10*/  LDL R226, [R1+0x1c] ;  /* 0x00001c0001e27983 */ /* 0x000ea20000100800 */
[-C--:B-1----:R-:W-:Y:S08]  /*13c20*/  HMMA.16816.F32 R4, R96, R16.reuse, RZ ;  /* 0x000000106004723c */ /* 0x082ff000000018ff */
[C---:B---3--:R-:W-:Y:S08]  /*13c30*/  HMMA.16816.F32 R8, R92.reuse, R16, RZ ;  /* 0x000000105c08723c */ /* 0x048ff000000018ff */
        /* <DEDUP_REMOVED lines=24> */
[C---:B--2---:R-:W-:Y:S07]  /*13dc0*/  HMMA.16816.F32 R8, R180.reuse, R176, R8 ;  /* 0x000000b0b408723c */ /* 0x044fee0000001808 */
[----:B------:R-:W-:Y:S01]  /*13dd0*/  IMAD.WIDE.U32 R176, R225, UR16, R196 ;  /* 0x00000010e1b07c25 */ /* 0x000fe2000f8e00c4 */
[-C--:B------:R-:W-:Y:S04]  /*13de0*/  HMMA.16816.F32 R12, R180, R178.reuse, R12 ;  /* 0x000000b2b40c723c */ /* 0x080fe8000000180c */
[----:B------:R-:W-:Y:S02]  /*13df0*/  IADD3 R0, R177, R0, RZ ;  /* 0x00000000b1007210 */ /* 0x000fe40007ffe0ff */
[C---:B------:R-:W-:Y:S02]  /*13e00*/  LEA R2, P0, R176.reuse, c[0x0][0x1f8], 0x1 ;  /* 0x00007e00b0027a11 */ /* 0x040fe400078008ff */
[C---:B------:R-:W-:Y:S04]  /*13e10*/  HMMA.16816.F32 R16, R172.reuse, R178, R16 ;  /* 0x000000b2ac10723c */ /* 0x040fe80000001810 */
[----:B------:R-:W-:Y:S02]  /*13e20*/  LEA.HI.X R3, R176, c[0x0][0x1fc], R0, 0x1, P0 ;  /* 0x00007f00b0037a11 */ /* 0x000fe400000f0c00 */
[----:B------:R-:W2:Y:S02]  /*13e30*/  LDSM.16.M88.4 R176, [R220] ;  /* 0x00000000dcb0783b */ /* 0x000ea40000000200 */
[-C--:B------:R-:W-:Y:S06]  /*13e40*/  HMMA.16816.F32 R20, R172, R184.reuse, R20 ;  /* 0x000000b8ac14723c */ /* 0x080fec0000001814 */
[----:B------:R-:W-:Y:S01]  /*13e50*/  @!PT LDS RZ, [RZ] ;  /* 0x00000000fffff984 */ /* 0x000fe20000000800 */
[----:B------:R-:W-:Y:S01]  /*13e60*/  @!PT LDS RZ, [RZ] ;  /* 0x00000000fffff984 */ /* 0x000fe20000000800 */
[----:B------:R-:W-:Y:S01]  /*13e70*/  @!PT LDS RZ, [RZ] ;  /* 0x00000000fffff984 */ /* 0x000fe20000000800 */
[----:B------:R3:W-:Y:S02]  /*13e80*/  LDGSTS.E.BYPASS.LTC128B.128 [R227+0x100], [R2.64], !P6 ;  /* 0x0010000002e37fae */ /* 0x0007e4000f101d4c */
[C---:B------:R-:W-:Y:S08]  /*13e90*/  HMMA.16816.F32 R24, R180.reuse, R184, R24 ;  /* 0x000000b8b418723c */ /* 0x040ff00000001818 */
[-C--:B------:R-:W-:Y:S08]  /*13ea0*/  HMMA.16816.F32 R28, R180, R186.reuse, R28 ;  /* 0x000000bab41c723c */ /* 0x080ff0000000181c */
[C---:B------:R-:W-:Y:S08]  /*13eb0*/  HMMA.16816.F32 R32, R172.reuse, R186, R32 ;  /* 0x000000baac20723c */ /* 0x040ff00000001820 */
[-C--:B------:R-:W-:Y:S08]  /*13ec0*/  HMMA.16816.F32 R36, R172, R188.reuse, R36 ;  /* 0x000000bcac24723c */ /* 0x080ff00000001824 */
[C---:B------:R-:W-:Y:S07]  /*13ed0*/  HMMA.16816.F32 R40, R180.reuse, R188, R40 ;  /* 0x000000bcb428723c */ /* 0x040fee0000001828 */
[----:B------:R-:W-:Y:S01]  /*13ee0*/  IADD3 R188, P1, R2, UR10, RZ ;  /* 0x0000000a02bc7c10 */ /* 0x000fe2000ff3e0ff */
[-C--:B------:R-:W-:Y:S04]  /*13ef0*/  HMMA.16816.F32 R44, R180, R190.reuse, R44 ;  /* 0x000000beb42c723c */ /* 0x080fe8000000182c */
[----:B------:R-:W-:Y:S02]  /*13f00*/  IADD3.X R189, R3, UR9, RZ, P1, !PT ;  /* 0x0000000903bd7c10 */ /* 0x000fe40008ffe4ff */
[----:B------:R-:W-:Y:S02]  /*13f10*/  IADD3 R186, P0, R188, UR10, RZ ;  /* 0x0000000abcba7c10 */ /* 0x000fe4000ff1e0ff */
[C---:B------:R-:W-:Y:S01]  /*13f20*/  HMMA.16816.F32 R48, R172.reuse, R190, R48 ;  /* 0x000000beac30723c */ /* 0x040fe20000001830 */
[----:B------:R4:W-:Y:S03]  /*13f30*/  LDGSTS.E.BYPASS.LTC128B.128 [R227+0x900], [R188.64], !P6 ;  /* 0x00900000bce37fae */ /* 0x0009e6000f101d4c */
[----:B------:R-:W-:Y:S02]  /*13f40*/  IADD3.X R187, R189, UR9, RZ, P0, !PT ;  /* 0x00000009bdbb7c10 */ /* 0x000fe400087fe4ff */
[----:B------:R-:W-:Y:S02]  /*13f50*/  IADD3 R184, P2, R186, UR10, RZ ;  /* 0x0000000abab87c10 */ /* 0x000fe4000ff5e0ff */
[-C--:B------:R-:W-:Y:S01]  /*13f60*/  HMMA.16816.F32 R52, R172, R192.reuse, R52 ;  /* 0x000000c0ac34723c */ /* 0x080fe20000001834 */
[----:B------:R1:W-:Y:S03]  /*13f70*/  LDGSTS.E.BYPASS.LTC128B.128 [R227+0x1100], [R186.64], !P6 ;  /* 0x01100000bae37fae */ /* 0x0003e6000f101d4c */
[----:B------:R-:W-:Y:S02]  /*13f80*/  IADD3.X R185, R187, UR9, RZ, P2, !PT ;  /* 0x00000009bbb97c10 */ /* 0x000fe400097fe4ff */
[----:B---3--:R-:W-:Y:S02]  /*13f90*/  IADD3 R2, P1, R184, UR10, RZ ;  /* 0x0000000ab8027c10 */ /* 0x008fe4000ff3e0ff */
[C---:B------:R-:W-:Y:S01]  /*13fa0*/  HMMA.16816.F32 R56, R180.reuse, R192, R56 ;  /* 0x000000c0b438723c */ /* 0x040fe20000001838 */
[----:B------:R3:W-:Y:S03]  /*13fb0*/  LDGSTS.E.BYPASS.LTC128B.128 [R227+0x1900], [R184.64], !P6 ;  /* 0x01900000b8e37fae */ /* 0x0007e6000f101d4c */
[----:B------:R-:W-:Y:S02]  /*13fc0*/  IADD3.X R3, R185, UR9, RZ, P1, !PT ;  /* 0x00000009b9037c10 */ /* 0x000fe40008ffe4ff */
[----:B------:R-:W-:Y:S02]  /*13fd0*/  IADD3 R190, P0, R2, UR10, RZ ;  /* 0x0000000a02be7c10 */ /* 0x000fe4000ff1e0ff */
[-C--:B------:R-:W-:Y:S01]  /*13fe0*/  HMMA.16816.F32 R60, R180, R194.reuse, R60 ;  /* 0x000000c2b43c723c */ /* 0x080fe2000000183c */
[----:B------:R2:W-:Y:S01]  /*13ff0*/  LDGSTS.E.BYPASS.LTC128B.128 [R227+0x2100], [R2.64], !P6 ;  /* 0x0210000002e37fae */ /* 0x0005e2000f101d4c */
[----:B------:R-:W-:Y:S02]  /*14000*/  PLOP3.LUT P1, PT, PT, PT, UP2, 0x80, 0x0 ;  /* 0x000000000000781c */ /* 0x000fe40003f2f028 */
[----:B------:R-:W-:Y:S02]  /*14010*/  IADD3.X R191, R3, UR9, RZ, P0, !PT ;  /* 0x0000000903bf7c10 */ /* 0x000fe400087fe4ff */
[C---:B------:R-:W-:Y:S02]  /*14020*/  ISETP.GT.AND P0, PT, R225.reuse, UR8, PT ;  /* 0x00000008e1007c0c */ /* 0x040fe4000bf04270 */
[C---:B------:R-:W-:Y:S01]  /*14030*/  HMMA.16816.F32 R64, R172.reuse, R194, R64 ;  /* 0x000000c2ac40723c */ /* 0x040fe20000001840 */
[----:B------:R4:W-:Y:S07]  /*14040*/  LDGSTS.E.BYPASS.LTC128B.128 [R227+0x2900], [R190.64], !P6 ;  /* 0x02900000bee37fae */ /* 0x0009ee000f101d4c */
[-C--:B-1----:R-:W-:Y:S01]  /*14050*/  HMMA.16816.F32 R68, R172, R168.reuse, R68 ;  /* 0x000000a8ac44723c */ /* 0x082fe20000001844 */
[----:B------:R-:W-:Y:S07]  /*14060*/  LDSM.16.M88.4 R192, [R216+0x8100] ;  /* 0x00810000d8c0783b */ /* 0x000fee0000000200 */
[C---:B------:R-:W-:Y:S01]  /*14070*/  HMMA.16816.F32 R72, R180.reuse, R168, R72 ;  /* 0x000000a8b448723c */ /* 0x040fe20000001848 */
[----:B------:R-:W0:Y:S03]  /*14080*/  LDGDEPBAR ;  /* 0x00000000000079af */ /* 0x000e260000000000 */
[----:B--2---:R-:W-:Y:S04]  /*14090*/  @P0 IADD3 R2, R225, -0x1, RZ ;  /* 0xffffffffe1020810 */ /* 0x004fe80007ffe0ff */
[-C--:B------:R-:W-:Y:S01]  /*140a0*/  HMMA.16816.F32 R76, R180, R170.reuse, R76 ;  /* 0x000000aab44c723c */ /* 0x080fe2000000184c */
[----:B---3--:R-:W-:Y:S03]  /*140b0*/  LDSM.16.M88.4 R184, [R216+0x6100] ;  /* 0x00610000d8b8783b */ /* 0x008fe60000000200 */
[----:B------:R-:W-:Y:S04]  /*140c0*/  @P0 SHF.R.S32.HI R0, RZ, 0x1f, R2 ;  /* 0x0000001fff000819 */ /* 0x000fe80000011402 */
[C---:B------:R-:W-:Y:S01]  /*140d0*/  HMMA.16816.F32 R80, R172.reuse, R170, R80 ;  /* 0x000000aaac50723c */ /* 0x040fe20000001850 */
[----:B----4-:R-:W1:Y:S03]  /*140e0*/  LDSM.16.M88.4 R188, [R214+0x3100] ;  /* 0x00310000d6bc783b */ /* 0x010e660000000200 */
[----:B------:R-:W-:Y:S04]  /*140f0*/  @P0 IMAD R0, R0, c[0x0][0x1e0], RZ ;  /* 0x0000780000000a24 */ /* 0x000fe800078e02ff */
[-C--:B------:R-:W-:Y:S01]  /*14100*/  HMMA.16816.F32 R84, R172, R176.reuse, R84 ;  /* 0x000000b0ac54723c */ /* 0x080fe20000001854 */
[----:B------:R-:W2:Y:S03]  /*14110*/  LDSM.16.M88.4 R196, [R214+0x3900] ;  /* 0x00390000d6c4783b */ /* 0x000ea60000000200 */
[C---:B------:R-:W-:Y:S02]  /*14120*/  @P0 IMAD R0, R2.reuse, c[0x0][0x1e4], R0 ;  /* 0x0000790002000a24 */ /* 0x040fe400078e0200 */
[----:B------:R-:W-:Y:S02]  /*14130*/  @P0 IMAD.WIDE.U32 R2, R2, c[0x0][0x1e0], RZ ;  /* 0x0000780002020a25 */ /* 0x000fe400078e00ff */
[C---:B------:R-:W-:Y:S01]  /*14140*/  HMMA.16816.F32 R88, R180.reuse, R176, R88 ;  /* 0x000000b0b458723c */ /* 0x040fe20000001858 */
[----:B------:R-:W3:Y:S03]  /*14150*/  LDSM.16.M88.4 R200, [R214+0x4100] ;  /* 0x00410000d6c8783b */ /* 0x000ee60000000200 */
[----:B------:R-:W-:Y:S04]  /*14160*/  @P0 IADD3 R0, R3, R0, RZ ;  /* 0x0000000003000210 */ /* 0x000fe80007ffe0ff */
[-C--:B------:R-:W-:Y:S01]  /*14170*/  HMMA.16816.F32 R92, R180, R178.reuse, R92 ;  /* 0x000000b2b45c723c */ /* 0x080fe2000000185c */
[----:B------:R-:W4:Y:S03]  /*14180*/  LDSM.16.M88.4 R168, [R214+0x4900] ;  /* 0x00490000d6a8783b */ /* 0x000f260000000200 */
[----:B------:R-:W-:Y:S04]  /*14190*/  @P0 IMAD R0, R0, 0x60, RZ ;  /* 0x0000006000000824 */ /* 0x000fe800078e02ff */
[----:B------:R-:W-:Y:S01]  /*141a0*/  HMMA.16816.F32 R96, R172, R178, R96 ;  /* 0x000000b2ac60723c */ /* 0x000fe20000001860 */
[----:B------:R-:W2:Y:S08]  /*141b0*/  LDSM.16.M88.4 R180, [R214+0x5100] ;  /* 0x00510000d6b4783b */ /* 0x000eb00000000200 */
[----:B------:R-:W3:Y:S01]  /*141c0*/  LDSM.16.M88.4 R204, [R214+0x5900] ;  /* 0x00590000d6cc783b */ /* 0x000ee20000000200 */
[-C--:B-1----:R-:W-:Y:S07]  /*141d0*/  HMMA.16816.F32 R4, R184, R188.reuse, R4 ;  /* 0x000000bcb804723c */ /* 0x082fee0000001804 */
[----:B------:R-:W-:Y:S01]  /*141e0*/  LDSM.16.M88.4 R172, [R217+0x6100] ;  /* 0x00610000d9ac783b */ /* 0x000fe20000000200 */
[C---:B------:R-:W-:Y:S07]  /*141f0*/  HMMA.16816.F32 R8, R192.reuse, R188, R8 ;  /* 0x000000bcc008723c */ /* 0x040fee0000001808 */
[----:B------:R-:W1:Y:S01]  /*14200*/  LDSM.16.M88.4 R176, [R213] ;  /* 0x00000000d5b0783b */ /* 0x000e620000000200 */
[-C--:B------:R-:W-:Y:S08]  /*14210*/  HMMA.16816.F32 R12, R192, R190.reuse, R12 ;  /* 0x000000bec00c723c */ /* 0x080ff0000000180c */
[C---:B------:R-:W-:Y:S01]  /*14220*/  HMMA.16816.F32 R16, R184.reuse, R190, R16 ;  /* 0x000000beb810723c */ /* 0x040fe20000001810 */
[----:B------:R-:W1:Y:S07]  /*14230*/  LDSM.16.M88.4 R188, [R217+0x8100] ;  /* 0x00810000d9bc783b */ /* 0x000e6e0000000200 */
[-C--:B--2---:R-:W-:Y:S08]  /*14240*/  HMMA.16816.F32 R20, R184, R196.reuse, R20 ;  /* 0x000000c4b814723c */ /* 0x084ff00000001814 */
        /* <DEDUP_REMOVED lines=19> */
[-C--:B-1----:R-:W-:Y:S08]  /*14380*/  HMMA.16816.F32 R4, R172, R176.reuse, R4 ;  /* 0x000000b0ac04723c */ /* 0x082ff00000001804 */
        /* <DEDUP_REMOVED lines=67> */
[----:B------:R2:W1:Y:S01]  /*147c0*/  MUFU.TANH R230, R30 ;  /* 0x0000001e00e67308 */ /* 0x0004620000002400 */
        /* <DEDUP_REMOVED lines=11> */
[----:B------:R-:W2:Y:S01]  /*14880*/  LDSM.16.M88.4 R4, [R213+0x2800] ;  /* 0x00280000d504783b */ /* 0x000ea20000000200 */
[----:B------:R-:W-:Y:S04]  /*14890*/  DEPBAR.LE SB0, 0x0 ;  /* 0x000080000000791a */ /* 0x000fe80000000000 */
[----:B------:R-:W-:Y:S02]  /*148a0*/  FMUL.FTZ R50, R50, c[0x0][0x320] ;  /* 0x0000c80032327a20 */ /* 0x000fe40000410000 */
[----:B------:R-:W-:Y:S01]  /*148b0*/  FMUL.FTZ R52, R52, c[0x0][0x320] ;  /* 0x0000c80034347a20 */ /* 0x000fe20000410000 */
[----:B------:R2:W2:Y:S01]  /*148c0*/  MUFU.TANH R194, R22 ;  /* 0x0000001600c27308 */ /* 0x0004a20000002400 */
[----:B------:R-:W-:Y:S01]  /*148d0*/  BAR.SYNC.DEFER_BLOCKING 0x0 ;  /* 0x0000000000007b1d */ /* 0x000fe20000010000 */
[-C--:B-1----:R-:W-:Y:S05]  /*148e0*/  HMMA.16816.F32 R68, R172, R8.reuse, R68 ;  /* 0x00000008ac44723c */ /* 0x082fea0000001844 */
[----:B------:R-:W-:Y:S02]  /*148f0*/  FMUL.FTZ R53, R53, c[0x0][0x320] ;  /* 0x0000c80035357a20 */ /* 0x000fe40000410000 */
[----:B------:R-:W-:Y:S01]  /*14900*/  FMUL.FTZ R54, R54, c[0x0][0x320] ;  /* 0x0000c80036367a20 */ /* 0x000fe20000410000 */
[----:B------:R1:W1:Y:S01]  /*14910*/  MUFU.TANH R186, R23 ;  /* 0x0000001700ba7308 */ /* 0x0002620000002400 */
[C---:B------:R-:W-:Y:S04]  /*14920*/  HMMA.16816.F32 R72, R188.reuse, R8, R72 ;  /* 0x00000008bc48723c */ /* 0x040fe80000001848 */
[----:B------:R-:W-:Y:S02]  /*14930*/  FMUL.FTZ R55, R55, c[0x0][0x320] ;  /* 0x0000c80037377a20 */ /* 0x000fe40000410000 */
[----:B------:R-:W-:Y:S02]  /*14940*/  FMUL.FTZ R56, R56, c[0x0][0x320] ;  /* 0x0000c80038387a20 */ /* 0x000fe40000410000 */
[-C--:B------:R-:W-:Y:S01]  /*14950*/  HMMA.16816.F32 R76, R188, R10.reuse, R76 ;  /* 0x0000000abc4c723c */ /* 0x080fe2000000184c */
[----:B------:R1:W1:Y:S03]  /*14960*/  MUFU.TANH R207, R24 ;  /* 0x0000001800cf7308 */ /* 0x0002660000002400 */
[----:B------:R-:W-:Y:S02]  /*14970*/  FMUL.FTZ R57, R57, c[0x0][0x320] ;  /* 0x0000c80039397a20 */ /* 0x000fe40000410000 */
[----:B------:R-:W-:Y:S02]  /*14980*/  FMUL.FTZ R59, R59, c[0x0][0x320] ;  /* 0x0000c8003b3b7a20 */ /* 0x000fe40000410000 */
[C---:B------:R-:W-:Y:S03]  /*14990*/  HMMA.16816.F32 R80, R172.reuse, R10, R80 ;  /* 0x0000000aac50723c */ /* 0x040fe60000001850 */
[----:B------:R1:W1:Y:S01]  /*149a0*/  MUFU.TANH R206, R25 ;  /* 0x0000001900ce7308 */ /* 0x0002620000002400 */
[----:B------:R-:W-:Y:S02]  /*149b0*/  FMUL.FTZ R60, R60, c[0x0][0x320] ;  /* 0x0000c8003c3c7a20 */ /* 0x000fe40000410000 */
[----:B------:R-:W-:Y:S02]  /*149c0*/  FMUL.FTZ R61, R61, c[0x0][0x320] ;  /* 0x0000c8003d3d7a20 */ /* 0x000fe40000410000 */
[-C--:B--2---:R-:W-:Y:S04]  /*149d0*/  HMMA.16816.F32 R84, R172, R4.reuse, R84 ;  /* 0x00000004ac54723c */ /* 0x084fe80000001854 */
        /* <DEDUP_REMOVED lines=8> */
[----:B------:R-:W-:Y:S01]  /*14a60*/  @P0 MOV R4, R250 ;  /* 0x000000fa00040202 */ /* 0x000fe20000000f00 */
[----:B------:R-:W-:Y:S02]  /*14a70*/  FMUL.FTZ R67, R67, c[0x0][0x320] ;  /* 0x0000c80043437a20 */ /* 0x000fe40000410000 */
[----:B------:R-:W-:Y:S01]  /*14a80*/  FMUL.FTZ R68, R68, c[0x0][0x320] ;  /* 0x0000c80044447a20 */ /* 0x000fe20000410000 */
[----:B------:R-:W-:Y:S01]  /*14a90*/  HMMA.16816.F32 R96, R172, R6, R96 ;  /* 0x00000006ac60723c */ /* 0x000fe20000001860 */
[----:B------:R2:W1:Y:S03]  /*14aa0*/  MUFU.TANH R12, R32 ;  /* 0x00000020000c7308 */ /* 0x0004660000002400 */
[----:B------:R-:W-:Y:S02]  /*14ab0*/  FMUL.FTZ R69, R69, c[0x0][0x320] ;  /* 0x0000c80045457a20 */ /* 0x000fe40000410000 */
[----:B------:R-:W-:Y:S02]  /*14ac0*/  FMUL.FTZ R70, R70, c[0x0][0x320] ;  /* 0x0000c80046467a20 */ /* 0x000fe40000410000 */
[----:B------:R-:W-:Y:S03]  /*14ad0*/  @P1 IMAD.HI.U32 R6, R226, c[0x0][0x2c8], RZ ;  /* 0x0000b200e2061a27 */ /* 0x000fe600078e00ff */
        /* <DEDUP_REMOVED lines=45> */
[----:B---3--:R-:W3:Y:S01]  /*14db0*/  LDL R14, [R1+0x18] ;  /* 0x00001800010e7983 */ /* 0x008ee20000100800 */
[----:B------:R-:W-:Y:S01]  /*14dc0*/  @P0 MOV R5, R15 ;  /* 0x0000000f00050202 */ /* 0x000fe20000000f00 */
[----:B------:R-:W-:Y:S02]  /*14dd0*/  FMUL.FTZ R62, R62, c[0x0][0x320] ;  /* 0x0000c8003e3e7a20 */ /* 0x000fe40000410000 */
[----:B------:R-:W-:Y:S02]  /*14de0*/  FMUL.FTZ R90, R90, c[0x0][0x320] ;  /* 0x0000c8005a5a7a20 */ /* 0x000fe40000410000 */
[----:B------:R2:W1:Y:S01]  /*14df0*/  MUFU.TANH R192, R41 ;  /* 0x0000002900c07308 */ /* 0x0004620000002400 */
[----:B------:R-:W-:Y:S04]  /*14e00*/  @P0 IMAD.WIDE.U32 R4, R2, 0x60, R4 ;  /* 0x0000006002040825 */ /* 0x000fe800078e0004 */
[----:B------:R-:W-:Y:S01]  /*14e10*/  FMUL.FTZ R94, R94, c[0x0][0x320] ;  /* 0x0000c8005e5e7a20 */ /* 0x000fe20000410000 */
[----:B------:R-:W-:Y:S01]  /*14e20*/  @P0 LEA R2, P2, R4, c[0x0][0x1c8], 0x1 ;  /* 0x0000720004020a11 */ /* 0x000fe200078408ff */
[----:B------:R-:W-:Y:S01]  /*14e30*/  FMUL.FTZ R95, R95, c[0x0][0x320] ;  /* 0x0000c8005f5f7a20 */ /* 0x000fe20000410000 */
[----:B------:R-:W-:Y:S02]  /*14e40*/  @P0 IADD3 R0, R5, R0, RZ ;  /* 0x0000000005000210 */ /* 0x000fe40007ffe0ff */
[----:B------:R2:W1:Y:S01]  /*14e50*/  MUFU.TANH R200, R42 ;  /* 0x0000002a00c87308 */ /* 0x0004620000002400 */
[----:B------:R-:W-:Y:S02]  /*14e60*/  @P0 IADD3 R10, P4, R2, UR6, RZ ;  /* 0x00000006020a0c10 */ /* 0x000fe4000ff9e0ff */
[----:B------:R-:W-:Y:S01]  /*14e70*/  @P0 LEA.HI.X R3, R4, c[0x0][0x1cc], R0, 0x1, P2 ;  /* 0x0000730004030a11 */ /* 0x000fe200010f0c00 */
[----:B------:R-:W-:Y:S01]  /*14e80*/  IMAD R0, R225, -0x60, RZ ;  /* 0xffffffa0e1007824 */ /* 0x000fe200078e02ff */
[----:B------:R-:W-:Y:S02]  /*14e90*/  @P0 IADD3 R8, P1, R10, UR6, RZ ;  /* 0x000000060a080c10 */ /* 0x000fe4000ff3e0ff */
[----:B------:R-:W-:Y:S01]  /*14ea0*/  @P0 IADD3.X R11, R3, UR7, RZ, P4, !PT ;  /* 0x00000007030b0c10 */ /* 0x000fe2000a7fe4ff */
[----:B------:R-:W-:Y:S01]  /*14eb0*/  @!PT LDS RZ, [RZ] ;  /* 0x00000000fffff984 */ /* 0x000fe20000000800 */
[----:B------:R-:W-:Y:S01]  /*14ec0*/  @!PT LDS RZ, [RZ] ;  /* 0x00000000fffff984 */ /* 0x000fe20000000800 */
[----:B------:R-:W-:Y:S01]  /*14ed0*/  @!PT LDS RZ, [RZ] ;  /* 0x00000000fffff984 */ /* 0x000fe20000000800 */
[----:B------:R1:W-:Y:S01]  /*14ee0*/  @P0 LDGSTS.E.BYPASS.LTC128B.128 [R227+0x3100], [R2.64], !P6 ;  /* 0x0310000002e30fae */ /* 0x0003e2000f101d4c */
[----:B------:R-:W-:Y:S01]  /*14ef0*/  MOV R5, R226 ;  /* 0x000000e200057202 */ /* 0x000fe20000000f00 */
[----:B------:R2:W1:Y:S01]  /*14f00*/  MUFU.TANH R199, R43 ;  /* 0x0000002b00c77308 */ /* 0x0004620000002400 */
[----:B------:R-:W-:Y:S02]  /*14f10*/  @P0 IADD3.X R9, R11, UR7, RZ, P1, !PT ;  /* 0x000000070b090c10 */ /* 0x000fe40008ffe4ff */
[----:B------:R-:W-:Y:S02]  /*14f20*/  @P3 SHF.R.U32.HI R5, RZ, c[0x0][0x2cc], R6 ;  /* 0x0000b300ff053a19 */ /* 0x000fe40000011606 */
[----:B------:R-:W-:Y:S01]  /*14f30*/  @P0 IADD3 R6, P3, R8, UR6, RZ ;  /* 0x0000000608060c10 */ /* 0x000fe2000ff7e0ff */
[----:B------:R2:W-:Y:S03]  /*14f40*/  @P0 LDGSTS.E.BYPASS.LTC128B.128 [R227+0x3900], [R10.64], !P6 ;  /* 0x039000000ae30fae */ /* 0x0005e6000f101d4c */
[----:B------:R-:W-:Y:S01]  /*14f50*/  @P0 IADD3.X R7, R9, UR7, RZ, P3, !PT ;  /* 0x0000000709070c10 */ /* 0x000fe20009ffe4ff */
[----:B------:R2:W2:Y:S04]  /*14f60*/  MUFU.TANH R185, R44 ;  /* 0x0000002c00b97308 */ /* 0x0004a80000002400 */
[----:B------:R2:W-:Y:S06]  /*14f70*/  @P0 LDGSTS.E.BYPASS.LTC128B.128 [R227+0x4100], [R8.64], !P6 ;  /* 0x0410000008e30fae */ /* 0x0005ec000f101d4c */
[----:B------:R3:W3:Y:S02]  /*14f80*/  MUFU.TANH R184, R45 ;  /* 0x0000002d00b87308 */ /* 0x0006e40000002400 */
[----:B------:R3:W-:Y:S01]  /*14f90*/  @P0 LDGSTS.E.BYPASS.LTC128B.128 [R227+0x4900], [R6.64], !P6 ;  /* 0x0490000006e30fae */ /* 0x0007e2000f101d4c */
[----:B-1----:R-:W-:Y:S04]  /*14fa0*/  @P0 IADD3 R2, P2, R6, UR6, RZ ;  /* 0x0000000606020c10 */ /* 0x002fe8000ff5e0ff */
[----:B------:R-:W-:Y:S03]  /*14fb0*/  @P0 IADD3.X R3, R7, UR7, RZ, P2, !PT ;  /* 0x0000000707030c10 */ /* 0x000fe600097fe4ff */
[----:B------:R1:W1:Y:S01]  /*14fc0*/  MUFU.TANH R197, R46 ;  /* 0x0000002e00c57308 */ /* 0x0002620000002400 */
[----:B------:R-:W1:Y:S08]  /*14fd0*/  SHFL.IDX PT, R4, R5, RZ, 0x1c1f ;  /* 0x001c1fff05047589 */ /* 0x000e7000000e0000 */
[----:B------:R1:W-:Y:S01]  /*14fe0*/  @P0 LDGSTS.E.BYPASS.LTC128B.128 [R227+0x5100], [R2.64], !P6 ;  /* 0x0510000002e30fae */ /* 0x0003e2000f101d4c */
[----:B------:R1:W1:Y:S01]  /*14ff0*/  MUFU.TANH R195, R47 ;  /* 0x0000002f00c37308 */ /* 0x0002620000002400 */
[----:B--2---:R-:W-:Y:S04]  /*15000*/  @P0 IADD3 R8, P1, R2, UR6, RZ ;  /* 0x0000000602080c10 */ /* 0x004fe8000ff3e0ff */
[----:B------:R-:W-:Y:S05]  /*15010*/  @P0 IADD3.X R9, R3, UR7, RZ, P1, !PT ;  /* 0x0000000703090c10 */ /* 0x000fea0008ffe4ff */
[----:B------:R-:W2:Y:S01]  /*15020*/  MUFU.TANH R48, R48 ;  /* 0x0000003000307308 */ /* 0x000ea20000002400 */
[----:B------:R1:W-:Y:S01]  /*15030*/  @P0 LDGSTS.E.BYPASS.LTC128B.128 [R227+0x5900], [R8.64], !P6 ;  /* 0x0590000008e30fae */ /* 0x0003e2000f101d4c */
[----:B------:R-:W-:Y:S07]  /*15040*/  PLOP3.LUT P0, PT, PT, PT, UP1, 0x40, 0x0 ;  /* 0x000000000000781c */ /* 0x000fee0003f0e818 */
[----:B------:R-:W0:Y:S01]  /*15050*/  LDGDEPBAR ;  /* 0x00000000000079af */ /* 0x000e220000000000 */
[----:B------:R-:W1:Y:S10]  /*15060*/  MUFU.TANH R49, R49 ;  /* 0x0000003100317308 */ /* 0x000e740000002400 */
[----:B------:R-:W1:Y:S10]  /*15070*/  MUFU.TANH R50, R50 ;  /* 0x0000003200327308 */ /* 0x000e740000002400 */
[----:B------:R1:W1:Y:S10]  /*15080*/  MUFU.TANH R35, R51 ;  /* 0x0000003300237308 */ /* 0x0002740000002400 */
[----:B------:R-:W1:Y:S10]  /*15090*/  MUFU.TANH R52, R52 ;  /* 0x0000003400347308 */ /* 0x000e740000002400 */
[----:B------:R-:W1:Y:S10]  /*150a0*/  MUFU.TANH R53, R53 ;  /* 0x0000003500357308 */ /* 0x000e740000002400 */
[----:B------:R-:W1:Y:S10]  /*150b0*/  MUFU.TANH R54, R54 ;  /* 0x0000003600367308 */ /* 0x000e740000002400 */
[----:B------:R-:W1:Y:S10]  /*150c0*/  MUFU.TANH R55, R55 ;  /* 0x0000003700377308 */ /* 0x000e740000002400 */
[----:B------:R1:W1:Y:S10]  /*150d0*/  MUFU.TANH R168, R56 ;  /* 0x0000003800a87308 */ /* 0x0002740000002400 */
[----:B------:R1:W1:Y:S10]  /*150e0*/  MUFU.TANH R56, R57 ;  /* 0x0000003900387308 */ /* 0x0002740000002400 */
[----:B------:R1:W1:Y:S10]  /*150f0*/  MUFU.TANH R180, R58 ;  /* 0x0000003a00b47308 */ /* 0x0002740000002400 */
[----:B------:R1:W1:Y:S10]  /*15100*/  MUFU.TANH R179, R59 ;  /* 0x0000003b00b37308 */ /* 0x0002740000002400 */
        /* <DEDUP_REMOVED lines=9> */
[----:B------:R-:W2:Y:S10]  /*151a0*/  MUFU.TANH R69, R69 ;  /* 0x0000004500457308 */ /* 0x000eb40000002400 */
[----:B------:R-:W2:Y:S01]  /*151b0*/  MUFU.TANH R70, R70 ;  /* 0x0000004600467308 */ /* 0x000ea20000002400 */
[C---:B---3--:R-:W-:Y:S02]  /*151c0*/  IADD3 R7, -R14.reuse, 0x1, R0 ;  /* 0x000000010e077810 */ /* 0x048fe40007ffe100 */
[----:B-1----:R-:W-:Y:S02]  /*151d0*/  IADD3 R8, -R14, R0, RZ ;  /* 0x000000000e087210 */ /* 0x002fe40007ffe1ff */
[----:B------:R-:W-:Y:S05]  /*151e0*/  IADD3 R7, R7, c[0x0][0x1d0], RZ ;  /* 0x0000740007077a10 */ /* 0x000fea0007ffe0ff */
[----:B------:R-:W1:Y:S01]  /*151f0*/  MUFU.TANH R71, R71 ;  /* 0x0000004700477308 */ /* 0x000e620000002400 */
[----:B------:R-:W-:Y:S04]  /*15200*/  IADD3 R7, R7, -c[0x0][0x168], RZ ;  /* 0x80005a0007077a10 */ /* 0x000fe80007ffe0ff */
[C---:B------:R-:W-:Y:S02]  /*15210*/  IADD3 R6, R7.reuse, c[0x0][0x328], RZ ;  /* 0x0000ca0007067a10 */ /* 0x040fe40007ffe0ff */
[----:B------:R-:W-:Y:S03]  /*15220*/  IADD3 R7, R7, UR11, RZ ;  /* 0x0000000b07077c10 */ /* 0x000fe6000fffe0ff */
[----:B------:R-:W3:Y:S01]  /*15230*/  MUFU.TANH R72, R72 ;  /* 0x0000004800487308 */ /* 0x000ee20000002400 */
[-C--:B------:R-:W-:Y:S02]  /*15240*/  IADD3 R3, R6, R4.reuse, RZ ;  /* 0x0000000406037210 */ /* 0x080fe40007ffe0ff */
[----:B------:R-:W-:Y:S07]  /*15250*/  IADD3 R2, R7, R4, RZ ;  /* 0x0000000407027210 */ /* 0x000fee0007ffe0ff */
        /* <DEDUP_REMOVED lines=42> */
.L_x_190:
[----:B------:R-:W-:Y:S04]  /*15500*/  MOV R9, c[0x0][0x32c] ;  /* 0x0000cb0000097a02 */ /* 0x000fe80000000f00 */
[----:B------:R-:W-:Y:S11]  /*15510*/  ISETP.NE.AND P0, PT, R9, 0x1, PT ;  /* 0x000000010900780c */ /* 0x000ff60003f05270 */
[----:B------:R-:W-:Y:S02]  /*15520*/  @!UPT UIADD3 URZ, URZ, URZ, URZ ;  /* 0x0000003f3f3ff290 */ /* 0x000fe4000fffe03f */
[----:B------:R-:W-:Y:S05]  /*15530*/  @P0 IMAD.HI.U32 R9, R4, c[0x0][0x330], RZ ;  /* 0x0000cc0004090a27 */ /* 0x000fea00078e00ff */
[----:B------:R-:W-:Y:S02]  /*15540*/  @P0 SHF.R.U32.HI R4, RZ, c[0x0][0x334], R9 ;  /* 0x0000cd00ff040a19 */ /* 0x000fe40000011609 */
.L_x_191:
[----:B------:R-:W-:Y:S05]  /*15550*/  BSYNC B0 ;  /* 0x0000000000007941 */ /* 0x000fea0003800000 */
.L_x_189:
[----:B------:R-:W-:Y:S05]  /*15560*/  IMAD R4, R4, c[0x0][0x32c], R8 ;  /* 0x0000cb0004047a24 */ /* 0x000fea00078e0208 */
[----:B------:R-:W-:Y:S02]  /*15570*/  IADD3 R9, R4, c[0x0][0x32c], RZ ;  /* 0x0000cb0004097a10 */ /* 0x000fe40007ffe0ff */
[----:B------:R-:W-:Y:S02]  /*15580*/  IMNMX R2, R2, R4, !PT ;  /* 0x0000000402027217 */ /* 0x000fe40007800200 */
[----:B------:R-:W-:Y:S02]  /*15590*/  IMNMX R3, R3, R9, PT ;  /* 0x0000000903037217 */ /* 0x000fe40003800200 */
.L_x_188:
        /* <DEDUP_REMOVED lines=108> */
[----:B------:R-:W-:Y:S04]  /*15c60*/  ISETP.LT.OR P0, PT, R3, 0x1, P0 ;  /* 0x000000010300780c */ /* 0x000fe80000701670 */
        /* <DEDUP_REMOVED lines=25> */
.L_x_194:
[----:B------:R-:W-:Y:S04]  /*15e00*/  MOV R26, c[0x0][0x32c] ;  /* 0x0000cb00001a7a02 */ /* 0x000fe80000000f00 */
[----:B------:R-:W-:Y:S11]  /*15e10*/  ISETP.NE.AND P0, PT, R26, 0x1, PT ;  /* 0x000000011a00780c */ /* 0x000ff60003f05270 */
[----:B------:R-:W-:Y:S02]  /*15e20*/  @!UPT UIADD3 URZ, URZ, URZ, URZ ;  /* 0x0000003f3f3ff290 */ /* 0x000fe4000fffe03f */
[----:B------:R-:W-:Y:S05]  /*15e30*/  @P0 IMAD.HI.U32 R26, R3, c[0x0][0x330], RZ ;  /* 0x0000cc00031a0a27 */ /* 0x000fea00078e00ff */
[----:B------:R-:W-:Y:S02]  /*15e40*/  @P0 SHF.R.U32.HI R3, RZ, c[0x0][0x334], R26 ;  /* 0x0000cd00ff030a19 */ /* 0x000fe4000001161a */
.L_x_195:
[----:B------:R-:W-:Y:S05]  /*15e50*/  BSYNC B0 ;  /* 0x0000000000007941 */ /* 0x000fea0003800000 */
.L_x_193:
[----:B------:R-:W-:Y:S05]  /*15e60*/  IMAD R3, R3, c[0x0][0x32c], R8 ;  /* 0x0000cb0003037a24 */ /* 0x000fea00078e0208 */
[----:B------:R-:W-:Y:S02]  /*15e70*/  IADD3 R26, R3, c[0x0][0x32c], RZ ;  /* 0x0000cb00031a7a10 */ /* 0x000fe40007ffe0ff */
[----:B------:R-:W-:Y:S02]  /*15e80*/  IMNMX R0, R0, R3, !PT ;  /* 0x0000000300007217 */ /* 0x000fe40007800200 */
[----:B------:R-:W-:Y:S02]  /*15e90*/  IMNMX R2, R2, R26, PT ;  /* 0x0000001a02027217 */ /* 0x000fe40003800200 */
.L_x_192:
        /* <DEDUP_REMOVED lines=111> */
.L_x_198:
[----:B------:R-:W-:Y:S04]  /*16590*/  MOV R26, c[0x0][0x32c] ;  /* 0x0000cb00001a7a02 */ /* 0x000fe80000000f00 */
[----:B------:R-:W-:Y:S11]  /*165a0*/  ISETP.NE.AND P0, PT, R26, 0x1, PT ;  /* 0x000000011a00780c */ /* 0x000ff60003f05270 */
[----:B------:R-:W-:Y:S02]  /*165b0*/  @!UPT UIADD3 URZ, URZ, URZ, URZ ;  /* 0x0000003f3f3ff290 */ /* 0x000fe4000fffe03f */
[----:B------:R-:W-:Y:S05]  /*165c0*/  @P0 IMAD.HI.U32 R26, R3, c[0x0][0x330], RZ ;  /* 0x0000cc00031a0a27 */ /* 0x000fea00078e00ff */
[----:B------:R-:W-:Y:S02]  /*165d0*/  @P0 SHF.R.U32.HI R3, RZ, c[0x0][0x334], R26 ;  /* 0x0000cd00ff030a19 */ /* 0x000fe4000001161a */
.L_x_199:
[----:B------:R-:W-:Y:S05]  /*165e0*/  BSYNC B0 ;  /* 0x0000000000007941 */ /* 0x000fea0003800000 */
.L_x_197:
[----:B------:R-:W-:Y:S05]  /*165f0*/  IMAD R3, R3, c[0x0][0x32c], R8 ;  /* 0x0000cb0003037a24 */ /* 0x000fea00078e0208 */
[----:B------:R-:W-:Y:S02]  /*16600*/  IADD3 R26, R3, c[0x0][0x32c], RZ ;  /* 0x0000cb00031a7a10 */ /* 0x000fe40007ffe0ff */
[----:B------:R-:W-:Y:S02]  /*16610*/  IMNMX R0, R0, R3, !PT ;  /* 0x0000000300007217 */ /* 0x000fe40007800200 */
[----:B------:R-:W-:Y:S02]  /*16620*/  IMNMX R2, R2, R26, PT ;  /* 0x0000001a02027217 */ /* 0x000fe40003800200 */
.L_x_196:
        /* <DEDUP_REMOVED lines=111> */
.L_x_202:
[----:B------:R-:W-:Y:S04]  /*16d20*/  MOV R5, c[0x0][0x32c] ;  /* 0x0000cb0000057a02 */ /* 0x000fe80000000f00 */
[----:B------:R-:W-:Y:S11]  /*16d30*/  ISETP.NE.AND P0, PT, R5, 0x1, PT ;  /* 0x000000010500780c */ /* 0x000ff60003f05270 */
[----:B------:R-:W-:Y:S02]  /*16d40*/  @!UPT UIADD3 URZ, URZ, URZ, URZ ;  /* 0x0000003f3f3ff290 */ /* 0x000fe4000fffe03f */
[----:B------:R-:W-:Y:S05]  /*16d50*/  @P0 IMAD.HI.U32 R5, R3, c[0x0][0x330], RZ ;  /* 0x0000cc0003050a27 */ /* 0x000fea00078e00ff */
[----:B------:R-:W-:Y:S02]  /*16d60*/  @P0 SHF.R.U32.HI R3, RZ, c[0x0][0x334], R5 ;  /* 0x0000cd00ff030a19 */ /* 0x000fe40000011605 */
.L_x_203:
[----:B------:R-:W-:Y:S05]  /*16d70*/  BSYNC B0 ;  /* 0x0000000000007941 */ /* 0x000fea0003800000 */
.L_x_201:
[----:B------:R-:W-:Y:S05]  /*16d80*/  IMAD R8, R3, c[0x0][0x32c], R8 ;  /* 0x0000cb0003087a24 */ /* 0x000fea00078e0208 */
[----:B------:R-:W-:Y:S02]  /*16d90*/  IADD3 R3, R8, c[0x0][0x32c], RZ ;  /* 0x0000cb0008037a10 */ /* 0x000fe40007ffe0ff */
[----:B------:R-:W-:Y:S02]  /*16da0*/  IMNMX R0, R0, R8, !PT ;  /* 0x0000000800007217 */ /* 0x000fe40007800200 */
[----:B------:R-:W-:Y:S02]  /*16db0*/  IMNMX R2, R2, R3, PT ;  /* 0x0000000302027217 */ /* 0x000fe40003800200 */
.L_x_200:
        /* <DEDUP_REMOVED lines=71> */
[----:B------:R-:W-:Y:S02]  /*17230*/  FMNMX.FTZ R72, R234, R72, !PT ;  /* 0x00000048ea487209 */ /* 0x000fe40007810000 */
[----:B------:R-:W-:Y:S02]  /*17240*/  FSEL R168, R199, -INF , !P0 ;  /* 0xff800000c7a87808 */ /* 0x000fe40004000000 */
        /* <DEDUP_REMOVED lines=65> */
[----:B------:R-:W-:Y:S02]  /*17660*/  FMNMX.FTZ R4, R48, R4, !PT ;  /* 0x0000000430047209 */ /* 0x000fe40007810000 */
[----:B------:R-:W-:Y:S01]  /*17670*/  FMNMX.FTZ R71, R3, R71, !PT ;  /* 0x0000004703477209 */ /* 0x000fe20007810000 */
[--C-:B------:R-:W-:Y:S01]  /*17680*/  FFMA.FTZ R3, R32, c[0x0][0x2d0], -R74.reuse ;  /* 0x0000b40020037a23 */ /* 0x100fe2000001084a */
[----:B------:R-:W-:Y:S01]  /*17690*/  FMNMX.FTZ R4, R49, R4, !PT ;  /* 0x0000000431047209 */ /* 0x000fe20007810000 */
[--C-:B------:R-:W-:Y:S01]  /*176a0*/  FFMA.FTZ R16, R43, c[0x0][0x2d0], -R74.reuse ;  /* 0x0000b4002b107a23 */ /* 0x100fe2000001084a */
[----:B------:R-:W-:Y:S01]  /*176b0*/  ISETP.LT.OR P0, PT, R2, 0x49, P0 ;  /* 0x000000490200780c */ /* 0x000fe20000701670 */
[----:B------:R1:W-:Y:S01]  /*176c0*/  MUFU.EX2 R248, R3 ;  /* 0x0000000300f87308 */ /* 0x0003e20000000800 */
[----:B------:R-:W-:Y:S01]  /*176d0*/  FMNMX.FTZ R5, R25, R5, !PT ;  /* 0x0000000519057209 */ /* 0x000fe20007810000 */
[----:B------:R-:W-:Y:S01]  /*176e0*/  FMUL.FTZ R75, R71, c[0x0][0x2d0] ;  /* 0x0000b400474b7a20 */ /* 0x000fe20000410000 */
        /* <DEDUP_REMOVED lines=16> */
[----:B------:R-:W-:Y:S02]  /*177f0*/  ISETP.GT.AND P4, PT, R0, 0x59, !P4 ;  /* 0x000000590000780c */ /* 0x000fe40006784270 */
[----:B------:R-:W-:Y:S02]  /*17800*/  ISETP.NE.AND P1, PT, R10, RZ, PT ;  /* 0x000000ff0a00720c */ /* 0x000fe40003f25270 */
[----:B------:R-:W-:Y:S02]  /*17810*/  ISETP.NE.AND P3, PT, R9, RZ, PT ;  /* 0x000000ff0900720c */ /* 0x000fe40003f65270 */
[----:B------:R-:W-:Y:S01]  /*17820*/  ISETP.GT.AND P0, PT, R0, 0x49, !P1 ;  /* 0x000000490000780c */ /* 0x000fe20004f04270 */
[----:B------:R2:W3:Y:S01]  /*17830*/  MUFU.EX2 R93, R3 ;  /* 0x00000003005d7308 */ /* 0x0004e20000000800 */
[----:B------:R-:W-:Y:S02]  /*17840*/  FMNMX.FTZ R4, R189, R4, !PT ;  /* 0x00000004bd047209 */ /* 0x000fe40007810000 */
[----:B------:R-:W-:Y:S02]  /*17850*/  FSETP.NEU.FTZ.AND P1, PT, R71, -INF , PT ;  /* 0xff8000004700780b */ /* 0x000fe40003f3d000 */
[----:B------:R-:W-:Y:S02]  /*17860*/  FMNMX.FTZ R4, R191, R4, !PT ;  /* 0x00000004bf047209 */ /* 0x000fe40007810000 */
        /* <DEDUP_REMOVED lines=10> */
[----:B------:R-:W-:Y:S02]  /*17910*/  FMNMX.FTZ R4, R229, R4, !PT ;  /* 0x00000004e5047209 */ /* 0x000fe40007810000 */
[----:B------:R-:W-:Y:S01]  /*17920*/  FMNMX.FTZ R5, R180, R5, !PT ;  /* 0x00000005b4057209 */ /* 0x000fe20007810000 */
[--C-:B--2---:R-:W-:Y:S01]  /*17930*/  FFMA.FTZ R3, R29, c[0x0][0x2d0], -R75.reuse ;  /* 0x0000b4001d037a23 */ /* 0x104fe2000001084b */
[----:B------:R-:W-:Y:S02]  /*17940*/  FMNMX.FTZ R4, R237, R4, !PT ;  /* 0x00000004ed047209 */ /* 0x000fe40007810000 */
[----:B------:R-:W-:Y:S02]  /*17950*/  ISETP.LT.OR P0, PT, R2, 0x4a, P0 ;  /* 0x0000004a0200780c */ /* 0x000fe40000701670 */
[----:B------:R-:W-:Y:S01]  /*17960*/  ISETP.GT.AND P3, PT, R0, 0x50, !P3 ;  /* 0x000000500000780c */ /* 0x000fe20005f64270 */
[----:B------:R2:W-:Y:S01]  /*17970*/  MUFU.EX2 R92, R3 ;  /* 0x00000003005c7308 */ /* 0x0005e20000000800 */
[----:B------:R-:W-:Y:S02]  /*17980*/  FMNMX.FTZ R4, R238, R4, !PT ;  /* 0x00000004ee047209 */ /* 0x000fe40007810000 */
[----:B------:R-:W-:Y:S02]  /*17990*/  FMNMX.FTZ R5, R179, R5, !PT ;  /* 0x00000005b3057209 */ /* 0x000fe40007810000 */
[----:B------:R-:W-:Y:S02]  /*179a0*/  FMNMX.FTZ R4, R239, R4, !PT ;  /* 0x00000004ef047209 */ /* 0x000fe40007810000 */
[----:B------:R-:W-:Y:S02]  /*179b0*/  FMNMX.FTZ R5, R178, R5, !PT ;  /* 0x00000005b2057209 */ /* 0x000fe40007810000 */
[----:B------:R-:W-:Y:S02]  /*179c0*/  FMNMX.FTZ R4, R240, R4, !PT ;  /* 0x00000004f0047209 */ /* 0x000fe40007810000 */
[----:B------:R-:W-:Y:S02]  /*179d0*/  FMNMX.FTZ R5, R185, R5, !PT ;  /* 0x00000005b9057209 */ /* 0x000fe40007810000 */
[----:B------:R-:W-:Y:S01]  /*179e0*/  FSEL R183, R79, -INF , !P0 ;  /* 0xff8000004fb77808 */ /* 0x000fe20004000000 */
[----:B------:R-:W4:Y:S01]  /*179f0*/  SHFL.BFLY PT, R7, R4, 0x2, 0x1f ;  /* 0x0c401f0004077f89 */ /* 0x000f2200000e0000 */
[----:B------:R-:W-:Y:S02]  /*17a00*/  FMNMX.FTZ R5, R199, R5, !PT ;  /* 0x00000005c7057209 */ /* 0x000fe40007810000 */
[----:B------:R-:W-:Y:S02]  /*17a10*/  ISETP.NE.AND P0, PT, R27, RZ, PT ;  /* 0x000000ff1b00720c */ /* 0x000fe40003f05270 */
[----:B------:R-:W-:Y:S02]  /*17a20*/  FMNMX.FTZ R5, R201, R5, !PT ;  /* 0x00000005c9057209 */ /* 0x000fe40007810000 */
[----:B------:R-:W-:Y:S02]  /*17a30*/  ISETP.GT.AND P0, PT, R0, 0x51, !P0 ;  /* 0x000000510000780c */ /* 0x000fe40004704270 */
[----:B------:R-:W-:Y:S02]  /*17a40*/  ISETP.LT.OR P3, PT, R2, 0x51, P3 ;  /* 0x000000510200780c */ /* 0x000fe40001f61670 */
[----:B--2---:R-:W-:Y:S02]  /*17a50*/  FMNMX.FTZ R3, R192, R5, !PT ;  /* 0x00000005c0037209 */ /* 0x004fe40007810000 */
[C---:B------:R-:W-:Y:S02]  /*17a60*/  ISETP.LT.OR P0, PT, R2.reuse, 0x52, P0 ;  /* 0x000000520200780c */ /* 0x040fe40000701670 */
[----:B------:R-:W-:Y:S01]  /*17a70*/  FMNMX.FTZ R0, R183, R3, !PT ;  /* 0x00000003b7007209 */ /* 0x000fe20007810000 */
[--C-:B------:R-:W-:Y:S01]  /*17a80*/  FFMA.FTZ R3, R33, c[0x0][0x2d0], -R75.reuse ;  /* 0x0000b40021037a23 */ /* 0x100fe2000001084b */
[----:B------:R-:W-:Y:S01]  /*17a90*/  FSEL R195, R91, -INF , !P0 ;  /* 0xff8000005bc37808 */ /* 0x000fe20004000000 */
[----:B------:R-:W-:Y:S01]  /*17aa0*/  MUFU.EX2 R33, R16 ;  /* 0x0000001000217308 */ /* 0x000fe20000000800 */
[----:B------:R-:W-:Y:S02]  /*17ab0*/  ISETP.LT.OR P0, PT, R2, 0x5a, P4 ;  /* 0x0000005a0200780c */ /* 0x000fe40002701670 */
[----:B------:R-:W-:Y:S02]  /*17ac0*/  FSEL R193, R78, -INF , !P3 ;  /* 0xff8000004ec17808 */ /* 0x000fe40005800000 */
[----:B------:R-:W-:Y:S02]  /*17ad0*/  FSEL R73, R57, -INF , !P0 ;  /* 0xff80000039497808 */ /* 0x000fe40004000000 */
[----:B---3--:R-:W-:Y:S02]  /*17ae0*/  F2FP.PACK_AB R78, R93, R248 ;  /* 0x000000f85d4e723e */ /* 0x008fe400000000ff */
[----:B----4-:R-:W-:Y:S01]  /*17af0*/  FMNMX.FTZ R4, R4, R7, !PT ;  /* 0x0000000704047209 */ /* 0x010fe20007810000 */
[----:B------:R2:W3:Y:S01]  /*17b00*/  MUFU.EX2 R60, R3 ;  /* 0x00000003003c7308 */ /* 0x0004e20000000800 */
[----:B------:R-:W-:Y:S01]  /*17b10*/  ISETP.LT.OR P3, PT, R2, 0x59, P5 ;  /* 0x000000590200780c */ /* 0x000fe20002f61670 */
[--C-:B------:R-:W-:Y:S01]  /*17b20*/  FFMA.FTZ R2, R37, c[0x0][0x2d0], -R75.reuse ;  /* 0x0000b40025027a23 */ /* 0x100fe2000001084b */
[----:B-1----:R-:W-:Y:S01]  /*17b30*/  F2FP.PACK_AB R76, R61, R233 ;  /* 0x000000e93d4c723e */ /* 0x002fe200000000ff */
[----:B------:R-:W1:Y:S01]  /*17b40*/  SHFL.BFLY PT, R70, R4, 0x1, 0x1f ;  /* 0x0c201f0004467f89 */ /* 0x000e6200000e0000 */
[----:B------:R-:W-:Y:S02]  /*17b50*/  FSEL R197, R59, -INF , !P3 ;  /* 0xff8000003bc57808 */ /* 0x000fe40005800000 */
[----:B------:R-:W-:Y:S03]  /*17b60*/  FMNMX.FTZ R0, R193, R0, !PT ;  /* 0x00000000c1007209 */ /* 0x000fe60007810000 */
[----:B------:R4:W-:Y:S01]  /*17b70*/  MUFU.EX2 R249, R2 ;  /* 0x0000000200f97308 */ /* 0x0009e20000000800 */
[----:B------:R-:W-:Y:S04]  /*17b80*/  FMNMX.FTZ R0, R195, R0, !PT ;  /* 0x00000000c3007209 */ /* 0x000fe80007810000 */
[----:B------:R-:W-:Y:S04]  /*17b90*/  FMNMX.FTZ R0, R197, R0, !PT ;  /* 0x00000000c5007209 */ /* 0x000fe80007810000 */
[----:B------:R-:W-:Y:S01]  /*17ba0*/  FMNMX.FTZ R0, R73, R0, !PT ;  /* 0x0000000049007209 */ /* 0x000fe20007810000 */
[----:B------:R-:W-:Y:S01]  /*17bb0*/  MUFU.EX2 R57, R12 ;  /* 0x0000000c00397308 */ /* 0x000fe20000000800 */
[--C-:B--2---:R-:W-:Y:S01]  /*17bc0*/  FFMA.FTZ R3, R38, c[0x0][0x2d0], -R75.reuse ;  /* 0x0000b40026037a23 */ /* 0x104fe2000001084b */
[----:B---3--:R-:W-:Y:S02]  /*17bd0*/  F2FP.PACK_AB R77, R60, R92 ;  /* 0x0000005c3c4d723e */ /* 0x008fe400000000ff */
[----:B-1----:R-:W-:Y:S06]  /*17be0*/  FMNMX.FTZ R70, R4, R70, !PT ;  /* 0x0000004604467209 */ /* 0x002fec0007810000 */
[----:B------:R1:W2:Y:S01]  /*17bf0*/  MUFU.EX2 R246, R3 ;  /* 0x0000000300f67308 */ /* 0x0002a20000000800 */
[C---:B------:R-:W-:Y:S01]  /*17c00*/  FSETP.NEU.FTZ.AND P0, PT, R70.reuse, -INF , PT ;  /* 0xff8000004600780b */ /* 0x040fe20003f1d000 */
[----:B------:R-:W-:Y:S01]  /*17c10*/  FMUL.FTZ R96, R70, c[0x0][0x2d0] ;  /* 0x0000b40046607a20 */ /* 0x000fe20000410000 */
[----:B----4-:R-:W3:Y:S04]  /*17c20*/  SHFL.BFLY PT, R2, R0, 0x2, 0x1f ;  /* 0x0c401f0000027f89 */ /* 0x010ee800000e0000 */
[----:B------:R-:W-:Y:S05]  /*17c30*/  FSEL R96, R96, RZ, P0 ;  /* 0x000000ff60607208 */ /* 0x000fea0000000000 */
[--C-:B------:R-:W-:Y:S02]  /*17c40*/  FFMA.FTZ R4, R36, c[0x0][0x2d0], -R96.reuse ;  /* 0x0000b40024047a23 */ /* 0x100fe40000010860 */
[--C-:B------:R-:W-:Y:S02]  /*17c50*/  FFMA.FTZ R32, R45, c[0x0][0x2d0], -R96.reuse ;  /* 0x0000b4002d207a23 */ /* 0x100fe40000010860 */
[----:B------:R-:W-:Y:S01]  /*17c60*/  MUFU.EX2 R243, R4 ;  /* 0x0000000400f37308 */ /* 0x000fe20000000800 */
[--C-:B-1----:R-:W-:Y:S01]  /*17c70*/  FFMA.FTZ R3, R26, c[0x0][0x2d0], -R96.reuse ;  /* 0x0000b4001a037a23 */ /* 0x102fe20000010860 */
[----:B--2---:R-:W-:Y:S08]  /*17c80*/  F2FP.PACK_AB R79, R246, R249 ;  /* 0x000000f9f64f723e */ /* 0x004ff000000000ff */
[----:B------:R1:W-:Y:S02]  /*17c90*/  MUFU.EX2 R86, R3 ;  /* 0x0000000300567308 */ /* 0x0003e40000000800 */
[--C-:B-1----:R-:W-:Y:S02]  /*17ca0*/  FFMA.FTZ R3, R28, c[0x0][0x2d0], -R96.reuse ;  /* 0x0000b4001c037a23 */ /* 0x102fe40000010860 */
[----:B------:R-:W-:Y:S06]  /*17cb0*/  FFMA.FTZ R28, R47, c[0x0][0x2d0], -R75 ;  /* 0x0000b4002f1c7a23 */ /* 0x000fec000001084b */
[----:B------:R1:W2:Y:S10]  /*17cc0*/  MUFU.EX2 R244, R3 ;  /* 0x0000000300f47308 */ /* 0x0002b40000000800 */
[----:B------:R-:W-:Y:S01]  /*17cd0*/  MUFU.EX2 R63, R28 ;  /* 0x0000001c003f7308 */ /* 0x000fe20000000800 */
[----:B-1----:R-:W-:Y:S01]  /*17ce0*/  FFMA.FTZ R3, R35, c[0x0][0x2d0], -R96 ;  /* 0x0000b40023037a23 */ /* 0x002fe20000010860 */
[----:B--2---:R-:W-:Y:S08]  /*17cf0*/  F2FP.PACK_AB R64, R244, R86 ;  /* 0x00000056f440723e */ /* 0x004ff000000000ff */
[----:B------:R3:W-:Y:S02]  /*17d00*/  MUFU.EX2 R52, R3 ;  /* 0x0000000300347308 */ /* 0x0007e40000000800 */
[----:B---3--:R-:W-:Y:S01]  /*17d10*/  FMNMX.FTZ R3, R0, R2, !PT ;  /* 0x0000000200037209 */ /* 0x008fe20007810000 */
[----:B------:R-:W-:Y:S01]  /*17d20*/  FFMA.FTZ R2, R39, c[0x0][0x2d0], -R74 ;  /* 0x0000b40027027a23 */ /* 0x000fe2000001084a */
[----:B------:R-:W-:Y:S01]  /*17d30*/  FSEL R0, R72, RZ, P2 ;  /* 0x000000ff48007208 */ /* 0x000fe20001000000 */
[----:B------:R-:W-:Y:S05]  /*17d40*/  LDSM.16.MT88.4 R36, [R212+0x100] ;  /* 0x00010000d424783b */ /* 0x000fea0000004200 */
[----:B------:R1:W-:Y:S01]  /*17d50*/  MUFU.EX2 R80, R2 ;  /* 0x0000000200507308 */ /* 0x0003e20000000800 */
[----:B------:R-:W-:Y:S04]  /*17d60*/  FADD.FTZ R0, -R0, R100 ;  /* 0x0000006400007221 */ /* 0x000fe80000010100 */
[----:B------:R-:W-:Y:S01]  /*17d70*/  FMUL.FTZ R0, R0, c[0x0][0x2d0] ;  /* 0x0000b40000007a20 */ /* 0x000fe20000410000 */
[----:B------:R-:W2:Y:S04]  /*17d80*/  SHFL.BFLY PT, R4, R3, 0x1, 0x1f ;  /* 0x0c201f0003047f89 */ /* 0x000ea800000e0000 */
[----:B------:R3:W4:Y:S01]  /*17d90*/  MUFU.EX2 R69, R0 ;  /* 0x0000000000457308 */ /* 0x0007220000000800 */
[----:B-1----:R-:W-:Y:S05]  /*17da0*/  FSEL R2, R71, RZ, P1 ;  /* 0x000000ff47027208 */ /* 0x002fea0000800000 */
[----:B------:R-:W-:Y:S01]  /*17db0*/  FADD.FTZ R2, -R2, R101 ;  /* 0x0000006502027221 */ /* 0x000fe20000010100 */
[----:B--2---:R-:W-:Y:S03]  /*17dc0*/  FMNMX.FTZ R3, R3, R4, !PT ;  /* 0x0000000403037209 */ /* 0x004fe60007810000 */
[----:B------:R-:W-:Y:S01]  /*17dd0*/  FMUL.FTZ R2, R2, c[0x0][0x2d0] ;  /* 0x0000b40002027a20 */ /* 0x000fe20000410000 */
[----:B---3--:R-:W-:Y:S01]  /*17de0*/  FSEL R0, R70, RZ, P0 ;  /* 0x000000ff46007208 */ /* 0x008fe20000000000 */
[----:B----4-:R-:W-:Y:S01]  /*17df0*/  FMUL.FTZ R16, R69, R116 ;  /* 0x0000007445107220 */ /* 0x010fe20000410000 */
[C---:B------:R-:W-:Y:S01]  /*17e00*/  FSETP.NEU.FTZ.AND P0, PT, R3.reuse, -INF , PT ;  /* 0xff8000000300780b */ /* 0x040fe20003f1d000 */
[----:B------:R-:W1:Y:S01]  /*17e10*/  MUFU.EX2 R68, R2 ;  /* 0x0000000200447308 */ /* 0x000e620000000800 */
[----:B------:R-:W-:Y:S02]  /*17e20*/  FMUL.FTZ R97, R3, c[0x0][0x2d0] ;  /* 0x0000b40003617a20 */ /* 0x000fe40000410000 */
[----:B------:R-:W-:Y:S02]  /*17e30*/  FADD.FTZ R0, -R0, R102 ;  /* 0x0000006600007221 */ /* 0x000fe40000010100 */
[----:B------:R-:W-:Y:S01]  /*17e40*/  FMUL.FTZ R5, R69, R105 ;  /* 0x0000006945057220 */ /* 0x000fe20000410000 */
[----:B------:R-:W-:Y:S01]  /*17e50*/  FSEL R97, R97, RZ, P0 ;  /* 0x000000ff61617208 */ /* 0x000fe20000000000 */
[----:B------:R-:W-:Y:S02]  /*17e60*/  FMUL.FTZ R0, R0, c[0x0][0x2d0] ;  /* 0x0000b40000007a20 */ /* 0x000fe40000410000 */
[----:B------:R-:W-:Y:S02]  /*17e70*/  FMUL.FTZ R17, R69, R117 ;  /* 0x0000007545117220 */ /* 0x000fe40000410000 */
[----:B------:R2:W3:Y:S01]  /*17e80*/  MUFU.EX2 R2, R0 ;  /* 0x0000000000027308 */ /* 0x0004e20000000800 */
[----:B------:R-:W-:Y:S02]  /*17e90*/  FFMA.FTZ R4, R24, c[0x0][0x2d0], -R97 ;  /* 0x0000b40018047a23 */ /* 0x000fe40000010861 */
[----:B------:R-:W-:Y:S02]  /*17ea0*/  IMAD.MOV.U32 R117, RZ, RZ, R57 ;  /* 0x000000ffff757224 */ /* 0x000fe400078e0039 */
[--C-:B------:R-:W-:Y:S02]  /*17eb0*/  FFMA.FTZ R58, R58, c[0x0][0x2d0], -R97.reuse ;  /* 0x0000b4003a3a7a23 */ /* 0x100fe40000010861 */
[----:B------:R-:W-:Y:S02]  /*17ec0*/  FFMA.FTZ R62, R62, c[0x0][0x2d0], -R97 ;  /* 0x0000b4003e3e7a23 */ /* 0x000fe40000010861 */
[----:B------:R-:W-:Y:S01]  /*17ed0*/  FFMA.FTZ R24, R44, c[0x0][0x2d0], -R75 ;  /* 0x0000b4002c187a23 */ /* 0x000fe2000001084b */
[----:B------:R4:W-:Y:S01]  /*17ee0*/  MUFU.EX2 R89, R4 ;  /* 0x0000000400597308 */ /* 0x0009e20000000800 */
[----:B------:R-:W-:Y:S02]  /*17ef0*/  FFMA.FTZ R44, R50, c[0x0][0x2d0], -R96 ;  /* 0x0000b400322c7a23 */ /* 0x000fe40000010860 */
[C---:B-1----:R-:W-:Y:S01]  /*17f00*/  FMUL.FTZ R7, R68.reuse, R107 ;  /* 0x0000006b44077220 */ /* 0x042fe20000410000 */
[----:B------:R-:W-:Y:S01]  /*17f10*/  MOV R107, R52 ;  /* 0x00000034006b7202 */ /* 0x000fe20000000f00 */
[C---:B------:R-:W-:Y:S01]  /*17f20*/  FMUL.FTZ R6, R68.reuse, R106 ;  /* 0x0000006a44067220 */ /* 0x040fe20000410000 */
[----:B------:R-:W-:Y:S01]  /*17f30*/  LDSM.16.MT88.4 R52, [R210+0x100] ;  /* 0x00010000d234783b */ /* 0x000fe20000004200 */
[C---:B------:R-:W-:Y:S01]  /*17f40*/  FMUL.FTZ R34, R68.reuse, R134 ;  /* 0x0000008644227220 */ /* 0x040fe20000410000 */
[----:B------:R-:W-:Y:S01]  /*17f50*/  F2FP.PACK_AB R66, R243, R107 ;  /* 0x0000006bf342723e */ /* 0x000fe200000000ff */
[C---:B------:R-:W-:Y:S01]  /*17f60*/  FMUL.FTZ R35, R68.reuse, R135 ;  /* 0x0000008744237220 */ /* 0x040fe20000410000 */
[----:B------:R1:W5:Y:S01]  /*17f70*/  MUFU.EX2 R30, R24 ;  /* 0x00000018001e7308 */ /* 0x0003620000000800 */
[C---:B------:R-:W-:Y:S01]  /*17f80*/  FMUL.FTZ R18, R68.reuse, R118 ;  /* 0x0000007644127220 */ /* 0x040fe20000410000 */
[----:B------:R-:W-:Y:S01]  /*17f90*/  MOV R118, R86 ;  /* 0x0000005600767202 */ /* 0x000fe20000000f00 */
[----:B------:R-:W-:Y:S01]  /*17fa0*/  FMUL.FTZ R19, R68, R119 ;  /* 0x0000007744137220 */ /* 0x000fe20000410000 */
[----:B------:R-:W-:Y:S01]  /*17fb0*/  MOV R106, R246 ;  /* 0x000000f6006a7202 */ /* 0x000fe20000000f00 */
[----:B--2---:R-:W-:Y:S02]  /*17fc0*/  FFMA.FTZ R0, R8, c[0x0][0x2d0], -R97 ;  /* 0x0000b40008007a23 */ /* 0x004fe40000010861 */
[C---:B---3--:R-:W-:Y:S01]  /*17fd0*/  FMUL.FTZ R13, R2.reuse, R113 ;  /* 0x00000071020d7220 */ /* 0x048fe20000410000 */
[----:B------:R-:W-:Y:S01]  /*17fe0*/  MOV R113, R233 ;  /* 0x000000e900717202 */ /* 0x000fe20000000f00 */
[----:B------:R-:W-:Y:S01]  /*17ff0*/  FMUL.FTZ R45, R2, R145 ;  /* 0x00000091022d7220 */ /* 0x000fe20000410000 */
[----:B------:R2:W-:Y:S01]  /*18000*/  MUFU.EX2 R200, R0 ;  /* 0x0000000000c87308 */ /* 0x0005e20000000800 */
[----:B------:R-:W-:Y:S02]  /*18010*/  FFMA.FTZ R8, R40, c[0x0][0x2d0], -R75 ;  /* 0x0000b40028087a23 */ /* 0x000fe4000001084b */
[----:B------:R-:W-:Y:S02]  /*18020*/  FMUL.FTZ R50, R68, R150 ;  /* 0x0000009644327220 */ /* 0x000fe40000410000 */
[--C-:B----4-:R-:W-:Y:S02]  /*18030*/  FFMA.FTZ R4, R25, c[0x0][0x2d0], -R97.reuse ;  /* 0x0000b40019047a23 */ /* 0x110fe40000010861 */
[C---:B------:R-:W-:Y:S01]  /*18040*/  FMUL.FTZ R9, R2.reuse, R109 ;  /* 0x0000006d02097220 */ /* 0x040fe20000410000 */
[----:B------:R-:W-:Y:S01]  /*18050*/  MOV R109, R248 ;  /* 0x000000f8006d7202 */ /* 0x000fe20000000f00 */
[C---:B------:R-:W-:Y:S01]  /*18060*/  FMUL.FTZ R12, R2.reuse, R112 ;  /* 0x00000070020c7220 */ /* 0x040fe20000410000 */
[----:B------:R3:W4:Y:S01]  /*18070*/  MUFU.EX2 R85, R4 ;  /* 0x0000000400557308 */ /* 0x0007220000000800 */
[C---:B------:R-:W-:Y:S02]  /*18080*/  FMUL.FTZ R25, R2.reuse, R125 ;  /* 0x0000007d02197220 */ /* 0x040fe40000410000 */
[C---:B------:R-:W-:Y:S02]  /*18090*/  FMUL.FTZ R28, R2.reuse, R128 ;  /* 0x00000080021c7220 */ /* 0x040fe40000410000 */
[C---:B-1----:R-:W-:Y:S02]  /*180a0*/  FMUL.FTZ R24, R2.reuse, R124 ;  /* 0x0000007c02187220 */ /* 0x042fe40000410000 */
[----:B------:R-:W-:Y:S02]  /*180b0*/  FMUL.FTZ R29, R2, R129 ;  /* 0x00000081021d7220 */ /* 0x000fe40000410000 */
[----:B-----5:R-:W-:Y:S01]  /*180c0*/  IMAD.MOV.U32 R129, RZ, RZ, R30 ;  /* 0x000000ffff817224 */ /* 0x020fe200078e001e */
[----:B------:R1:W5:Y:S01]  /*180d0*/  MUFU.EX2 R31, R8 ;  /* 0x00000008001f7308 */ /* 0x0003620000000800 */
[----:B------:R-:W-:Y:S02]  /*180e0*/  FFMA.FTZ R40, R49, c[0x0][0x2d0], -R96 ;  /* 0x0000b40031287a23 */ /* 0x000fe40000010860 */
[----:B------:R-:W-:Y:S01]  /*180f0*/  FMUL.FTZ R49, R69, R149 ;  /* 0x0000009545317220 */ /* 0x000fe20000410000 */
[----:B------:R-:W-:Y:S01]  /*18100*/  MOV R149, R63 ;  /* 0x0000003f00957202 */ /* 0x000fe20000000f00 */
[----:B--2---:R-:W-:Y:S02]  /*18110*/  FFMA.FTZ R0, R22, c[0x0][0x2d0], -R97 ;  /* 0x0000b40016007a23 */ /* 0x004fe40000010861 */
[----:B------:R-:W2:Y:S01]  /*18120*/  LDSM.16.MT88.4 R20, [R209+0x100] ;  /* 0x00010000d114783b */ /* 0x000ea20000004200 */
[C---:B------:R-:W-:Y:S02]  /*18130*/  FMUL.FTZ R57, R2.reuse, R157 ;  /* 0x0000009d02397220 */ /* 0x040fe40000410000 */
[----:B------:R5:W5:Y:S01]  /*18140*/  MUFU.EX2 R235, R0 ;  /* 0x0000000000eb7308 */ /* 0x000b620000000800 */
[--C-:B---3--:R-:W-:Y:S01]  /*18150*/  FFMA.FTZ R4, R41, c[0x0][0x2d0], -R74.reuse ;  /* 0x0000b40029047a23 */ /* 0x108fe2000001084a */
[----:B----4-:R-:W-:Y:S01]  /*18160*/  F2FP.PACK_AB R67, R85, R89 ;  /* 0x000000595543723e */ /* 0x010fe200000000ff */
[C---:B------:R-:W-:Y:S02]  /*18170*/  FMUL.FTZ R41, R2.reuse, R141 ;  /* 0x0000008d02297220 */ /* 0x040fe40000410000 */
[----:B------:R-:W-:Y:S05]  /*18180*/  IMAD.MOV.U32 R119, RZ, RZ, R85 ;  /* 0x000000ffff777224 */ /* 0x000fea00078e0055 */
[----:B------:R-:W3:Y:S01]  /*18190*/  MUFU.EX2 R87, R4 ;  /* 0x0000000400577308 */ /* 0x000ee20000000800 */
[----:B-1----:R-:W-:Y:S02]  /*181a0*/  FMUL.FTZ R8, R2, R108 ;  /* 0x0000006c02087220 */ /* 0x002fe40000410000 */
[----:B-----5:R-:W-:Y:S02]  /*181b0*/  IMAD.MOV.U32 R125, RZ, RZ, R31 ;  /* 0x000000ffff7d7224 */ /* 0x020fe400078e001f */
[----:B------:R-:W-:Y:S05]  /*181c0*/  IMAD.MOV.U32 R108, RZ, RZ, R249 ;  /* 0x000000ffff6c7224 */ /* 0x000fea00078e00f9 */
[----:B------:R1:W-:Y:S01]  /*181d0*/  MUFU.EX2 R124, R32 ;  /* 0x00000020007c7308 */ /* 0x0003e20000000800 */
[----:B------:R-:W-:Y:S01]  /*181e0*/  FSEL R0, R3, RZ, P0 ;  /* 0x000000ff03007208 */ /* 0x000fe20000000000 */
[----:B------:R-:W-:Y:S01]  /*181f0*/  IMAD.MOV.U32 R112, RZ, RZ, R235 ;  /* 0x000000ffff707224 */ /* 0x000fe200078e00eb */
[----:B------:R-:W-:Y:S02]  /*18200*/  F2FP.PACK_AB R65, R235, R200 ;  /* 0x000000c8eb41723e */ /* 0x000fe400000000ff */
[----:B------:R-:W-:Y:S01]  /*18210*/  ISETP.GT.AND P0, PT, R225, UR8, PT ;  /* 0x00000008e1007c0c */ /* 0x000fe2000bf04270 */
[----:B------:R-:W-:Y:S04]  /*18220*/  FADD.FTZ R0, -R0, R103 ;  /* 0x0000006700007221 */ /* 0x000fe80000010100 */
[----:B------:R4:W-:Y:S01]  /*18230*/  MUFU.EX2 R91, R44 ;  /* 0x0000002c005b7308 */ /* 0x0009e20000000800 */
[----:B------:R-:W-:Y:S01]  /*18240*/  FMUL.FTZ R0, R0, c[0x0][0x2d0] ;  /* 0x0000b40000007a20 */ /* 0x000fe20000410000 */
[----:B---3--:R-:W-:Y:S01]  /*18250*/  MOV R116, R87 ;  /* 0x0000005700747202 */ /* 0x008fe20000000f00 */
[C---:B------:R-:W-:Y:S02]  /*18260*/  FMUL.FTZ R4, R69.reuse, R104 ;  /* 0x0000006845047220 */ /* 0x040fe40000410000 */
[----:B------:R-:W-:Y:S05]  /*18270*/  IMAD.MOV.U32 R104, RZ, RZ, R93 ;  /* 0x000000ffff687224 */ /* 0x000fea00078e005d */
[----:B------:R-:W3:Y:S01]  /*18280*/  MUFU.EX2 R0, R0 ;  /* 0x0000000000007308 */ /* 0x000ee20000000800 */
[-C--:B--2---:R-:W-:Y:S01]  /*18290*/  HMMA.16816.F32 R4, R76, R20.reuse, R4 ;  /* 0x000000144c04723c */ /* 0x084fe20000001804 */
[----:B-1----:R-:W-:Y:S02]  /*182a0*/  FMUL.FTZ R32, R69, R132 ;  /* 0x0000008445207220 */ /* 0x002fe40000410000 */
[----:B----4-:R-:W-:Y:S02]  /*182b0*/  FMUL.FTZ R44, R2, R144 ;  /* 0x00000090022c7220 */ /* 0x010fe40000410000 */
[C---:B---3--:R-:W-:Y:S02]  /*182c0*/  FMUL.FTZ R10, R0.reuse, R110 ;  /* 0x0000006e000a7220 */ /* 0x048fe40000410000 */
[C---:B------:R-:W-:Y:S01]  /*182d0*/  FMUL.FTZ R11, R0.reuse, R111 ;  /* 0x0000006f000b7220 */ /* 0x040fe20000410000 */
[----:B------:R-:W-:Y:S01]  /*182e0*/  MOV R111, R243 ;  /* 0x000000f3006f7202 */ /* 0x000fe20000000f00 */
[C---:B------:R-:W-:Y:S03]  /*182f0*/  FMUL.FTZ R15, R0.reuse, R115 ;  /* 0x00000073000f7220 */ /* 0x040fe60000410000 */
[----:B------:R-:W-:Y:S02]  /*18300*/  IMAD.MOV.U32 R115, RZ, RZ, R89 ;  /* 0x000000ffff737224 */ /* 0x000fe400078e0059 */
[C---:B------:R-:W-:Y:S01]  /*18310*/  FMUL.FTZ R26, R0.reuse, R126 ;  /* 0x0000007e001a7220 */ /* 0x040fe20000410000 */
[C---:B------:R-:W-:Y:S01]  /*18320*/  HMMA.16816.F32 R8, R64.reuse, R20, R8 ;  /* 0x000000144008723c */ /* 0x040fe20000001808 */
[C---:B------:R-:W-:Y:S01]  /*18330*/  FMUL.FTZ R14, R0.reuse, R114 ;  /* 0x00000072000e7220 */ /* 0x040fe20000410000 */
[----:B------:R-:W-:Y:S01]  /*18340*/  MOV R126, R80 ;  /* 0x00000050007e7202 */ /* 0x000fe20000000f00 */
[C---:B------:R-:W-:Y:S01]  /*18350*/  FMUL.FTZ R31, R0.reuse, R131 ;  /* 0x00000083001f7220 */ /* 0x040fe20000410000 */
[----:B------:R-:W1:Y:S01]  /*18360*/  LDSM.16.MT88.4 R80, [R211+0x100] ;  /* 0x00010000d350783b */ /* 0x000e620000004200 */
[----:B------:R-:W-:Y:S01]  /*18370*/  MOV R131, R84 ;  /* 0x0000005400837202 */ /* 0x000fe20000000f00 */
[----:B------:R-:W-:Y:S01]  /*18380*/  FMUL.FTZ R27, R0, R127 ;  /* 0x0000007f001b7220 */ /* 0x000fe20000410000 */
[----:B------:R-:W-:Y:S01]  /*18390*/  MOV R114, R92 ;  /* 0x0000005c00727202 */ /* 0x000fe20000000f00 */
[-C--:B------:R-:W-:Y:S01]  /*183a0*/  HMMA.16816.F32 R12, R64, R22.reuse, R12 ;  /* 0x00000016400c723c */ /* 0x080fe2000000180c */
[----:B------:R-:W-:Y:S01]  /*183b0*/  FFMA.FTZ R20, R46, c[0x0][0x2d0], -R74 ;  /* 0x0000b4002e147a23 */ /* 0x000fe2000001084a */
[----:B------:R2:W-:Y:S02]  /*183c0*/  MUFU.EX2 R127, R40 ;  /* 0x00000028007f7308 */ /* 0x0005e40000000800 */
[----:B------:R-:W3:Y:S01]  /*183d0*/  LDSM.16.MT88.4 R84, [R209+0x900] ;  /* 0x00090000d154783b */ /* 0x000ee20000004200 */
[----:B------:R-:W-:Y:S02]  /*183e0*/  FFMA.FTZ R92, R95, c[0x0][0x2d0], -R75 ;  /* 0x0000b4005f5c7a23 */ /* 0x000fe4000001084b */
[C---:B------:R-:W-:Y:S01]  /*183f0*/  FMUL.FTZ R21, R69.reuse, R121 ;  /* 0x0000007945157220 */ /* 0x040fe20000410000 */
[C---:B------:R-:W-:Y:S01]  /*18400*/  HMMA.16816.F32 R16, R76.reuse, R22, R16 ;  /* 0x000000164c10723c */ /* 0x040fe20000001810 */
[----:B------:R-:W-:Y:S03]  /*18410*/  FMUL.FTZ R30, R0, R130 ;  /* 0x00000082001e7220 */ /* 0x000fe60000410000 */
[----:B------:R4:W5:Y:S01]  /*18420*/  MUFU.EX2 R59, R20 ;  /* 0x00000014003b7308 */ /* 0x0009620000000800 */
[----:B------:R-:W-:Y:S01]  /*18430*/  MOV R130, R33 ;  /* 0x0000002100827202 */ /* 0x000fe20000000f00 */
[C---:B------:R-:W-:Y:S01]  /*18440*/  FMUL.FTZ R33, R69.reuse, R133 ;  /* 0x0000008545217220 */ /* 0x040fe20000410000 */
[----:B------:R-:W-:Y:S01]  /*18450*/  MOV R121, R61 ;  /* 0x0000003d00797202 */ /* 0x000fe20000000f00 */
[C---:B------:R-:W-:Y:S01]  /*18460*/  FMUL.FTZ R22, R68.reuse, R122 ;  /* 0x0000007a44167220 */ /* 0x040fe20000410000 */
[----:B------:R-:W-:Y:S03]  /*18470*/  LDSM.16.MT88.4 R132, [R212+0x2900] ;  /* 0x00290000d484783b */ /* 0x000fe60000004200 */
[----:B------:R-:W-:Y:S02]  /*18480*/  FMUL.FTZ R23, R68, R123 ;  /* 0x0000007b44177220 */ /* 0x000fe40000410000 */
[C---:B------:R-:W-:Y:S02]  /*18490*/  FMUL.FTZ R42, R0.reuse, R142 ;  /* 0x0000008e002a7220 */ /* 0x040fe40000410000 */
[----:B------:R-:W-:Y:S02]  /*184a0*/  FMUL.FTZ R43, R0, R143 ;  /* 0x0000008f002b7220 */ /* 0x000fe40000410000 */
[----:B--2---:R-:W-:Y:S02]  /*184b0*/  FMUL.FTZ R40, R2, R140 ;  /* 0x0000008c02287220 */ /* 0x004fe40000410000 */
[C---:B------:R-:W-:Y:S02]  /*184c0*/  FMUL.FTZ R46, R0.reuse, R146 ;  /* 0x00000092002e7220 */ /* 0x040fe40000410000 */
[----:B------:R-:W-:Y:S02]  /*184d0*/  FMUL.FTZ R47, R0, R147 ;  /* 0x00000093002f7220 */ /* 0x000fe40000410000 */
[----:B------:R-:W-:Y:S02]  /*184e0*/  IMAD.MOV.U32 R122, RZ, RZ, R60 ;  /* 0x000000ffff7a7224 */ /* 0x000fe400078e003c */
[----:B------:R-:W-:Y:S02]  /*184f0*/  FMUL.FTZ R60, R2, R160 ;  /* 0x000000a0023c7220 */ /* 0x000fe40000410000 */
[C---:B----4-:R-:W-:Y:S02]  /*18500*/  FMUL.FTZ R20, R69.reuse, R120 ;  /* 0x0000007845147220 */ /* 0x050fe40000410000 */
[----:B-----5:R-:W-:Y:S01]  /*18510*/  IMAD.MOV.U32 R150, RZ, RZ, R59 ;  /* 0x000000ffff967224 */ /* 0x020fe200078e003b */
[----:B------:R2:W-:Y:S01]  /*18520*/  MUFU.EX2 R120, R62 ;  /* 0x0000003e00787308 */ /* 0x0005e20000000800 */
[----:B------:R-:W-:Y:S02]  /*18530*/  FMUL.FTZ R59, R0, R159 ;  /* 0x0000009f003b7220 */ /* 0x000fe40000410000 */
[----:B------:R-:W-:Y:S01]  /*18540*/  FMUL.FTZ R61, R2, R161 ;  /* 0x000000a1023d7220 */ /* 0x000fe20000410000 */
[-C--:B------:R-:W-:Y:S01]  /*18550*/  HMMA.16816.F32 R20, R76, R36.reuse, R20 ;  /* 0x000000244c14723c */ /* 0x080fe20000001814 */
[----:B------:R-:W-:Y:S02]  /*18560*/  FMUL.FTZ R63, R0, R163 ;  /* 0x000000a3003f7220 */ /* 0x000fe40000410000 */
[----:B------:R-:W-:Y:S05]  /*18570*/  IMAD.MOV.U32 R110, RZ, RZ, R244 ;  /* 0x000000ffff6e7224 */ /* 0x000fea00078e00f4 */
[C---:B------:R-:W-:Y:S07]  /*18580*/  HMMA.16816.F32 R24, R64.reuse, R36, R24 ;  /* 0x000000244018723c */ /* 0x040fee0000001818 */
[----:B------:R-:W-:Y:S01]  /*18590*/  FFMA.FTZ R36, R48, c[0x0][0x2d0], -R96 ;  /* 0x0000b40030247a23 */ /* 0x000fe20000010860 */
[-C--:B------:R-:W-:Y:S01]  /*185a0*/  HMMA.16816.F32 R28, R64, R38.reuse, R28 ;  /* 0x00000026401c723c */ /* 0x080fe2000000181c */
[----:B------:R-:W-:Y:S02]  /*185b0*/  FMUL.FTZ R37, R69, R137 ;  /* 0x0000008945257220 */ /* 0x000fe40000410000 */
[----:B------:R4:W-:Y:S01]  /*185c0*/  MUFU.EX2 R128, R36 ;  /* 0x0000002400807308 */ /* 0x0009e20000000800 */
[--C-:B------:R-:W-:Y:S02]  /*185d0*/  FFMA.FTZ R48, R51, c[0x0][0x2d0], -R74.reuse ;  /* 0x0000b40033307a23 */ /* 0x100fe4000001084a */
[----:B------:R-:W-:Y:S02]  /*185e0*/  FMUL.FTZ R51, R68, R151 ;  /* 0x0000009744337220 */ /* 0x000fe40000410000 */
[C---:B------:R-:W-:Y:S01]  /*185f0*/  HMMA.16816.F32 R32, R76.reuse, R38, R32 ;  /* 0x000000264c20723c */ /* 0x040fe20000001820 */
[----:B--2---:R-:W-:Y:S04]  /*18600*/  FMUL.FTZ R62, R0, R162 ;  /* 0x000000a2003e7220 */ /* 0x004fe80000410000 */
[----:B------:R2:W-:Y:S02]  /*18610*/  MUFU.EX2 R123, R48 ;  /* 0x00000030007b7308 */ /* 0x0005e40000000800 */
[C---:B------:R-:W-:Y:S02]  /*18620*/  FMUL.FTZ R38, R68.reuse, R138 ;  /* 0x0000008a44267220 */ /* 0x040fe40000410000 */
[----:B------:R-:W-:Y:S06]  /*18630*/  FMUL.FTZ R39, R68, R139 ;  /* 0x0000008b44277220 */ /* 0x000fec0000410000 */
[----:B------:R5:W-:Y:S01]  /*18640*/  MUFU.EX2 R151, R58 ;  /* 0x0000003a00977308 */ /* 0x000be20000000800 */
[C---:B----4-:R-:W-:Y:S09]  /*18650*/  FMUL.FTZ R36, R69.reuse, R136 ;  /* 0x0000008845247220 */ /* 0x050ff20000410000 */
[----:B------:R-:W-:Y:S01]  /*18660*/  MUFU.EX2 R138, R92 ;  /* 0x0000005c008a7308 */ /* 0x000fe20000000800 */
[-C--:B------:R-:W-:Y:S01]  /*18670*/  HMMA.16816.F32 R36, R76, R52.reuse, R36 ;  /* 0x000000344c24723c */ /* 0x080fe20000001824 */
[C---:B--2---:R-:W-:Y:S02]  /*18680*/  FMUL.FTZ R48, R69.reuse, R148 ;  /* 0x0000009445307220 */ /* 0x044fe40000410000 */
[----:B------:R-:W-:Y:S05]  /*18690*/  IMAD.MOV.U32 R148, RZ, RZ, R91 ;  /* 0x000000ffff947224 */ /* 0x000fea00078e005b */
[C---:B------:R-:W-:Y:S01]  /*186a0*/  HMMA.16816.F32 R40, R64.reuse, R52, R40 ;  /* 0x000000344028723c */ /* 0x040fe20000001828 */
[----:B-----5:R-:W-:Y:S06]  /*186b0*/  FMUL.FTZ R58, R0, R158 ;  /* 0x0000009e003a7220 */ /* 0x020fec0000410000 */
[--C-:B------:R-:W-:Y:S01]  /*186c0*/  FFMA.FTZ R52, R56, c[0x0][0x2d0], -R97.reuse ;  /* 0x0000b40038347a23 */ /* 0x100fe20000010861 */
[-C--:B------:R-:W-:Y:S01]  /*186d0*/  HMMA.16816.F32 R44, R64, R54.reuse, R44 ;  /* 0x00000036402c723c */ /* 0x080fe2000000182c */
[C---:B------:R-:W-:Y:S02]  /*186e0*/  FMUL.FTZ R53, R69.reuse, R153 ;  /* 0x0000009945357220 */ /* 0x040fe40000410000 */
[----:B------:R2:W4:Y:S01]  /*186f0*/  MUFU.EX2 R103, R52 ;  /* 0x0000003400677308 */ /* 0x0005220000000800 */
[----:B------:R-:W-:Y:S04]  /*18700*/  FMUL.FTZ R56, R2, R156 ;  /* 0x0000009c02387220 */ /* 0x000fe80000410000 */
[C---:B------:R-:W-:Y:S07]  /*18710*/  HMMA.16816.F32 R48, R76.reuse, R54, R48 ;  /* 0x000000364c30723c */ /* 0x040fee0000001830 */
[C---:B------:R-:W-:Y:S02]  /*18720*/  FMUL.FTZ R54, R68.reuse, R154 ;  /* 0x0000009a44367220 */ /* 0x040fe40000410000 */
[----:B------:R-:W-:Y:S03]  /*18730*/  FMUL.FTZ R55, R68, R155 ;  /* 0x0000009b44377220 */ /* 0x000fe60000410000 */
[----:B--2---:R-:W-:Y:S07]  /*18740*/  FMUL.FTZ R52, R69, R152 ;  /* 0x0000009845347220 */ /* 0x004fee0000410000 */
[-C--:B-1----:R-:W-:Y:S08]  /*18750*/  HMMA.16816.F32 R52, R76, R80.reuse, R52 ;  /* 0x000000504c34723c */ /* 0x082ff00000001834 */
[C---:B------:R-:W-:Y:S07]  /*18760*/  HMMA.16816.F32 R56, R64.reuse, R80, R56 ;  /* 0x000000504038723c */ /* 0x040fee0000001838 */
[----:B------:R-:W-:Y:S01]  /*18770*/  FFMA.FTZ R80, R88, c[0x0][0x2d0], -R97 ;  /* 0x0000b40058507a23 */ /* 0x000fe20000010861 */
[-C--:B------:R-:W-:Y:S01]  /*18780*/  HMMA.16816.F32 R60, R64, R82.reuse, R60 ;  /* 0x00000052403c723c */ /* 0x080fe2000000183c */
[----:B----4-:R-:W-:Y:S02]  /*18790*/  F2FP.PACK_AB R81, R151, R103 ;  /* 0x000000679751723e */ /* 0x010fe400000000ff */
[----:B------:R1:W2:Y:S04]  /*187a0*/  MUFU.EX2 R105, R80 ;  /* 0x0000005000697308 */ /* 0x0002a80000000800 */
[C---:B------:R-:W-:Y:S02]  /*187b0*/  FMUL.FTZ R64, R69.reuse, R164 ;  /* 0x000000a445407220 */ /* 0x040fe40000410000 */
[----:B------:R-:W-:Y:S03]  /*187c0*/  FMUL.FTZ R65, R69, R165 ;  /* 0x000000a545417220 */ /* 0x000fe60000410000 */
[C---:B------:R-:W-:Y:S02]  /*187d0*/  FMUL.FTZ R66, R68.reuse, R166 ;  /* 0x000000a644427220 */ /* 0x040fe40000410000 */
[----:B------:R-:W-:Y:S07]  /*187e0*/  FMUL.FTZ R67, R68, R167 ;  /* 0x000000a744437220 */ /* 0x000fee0000410000 */
[----:B------:R-:W-:Y:S01]  /*187f0*/  HMMA.16816.F32 R64, R76, R82, R64 ;  /* 0x000000524c40723c */ /* 0x000fe20000001840 */
[--C-:B-1----:R-:W-:Y:S06]  /*18800*/  FFMA.FTZ R80, R90, c[0x0][0x2d0], -R74.reuse ;  /* 0x0000b4005a507a23 */ /* 0x102fec000001084a */
[----:B------:R-:W-:Y:S01]  /*18810*/  F2FP.PACK_AB R76, R116, R126 ;  /* 0x0000007e744c723e */ /* 0x000fe200000000ff */
[----:B------:R-:W1:Y:S01]  /*18820*/  LDSM.16.MT88.4 R88, [R212+0x900] ;  /* 0x00090000d458783b */ /* 0x000e620000004200 */
[----:B------:R-:W-:Y:S01]  /*18830*/  F2FP.PACK_AB R77, R117, R125 ;  /* 0x0000007d754d723e */ /* 0x000fe200000000ff */
[----:B------:R4:W-:Y:S02]  /*18840*/  MUFU.EX2 R249, R80 ;  /* 0x0000005000f97308 */ /* 0x0009e40000000800 */
[----:B------:R-:W-:Y:S02]  /*18850*/  F2FP.PACK_AB R78, R150, R130 ;  /* 0x00000082964e723e */ /* 0x000fe400000000ff */
[----:B------:R-:W-:Y:S02]  /*18860*/  F2FP.PACK_AB R79, R149, R129 ;  /* 0x00000081954f723e */ /* 0x000fe400000000ff */
[----:B------:R-:W-:Y:S02]  /*18870*/  F2FP.PACK_AB R82, R148, R127 ;  /* 0x0000007f9452723e */ /* 0x000fe400000000ff */
[----:B--2---:R-:W-:Y:S03]  /*18880*/  F2FP.PACK_AB R83, R105, R120 ;  /* 0x000000786953723e */ /* 0x004fe600000000ff */
[-C--:B---3--:R-:W-:Y:S01]  /*18890*/  HMMA.16816.F32 R4, R76, R84.reuse, R4 ;  /* 0x000000544c04723c */ /* 0x088fe20000001804 */
[--C-:B----4-:R-:W-:Y:S02]  /*188a0*/  FFMA.FTZ R80, R94, c[0x0][0x2d0], -R75.reuse ;  /* 0x0000b4005e507a23 */ /* 0x110fe4000001084b */
        /* <DEDUP_REMOVED lines=9> */
[C---:B------:R-:W-:Y:S01]  /*18940*/  HMMA.16816.F32 R24, R80.reuse, R88, R24 ;  /* 0x000000585018723c */ /* 0x040fe20000001818 */
[----:B---3--:R-:W-:Y:S06]  /*18950*/  FFMA.FTZ R84, R177, c[0x0][0x2d0], -R74 ;  /* 0x0000b400b1547a23 */ /* 0x008fec000001084a */
[--C-:B------:R-:W-:Y:S01]  /*18960*/  FFMA.FTZ R88, R170, c[0x0][0x2d0], -R96.reuse ;  /* 0x0000b400aa587a23 */ /* 0x100fe20000010860 */
[-C--:B------:R-:W-:Y:S01]  /*18970*/  HMMA.16816.F32 R28, R80, R90.reuse, R28 ;  /* 0x0000005a501c723c */ /* 0x080fe2000000181c */
[----:B------:R1:W-:Y:S07]  /*18980*/  MUFU.EX2 R246, R84 ;  /* 0x0000005400f67308 */ /* 0x0003ee0000000800 */
[C---:B------:R-:W-:Y:S03]  /*18990*/  HMMA.16816.F32 R32, R76.reuse, R90, R32 ;  /* 0x0000005a4c20723c */ /* 0x040fe60000001820 */
[----:B------:R3:W-:Y:S05]  /*189a0*/  MUFU.EX2 R136, R88 ;  /* 0x0000005800887308 */ /* 0x0007ea0000000800 */
[-C--:B--2---:R-:W-:Y:S08]  /*189b0*/  HMMA.16816.F32 R36, R76, R92.reuse, R36 ;  /* 0x0000005c4c24723c */ /* 0x084ff00000001824 */
[C---:B------:R-:W-:Y:S01]  /*189c0*/  HMMA.16816.F32 R40, R80.reuse, R92, R40 ;  /* 0x0000005c5028723c */ /* 0x040fe20000001828 */
[----:B-1----:R-:W-:Y:S04]  /*189d0*/  FFMA.FTZ R84, R171, c[0x0][0x2d0], -R75 ;  /* 0x0000b400ab547a23 */ /* 0x002fe8000001084b */
[----:B------:R1:W-:Y:S02]  /*189e0*/  MUFU.EX2 R244, R84 ;  /* 0x0000005400f47308 */ /* 0x0003e40000000800 */
[----:B------:R-:W-:Y:S01]  /*189f0*/  FFMA.FTZ R92, R168, c[0x0][0x2d0], -R97 ;  /* 0x0000b400a85c7a23 */ /* 0x000fe20000010861 */
[-C--:B------:R-:W-:Y:S01]  /*18a00*/  HMMA.16816.F32 R44, R80, R94.reuse, R44 ;  /* 0x0000005e502c723c */ /* 0x080fe2000000182c */
[--C-:B---3--:R-:W-:Y:S06]  /*18a10*/  FFMA.FTZ R88, R173, c[0x0][0x2d0], -R96.reuse ;  /* 0x0000b400ad587a23 */ /* 0x108fec0000010860 */
[----:B------:R2:W-:Y:S01]  /*18a20*/  MUFU.EX2 R235, R92 ;  /* 0x0000005c00eb7308 */ /* 0x0005e20000000800 */
[C---:B------:R-:W-:Y:S09]  /*18a30*/  HMMA.16816.F32 R48, R76.reuse, R94, R48 ;  /* 0x0000005e4c30723c */ /* 0x040ff20000001830 */
[----:B------:R3:W-:Y:S03]  /*18a40*/  MUFU.EX2 R142, R88 ;  /* 0x00000058008e7308 */ /* 0x0007e60000000800 */
[----:B-1----:R-:W-:Y:S07]  /*18a50*/  FFMA.FTZ R84, R174, c[0x0][0x2d0], -R75 ;  /* 0x0000b400ae547a23 */ /* 0x002fee000001084b */
[----:B------:R1:W-:Y:S01]  /*18a60*/  MUFU.EX2 R143, R84 ;  /* 0x00000054008f7308 */ /* 0x0003e20000000800 */
[----:B--2---:R-:W-:Y:S09]  /*18a70*/  FFMA.FTZ R92, R169, c[0x0][0x2d0], -R97 ;  /* 0x0000b400a95c7a23 */ /* 0x004ff20000010861 */
[----:B------:R2:W-:Y:S01]  /*18a80*/  MUFU.EX2 R233, R92 ;  /* 0x0000005c00e97308 */ /* 0x0005e20000000800 */
[--C-:B---3--:R-:W-:Y:S09]  /*18a90*/  FFMA.FTZ R88, R175, c[0x0][0x2d0], -R96.reuse ;  /* 0x0000b400af587a23 */ /* 0x108ff20000010860 */
[----:B------:R3:W4:Y:S01]  /*18aa0*/  MUFU.EX2 R141, R88 ;  /* 0x00000058008d7308 */ /* 0x0007220000000800 */
[----:B-1----:R-:W-:Y:S09]  /*18ab0*/  FFMA.FTZ R84, R99, c[0x0][0x2d0], -R96 ;  /* 0x0000b40063547a23 */ /* 0x002ff20000010860 */
[----:B------:R1:W-:Y:S01]  /*18ac0*/  MUFU.EX2 R137, R84 ;  /* 0x0000005400897308 */ /* 0x0003e20000000800 */
[----:B--2---:R-:W-:Y:S09]  /*18ad0*/  FFMA.FTZ R92, R186, c[0x0][0x2d0], -R75 ;  /* 0x0000b400ba5c7a23 */ /* 0x004ff2000001084b */
[----:B------:R2:W-:Y:S01]  /*18ae0*/  MUFU.EX2 R145, R92 ;  /* 0x0000005c00917308 */ /* 0x0005e20000000800 */
[--C-:B---3--:R-:W-:Y:S09]  /*18af0*/  FFMA.FTZ R88, R181, c[0x0][0x2d0], -R74.reuse ;  /* 0x0000b400b5587a23 */ /* 0x108ff2000001084a */
[----:B------:R3:W-:Y:S01]  /*18b00*/  MUFU.EX2 R243, R88 ;  /* 0x0000005800f37308 */ /* 0x0007e20000000800 */
[----:B-1----:R-:W1:Y:S08]  /*18b10*/  LDSM.16.MT88.4 R84, [R211+0x900] ;  /* 0x00090000d354783b */ /* 0x002e700000004200 */
[----:B--2---:R-:W-:Y:S01]  /*18b20*/  LDSM.16.MT88.4 R92, [R210+0x1100] ;  /* 0x00110000d25c783b */ /* 0x004fe20000004200 */
[--C-:B---3--:R-:W-:Y:S04]  /*18b30*/  FFMA.FTZ R88, R98, c[0x0][0x2d0], -R97.reuse ;  /* 0x0000b40062587a23 */ /* 0x108fe80000010861 */
[----:B------:R2:W3:Y:S01]  /*18b40*/  MUFU.EX2 R140, R88 ;  /* 0x00000058008c7308 */ /* 0x0004e20000000800 */
[-C--:B-1----:R-:W-:Y:S08]  /*18b50*/  HMMA.16816.F32 R52, R76, R84.reuse, R52 ;  /* 0x000000544c34723c */ /* 0x082ff00000001834 */
[C---:B------:R-:W-:Y:S01]  /*18b60*/  HMMA.16816.F32 R56, R80.reuse, R84, R56 ;  /* 0x000000545038723c */ /* 0x040fe20000001838 */
[----:B--2---:R-:W1:Y:S06]  /*18b70*/  LDSM.16.MT88.4 R88, [R209+0x1100] ;  /* 0x00110000d158783b */ /* 0x004e6c0000004200 */
[----:B------:R-:W-:Y:S01]  /*18b80*/  FFMA.FTZ R84, R172, c[0x0][0x2d0], -R97 ;  /* 0x0000b400ac547a23 */ /* 0x000fe20000010861 */
[-C--:B------:R-:W-:Y:S03]  /*18b90*/  HMMA.16816.F32 R60, R80, R86.reuse, R60 ;  /* 0x00000056503c723c */ /* 0x080fe6000000183c */
[----:B------:R2:W5:Y:S04]  /*18ba0*/  MUFU.EX2 R230, R84 ;  /* 0x0000005400e67308 */ /* 0x0005680000000800 */
[--C-:B------:R-:W-:Y:S01]  /*18bb0*/  FFMA.FTZ R80, R187, c[0x0][0x2d0], -R74.reuse ;  /* 0x0000b400bb507a23 */ /* 0x100fe2000001084a */
[----:B------:R-:W-:Y:S01]  /*18bc0*/  HMMA.16816.F32 R64, R76, R86, R64 ;  /* 0x000000564c40723c */ /* 0x000fe20000001840 */
[----:B----4-:R-:W-:Y:S03]  /*18bd0*/  F2FP.PACK_AB R82, R141, R142 ;  /* 0x0000008e8d52723e */ /* 0x010fe600000000ff */
[----:B---3--:R-:W-:Y:S01]  /*18be0*/  F2FP.PACK_AB R81, R235, R140 ;  /* 0x0000008ceb51723e */ /* 0x008fe200000000ff */
[----:B------:R3:W-:Y:S02]  /*18bf0*/  MUFU.EX2 R147, R80 ;  /* 0x0000005000937308 */ /* 0x0007e40000000800 */
[----:B------:R-:W-:Y:S02]  /*18c00*/  F2FP.PACK_AB R76, R249, R123 ;  /* 0x0000007bf94c723e */ /* 0x000fe400000000ff */
[----:B------:R-:W-:Y:S03]  /*18c10*/  F2FP.PACK_AB R77, R138, R139 ;  /* 0x0000008b8a4d723e */ /* 0x000fe600000000ff */
[----:B------:R-:W-:Y:S02]  /*18c20*/  F2FP.PACK_AB R78, R246, R248 ;  /* 0x000000f8f64e723e */ /* 0x000fe400000000ff */
[----:B------:R-:W-:Y:S01]  /*18c30*/  F2FP.PACK_AB R79, R143, R244 ;  /* 0x000000f48f4f723e */ /* 0x000fe200000000ff */
[----:B--2---:R-:W2:Y:S01]  /*18c40*/  LDSM.16.MT88.4 R84, [R212+0x1100] ;  /* 0x00110000d454783b */ /* 0x004ea20000004200 */
[----:B-----5:R-:W-:Y:S05]  /*18c50*/  F2FP.PACK_AB R83, R230, R233 ;  /* 0x000000e9e653723e */ /* 0x020fea00000000ff */
[-C--:B-1----:R-:W-:Y:S01]  /*18c60*/  HMMA.16816.F32 R4, R76, R88.reuse, R4 ;  /* 0x000000584c04723c */ /* 0x082fe20000001804 */
[--C-:B---3--:R-:W-:Y:S04]  /*18c70*/  FFMA.FTZ R80, R182, c[0x0][0x2d0], -R75.reuse ;  /* 0x0000b400b6507a23 */ /* 0x108fe8000001084b */
[----:B------:R1:W-:Y:S02]  /*18c80*/  MUFU.EX2 R146, R80 ;  /* 0x0000005000927308 */ /* 0x0003e40000000800 */
[----:B-1----:R-:W-:Y:S07]  /*18c90*/  F2FP.PACK_AB R80, R136, R137 ;  /* 0x000000898850723e */ /* 0x002fee00000000ff */
[C---:B------:R-:W-:Y:S07]  /*18ca0*/  HMMA.16816.F32 R8, R80.reuse, R88, R8 ;  /* 0x000000585008723c */ /* 0x040fee0000001808 */
[--C-:B------:R-:W-:Y:S01]  /*18cb0*/  FFMA.FTZ R88, R196, c[0x0][0x2d0], -R74.reuse ;  /* 0x0000b400c4587a23 */ /* 0x100fe2000001084a */
[-C--:B------:R-:W-:Y:S03]  /*18cc0*/  HMMA.16816.F32 R12, R80, R90.reuse, R12 ;  /* 0x0000005a500c723c */ /* 0x080fe6000000180c */
[----:B------:R1:W-:Y:S05]  /*18cd0*/  MUFU.EX2 R228, R88 ;  /* 0x0000005800e47308 */ /* 0x0003ea0000000800 */
[C---:B------:R-:W-:Y:S08]  /*18ce0*/  HMMA.16816.F32 R16, R76.reuse, R90, R16 ;  /* 0x0000005a4c10723c */ /* 0x040ff00000001810 */
[-C--:B--2---:R-:W-:Y:S08]  /*18cf0*/  HMMA.16816.F32 R20, R76, R84.reuse, R20 ;  /* 0x000000544c14723c */ /* 0x084ff00000001814 */
[C---:B------:R-:W-:Y:S01]  /*18d00*/  HMMA.16816.F32 R24, R80.reuse, R84, R24 ;  /* 0x000000545018723c */ /* 0x040fe20000001818 */
[----:B-1----:R-:W-:Y:S03]  /*18d10*/  FFMA.FTZ R88, R198, c[0x0][0x2d0], -R74 ;  /* 0x0000b400c6587a23 */ /* 0x002fe6000001084a */
[----:B------:R-:W-:Y:S03]  /*18d20*/  MOV R198, R105 ;  /* 0x0000006900c67202 */ /* 0x000fe60000000f00 */
[--C-:B------:R-:W-:Y:S01]  /*18d30*/  FFMA.FTZ R84, R184, c[0x0][0x2d0], -R96.reuse ;  /* 0x0000b400b8547a23 */ /* 0x100fe20000010860 */
[-C--:B------:R-:W-:Y:S01]  /*18d40*/  HMMA.16816.F32 R28, R80, R86.reuse, R28 ;  /* 0x00000056501c723c */ /* 0x080fe2000000181c */
[----:B------:R1:W-:Y:S07]  /*18d50*/  MUFU.EX2 R196, R88 ;  /* 0x0000005800c47308 */ /* 0x0003ee0000000800 */
[C---:B------:R-:W-:Y:S03]  /*18d60*/  HMMA.16816.F32 R32, R76.reuse, R86, R32 ;  /* 0x000000564c20723c */ /* 0x040fe60000001820 */
[----:B------:R2:W-:Y:S05]  /*18d70*/  MUFU.EX2 R144, R84 ;  /* 0x0000005400907308 */ /* 0x0005ea0000000800 */
[-C--:B------:R-:W-:Y:S08]  /*18d80*/  HMMA.16816.F32 R36, R76, R92.reuse, R36 ;  /* 0x0000005c4c24723c */ /* 0x080ff00000001824 */
[C---:B------:R-:W-:Y:S01]  /*18d90*/  HMMA.16816.F32 R40, R80.reuse, R92, R40 ;  /* 0x0000005c5028723c */ /* 0x040fe20000001828 */
[----:B-1----:R-:W-:Y:S04]  /*18da0*/  FFMA.FTZ R88, R190, c[0x0][0x2d0], -R75 ;  /* 0x0000b400be587a23 */ /* 0x002fe8000001084b */
[----:B------:R1:W-:Y:S02]  /*18db0*/  MUFU.EX2 R190, R88 ;  /* 0x0000005800be7308 */ /* 0x0003e40000000800 */
[----:B------:R-:W-:Y:S01]  /*18dc0*/  FFMA.FTZ R92, R179, c[0x0][0x2d0], -R97 ;  /* 0x0000b400b35c7a23 */ /* 0x000fe20000010861 */
[-C--:B------:R-:W-:Y:S01]  /*18dd0*/  HMMA.16816.F32 R44, R80, R94.reuse, R44 ;  /* 0x0000005e502c723c */ /* 0x080fe2000000182c */
[--C-:B--2---:R-:W-:Y:S06]  /*18de0*/  FFMA.FTZ R84, R188, c[0x0][0x2d0], -R96.reuse ;  /* 0x0000b400bc547a23 */ /* 0x104fec0000010860 */
[----:B------:R2:W-:Y:S01]  /*18df0*/  MUFU.EX2 R155, R92 ;  /* 0x0000005c009b7308 */ /* 0x0005e20000000800 */
[C---:B------:R-:W-:Y:S09]  /*18e00*/  HMMA.16816.F32 R48, R76.reuse, R94, R48 ;  /* 0x0000005e4c30723c */ /* 0x040ff20000001830 */
[----:B------:R3:W-:Y:S03]  /*18e10*/  MUFU.EX2 R188, R84 ;  /* 0x0000005400bc7308 */ /* 0x0007e60000000800 */
[----:B-1----:R-:W-:Y:S07]  /*18e20*/  FFMA.FTZ R88, R194, c[0x0][0x2d0], -R75 ;  /* 0x0000b400c2587a23 */ /* 0x002fee000001084b */
[----:B------:R1:W-:Y:S01]  /*18e30*/  MUFU.EX2 R194, R88 ;  /* 0x0000005800c27308 */ /* 0x0003e20000000800 */
[----:B--2---:R-:W-:Y:S09]  /*18e40*/  FFMA.FTZ R92, R178, c[0x0][0x2d0], -R97 ;  /* 0x0000b400b25c7a23 */ /* 0x004ff20000010861 */
[----:B------:R2:W-:Y:S01]  /*18e50*/  MUFU.EX2 R154, R92 ;  /* 0x0000005c009a7308 */ /* 0x0005e20000000800 */
[----:B---3--:R-:W-:Y:S02]  /*18e60*/  FFMA.FTZ R84, R189, c[0x0][0x2d0], -R96 ;  /* 0x0000b400bd547a23 */ /* 0x008fe40000010860 */
[----:B------:R-:W-:Y:S07]  /*18e70*/  IMAD.MOV.U32 R189, RZ, RZ, R110 ;  /* 0x000000ffffbd7224 */ /* 0x000fee00078e006e */
[----:B------:R3:W-:Y:S01]  /*18e80*/  MUFU.EX2 R186, R84 ;  /* 0x0000005400ba7308 */ /* 0x0007e20000000800 */
[----:B-1----:R-:W1:Y:S01]  /*18e90*/  LDSM.16.MT88.4 R88, [R211+0x1100] ;  /* 0x00110000d358783b */ /* 0x002e620000004200 */
[----:B--2---:R-:W-:Y:S01]  /*18ea0*/  FFMA.FTZ R92, R205, c[0x0][0x2d0], -R75 ;  /* 0x0000b400cd5c7a23 */ /* 0x004fe2000001084b */
[----:B------:R-:W-:Y:S07]  /*18eb0*/  MOV R205, R117 ;  /* 0x0000007500cd7202 */ /* 0x000fee0000000f00 */
[----:B------:R2:W-:Y:S01]  /*18ec0*/  MUFU.EX2 R159, R92 ;  /* 0x0000005c009f7308 */ /* 0x0005e20000000800 */
[----:B---3--:R-:W-:Y:S01]  /*18ed0*/  FFMA.FTZ R84, R191, c[0x0][0x2d0], -R96 ;  /* 0x0000b400bf547a23 */ /* 0x008fe20000010860 */
[----:B------:R-:W-:Y:S02]  /*18ee0*/  MOV R191, R123 ;  /* 0x0000007b00bf7202 */ /* 0x000fe40000000f00 */
[----:B------:R-:W-:Y:S06]  /*18ef0*/  MOV R123, R109 ;  /* 0x0000006d007b7202 */ /* 0x000fec0000000f00 */
[----:B------:R3:W4:Y:S01]  /*18f00*/  MUFU.EX2 R187, R84 ;  /* 0x0000005400bb7308 */ /* 0x0007220000000800 */
[----:B--2---:R-:W-:Y:S01]  /*18f10*/  LDSM.16.MT88.4 R92, [R210+0x1900] ;  /* 0x00190000d25c783b */ /* 0x004fe20000004200 */
[-C--:B-1----:R-:W-:Y:S08]  /*18f20*/  HMMA.16816.F32 R52, R76, R88.reuse, R52 ;  /* 0x000000584c34723c */ /* 0x082ff00000001834 */
[C---:B------:R-:W-:Y:S01]  /*18f30*/  HMMA.16816.F32 R56, R80.reuse, R88, R56 ;  /* 0x000000585038723c */ /* 0x040fe20000001838 */
[----:B---3--:R-:W-:Y:S03]  /*18f40*/  FFMA.FTZ R84, R203, c[0x0][0x2d0], -R74 ;  /* 0x0000b400cb547a23 */ /* 0x008fe6000001084a */
[----:B------:R-:W-:Y:S01]  /*18f50*/  IMAD.MOV.U32 R203, RZ, RZ, R127 ;  /* 0x000000ffffcb7224 */ /* 0x000fe200078e007f */
[----:B------:R1:W-:Y:S01]  /*18f60*/  MUFU.EX2 R184, R84 ;  /* 0x0000005400b87308 */ /* 0x0003e20000000800 */
[----:B------:R-:W-:Y:S01]  /*18f70*/  MOV R127, R112 ;  /* 0x00000070007f7202 */ /* 0x000fe20000000f00 */
[----:B------:R-:W-:Y:S01]  /*18f80*/  FFMA.FTZ R88, R185, c[0x0][0x2d0], -R97 ;  /* 0x0000b400b9587a23 */ /* 0x000fe20000010861 */
[-C--:B------:R-:W-:Y:S01]  /*18f90*/  HMMA.16816.F32 R60, R80, R90.reuse, R60 ;  /* 0x0000005a503c723c */ /* 0x080fe2000000183c */
[----:B------:R-:W-:Y:S03]  /*18fa0*/  IMAD.MOV.U32 R185, RZ, RZ, R122 ;  /* 0x000000ffffb97224 */ /* 0x000fe600078e007a */
[----:B------:R-:W-:Y:S03]  /*18fb0*/  MOV R122, R108 ;  /* 0x0000006c007a7202 */ /* 0x000fe60000000f00 */
[--C-:B------:R-:W-:Y:S01]  /*18fc0*/  FFMA.FTZ R80, R226, c[0x0][0x2d0], -R74.reuse ;  /* 0x0000b400e2507a23 */ /* 0x100fe2000001084a */
[----:B------:R-:W-:Y:S01]  /*18fd0*/  HMMA.16816.F32 R64, R76, R90, R64 ;  /* 0x0000005a4c40723c */ /* 0x000fe20000001840 */
[----:B------:R-:W2:Y:S03]  /*18fe0*/  MUFU.EX2 R102, R88 ;  /* 0x0000005800667308 */ /* 0x000ea60000000800 */
[----:B----4-:R-:W-:Y:S02]  /*18ff0*/  F2FP.PACK_AB R82, R187, R186 ;  /* 0x000000babb52723e */ /* 0x010fe400000000ff */
[----:B------:R-:W-:Y:S01]  /*19000*/  MOV R226, R121 ;  /* 0x0000007900e27202 */ /* 0x000fe20000000f00 */
[----:B------:R-:W-:Y:S01]  /*19010*/  IMAD.MOV.U32 R121, RZ, RZ, R107 ;  /* 0x000000ffff797224 */ /* 0x000fe200078e006b */
[----:B------:R-:W-:Y:S03]  /*19020*/  F2FP.PACK_AB R76, R147, R243 ;  /* 0x000000f3934c723e */ /* 0x000fe600000000ff */
[----:B------:R3:W-:Y:S01]  /*19030*/  MUFU.EX2 R181, R80 ;  /* 0x0000005000b57308 */ /* 0x0007e20000000800 */
[----:B------:R-:W-:Y:S01]  /*19040*/  F2FP.PACK_AB R77, R145, R146 ;  /* 0x00000092914d723e */ /* 0x000fe200000000ff */
[----:B-1----:R-:W-:Y:S01]  /*19050*/  FFMA.FTZ R84, R180, c[0x0][0x2d0], -R97 ;  /* 0x0000b400b4547a23 */ /* 0x002fe20000010861 */
[----:B------:R-:W-:Y:S02]  /*19060*/  F2FP.PACK_AB R78, R196, R228 ;  /* 0x000000e4c44e723e */ /* 0x000fe400000000ff */
[----:B------:R-:W-:Y:S05]  /*19070*/  F2FP.PACK_AB R79, R194, R190 ;  /* 0x000000bec24f723e */ /* 0x000fea00000000ff */
[----:B------:R1:W4:Y:S01]  /*19080*/  MUFU.EX2 R182, R84 ;  /* 0x0000005400b67308 */ /* 0x0003220000000800 */
[----:B--2---:R-:W-:Y:S01]  /*19090*/  F2FP.PACK_AB R83, R102, R154 ;  /* 0x0000009a6653723e */ /* 0x004fe200000000ff */
[----:B------:R-:W-:Y:S01]  /*190a0*/  LDSM.16.MT88.4 R88, [R212+0x1900] ;  /* 0x00190000d458783b */ /* 0x000fe20000004200 */
[--C-:B---3--:R-:W-:Y:S01]  /*190b0*/  FFMA.FTZ R80, R204, c[0x0][0x2d0], -R75.reuse ;  /* 0x0000b400cc507a23 */ /* 0x108fe2000001084b */
[----:B------:R-:W-:Y:S06]  /*190c0*/  MOV R204, R118 ;  /* 0x0000007600cc7202 */ /* 0x000fec0000000f00 */
[----:B------:R2:W-:Y:S01]  /*190d0*/  MUFU.EX2 R153, R80 ;  /* 0x0000005000997308 */ /* 0x0005e20000000800 */
[----:B-1----:R-:W1:Y:S01]  /*190e0*/  LDSM.16.MT88.4 R84, [R209+0x1900] ;  /* 0x00190000d154783b */ /* 0x002e620000004200 */
[----:B----4-:R-:W-:Y:S02]  /*190f0*/  F2FP.PACK_AB R81, R155, R182 ;  /* 0x000000b69b51723e */ /* 0x010fe400000000ff */
[----:B--2---:R-:W-:Y:S01]  /*19100*/  F2FP.PACK_AB R80, R188, R144 ;  /* 0x00000090bc50723e */ /* 0x004fe200000000ff */
[-C--:B-1----:R-:W-:Y:S08]  /*19110*/  HMMA.16816.F32 R4, R76, R84.reuse, R4 ;  /* 0x000000544c04723c */ /* 0x082ff00000001804 */
[C---:B------:R-:W-:Y:S07]  /*19120*/  HMMA.16816.F32 R8, R80.reuse, R84, R8 ;  /* 0x000000545008723c */ /* 0x040fee0000001808 */
[----:B------:R-:W-:Y:S01]  /*19130*/  FFMA.FTZ R84, R234, c[0x0][0x2d0], -R74 ;  /* 0x0000b400ea547a23 */ /* 0x000fe2000001084a */
[-C--:B------:R-:W-:Y:S01]  /*19140*/  HMMA.16816.F32 R12, R80, R86.reuse, R12 ;  /* 0x00000056500c723c */ /* 0x080fe2000000180c */
[----:B------:R-:W-:Y:S02]  /*19150*/  IMAD.MOV.U32 R234, RZ, RZ, R116 ;  /* 0x000000ffffea7224 */ /* 0x000fe400078e0074 */
[----:B------:R1:W-:Y:S05]  /*19160*/  MUFU.EX2 R158, R84 ;  /* 0x00000054009e7308 */ /* 0x0003ea0000000800 */
[C---:B------:R-:W-:Y:S08]  /*19170*/  HMMA.16816.F32 R16, R76.reuse, R86, R16 ;  /* 0x000000564c10723c */ /* 0x040ff00000001810 */
[-C--:B------:R-:W-:Y:S08]  /*19180*/  HMMA.16816.F32 R20, R76, R88.reuse, R20 ;  /* 0x000000584c14723c */ /* 0x080ff00000001814 */
[C---:B------:R-:W-:Y:S01]  /*19190*/  HMMA.16816.F32 R24, R80.reuse, R88, R24 ;  /* 0x000000585018723c */ /* 0x040fe20000001818 */
[----:B-1----:R-:W-:Y:S03]  /*191a0*/  FFMA.FTZ R84, R236, c[0x0][0x2d0], -R74 ;  /* 0x0000b400ec547a23 */ /* 0x002fe6000001084a */
[----:B------:R-:W-:Y:S03]  /*191b0*/  MOV R236, R115 ;  /* 0x0000007300ec7202 */ /* 0x000fe60000000f00 */
[----:B------:R-:W-:Y:S01]  /*191c0*/  FFMA.FTZ R88, R206, c[0x0][0x2d0], -R96 ;  /* 0x0000b400ce587a23 */ /* 0x000fe20000010860 */
[-C--:B------:R-:W-:Y:S01]  /*191d0*/  HMMA.16816.F32 R28, R80, R90.reuse, R28 ;  /* 0x0000005a501c723c */ /* 0x080fe2000000181c */
[----:B------:R1:W-:Y:S03]  /*191e0*/  MUFU.EX2 R180, R84 ;  /* 0x0000005400b47308 */ /* 0x0003e60000000800 */
[----:B------:R-:W-:Y:S04]  /*191f0*/  IMAD.MOV.U32 R206, RZ, RZ, R104 ;  /* 0x000000ffffce7224 */ /* 0x000fe800078e0068 */
[C---:B------:R-:W-:Y:S03]  /*19200*/  HMMA.16816.F32 R32, R76.reuse, R90, R32 ;  /* 0x0000005a4c20723c */ /* 0x040fe60000001820 */
[----:B------:R2:W-:Y:S05]  /*19210*/  MUFU.EX2 R156, R88 ;  /* 0x00000058009c7308 */ /* 0x0005ea0000000800 */
[-C--:B------:R-:W-:Y:S08]  /*19220*/  HMMA.16816.F32 R36, R76, R92.reuse, R36 ;  /* 0x0000005c4c24723c */ /* 0x080ff00000001824 */
[C---:B------:R-:W-:Y:S01]  /*19230*/  HMMA.16816.F32 R40, R80.reuse, R92, R40 ;  /* 0x0000005c5028723c */ /* 0x040fe20000001828 */
[----:B-1----:R-:W-:Y:S03]  /*19240*/  FFMA.FTZ R84, R231, c[0x0][0x2d0], -R75 ;  /* 0x0000b400e7547a23 */ /* 0x002fe6000001084b */
[----:B------:R-:W-:Y:S01]  /*19250*/  MOV R231, R114 ;  /* 0x0000007200e77202 */ /* 0x000fe20000000f00 */
[----:B------:R1:W-:Y:S01]  /*19260*/  MUFU.EX2 R157, R84 ;  /* 0x00000054009d7308 */ /* 0x0003e20000000800 */
[----:B------:R-:W-:Y:S02]  /*19270*/  IMAD.MOV.U32 R114, RZ, RZ, R113 ;  /* 0x000000ffff727224 */ /* 0x000fe400078e0071 */
[-C--:B------:R-:W-:Y:S01]  /*19280*/  HMMA.16816.F32 R44, R80, R94.reuse, R44 ;  /* 0x0000005e502c723c */ /* 0x080fe2000000182c */
[----:B------:R-:W3:Y:S03]  /*19290*/  LDL.LU R113, [R1+0x8] ;  /* 0x0000080001717983 */ /* 0x000ee60000300800 */
[--C-:B--2---:R-:W-:Y:S02]  /*192a0*/  FFMA.FTZ R88, R207, c[0x0][0x2d0], -R96.reuse ;  /* 0x0000b400cf587a23 */ /* 0x104fe40000010860 */
[----:B------:R-:W-:Y:S02]  /*192b0*/  FFMA.FTZ R92, R201, c[0x0][0x2d0], -R97 ;  /* 0x0000b400c95c7a23 */ /* 0x000fe40000010861 */
[C---:B------:R-:W-:Y:S01]  /*192c0*/  HMMA.16816.F32 R48, R76.reuse, R94, R48 ;  /* 0x0000005e4c30723c */ /* 0x040fe20000001830 */
[----:B------:R2:W-:Y:S10]  /*192d0*/  MUFU.EX2 R178, R88 ;  /* 0x0000005800b27308 */ /* 0x0005f40000000800 */
[----:B------:R4:W-:Y:S01]  /*192e0*/  MUFU.EX2 R100, R92 ;  /* 0x0000005c00647308 */ /* 0x0009e20000000800 */
[----:B-1----:R-:W-:Y:S01]  /*192f0*/  FFMA.FTZ R84, R232, c[0x0][0x2d0], -R75 ;  /* 0x0000b400e8547a23 */ /* 0x002fe2000001084b */
[----:B------:R-:W-:Y:S08]  /*19300*/  MOV R232, R111 ;  /* 0x0000006f00e87202 */ /* 0x000ff00000000f00 */
[----:B------:R1:W-:Y:S01]  /*19310*/  MUFU.EX2 R179, R84 ;  /* 0x0000005400b37308 */ /* 0x0003e20000000800 */
[--C-:B--2---:R-:W-:Y:S09]  /*19320*/  FFMA.FTZ R88, R229, c[0x0][0x2d0], -R96.reuse ;  /* 0x0000b400e5587a23 */ /* 0x104ff20000010860 */
[----:B------:R2:W5:Y:S01]  /*19330*/  MUFU.EX2 R177, R88 ;  /* 0x0000005800b17308 */ /* 0x0005620000000800 */
[----:B----4-:R-:W-:Y:S02]  /*19340*/  FFMA.FTZ R92, R192, c[0x0][0x2d0], -R97 ;  /* 0x0000b400c05c7a23 */ /* 0x010fe40000010861 */
[----:B------:R-:W4:Y:S07]  /*19350*/  LDL.LU R192, [R1+0xc] ;  /* 0x00000c0001c07983 */ /* 0x000f2e0000300800 */
[----:B------:R5:W-:Y:S01]  /*19360*/  MUFU.EX2 R99, R92 ;  /* 0x0000005c00637308 */ /* 0x000be20000000800 */
[----:B-1----:R-:W-:Y:S01]  /*19370*/  FFMA.FTZ R84, R202, c[0x0][0x2d0], -R96 ;  /* 0x0000b400ca547a23 */ /* 0x002fe20000010860 */
[----:B------:R-:W-:Y:S08]  /*19380*/  MOV R202, R106 ;  /* 0x0000006a00ca7202 */ /* 0x000ff00000000f00 */
[----:B------:R1:W-:Y:S01]  /*19390*/  MUFU.EX2 R152, R84 ;  /* 0x0000005400987308 */ /* 0x0003e20000000800 */
[--C-:B--2---:R-:W-:Y:S09]  /*193a0*/  FFMA.FTZ R88, R241, c[0x0][0x2d0], -R74.reuse ;  /* 0x0000b400f1587a23 */ /* 0x104ff2000001084a */
[----:B------:R2:W-:Y:S01]  /*193b0*/  MUFU.EX2 R176, R88 ;  /* 0x0000005800b07308 */ /* 0x0005e20000000800 */
[----:B-----5:R-:W-:Y:S09]  /*193c0*/  FFMA.FTZ R92, R245, c[0x0][0x2d0], -R75 ;  /* 0x0000b400f55c7a23 */ /* 0x020ff2000001084b */
[----:B------:R5:W-:Y:S01]  /*193d0*/  MUFU.EX2 R172, R92 ;  /* 0x0000005c00ac7308 */ /* 0x000be20000000800 */
[----:B-1----:R-:W1:Y:S01]  /*193e0*/  LDSM.16.MT88.4 R84, [R211+0x1900] ;  /* 0x00190000d354783b */ /* 0x002e620000004200 */
[--C-:B--2---:R-:W-:Y:S08]  /*193f0*/  FFMA.FTZ R88, R199, c[0x0][0x2d0], -R97.reuse ;  /* 0x0000b400c7587a23 */ /* 0x104ff00000010861 */
[----:B------:R2:W1:Y:S01]  /*19400*/  MUFU.EX2 R101, R88 ;  /* 0x0000005800657308 */ /* 0x0004620000000800 */
[----:B-----5:R-:W-:Y:S08]  /*19410*/  LDSM.16.MT88.4 R92, [R210+0x2100] ;  /* 0x00210000d25c783b */ /* 0x020ff00000004200 */
[----:B--2---:R-:W2:Y:S01]  /*19420*/  LDSM.16.MT88.4 R88, [R209+0x2100] ;  /* 0x00210000d158783b */ /* 0x004ea20000004200 */
[-C--:B-1----:R-:W-:Y:S08]  /*19430*/  HMMA.16816.F32 R52, R76, R84.reuse, R52 ;  /* 0x000000544c34723c */ /* 0x082ff00000001834 */
[C---:B------:R-:W-:Y:S07]  /*19440*/  HMMA.16816.F32 R56, R80.reuse, R84, R56 ;  /* 0x000000545038723c */ /* 0x040fee0000001838 */
[----:B------:R-:W-:Y:S01]  /*19450*/  FFMA.FTZ R84, R183, c[0x0][0x2d0], -R97 ;  /* 0x0000b400b7547a23 */ /* 0x000fe20000010861 */
[-C--:B------:R-:W-:Y:S01]  /*19460*/  HMMA.16816.F32 R60, R80, R86.reuse, R60 ;  /* 0x00000056503c723c */ /* 0x080fe2000000183c */
[----:B------:R-:W5:Y:S02]  /*19470*/  LDL.LU R183, [R1+0x10] ;  /* 0x0000100001b77983 */ /* 0x000f640000300800 */
[----:B------:R1:W1:Y:S04]  /*19480*/  MUFU.EX2 R98, R84 ;  /* 0x0000005400627308 */ /* 0x0002680000000800 */
[--C-:B------:R-:W-:Y:S01]  /*19490*/  FFMA.FTZ R80, R247, c[0x0][0x2d0], -R74.reuse ;  /* 0x0000b400f7507a23 */ /* 0x100fe2000001084a */
[----:B------:R-:W-:Y:S01]  /*194a0*/  HMMA.16816.F32 R64, R76, R86, R64 ;  /* 0x000000564c40723c */ /* 0x000fe20000001840 */
[----:B------:R-:W-:Y:S03]  /*194b0*/  F2FP.PACK_AB R82, R177, R178 ;  /* 0x000000b2b152723e */ /* 0x000fe600000000ff */
[----:B------:R-:W-:Y:S01]  /*194c0*/  F2FP.PACK_AB R81, R100, R101 ;  /* 0x000000656451723e */ /* 0x000fe200000000ff */
[----:B------:R2:W2:Y:S02]  /*194d0*/  MUFU.EX2 R175, R80 ;  /* 0x0000005000af7308 */ /* 0x0004a40000000800 */
[----:B------:R-:W-:Y:S02]  /*194e0*/  F2FP.PACK_AB R76, R181, R184 ;  /* 0x000000b8b54c723e */ /* 0x000fe400000000ff */
[----:B------:R-:W-:Y:S03]  /*194f0*/  F2FP.PACK_AB R77, R159, R153 ;  /* 0x000000999f4d723e */ /* 0x000fe600000000ff */
[----:B------:R-:W-:Y:S02]  /*19500*/  F2FP.PACK_AB R78, R180, R158 ;  /* 0x0000009eb44e723e */ /* 0x000fe400000000ff */
[----:B------:R-:W-:Y:S01]  /*19510*/  F2FP.PACK_AB R79, R179, R157 ;  /* 0x0000009db34f723e */ /* 0x000fe200000000ff */
[----:B-1----:R-:W1:Y:S01]  /*19520*/  LDSM.16.MT88.4 R84, [R212+0x2100] ;  /* 0x00210000d454783b */ /* 0x002e620000004200 */
[----:B------:R-:W-:Y:S05]  /*19530*/  F2FP.PACK_AB R83, R98, R99 ;  /* 0x000000636253723e */ /* 0x000fea00000000ff */
[-C--:B--2---:R-:W-:Y:S01]  /*19540*/  HMMA.16816.F32 R4, R76, R88.reuse, R4 ;  /* 0x000000584c04723c */ /* 0x084fe20000001804 */
[----:B------:R-:W-:Y:S01]  /*19550*/  FFMA.FTZ R80, R242, c[0x0][0x2d0], -R75 ;  /* 0x0000b400f2507a23 */ /* 0x000fe2000001084b */
[----:B------:R-:W-:Y:S03]  /*19560*/  F2FP.PACK_AB R164, R175, R176 ;  /* 0x000000b0afa4723e */ /* 0x000fe600000000ff */
[----:B------:R2:W1:Y:S02]  /*19570*/  MUFU.EX2 R174, R80 ;  /* 0x0000005000ae7308 */ /* 0x0004640000000800 */
[----:B--2---:R-:W-:Y:S02]  /*19580*/  F2FP.PACK_AB R80, R156, R152 ;  /* 0x000000989c50723e */ /* 0x004fe400000000ff */
[----:B-1----:R-:W-:Y:S05]  /*19590*/  F2FP.PACK_AB R165, R172, R174 ;  /* 0x000000aeaca5723e */ /* 0x002fea00000000ff */
[C---:B------:R-:W-:Y:S07]  /*195a0*/  HMMA.16816.F32 R8, R80.reuse, R88, R8 ;  /* 0x000000585008723c */ /* 0x040fee0000001808 */
[--C-:B------:R-:W-:Y:S01]  /*195b0*/  FFMA.FTZ R88, R252, c[0x0][0x2d0], -R74.reuse ;  /* 0x0000b400fc587a23 */ /* 0x100fe2000001084a */
[-C--:B------:R-:W-:Y:S01]  /*195c0*/  HMMA.16816.F32 R12, R80, R90.reuse, R12 ;  /* 0x0000005a500c723c */ /* 0x080fe2000000180c */
[----:B------:R-:W-:Y:S02]  /*195d0*/  FFMA.FTZ R74, R131, c[0x0][0x2d0], -R74 ;  /* 0x0000b400834a7a23 */ /* 0x000fe4000001084a */
[----:B------:R1:W-:Y:S01]  /*195e0*/  MUFU.EX2 R173, R88 ;  /* 0x0000005800ad7308 */ /* 0x0003e20000000800 */
[----:B------:R-:W-:Y:S02]  /*195f0*/  IMAD.MOV.U32 R131, RZ, RZ, R119 ;  /* 0x000000ffff837224 */ /* 0x000fe400078e0077 */
[----:B------:R-:W-:Y:S02]  /*19600*/  LDSM.16.MT88.4 R116, [R209+0x2900] ;  /* 0x00290000d174783b */ /* 0x000fe40000004200 */
[C---:B------:R-:W-:Y:S05]  /*19610*/  HMMA.16816.F32 R16, R76.reuse, R90, R16 ;  /* 0x0000005a4c10723c */ /* 0x040fea0000001810 */
[----:B------:R2:W2:Y:S03]  /*19620*/  MUFU.EX2 R171, R74 ;  /* 0x0000004a00ab7308 */ /* 0x0004a60000000800 */
[-C--:B------:R-:W-:Y:S08]  /*19630*/  HMMA.16816.F32 R20, R76, R84.reuse, R20 ;  /* 0x000000544c14723c */ /* 0x080ff00000001814 */
[C---:B------:R-:W-:Y:S01]  /*19640*/  HMMA.16816.F32 R24, R80.reuse, R84, R24 ;  /* 0x000000545018723c */ /* 0x040fe20000001818 */
[----:B-1----:R-:W1:Y:S07]  /*19650*/  LDSM.16.MT88.4 R88, [R211+0x2100] ;  /* 0x00210000d358783b */ /* 0x002e6e0000004200 */
[-C--:B------:R-:W-:Y:S01]  /*19660*/  HMMA.16816.F32 R28, R80, R86.reuse, R28 ;  /* 0x00000056501c723c */ /* 0x080fe2000000181c */
[--C-:B--2---:R-:W-:Y:S03]  /*19670*/  FFMA.FTZ R74, R250, c[0x0][0x2d0], -R75.reuse ;  /* 0x0000b400fa4a7a23 */ /* 0x104fe6000001084b */
[----:B------:R-:W-:Y:S01]  /*19680*/  F2FP.PACK_AB R166, R171, R173 ;  /* 0x000000adaba6723e */ /* 0x000fe200000000ff */
[----:B------:R-:W-:Y:S03]  /*19690*/  FFMA.FTZ R75, R251, c[0x0][0x2d0], -R75 ;  /* 0x0000b400fb4b7a23 */ /* 0x000fe6000001084b */
[C---:B------:R-:W-:Y:S01]  /*196a0*/  HMMA.16816.F32 R32, R76.reuse, R86, R32 ;  /* 0x000000564c20723c */ /* 0x040fe20000001820 */
[----:B------:R2:W-:Y:S07]  /*196b0*/  MUFU.EX2 R170, R74 ;  /* 0x0000004a00aa7308 */ /* 0x0005ee0000000800 */
[-C--:B------:R-:W-:Y:S03]  /*196c0*/  HMMA.16816.F32 R36, R76, R92.reuse, R36 ;  /* 0x0000005c4c24723c */ /* 0x080fe60000001824 */
[----:B------:R-:W1:Y:S05]  /*196d0*/  MUFU.EX2 R169, R75 ;  /* 0x0000004b00a97308 */ /* 0x000e6a0000000800 */
[C---:B------:R-:W-:Y:S08]  /*196e0*/  HMMA.16816.F32 R40, R80.reuse, R92, R40 ;  /* 0x0000005c5028723c */ /* 0x040ff00000001828 */
[-C--:B------:R-:W-:Y:S01]  /*196f0*/  HMMA.16816.F32 R44, R80, R94.reuse, R44 ;  /* 0x0000005e502c723c */ /* 0x080fe2000000182c */
[----:B--2---:R-:W-:Y:S04]  /*19700*/  FFMA.FTZ R74, R237, c[0x0][0x2d0], -R96 ;  /* 0x0000b400ed4a7a23 */ /* 0x004fe80000010860 */
[----:B------:R2:W-:Y:S03]  /*19710*/  MUFU.EX2 R168, R74 ;  /* 0x0000004a00a87308 */ /* 0x0005e60000000800 */
[C---:B------:R-:W-:Y:S01]  /*19720*/  HMMA.16816.F32 R48, R76.reuse, R94, R48 ;  /* 0x0000005e4c30723c */ /* 0x040fe20000001830 */
[----:B-1----:R-:W-:Y:S07]  /*19730*/  F2FP.PACK_AB R167, R169, R170 ;  /* 0x000000aaa9a7723e */ /* 0x002fee00000000ff */
[-C--:B------:R-:W-:Y:S01]  /*19740*/  HMMA.16816.F32 R52, R76, R88.reuse, R52 ;  /* 0x000000584c34723c */ /* 0x080fe20000001834 */
[----:B---3--:R-:W-:Y:S07]  /*19750*/  FFMA.FTZ R69, R69, R113, R114 ;  /* 0x0000007145457223 */ /* 0x008fee0000010072 */
[C---:B------:R-:W-:Y:S01]  /*19760*/  HMMA.16816.F32 R56, R80.reuse, R88, R56 ;  /* 0x000000585038723c */ /* 0x040fe20000001838 */
[--C-:B--2---:R-:W-:Y:S07]  /*19770*/  FFMA.FTZ R74, R238, c[0x0][0x2d0], -R96.reuse ;  /* 0x0000b400ee4a7a23 */ /* 0x104fee0000010860 */
[-C--:B------:R-:W-:Y:S01]  /*19780*/  HMMA.16816.F32 R60, R80, R90.reuse, R60 ;  /* 0x0000005a503c723c */ /* 0x080fe2000000183c */
[----:B------:R1:W2:Y:S07]  /*19790*/  MUFU.EX2 R85, R74 ;  /* 0x0000004a00557308 */ /* 0x0002ae0000000800 */
[----:B------:R-:W-:Y:S08]  /*197a0*/  HMMA.16816.F32 R64, R76, R90, R64 ;  /* 0x0000005a4c40723c */ /* 0x000ff00000001840 */
[-C--:B------:R-:W-:Y:S07]  /*197b0*/  HMMA.16816.F32 R104, R164, R116.reuse, R4 ;  /* 0x00000074a468723c */ /* 0x080fee0000001804 */
[----:B------:R-:W-:Y:S01]  /*197c0*/  FADD.FTZ R4, R226, R69 ;  /* 0x00000045e2047221 */ /* 0x000fe20000010000 */
[----:B------:R-:W-:Y:S01]  /*197d0*/  MOV R226, R149 ;  /* 0x0000009500e27202 */ /* 0x000fe20000000f00 */
[--C-:B-1----:R-:W-:Y:S03]  /*197e0*/  FFMA.FTZ R74, R239, c[0x0][0x2d0], -R96.reuse ;  /* 0x0000b400ef4a7a23 */ /* 0x102fe60000010860 */
[----:B------:R-:W-:Y:S01]  /*197f0*/  FFMA.FTZ R96, R240, c[0x0][0x2d0], -R96 ;  /* 0x0000b400f0607a23 */ /* 0x000fe20000010860 */
[----:B------:R1:W-:Y:S01]  /*19800*/  MUFU.EX2 R86, R74 ;  /* 0x0000004a00567308 */ /* 0x0003e20000000800 */
[----:B----4-:R-:W-:Y:S01]  /*19810*/  FFMA.FTZ R68, R68, R192, R231 ;  /* 0x000000c044447223 */ /* 0x010fe200000100e7 */
[----:B--2---:R-:W-:Y:S01]  /*19820*/  F2FP.PACK_AB R160, R85, R168 ;  /* 0x000000a855a0723e */ /* 0x004fe200000000ff */
[----:B------:R-:W-:Y:S01]  /*19830*/  FADD.FTZ R4, R123, R4 ;  /* 0x000000047b047221 */ /* 0x000fe20000010000 */
[----:B------:R-:W-:Y:S01]  /*19840*/  MOV R231, R236 ;  /* 0x000000ec00e77202 */ /* 0x000fe20000000f00 */
[----:B------:R-:W-:Y:S01]  /*19850*/  FADD.FTZ R6, R185, R68 ;  /* 0x00000044b9067221 */ /* 0x000fe20000010000 */
[----:B------:R-:W-:Y:S01]  /*19860*/  MOV R185, R148 ;  /* 0x0000009400b97202 */ /* 0x000fe20000000f00 */
[----:B------:R-:W-:Y:S01]  /*19870*/  FADD.FTZ R4, R206, R4 ;  /* 0x00000004ce047221 */ /* 0x000fe20000010000 */
[----:B------:R-:W-:Y:S01]  /*19880*/  MOV R236, R234 ;  /* 0x000000ea00ec7202 */ /* 0x000fe20000000f00 */
[----:B------:R-:W-:Y:S01]  /*19890*/  IMAD.MOV.U32 R234, RZ, RZ, R205 ;  /* 0x000000ffffea7224 */ /* 0x000fe200078e00cd */
[----:B------:R-:W2:Y:S01]  /*198a0*/  MUFU.EX2 R96, R96 ;  /* 0x0000006000607308 */ /* 0x000ea20000000800 */
[----:B------:R-:W-:Y:S01]  /*198b0*/  FADD.FTZ R6, R122, R6 ;  /* 0x000000067a067221 */ /* 0x000fe20000010000 */
[----:B------:R-:W-:Y:S02]  /*198c0*/  MOV R205, R203 ;  /* 0x000000cb00cd7202 */ /* 0x000fe40000000f00 */
[----:B------:R-:W-:Y:S01]  /*198d0*/  MOV R203, R151 ;  /* 0x0000009700cb7202 */ /* 0x000fe20000000f00 */
[--C-:B-1----:R-:W-:Y:S05]  /*198e0*/  FFMA.FTZ R74, R193, c[0x0][0x2d0], -R97.reuse ;  /* 0x0000b400c14a7a23 */ /* 0x102fea0000010861 */
[----:B------:R1:W-:Y:S01]  /*198f0*/  MUFU.EX2 R75, R74 ;  /* 0x0000004a004b7308 */ /* 0x0003e20000000800 */
[----:B--2---:R-:W-:Y:S01]  /*19900*/  F2FP.PACK_AB R162, R96, R86 ;  /* 0x0000005660a2723e */ /* 0x004fe200000000ff */
[--C-:B-1----:R-:W-:Y:S08]  /*19910*/  FFMA.FTZ R74, R195, c[0x0][0x2d0], -R97.reuse ;  /* 0x0000b400c34a7a23 */ /* 0x102ff00000010861 */
[----:B------:R1:W2:Y:S02]  /*19920*/  MUFU.EX2 R84, R74 ;  /* 0x0000004a00547308 */ /* 0x0002a40000000800 */
[--C-:B-1----:R-:W-:Y:S01]  /*19930*/  FFMA.FTZ R74, R197, c[0x0][0x2d0], -R97.reuse ;  /* 0x0000b400c54a7a23 */ /* 0x102fe20000010861 */
[----:B--2---:R-:W-:Y:S01]  /*19940*/  F2FP.PACK_AB R161, R84, R75 ;  /* 0x0000004b54a1723e */ /* 0x004fe200000000ff */
[----:B------:R-:W-:Y:S02]  /*19950*/  FFMA.FTZ R97, R73, c[0x0][0x2d0], -R97 ;  /* 0x0000b40049617a23 */ /* 0x000fe40000010861 */
[----:B------:R-:W2:Y:S04]  /*19960*/  LDL.LU R73, [R1+0x14] ;  /* 0x0000140001497983 */ /* 0x000ea80000300800 */
[----:B------:R-:W-:Y:S01]  /*19970*/  MUFU.EX2 R74, R74 ;  /* 0x0000004a004a7308 */ /* 0x000fe20000000800 */
[----:B-----5:R-:W-:Y:S09]  /*19980*/  FFMA.FTZ R2, R2, R183, R204 ;  /* 0x000000b702027223 */ /* 0x020ff200000100cc */
[----:B------:R-:W1:Y:S01]  /*19990*/  MUFU.EX2 R97, R97 ;  /* 0x0000006100617308 */ /* 0x000e620000000800 */
[----:B------:R-:W-:Y:S02]  /*199a0*/  IMAD.MOV.U32 R204, RZ, RZ, R150 ;  /* 0x000000ffffcc7224 */ /* 0x000fe400078e0096 */
[----:B------:R-:W-:Y:S01]  /*199b0*/  FADD.FTZ R2, R189, R2 ;  /* 0x00000002bd027221 */ /* 0x000fe20000010000 */
[----:B------:R-:W3:Y:S01]  /*199c0*/  LDSM.16.MT88.4 R148, [R210+0x2900] ;  /* 0x00290000d294783b */ /* 0x000ee20000004200 */
[----:B------:R-:W-:Y:S02]  /*199d0*/  IMAD.MOV.U32 R189, RZ, RZ, R120 ;  /* 0x000000ffffbd7224 */ /* 0x000fe400078e0078 */
[----:B------:R-:W-:Y:S02]  /*199e0*/  FADD.FTZ R5, R121, R2 ;  /* 0x0000000279057221 */ /* 0x000fe40000010000 */
[----:B------:R-:W-:Y:S02]  /*199f0*/  FADD.FTZ R2, R202, R6 ;  /* 0x00000006ca027221 */ /* 0x000fe40000010000 */
[----:B------:R-:W-:Y:S01]  /*19a00*/  FADD.FTZ R6, R126, R4 ;  /* 0x000000047e067221 */ /* 0x000fe20000010000 */
[----:B-1----:R-:W-:Y:S07]  /*19a10*/  F2FP.PACK_AB R163, R97, R74 ;  /* 0x0000004a61a3723e */ /* 0x002fee00000000ff */
[C---:B------:R-:W-:Y:S08]  /*19a20*/  HMMA.16816.F32 R108, R160.reuse, R116, R8 ;  /* 0x00000074a06c723c */ /* 0x040ff00000001808 */
[-C--:B------:R-:W-:Y:S08]  /*19a30*/  HMMA.16816.F32 R112, R160, R118.reuse, R12 ;  /* 0x00000076a070723c */ /* 0x080ff0000000180c */
[C---:B------:R-:W-:Y:S08]  /*19a40*/  HMMA.16816.F32 R116, R164.reuse, R118, R16 ;  /* 0x00000076a474723c */ /* 0x040ff00000001810 */
[-C--:B------:R-:W-:Y:S01]  /*19a50*/  HMMA.16816.F32 R120, R164, R132.reuse, R20 ;  /* 0x00000084a478723c */ /* 0x080fe20000001814 */
[----:B--2---:R-:W-:Y:S03]  /*19a60*/  FFMA.FTZ R8, R0, R73, R200 ;  /* 0x0000004900087223 */ /* 0x004fe600000100c8 */
[----:B------:R-:W-:Y:S02]  /*19a70*/  FADD.FTZ R0, R232, R5 ;  /* 0x00000005e8007221 */ /* 0x000fe40000010000 */
[----:B------:R-:W-:Y:S02]  /*19a80*/  FADD.FTZ R8, R127, R8 ;  /* 0x000000087f087221 */ /* 0x000fe40000010000 */
[----:B------:R-:W-:Y:S04]  /*19a90*/  FADD.FTZ R5, R125, R2 ;  /* 0x000000027d057221 */ /* 0x000fe80000010000 */
[----:B------:R-:W-:Y:S02]  /*19aa0*/  FADD.FTZ R7, R124, R0 ;  /* 0x000000007c077221 */ /* 0x000fe40000010000 */
[----:B------:R-:W-:Y:S01]  /*19ab0*/  FADD.FTZ R4, R231, R8 ;  /* 0x00000008e7047221 */ /* 0x000fe20000010000 */
[C---:B------:R-:W-:Y:S01]  /*19ac0*/  HMMA.16816.F32 R124, R160.reuse, R132, R24 ;  /* 0x00000084a07c723c */ /* 0x040fe20000001818 */
[----:B------:R-:W-:Y:S02]  /*19ad0*/  FADD.FTZ R2, R236, R6 ;  /* 0x00000006ec027221 */ /* 0x000fe40000010000 */
[----:B------:R-:W-:Y:S02]  /*19ae0*/  FADD.FTZ R0, R234, R5 ;  /* 0x00000005ea007221 */ /* 0x000fe40000010000 */
[----:B------:R-:W-:Y:S02]  /*19af0*/  FADD.FTZ R7, R128, R7 ;  /* 0x0000000780077221 */ /* 0x000fe40000010000 */
[----:B------:R-:W-:Y:S02]  /*19b00*/  FADD.FTZ R4, R131, R4 ;  /* 0x0000000483047221 */ /* 0x000fe40000010000 */
[----:B------:R-:W-:Y:S03]  /*19b10*/  FADD.FTZ R6, R130, R2 ;  /* 0x0000000282067221 */ /* 0x000fe60000010000 */
[----:B------:R-:W-:Y:S02]  /*19b20*/  FADD.FTZ R5, R129, R0 ;  /* 0x0000000081057221 */ /* 0x000fe40000010000 */
[----:B------:R-:W-:Y:S01]  /*19b30*/  FADD.FTZ R2, R205, R7 ;  /* 0x00000007cd027221 */ /* 0x000fe20000010000 */
[-C--:B------:R-:W-:Y:S01]  /*19b40*/  HMMA.16816.F32 R128, R160, R134.reuse, R28 ;  /* 0x00000086a080723c */ /* 0x080fe2000000181c */
[----:B------:R-:W-:Y:S01]  /*19b50*/  FADD.FTZ R4, R103, R4 ;  /* 0x0000000467047221 */ /* 0x000fe20000010000 */
[----:B------:R-:W-:Y:S01]  /*19b60*/  MOV R103, R3 ;  /* 0x0000000300677202 */ /* 0x000fe20000000f00 */
[----:B------:R-:W-:Y:S02]  /*19b70*/  FADD.FTZ R0, R204, R6 ;  /* 0x00000006cc007221 */ /* 0x000fe40000010000 */
[----:B------:R-:W-:Y:S02]  /*19b80*/  FADD.FTZ R10, R226, R5 ;  /* 0x00000005e20a7221 */ /* 0x000fe40000010000 */
[----:B------:R-:W-:Y:S01]  /*19b90*/  FADD.FTZ R11, R203, R4 ;  /* 0x00000004cb0b7221 */ /* 0x000fe20000010000 */
[C---:B------:R-:W-:Y:S01]  /*19ba0*/  HMMA.16816.F32 R132, R164.reuse, R134, R32 ;  /* 0x00000086a484723c */ /* 0x040fe20000001820 */
[----:B------:R-:W-:Y:S01]  /*19bb0*/  FADD.FTZ R8, R185, R2 ;  /* 0x00000002b9087221 */ /* 0x000fe20000010000 */
[----:B------:R-:W1:Y:S02]  /*19bc0*/  LDSM.16.MT88.4 R4, [R211+0x2900] ;  /* 0x00290000d304783b */ /* 0x000e640000004200 */
        /* <DEDUP_REMOVED lines=8> */
[-C--:B---3--:R-:W-:Y:S01]  /*19c50*/  HMMA.16816.F32 R136, R164, R148.reuse, R36 ;  /* 0x00000094a488723c */ /* 0x088fe20000001824 */
[----:B------:R-:W-:Y:S02]  /*19c60*/  FADD.FTZ R8, R248, R9 ;  /* 0x00000009f8087221 */ /* 0x000fe40000010000 */
[----:B------:R-:W-:Y:S02]  /*19c70*/  FADD.FTZ R2, R244, R2 ;  /* 0x00000002f4027221 */ /* 0x000fe40000010000 */
[----:B------:R-:W-:Y:S02]  /*19c80*/  FADD.FTZ R0, R142, R0 ;  /* 0x000000008e007221 */ /* 0x000fe40000010000 */
[----:B------:R-:W-:Y:S02]  /*19c90*/  FADD.FTZ R12, R140, R12 ;  /* 0x0000000c8c0c7221 */ /* 0x000fe40000010000 */
[----:B------:R-:W-:Y:S03]  /*19ca0*/  FADD.FTZ R10, R246, R8 ;  /* 0x00000008f60a7221 */ /* 0x000fe60000010000 */
[----:B------:R-:W-:Y:S02]  /*19cb0*/  FADD.FTZ R9, R143, R2 ;  /* 0x000000028f097221 */ /* 0x000fe40000010000 */
        /* <DEDUP_REMOVED lines=11> */
[----:B------:R-:W-:Y:S02]  /*19d70*/  FADD.FTZ R8, R230, R8 ;  /* 0x00000008e6087221 */ /* 0x000fe40000010000 */
[----:B------:R-:W-:Y:S02]  /*19d80*/  FADD.FTZ R0, R228, R10 ;  /* 0x0000000ae4007221 */ /* 0x000fe40000010000 */
[----:B------:R-:W-:Y:S02]  /*19d90*/  FADD.FTZ R9, R190, R9 ;  /* 0x00000009be097221 */ /* 0x000fe40000010000 */
[----:B------:R-:W-:Y:S01]  /*19da0*/  FADD.FTZ R11, R186, R2 ;  /* 0x00000002ba0b7221 */ /* 0x000fe20000010000 */
[C---:B------:R-:W-:Y:S01]  /*19db0*/  HMMA.16816.F32 R148, R164.reuse, R150, R48 ;  /* 0x00000096a494723c */ /* 0x040fe20000001830 */
[----:B------:R-:W-:Y:S03]  /*19dc0*/  FADD.FTZ R8, R182, R8 ;  /* 0x00000008b6087221 */ /* 0x000fe60000010000 */
        /* <DEDUP_REMOVED lines=8> */
[----:B------:R-:W-:Y:S01]  /*19e50*/  FADD.FTZ R2, R181, R10 ;  /* 0x0000000ab5027221 */ /* 0x000fe20000010000 */
[-C--:B-1----:R-:W-:Y:S01]  /*19e60*/  HMMA.16816.F32 R152, R164, R4.reuse, R52 ;  /* 0x00000004a498723c */ /* 0x082fe20000001834 */
[----:B------:R-:W-:Y:S02]  /*19e70*/  FADD.FTZ R0, R159, R11 ;  /* 0x0000000b9f007221 */ /* 0x000fe40000010000 */
[----:B------:R-:W-:Y:S02]  /*19e80*/  FADD.FTZ R10, R156, R9 ;  /* 0x000000099c0a7221 */ /* 0x000fe40000010000 */
[----:B------:R-:W-:Y:S02]  /*19e90*/  FADD.FTZ R11, R158, R2 ;  /* 0x000000029e0b7221 */ /* 0x000fe40000010000 */
[----:B------:R-:W-:Y:S02]  /*19ea0*/  FADD.FTZ R9, R157, R0 ;  /* 0x000000009d097221 */ /* 0x000fe40000010000 */
[----:B------:R-:W-:Y:S01]  /*19eb0*/  FADD.FTZ R8, R102, R8 ;  /* 0x0000000866087221 */ /* 0x000fe20000010000 */
[C---:B------:R-:W-:Y:S02]  /*19ec0*/  HMMA.16816.F32 R156, R160.reuse, R4, R56 ;  /* 0x00000004a09c723c */ /* 0x040fe40000001838 */
[----:B------:R-:W-:Y:S01]  /*19ed0*/  FADD.FTZ R2, R178, R10 ;  /* 0x0000000ab2027221 */ /* 0x000fe20000010000 */
[----:B------:R-:W-:Y:S01]  /*19ee0*/  MOV R102, R70 ;  /* 0x0000004600667202 */ /* 0x000fe20000000f00 */
[----:B------:R-:W-:Y:S01]  /*19ef0*/  FADD.FTZ R8, R101, R8 ;  /* 0x0000000865087221 */ /* 0x000fe20000010000 */
[----:B------:R-:W-:Y:S01]  /*19f00*/  MOV R101, R71 ;  /* 0x0000004700657202 */ /* 0x000fe20000000f00 */
[----:B------:R-:W-:Y:S02]  /*19f10*/  FADD.FTZ R0, R180, R11 ;  /* 0x0000000bb4007221 */ /* 0x000fe40000010000 */
[----:B------:R-:W-:Y:S01]  /*19f20*/  FADD.FTZ R4, R100, R8 ;  /* 0x0000000864047221 */ /* 0x000fe20000010000 */
[-C--:B------:R-:W-:Y:S03]  /*19f30*/  HMMA.16816.F32 R160, R160, R6.reuse, R60 ;  /* 0x00000006a0a0723c */ /* 0x080fe6000000183c */
[----:B------:R-:W-:Y:S02]  /*19f40*/  FADD.FTZ R8, R179, R9 ;  /* 0x00000009b3087221 */ /* 0x000fe40000010000 */
[----:B------:R-:W-:Y:S02]  /*19f50*/  FADD.FTZ R9, R177, R2 ;  /* 0x00000002b1097221 */ /* 0x000fe40000010000 */
[----:B------:R-:W-:Y:S01]  /*19f60*/  FADD.FTZ R4, R99, R4 ;  /* 0x0000000463047221 */ /* 0x000fe20000010000 */
[----:B------:R-:W-:Y:S01]  /*19f70*/  HMMA.16816.F32 R164, R164, R6, R64 ;  /* 0x00000006a4a4723c */ /* 0x000fe20000001840 */
        /* <DEDUP_REMOVED lines=18> */
[----:B------:R-:W-:Y:S01]  /*1a0a0*/  IMAD.MOV.U32 R100, RZ, RZ, R72 ;  /* 0x000000ffff647224 */ /* 0x000fe200078e0048 */
[----:B------:R2:W-:Y:S01]  /*1a0b0*/  STL [R1+0x10], R4 ;  /* 0x0000100401007387 */ /* 0x0005e20000100800 */
[----:B------:R-:W-:Y:S05]  /*1a0c0*/  FADD.FTZ R2, R97, R2 ;  /* 0x0000000261027221 */ /* 0x000fea0000010000 */
[----:B------:R2:W-:Y:S01]  /*1a0d0*/  STL [R1+0x14], R2 ;  /* 0x0000140201007387 */ /* 0x0005e20000100800 */
[----:B-1----:R-:W-:Y:S04]  /*1a0e0*/  IADD3 R0, R225, -0x1, RZ ;  /* 0xffffffffe1007810 */ /* 0x002fe80007ffe0ff */
[----:B------:R-:W-:Y:S01]  /*1a0f0*/  MOV R225, R0 ;  /* 0x0000000000e17202 */ /* 0x000fe20000000f00 */
[----:B------:R-:W-:-:S05]  /*1a100*/  @P0 BRA `(.L_x_204) ;  /* 0xffff99a000000947 */ /* 0x000fca000383ffff */
.L_x_187:
        /* <DEDUP_REMOVED lines=24> */
[----:B------:R-:W-:Y:S01]  /*1a290*/  FSETP.NE.FTZ.AND P3, PT, R5, RZ, PT ;  /* 0x000000ff0500720b */ /* 0x000fe20003f75000 */
[----:B---3--:R-:W-:Y:S01]  /*1a2a0*/  FADD.FTZ R7, R7, R4 ;  /* 0x0000000407077221 */ /* 0x008fe20000010000 */
[----:B------:R-:W-:Y:S02]  /*1a2b0*/  FSETP.NE.FTZ.AND P2, PT, R6, RZ, PT ;  /* 0x000000ff0600720b */ /* 0x000fe40003f55000 */
[----:B------:R-:W-:Y:S01]  /*1a2c0*/  MOV R4, RZ ;  /* 0x000000ff00047202 */ /* 0x000fe20000000f00 */
[----:B----4-:R-:W-:Y:S01]  /*1a2d0*/  FADD.FTZ R8, R2, R8 ;  /* 0x0000000802087221 */ /* 0x010fe20000010000 */
[----:B------:R-:W-:Y:S02]  /*1a2e0*/  FSETP.NE.FTZ.AND P1, PT, R7, RZ, PT ;  /* 0x000000ff0700720b */ /* 0x000fe40003f35000 */
[----:B------:R-:W-:-:S05]  /*1a2f0*/  MOV R2, RZ ;  /* 0x000000ff00027202 */ /* 0x000fca0000000f00 */
[----:B------:R-:W1:Y:S01]  /*1a300*/  @P3 MUFU.RCP R0, R5 ;  /* 0x0000000500003308 */ /* 0x000e620000001000 */
[----:B------:R-:W-:-:S07]  /*1a310*/  FSETP.NE.FTZ.AND P0, PT, R8, RZ, PT ;  /* 0x000000ff0800720b */ /* 0x000fce0003f15000 */
[----:B------:R-:W-:Y:S01]  /*1a320*/  @P2 MUFU.RCP R4, R6 ;  /* 0x0000000600042308 */ /* 0x000fe20000001000 */
        /* <DEDUP_REMOVED lines=21> */
[C---:B-1----:R-:W-:Y:S01]  /*1a480*/  FMUL.FTZ R108, R2.reuse, R108 ;  /* 0x0000006c026c7220 */ /* 0x042fe20000410000 */
[----:B------:R-:W-:Y:S01]  /*1a490*/  @P0 MUFU.LG2 R6, R8 ;  /* 0x0000000800060308 */ /* 0x000fe20000000c00 */
[C---:B------:R-:W-:Y:S02]  /*1a4a0*/  FMUL.FTZ R109, R2.reuse, R109 ;  /* 0x0000006d026d7220 */ /* 0x040fe40000410000 */
[C---:B------:R-:W-:Y:S02]  /*1a4b0*/  FMUL.FTZ R112, R2.reuse, R112 ;  /* 0x0000007002707220 */ /* 0x040fe40000410000 */
[----:B------:R-:W-:-:S02]  /*1a4c0*/  FMUL.FTZ R113, R2, R113 ;  /* 0x0000007102717220 */ /* 0x000fc40000410000 */
[C---:B------:R-:W-:Y:S01]  /*1a4d0*/  FMUL.FTZ R124, R2.reuse, R124 ;  /* 0x0000007c027c7220 */ /* 0x040fe20000410000 */
[----:B------:R1:W2:Y:S01]  /*1a4e0*/  @P0 MUFU.RCP R0, R8 ;  /* 0x0000000800000308 */ /* 0x0002a20000001000 */
        /* <DEDUP_REMOVED lines=8> */
[----:B-1----:R-:W-:Y:S01]  /*1a570*/  @P0 MOV R8, 0x3f317218 ;  /* 0x3f31721800080802 */ /* 0x002fe20000000f00 */
[C---:B------:R-:W-:Y:S02]  /*1a580*/  FMUL.FTZ R157, R2.reuse, R157 ;  /* 0x0000009d029d7220 */ /* 0x040fe40000410000 */
[C---:B------:R-:W-:Y:S02]  /*1a590*/  FMUL.FTZ R160, R2.reuse, R160 ;  /* 0x000000a002a07220 */ /* 0x040fe40000410000 */
[----:B------:R-:W-:Y:S01]  /*1a5a0*/  FMUL.FTZ R161, R2, R161 ;  /* 0x000000a102a17220 */ /* 0x000fe20000410000 */
[----:B------:R-:W-:Y:S01]  /*1a5b0*/  @P2 MOV R2, 0x3f317218 ;  /* 0x3f31721800022802 */ /* 0x000fe20000000f00 */
        /* <DEDUP_REMOVED lines=17> */
[C---:B--2---:R-:W-:Y:S02]  /*1a6d0*/  FMUL.FTZ R110, R0.reuse, R110 ;  /* 0x0000006e006e7220 */ /* 0x044fe40000410000 */
        /* <DEDUP_REMOVED lines=28> */
.L_x_143:
[----:B------:R-:W-:Y:S05]  /*1a8a0*/  @P4 BRA `(.L_x_205) ;  /* 0x000011f000004947 */ /* 0x000fea0003800000 */
[----:B------:R-:W1:Y:S01]  /*1a8b0*/  S2R R13, SR_TID.X ;  /* 0x00000000000d7919 */ /* 0x000e620000002100 */
[----:B------:R-:W-:Y:S01]  /*1a8c0*/  IMAD.MOV.U32 R54, RZ, RZ, c[0x0][0x4e8] ;  /* 0x00013a00ff367624 */ /* 0x000fe200078e00ff */
[----:B------:R-:W-:Y:S02]  /*1a8d0*/  F2FP.PACK_AB R104, R105, R104 ;  /* 0x000000686968723e */ /* 0x000fe400000000ff */
[----:B------:R-:W2:Y:S01]  /*1a8e0*/  S2R R16, SR_CTAID.Y ;  /* 0x0000000000107919 */ /* 0x000ea20000002600 */
[----:B------:R-:W-:Y:S02]  /*1a8f0*/  F2FP.PACK_AB R106, R107, R106 ;  /* 0x0000006a6b6a723e */ /* 0x000fe400000000ff */
[C---:B------:R-:W-:Y:S01]  /*1a900*/  ISETP.NE.AND P3, PT, R54.reuse, 0x1, PT ;  /* 0x000000013600780c */ /* 0x040fe20003f65270 */
[----:B------:R-:W3:Y:S01]  /*1a910*/  S2R R28, SR_CTAID.Z ;  /* 0x00000000001c7919 */ /* 0x000ee20000002700 */
[----:B------:R-:W-:Y:S01]  /*1a920*/  IMAD R54, R54, c[0x0][0x388], RZ ;  /* 0x0000e20036367a24 */ /* 0x000fe200078e02ff */
[----:B------:R-:W-:-:S02]  /*1a930*/  F2FP.PACK_AB R23, R23, R116 ;  /* 0x000000741717723e */ /* 0x000fc400000000ff */
[----:B------:R-:W4:Y:S01]  /*1a940*/  S2R R29, SR_CTAID.X ;  /* 0x00000000001d7919 */ /* 0x000f220000002500 */
[----:B------:R-:W-:Y:S02]  /*1a950*/  F2FP.PACK_AB R118, R119, R118 ;  /* 0x000000767776723e */ /* 0x000fe400000000ff */
[----:B------:R-:W-:Y:S01]  /*1a960*/  F2FP.PACK_AB R108, R109, R108 ;  /* 0x0000006c6d6c723e */ /* 0x000fe200000000ff */
[----:B------:R-:W-:Y:S01]  /*1a970*/  BAR.SYNC.DEFER_BLOCKING 0x1, 0x80 ;  /* 0x0042000000007b1d */ /* 0x000fe20000010000 */
[----:B------:R-:W-:Y:S02]  /*1a980*/  F2FP.PACK_AB R110, R111, R110 ;  /* 0x0000006e6f6e723e */ /* 0x000fe400000000ff */
[----:B------:R-:W-:Y:S02]  /*1a990*/  F2FP.PACK_AB R112, R113, R112 ;  /* 0x000000707170723e */ /* 0x000fe400000000ff */
[----:B------:R-:W-:Y:S02]  /*1a9a0*/  F2FP.PACK_AB R114, R115, R114 ;  /* 0x000000727372723e */ /* 0x000fe400000000ff */
[----:B------:R-:W-:-:S02]  /*1a9b0*/  F2FP.PACK_AB R120, R121, R120 ;  /* 0x000000787978723e */ /* 0x000fc400000000ff */
[----:B-1----:R-:W-:Y:S02]  /*1a9c0*/  SHF.R.S32.HI R20, RZ, 0x1f, R13 ;  /* 0x0000001fff147819 */ /* 0x002fe4000001140d */
[----:B------:R-:W-:Y:S01]  /*1a9d0*/  F2FP.PACK_AB R122, R123, R122 ;  /* 0x0000007a7b7a723e */ /* 0x000fe200000000ff */
[----:B--2---:R-:W-:Y:S01]  /*1a9e0*/  IMAD.WIDE.U32 R14, R16, c[0x0][0x490], RZ ;  /* 0x00012400100e7a25 */ /* 0x004fe200078e00ff */
[----:B------:R-:W-:Y:S02]  /*1a9f0*/  SHF.R.S32.HI R0, RZ, 0x1f, R16 ;  /* 0x0000001fff007819 */ /* 0x000fe40000011410 */
[CC--:B------:R-:W-:Y:S02]  /*1aa00*/  LEA.HI R2, R20.reuse, R13.reuse, RZ, 0x2 ;  /* 0x0000000d14027211 */ /* 0x0c0fe400078f10ff */
[-C--:B------:R-:W-:Y:S01]  /*1aa10*/  LEA.HI R7, R20, R13.reuse, RZ, 0x5 ;  /* 0x0000000d14077211 */ /* 0x080fe200078f28ff */
[----:B------:R-:W-:Y:S01]  /*1aa20*/  IMAD R4, R0, c[0x0][0x490], RZ ;  /* 0x0001240000047a24 */ /* 0x000fe200078e02ff */
[----:B------:R-:W-:Y:S01]  /*1aa30*/  LEA.HI R12, R20, R13, RZ, 0x3 ;  /* 0x0000000d140c7211 */ /* 0x000fe200078f18ff */
[----:B------:R-:W-:Y:S01]  /*1aa40*/  IMAD R3, R0, c[0x0][0x3e8], RZ ;  /* 0x0000fa0000037a24 */ /* 0x000fe200078e02ff */
[----:B------:R-:W-:Y:S01]  /*1aa50*/  SHF.R.S32.HI R8, RZ, 0x2, R2 ;  /* 0x00000002ff087819 */ /* 0x000fe20000011402 */
[C---:B------:R-:W-:Y:S01]  /*1aa60*/  IMAD R4, R16.reuse, c[0x0][0x494], R4 ;  /* 0x0001250010047a24 */ /* 0x040fe200078e0204 */
[----:B------:R-:W-:Y:S01]  /*1aa70*/  SHF.R.S32.HI R0, RZ, 0x1f, R2 ;  /* 0x0000001fff007819 */ /* 0x000fe20000011402 */
[----:B------:R-:W-:Y:S01]  /*1aa80*/  IMAD R3, R16, c[0x0][0x3ec], R3 ;  /* 0x0000fb0010037a24 */ /* 0x000fe200078e0203 */
[----:B------:R-:W-:Y:S01]  /*1aa90*/  LOP3.LUT R10, R7, 0xffffffe0, RZ, 0xc0, !PT ;  /* 0xffffffe0070a7812 */ /* 0x000fe200078ec0ff */
[----:B------:R-:W-:Y:S01]  /*1aaa0*/  IMAD.IADD R5, R15, 0x1, R4 ;  /* 0x000000010f057824 */ /* 0x000fe200078e0204 */
[----:B------:R-:W-:Y:S01]  /*1aab0*/  LOP3.LUT R2, R2, 0xfffffffc, RZ, 0xc0, !PT ;  /* 0xfffffffc02027812 */ /* 0x000fe200078ec0ff */
[----:B------:R-:W-:Y:S01]  /*1aac0*/  IMAD.WIDE.U32 R16, R16, c[0x0][0x3e8], RZ ;  /* 0x0000fa0010107a25 */ /* 0x000fe200078e00ff */
[----:B------:R-:W-:-:S02]  /*1aad0*/  LOP3.LUT R11, R12, 0xfffffff8, RZ, 0xc0, !PT ;  /* 0xfffffff80c0b7812 */ /* 0x000fc400078ec0ff */
[----:B------:R-:W-:Y:S01]  /*1aae0*/  LEA.HI R6, R0, R8, RZ, 0x3 ;  /* 0x0000000800067211 */ /* 0x000fe200078f18ff */
[C---:B------:R-:W-:Y:S01]  /*1aaf0*/  IMAD.IADD R0, R13.reuse, 0x1, -R10 ;  /* 0x000000010d007824 */ /* 0x040fe200078e0a0a */
[----:B------:R-:W-:Y:S01]  /*1ab00*/  LEA.HI R20, R20, R13, RZ, 0x6 ;  /* 0x0000000d14147211 */ /* 0x000fe200078f30ff */
[C---:B------:R-:W-:Y:S01]  /*1ab10*/  IMAD.IADD R9, R13.reuse, 0x1, -R2 ;  /* 0x000000010d097824 */ /* 0x040fe200078e0a02 */
[----:B------:R-:W-:Y:S01]  /*1ab20*/  LOP3.LUT R6, R6, 0xfffffff8, RZ, 0xc0, !PT ;  /* 0xfffffff806067812 */ /* 0x000fe200078ec0ff */
[----:B------:R-:W-:Y:S01]  /*1ab30*/  IMAD.IADD R11, R13, 0x1, -R11 ;  /* 0x000000010d0b7824 */ /* 0x000fe200078e0a0b */
[----:B------:R-:W-:Y:S01]  /*1ab40*/  SHF.R.S32.HI R13, RZ, 0x1f, R0 ;  /* 0x0000001fff0d7819 */ /* 0x000fe20000011400 */
[----:B------:R-:W-:Y:S01]  /*1ab50*/  IMAD.MOV.U32 R4, RZ, RZ, R14 ;  /* 0x000000ffff047224 */ /* 0x000fe200078e000e */
[----:B------:R-:W-:Y:S01]  /*1ab60*/  LOP3.LUT P0, RZ, R0, 0x3, RZ, 0xc0, !PT ;  /* 0x0000000300ff7812 */ /* 0x000fe2000780c0ff */
[----:B------:R-:W-:Y:S01]  /*1ab70*/  IMAD.IADD R10, R8, 0x1, -R6 ;  /* 0x00000001080a7824 */ /* 0x000fe200078e0a06 */
[----:B------:R-:W-:Y:S01]  /*1ab80*/  LEA.HI R15, R13, R0, RZ, 0x2 ;  /* 0x000000000d0f7211 */ /* 0x000fe200078f10ff */
[----:B------:R-:W-:Y:S01]  /*1ab90*/  IMAD.IADD R3, R17, 0x1, R3 ;  /* 0x0000000111037824 */ /* 0x000fe200078e0203 */
[--C-:B------:R-:W-:Y:S01]  /*1aba0*/  SHF.R.S32.HI R6, RZ, 0x5, R7.reuse ;  /* 0x00000005ff067819 */ /* 0x100fe20000011407 */
[----:B------:R-:W-:Y:S01]  /*1abb0*/  IMAD.MOV.U32 R2, RZ, RZ, R16 ;  /* 0x000000ffff027224 */ /* 0x000fe200078e0010 */
[----:B------:R-:W-:Y:S01]  /*1abc0*/  SHF.R.S32.HI R0, RZ, 0x1f, R7 ;  /* 0x0000001fff007819 */ /* 0x000fe20000011407 */
[----:B---3--:R-:W-:Y:S01]  /*1abd0*/  IMAD.WIDE.U32 R18, R28, c[0x0][0x498], R4 ;  /* 0x000126001c127a25 */ /* 0x008fe200078e0004 */
[----:B------:R-:W-:-:S02]  /*1abe0*/  SHF.R.S32.HI R22, RZ, 0x3, R12 ;  /* 0x00000003ff167819 */ /* 0x000fc4000001140c */
[----:B------:R-:W-:Y:S01]  /*1abf0*/  LEA.HI R0, R0, R6, RZ, 0x2 ;  /* 0x0000000600007211 */ /* 0x000fe200078f10ff */
[----:B------:R-:W-:Y:S01]  /*1ac00*/  IMAD.WIDE.U32 R12, R28, c[0x0][0x3f0], R2 ;  /* 0x0000fc001c0c7a25 */ /* 0x000fe200078e0002 */
[----:B------:R-:W-:Y:S02]  /*1ac10*/  LEA.HI R2, R9, R9, RZ, 0x1 ;  /* 0x0000000909027211 */ /* 0x000fe400078f08ff */
[----:B------:R-:W-:Y:S01]  /*1ac20*/  LOP3.LUT R3, R0, 0xffffffc, RZ, 0xc0, !PT ;  /* 0x0ffffffc00037812 */ /* 0x000fe200078ec0ff */
[----:B------:R-:W-:Y:S01]  /*1ac30*/  IMAD.SHL.U32 R4, R22, 0x40, RZ ;  /* 0x0000004016047824 */ /* 0x000fe200078e00ff */
[----:B------:R-:W-:Y:S01]  /*1ac40*/  LOP3.LUT R5, R2, 0x1ffffffe, RZ, 0xc0, !PT ;  /* 0x1ffffffe02057812 */ /* 0x000fe200078ec0ff */
[----:B------:R-:W-:Y:S01]  /*1ac50*/  IMAD.SHL.U32 R8, R11, 0x8, RZ ;  /* 0x000000080b087824 */ /* 0x000fe200078e00ff */
[----:B------:R-:W-:Y:S01]  /*1ac60*/  SHF.R.S32.HI R14, RZ, 0x1f, R28 ;  /* 0x0000001fff0e7819 */ /* 0x000fe2000001141c */
[----:B------:R-:W-:Y:S01]  /*1ac70*/  IMAD.IADD R7, R6, 0x1, -R3 ;  /* 0x0000000106077824 */ /* 0x000fe200078e0a03 */
[----:B------:R-:W-:Y:S01]  /*1ac80*/  LOP3.LUT R0, R4, 0x1c0, RZ, 0xc0, !PT ;  /* 0x000001c004007812 */ /* 0x000fe200078ec0ff */
[----:B------:R-:W-:Y:S01]  /*1ac90*/  IMAD.IADD R5, R9, 0x1, -R5 ;  /* 0x0000000109057824 */ /* 0x000fe200078e0a05 */
[----:B------:R-:W-:Y:S01]  /*1aca0*/  F2FP.PACK_AB R132, R133, R132 ;  /* 0x000000848584723e */ /* 0x000fe200000000ff */
[----:B------:R-:W-:Y:S01]  /*1acb0*/  IMAD R21, R14, c[0x0][0x498], RZ ;  /* 0x000126000e157a24 */ /* 0x000fe200078e02ff */
[----:B------:R-:W-:Y:S01]  /*1acc0*/  LOP3.LUT R4, R0, 0x38, R8, 0xf8, !PT ;  /* 0x0000003800047812 */ /* 0x000fe200078ef808 */
[----:B------:R-:W-:Y:S01]  /*1acd0*/  IMAD R17, R14, c[0x0][0x3f0], RZ ;  /* 0x0000fc000e117a24 */ /* 0x000fe200078e02ff */
[----:B------:R-:W-:Y:S01]  /*1ace0*/  SHF.R.U32.HI R3, RZ, 0x3, R0 ;  /* 0x00000003ff037819 */ /* 0x000fe20000011600 */
[----:B------:R-:W-:Y:S01]  /*1acf0*/  IMAD.SHL.U32 R0, R2, 0x20, RZ ;  /* 0x0000002002007824 */ /* 0x000fe200078e00ff */
[----:B------:R-:W-:Y:S01]  /*1ad00*/  F2FP.PACK_AB R134, R135, R134 ;  /* 0x000000868786723e */ /* 0x000fe200000000ff */
[----:B------:R-:W-:Y:S01]  /*1ad10*/  IMAD R16, R6, 0x200, R9 ;  /* 0x0000020006107824 */ /* 0x000fe200078e0209 */
[----:B------:R-:W-:Y:S01]  /*1ad20*/  LOP3.LUT R14, R4, R3, RZ, 0x3c, !PT ;  /* 0x00000003040e7212 */ /* 0x000fe200078e3cff */
[----:B------:R-:W-:Y:S01]  /*1ad30*/  IMAD R17, R28, c[0x0][0x3f4], R17 ;  /* 0x0000fd001c117a24 */ /* 0x000fe200078e0211 */
[----:B------:R-:W-:Y:S01]  /*1ad40*/  LOP3.LUT R2, R0, 0xffffffc0, RZ, 0xc0, !PT ;  /* 0xffffffc000027812 */ /* 0x000fe200078ec0ff */
[----:B------:R-:W-:Y:S01]  /*1ad50*/  IMAD R0, R11, 0x10, R22 ;  /* 0x000000100b007824 */ /* 0x000fe200078e0216 */
[----:B------:R-:W-:Y:S01]  /*1ad60*/  LOP3.LUT R4, R10, 0x1, RZ, 0xc0, !PT ;  /* 0x000000010a047812 */ /* 0x000fe200078ec0ff */
[----:B------:R-:W-:Y:S01]  /*1ad70*/  IMAD.SHL.U32 R6, R20, 0x8, RZ ;  /* 0x0000000814067824 */ /* 0x000fe200078e00ff */
[----:B------:R-:W-:Y:S01]  /*1ad80*/  SHF.R.S32.HI R3, RZ, 0x2, R15 ;  /* 0x00000002ff037819 */ /* 0x000fe2000001140f */
[----:B------:R-:W-:Y:S01]  /*1ad90*/  IMAD R11, R5, 0x8, R2 ;  /* 0x00000008050b7824 */ /* 0x000fe200078e0202 */
[----:B------:R-:W-:Y:S01]  /*1ada0*/  ISETP.NE.U32.AND P4, PT, R4, 0x1, PT ;  /* 0x000000010400780c */ /* 0x000fe20003f85070 */
[----:B----4-:R-:W-:Y:S01]  /*1adb0*/  IMAD R5, R29, 0x80, R0 ;  /* 0x000000801d057824 */ /* 0x010fe200078e0200 */
[----:B------:R-:W-:Y:S01]  /*1adc0*/  F2FP.PACK_AB R124, R125, R124 ;  /* 0x0000007c7d7c723e */ /* 0x000fe200000000ff */
[C---:B------:R-:W-:Y:S01]  /*1add0*/  IMAD.SHL.U32 R2, R10.reuse, 0x40, RZ ;  /* 0x000000400a027824 */ /* 0x040fe200078e00ff */
[----:B------:R-:W-:Y:S01]  /*1ade0*/  R2P PR, R10, 0x6 ;  /* 0x000000060a007804 */ /* 0x000fe20000000000 */
[----:B------:R-:W-:Y:S01]  /*1adf0*/  @P3 IMAD.HI.U32 R9, R5, c[0x0][0x4ec], RZ ;  /* 0x00013b0005093a27 */ /* 0x000fe200078e00ff */
[----:B------:R-:W-:-:S02]  /*1ae00*/  F2FP.PACK_AB R126, R127, R126 ;  /* 0x0000007e7f7e723e */ /* 0x000fc400000000ff */
[----:B------:R-:W-:Y:S01]  /*1ae10*/  F2FP.PACK_AB R128, R129, R128 ;  /* 0x000000808180723e */ /* 0x000fe200000000ff */
[----:B------:R-:W-:Y:S01]  /*1ae20*/  IMAD.MOV.U32 R4, RZ, RZ, R5 ;  /* 0x000000ffff047224 */ /* 0x000fe200078e0005 */
[----:B------:R-:W-:Y:S01]  /*1ae30*/  @P3 SHF.R.U32.HI R4, RZ, c[0x0][0x4f0], R9 ;  /* 0x00013c00ff043a19 */ /* 0x000fe20000011609 */
[----:B------:R-:W-:Y:S01]  /*1ae40*/  IMAD R0, R7, 0x10, R3 ;  /* 0x0000001007007824 */ /* 0x000fe200078e0203 */
[----:B------:R-:W-:Y:S01]  /*1ae50*/  LOP3.LUT R7, R2, 0x1c0, RZ, 0xc0, !PT ;  /* 0x000001c002077812 */ /* 0x000fe200078ec0ff */
[----:B------:R-:W-:Y:S01]  /*1ae60*/  IMAD.IADD R3, R13, 0x1, R17 ;  /* 0x000000010d037824 */ /* 0x000fe200078e0211 */
[----:B------:R-:W-:Y:S01]  /*1ae70*/  LOP3.LUT R17, R14, 0x7ffffe00, R6, 0xf8, !PT ;  /* 0x7ffffe000e117812 */ /* 0x000fe200078ef806 */
[----:B------:R-:W-:Y:S01]  /*1ae80*/  IMAD.IADD R9, R0, 0x1, R11 ;  /* 0x0000000100097824 */ /* 0x000fe200078e020b */
[----:B------:R-:W-:Y:S01]  /*1ae90*/  LEA.HI R7, R7, R7, RZ, 0x1d ;  /* 0x0000000707077211 */ /* 0x000fe200078fe8ff */
[----:B------:R-:W-:Y:S01]  /*1aea0*/  IMAD.MOV R6, RZ, RZ, -R4 ;  /* 0x000000ffff067224 */ /* 0x000fe200078e0a04 */
[----:B------:R-:W-:Y:S01]  /*1aeb0*/  F2FP.PACK_AB R130, R131, R130 ;  /* 0x000000828382723e */ /* 0x000fe200000000ff */
[----:B------:R-:W-:Y:S01]  /*1aec0*/  IMAD R0, R29, 0x80, R0 ;  /* 0x000000801d007824 */ /* 0x000fe200078e0200 */
[----:B------:R-:W-:Y:S01]  /*1aed0*/  F2FP.PACK_AB R136, R137, R136 ;  /* 0x000000888988723e */ /* 0x000fe200000000ff */
[----:B------:R-:W-:Y:S01]  /*1aee0*/  IMAD R10, R6, c[0x0][0x4e8], R5 ;  /* 0x00013a00060a7a24 */ /* 0x000fe200078e0205 */
[----:B------:R-:W-:Y:S01]  /*1aef0*/  SHF.R.S32.HI R5, RZ, 0x1f, R4 ;  /* 0x0000001fff057819 */ /* 0x000fe20000011404 */
[----:B------:R-:W-:Y:S01]  /*1af00*/  IMAD.U32 R11, R16, 0x2, R7 ;  /* 0x00000002100b7824 */ /* 0x000fe200078e0007 */
[C---:B------:R-:W-:Y:S01]  /*1af10*/  IADD3 R7, R0.reuse, 0x8, RZ ;  /* 0x0000000800077810 */ /* 0x040fe20007ffe0ff */
[----:B------:R-:W-:Y:S01]  /*1af20*/  IMAD R14, R29, 0x80, R9 ;  /* 0x000000801d0e7824 */ /* 0x000fe200078e0209 */
[CC--:B------:R-:W-:Y:S01]  /*1af30*/  ISETP.GE.OR P5, PT, R0.reuse, R54.reuse, P0 ;  /* 0x000000360000720c */ /* 0x0c0fe200007a6670 */
[----:B------:R-:W-:Y:S01]  /*1af40*/  IMAD.MOV.U32 R2, RZ, RZ, R12 ;  /* 0x000000ffff027224 */ /* 0x000fe200078e000c */
[----:B------:R-:W-:Y:S01]  /*1af50*/  IADD3 R6, R0, 0x40, RZ ;  /* 0x0000004000067810 */ /* 0x000fe20007ffe0ff */
[----:B------:R-:W-:Y:S01]  /*1af60*/  IMAD R5, R5, c[0x0][0x3e0], RZ ;  /* 0x0000f80005057a24 */ /* 0x000fe200078e02ff */
[----:B------:R-:W-:Y:S01]  /*1af70*/  ISETP.GE.OR P6, PT, R7, R54, P0 ;  /* 0x000000360700720c */ /* 0x000fe200007c6670 */
[----:B------:R-:W-:Y:S01]  /*1af80*/  @P3 IMAD.HI.U32 R7, R14, c[0x0][0x4ec], RZ ;  /* 0x00013b000e073a27 */ /* 0x000fe200078e00ff */
[----:B------:R-:W-:-:S02]  /*1af90*/  P2R R9, PR, RZ, 0x20 ;  /* 0x00000020ff097803 */ /* 0x000fc40000000000 */
[----:B------:R-:W-:Y:S01]  /*1afa0*/  ISETP.GE.OR P5, PT, R6, R54, P0 ;  /* 0x000000360600720c */ /* 0x000fe200007a6670 */
[----:B------:R-:W-:Y:S01]  /*1afb0*/  IMAD.MOV.U32 R15, RZ, RZ, -0x10 ;  /* 0xfffffff0ff0f7424 */ /* 0x000fe200078e00ff */
[----:B------:R-:W-:Y:S01]  /*1afc0*/  IADD3 R0, R0, 0x48, RZ ;  /* 0x0000004800007810 */ /* 0x000fe20007ffe0ff */
[C---:B------:R-:W-:Y:S01]  /*1afd0*/  IMAD.WIDE.U32 R2, R4.reuse, c[0x0][0x3e0], R2 ;  /* 0x0000f80004027a25 */ /* 0x040fe200078e0002 */
[----:B------:R-:W-:Y:S02]  /*1afe0*/  F2FP.PACK_AB R138, R139, R138 ;  /* 0x0000008a8b8a723e */ /* 0x000fe400000000ff */
[----:B------:R-:W-:Y:S01]  /*1aff0*/  SEL R15, R15, 0x10, !P4 ;  /* 0x000000100f0f7807 */ /* 0x000fe20006000000 */
[----:B------:R-:W-:Y:S01]  /*1b000*/  IMAD R6, R4, c[0x0][0x3e4], R5 ;  /* 0x0000f90004067a24 */ /* 0x000fe200078e0205 */
[----:B------:R-:W-:Y:S01]  /*1b010*/  ISETP.GE.OR P4, PT, R0, R54, P0 ;  /* 0x000000360000720c */ /* 0x000fe20000786670 */
[----:B------:R-:W-:Y:S01]  /*1b020*/  IMAD.MOV.U32 R4, RZ, RZ, R14 ;  /* 0x000000ffff047224 */ /* 0x000fe200078e000e */
[----:B------:R-:W-:Y:S01]  /*1b030*/  @P3 SHF.R.U32.HI R4, RZ, c[0x0][0x4f0], R7 ;  /* 0x00013c00ff043a19 */ /* 0x000fe20000011607 */
[----:B------:R-:W-:Y:S01]  /*1b040*/  IMAD R21, R28, c[0x0][0x49c], R21 ;  /* 0x000127001c157a24 */ /* 0x000fe200078e0215 */
[----:B------:R-:W-:Y:S01]  /*1b050*/  ISETP.NE.AND P3, PT, R9, RZ, PT ;  /* 0x000000ff0900720c */ /* 0x000fe20003f65270 */
[----:B------:R-:W-:Y:S01]  /*1b060*/  IMAD.SHL.U32 R0, R11, 0x2, RZ ;  /* 0x000000020b007824 */ /* 0x000fe200078e00ff */
[----:B------:R-:W-:Y:S01]  /*1b070*/  SHF.R.S32.HI R11, RZ, 0x1f, R10 ;  /* 0x0000001fff0b7819 */ /* 0x000fe2000001140a */
[----:B------:R-:W-:Y:S01]  /*1b080*/  IMAD.IADD R3, R3, 0x1, R6 ;  /* 0x0000000103037824 */ /* 0x000fe200078e0206 */
[--C-:B------:R-:W-:Y:S01]  /*1b090*/  SHF.R.S32.HI R6, RZ, 0x1f, R4.reuse ;  /* 0x0000001fff067819 */ /* 0x100fe20000011404 */
[----:B------:R-:W-:Y:S01]  /*1b0a0*/  IMAD.MOV.U32 R16, RZ, RZ, 0x20 ;  /* 0x00000020ff107424 */ /* 0x000fe200078e00ff */
[----:B------:R-:W-:Y:S01]  /*1b0b0*/  IADD3 R12, P0, R4, R18, RZ ;  /* 0x00000012040c7210 */ /* 0x000fe20007f1e0ff */
[----:B------:R-:W-:Y:S01]  /*1b0c0*/  IMAD.MOV R4, RZ, RZ, -R4 ;  /* 0x000000ffff047224 */ /* 0x000fe200078e0a04 */
[----:B------:R-:W-:Y:S01]  /*1b0d0*/  STS [R0+0x80], R104 ;  /* 0x0000806800007388 */ /* 0x000fe20000000800 */
[----:B------:R-:W-:Y:S01]  /*1b0e0*/  IMAD.WIDE.U32 R2, R10, c[0x0][0x3d8], R2 ;  /* 0x0000f6000a027a25 */ /* 0x000fe200078e0002 */
[----:B------:R-:W-:-:S02]  /*1b0f0*/  IADD3.X R13, R6, R19, R21, P0, !PT ;  /* 0x00000013060d7210 */ /* 0x000fc400007fe415 */
[----:B------:R-:W-:Y:S01]  /*1b100*/  SEL R16, R16, 0xffffffe0, !P1 ;  /* 0xffffffe010107807 */ /* 0x000fe20004800000 */
[----:B------:R-:W-:Y:S01]  /*1b110*/  IMAD R6, R11, c[0x0][0x3d8], RZ ;  /* 0x0000f6000b067a24 */ /* 0x000fe200078e02ff */
[----:B------:R-:W-:Y:S01]  /*1b120*/  STS [R0+0x480], R106 ;  /* 0x0004806a00007388 */ /* 0x000fe20000000800 */
[----:B------:R-:W-:Y:S01]  /*1b130*/  IMAD R4, R4, c[0x0][0x4e8], R14 ;  /* 0x00013a0004047a24 */ /* 0x000fe200078e020e */
[----:B------:R-:W-:Y:S01]  /*1b140*/  IADD3 R7, R0, 0x80, RZ ;  /* 0x0000008000077810 */ /* 0x000fe20007ffe0ff */
[----:B------:R-:W-:Y:S01]  /*1b150*/  IMAD R6, R10, c[0x0][0x3dc], R6 ;  /* 0x0000f7000a067a24 */ /* 0x000fe200078e0206 */
[C---:B------:R-:W-:Y:S01]  /*1b160*/  IADD3 R9, R0.reuse, 0xc0, RZ ;  /* 0x000000c000097810 */ /* 0x040fe20007ffe0ff */
[----:B------:R-:W-:Y:S01]  /*1b170*/  IMAD.IADD R5, R0, 0x1, R15 ;  /* 0x0000000100057824 */ /* 0x000fe200078e020f */
[----:B------:R-:W-:Y:S01]  /*1b180*/  LEA R21, P0, R2, c[0x0][0x380], 0x1 ;  /* 0x0000e00002157a11 */ /* 0x000fe200078008ff */
[----:B------:R-:W-:Y:S01]  /*1b190*/  IMAD.IADD R3, R3, 0x1, R6 ;  /* 0x0000000103037824 */ /* 0x000fe200078e0206 */
[----:B------:R-:W-:Y:S01]  /*1b1a0*/  SHF.R.S32.HI R6, RZ, 0x1f, R4 ;  /* 0x0000001fff067819 */ /* 0x000fe20000011404 */
[----:B------:R-:W-:Y:S01]  /*1b1b0*/  IMAD R22, R29, 0x80, R22 ;  /* 0x000000801d167824 */ /* 0x000fe200078e0216 */
[----:B------:R-:W-:Y:S01]  /*1b1c0*/  STS [R5+0x80], R23 ;  /* 0x0000801705007388 */ /* 0x000fe20000000800 */
[----:B------:R-:W-:-:S02]  /*1b1d0*/  @P2 IADD3 R9, R7, -0x40, RZ ;  /* 0xffffffc007092810 */ /* 0x000fc40007ffe0ff */
[----:B------:R-:W-:Y:S01]  /*1b1e0*/  IMAD R6, R6, c[0x0][0x488], RZ ;  /* 0x0001220006067a24 */ /* 0x000fe200078e02ff */
[----:B------:R-:W-:Y:S01]  /*1b1f0*/  STS [R5+0x480], R118 ;  /* 0x0004807605007388 */ /* 0x000fe20000000800 */
[----:B------:R-:W-:Y:S01]  /*1b200*/  LEA.HI.X R20, R2, c[0x0][0x384], R3, 0x1, P0 ;  /* 0x0000e10002147a11 */ /* 0x000fe200000f0c03 */
[C---:B------:R-:W-:Y:S01]  /*1b210*/  IMAD.WIDE.U32 R2, R4.reuse, c[0x0][0x488], R12 ;  /* 0x0001220004027a25 */ /* 0x040fe200078e000c */
[----:B------:R-:W-:Y:S01]  /*1b220*/  F2FP.PACK_AB R148, R149, R148 ;  /* 0x000000949594723e */ /* 0x000fe200000000ff */
[----:B------:R-:W-:Y:S01]  /*1b230*/  STS [R0+0x2080], R108 ;  /* 0x0020806c00007388 */ /* 0x000fe20000000800 */
[----:B------:R-:W-:Y:S01]  /*1b240*/  F2FP.PACK_AB R150, R151, R150 ;  /* 0x000000969796723e */ /* 0x000fe200000000ff */
[----:B------:R-:W-:Y:S01]  /*1b250*/  IMAD R6, R4, c[0x0][0x48c], R6 ;  /* 0x0001230004067a24 */ /* 0x000fe200078e0206 */
[----:B------:R-:W-:Y:S01]  /*1b260*/  LEA R4, P0, R2, c[0x0][0x450], 0x2 ;  /* 0x0001140002047a11 */ /* 0x000fe200078010ff */
[----:B------:R1:W-:Y:S01]  /*1b270*/  STS [R0+0x2480], R110 ;  /* 0x0024806e00007388 */ /* 0x0003e20000000800 */
[----:B------:R-:W-:-:S02]  /*1b280*/  F2FP.PACK_AB R140, R141, R140 ;  /* 0x0000008c8d8c723e */ /* 0x000fc400000000ff */
[----:B------:R-:W-:Y:S01]  /*1b290*/  F2FP.PACK_AB R142, R143, R142 ;  /* 0x0000008e8f8e723e */ /* 0x000fe200000000ff */
[----:B------:R-:W-:Y:S01]  /*1b2a0*/  STS [R5+0x2080], R112 ;  /* 0x0020807005007388 */ /* 0x000fe20000000800 */
[----:B------:R-:W-:Y:S02]  /*1b2b0*/  F2FP.PACK_AB R144, R145, R144 ;  /* 0x000000909190723e */ /* 0x000fe400000000ff */
[----:B------:R-:W-:Y:S01]  /*1b2c0*/  F2FP.PACK_AB R146, R147, R146 ;  /* 0x000000929392723e */ /* 0x000fe200000000ff */
[----:B------:R2:W-:Y:S01]  /*1b2d0*/  STS [R5+0x2480], R114 ;  /* 0x0024807205007388 */ /* 0x0005e20000000800 */
[----:B------:R-:W-:Y:S02]  /*1b2e0*/  F2FP.PACK_AB R152, R153, R152 ;  /* 0x000000989998723e */ /* 0x000fe400000000ff */
[----:B------:R-:W-:Y:S01]  /*1b2f0*/  F2FP.PACK_AB R154, R155, R154 ;  /* 0x0000009a9b9a723e */ /* 0x000fe200000000ff */
[----:B------:R-:W-:Y:S01]  /*1b300*/  SHFL.IDX PT, R12, R4, RZ, 0x1c1f ;  /* 0x001c1fff040c7589 */ /* 0x000fe200000e0000 */
[----:B------:R-:W-:-:S02]  /*1b310*/  F2FP.PACK_AB R164, R165, R164 ;  /* 0x000000a4a5a4723e */ /* 0x000fc400000000ff */
[----:B------:R-:W-:Y:S01]  /*1b320*/  F2FP.PACK_AB R166, R167, R166 ;  /* 0x000000a6a7a6723e */ /* 0x000fe200000000ff */
[----:B------:R-:W-:Y:S01]  /*1b330*/  SHFL.IDX PT, R10, R4, 0x1, 0x1c1f ;  /* 0x003c1f00040a7f89 */ /* 0x000fe200000e0000 */
[----:B------:R-:W-:Y:S02]  /*1b340*/  F2FP.PACK_AB R156, R157, R156 ;  /* 0x0000009c9d9c723e */ /* 0x000fe400000000ff */
[----:B------:R-:W-:Y:S01]  /*1b350*/  F2FP.PACK_AB R158, R159, R158 ;  /* 0x0000009e9f9e723e */ /* 0x000fe200000000ff */
[----:B------:R-:W-:Y:S01]  /*1b360*/  SHFL.IDX PT, R44, R20, 0x3, 0x181f ;  /* 0x00781f00142c7f89 */ /* 0x000fe200000e0000 */
[----:B------:R-:W-:Y:S02]  /*1b370*/  F2FP.PACK_AB R160, R161, R160 ;  /* 0x000000a0a1a0723e */ /* 0x000fe400000000ff */
[----:B------:R-:W-:Y:S01]  /*1b380*/  F2FP.PACK_AB R162, R163, R162 ;  /* 0x000000a2a3a2723e */ /* 0x000fe200000000ff */
[----:B------:R-:W-:Y:S01]  /*1b390*/  SHFL.IDX PT, R48, R21, 0x6, 0x181f ;  /* 0x00d81f0015307f89 */ /* 0x000fe200000e0000 */
[----:B-1----:R-:W-:Y:S01]  /*1b3a0*/  IMAD.IADD R0, R0, 0x1, R16 ;  /* 0x0000000100007824 */ /* 0x002fe200078e0210 */
[----:B------:R-:W-:-:S02]  /*1b3b0*/  SHF.R.S32.HI R52, RZ, 0x1f, R8 ;  /* 0x0000001fff347819 */ /* 0x000fc40000011408 */
[C---:B------:R-:W-:Y:S01]  /*1b3c0*/  IADD3 R23, R22.reuse, 0x40, RZ ;  /* 0x0000004016177810 */ /* 0x040fe20007ffe0ff */
[----:B------:R-:W-:Y:S01]  /*1b3d0*/  SHFL.IDX PT, R51, R20, 0x4, 0x181f ;  /* 0x00981f0014337f89 */ /* 0x000fe200000e0000 */
[C---:B------:R-:W-:Y:S02]  /*1b3e0*/  IADD3 R45, R22.reuse, 0x50, RZ ;  /* 0x00000050162d7810 */ /* 0x040fe40007ffe0ff */
[----:B------:R-:W-:Y:S01]  /*1b3f0*/  IADD3 R53, R22, 0x60, RZ ;  /* 0x0000006016357810 */ /* 0x000fe20007ffe0ff */
[C---:B--2---:R-:W-:Y:S01]  /*1b400*/  IMAD.IADD R5, R16.reuse, 0x1, R5 ;  /* 0x0000000110057824 */ /* 0x044fe200078e0205 */
[----:B------:R-:W-:Y:S04]  /*1b410*/  STS [R0+0x80], R120 ;  /* 0x0000807800007388 */ /* 0x000fe80000000800 */
[----:B------:R-:W-:Y:S04]  /*1b420*/  STS [R0+0x480], R122 ;  /* 0x0004807a00007388 */ /* 0x000fe80000000800 */
[----:B------:R-:W-:Y:S04]  /*1b430*/  STS [R5+0x80], R132 ;  /* 0x0000808405007388 */ /* 0x000fe80000000800 */
[----:B------:R-:W-:Y:S04]  /*1b440*/  STS [R5+0x480], R134 ;  /* 0x0004808605007388 */ /* 0x000fe80000000800 */
[----:B------:R-:W-:Y:S04]  /*1b450*/  STS [R0+0x2080], R124 ;  /* 0x0020807c00007388 */ /* 0x000fe80000000800 */
[----:B------:R1:W-:Y:S04]  /*1b460*/  STS [R0+0x2480], R126 ;  /* 0x0024807e00007388 */ /* 0x0003e80000000800 */
[----:B------:R-:W-:Y:S04]  /*1b470*/  STS [R5+0x2080], R128 ;  /* 0x0020808005007388 */ /* 0x000fe80000000800 */
[----:B------:R-:W-:Y:S04]  /*1b480*/  STS [R5+0x2480], R130 ;  /* 0x0024808205007388 */ /* 0x000fe80000000800 */
[----:B------:R-:W-:Y:S04]  /*1b490*/  STS [R9], R136 ;  /* 0x0000008809007388 */ /* 0x000fe80000000800 */
[----:B------:R-:W-:Y:S04]  /*1b4a0*/  STS [R9+0x400], R138 ;  /* 0x0004008a09007388 */ /* 0x000fe80000000800 */
[----:B------:R-:W-:Y:S04]  /*1b4b0*/  SHFL.IDX PT, R50, R20, 0x5, 0x181f ;  /* 0x00b81f0014327f89 */ /* 0x000fe800000e0000 */
[----:B------:R-:W-:Y:S01]  /*1b4c0*/  SHFL.IDX PT, R49, R20, 0x6, 0x181f ;  /* 0x00d81f0014317f89 */ /* 0x000fe200000e0000 */
[----:B-1----:R-:W-:Y:S01]  /*1b4d0*/  IMAD.IADD R0, R3, 0x1, R6 ;  /* 0x0000000103007824 */ /* 0x002fe200078e0206 */
[----:B------:R-:W-:-:S02]  /*1b4e0*/  IADD3 R3, R16, 0x400, R9 ;  /* 0x0000040010037810 */ /* 0x000fc40007ffe009 */
[----:B------:R-:W-:Y:S02]  /*1b4f0*/  SHFL.IDX PT, R6, R4, 0x2, 0x1c1f ;  /* 0x005c1f0004067f89 */ /* 0x000fe400000e0000 */
[----:B------:R-:W-:Y:S01]  /*1b500*/  LEA.HI.X R2, R2, c[0x0][0x454], R0, 0x2, P0 ;  /* 0x0001150002027a11 */ /* 0x000fe200000f1400 */
[C---:B------:R-:W-:Y:S01]  /*1b510*/  IMAD.IADD R0, R15.reuse, 0x1, R9 ;  /* 0x000000010f007824 */ /* 0x040fe200078e0209 */
[----:B------:R-:W-:Y:S01]  /*1b520*/  SHFL.IDX PT, R4, R4, 0x3, 0x1c1f ;  /* 0x007c1f0004047f89 */ /* 0x000fe200000e0000 */
[----:B------:R-:W-:Y:S01]  /*1b530*/  IMAD.IADD R14, R15, 0x1, R3 ;  /* 0x000000010f0e7824 */ /* 0x000fe200078e0203 */
[----:B------:R-:W-:Y:S01]  /*1b540*/  ISETP.GE.AND P0, PT, R8, c[0x0][0x3c8], PT ;  /* 0x0000f20008007a0c */ /* 0x000fe20003f06270 */
[----:B------:R-:W-:Y:S01]  /*1b550*/  IMAD.IADD R3, R16, 0x1, R9 ;  /* 0x0000000110037824 */ /* 0x000fe200078e0209 */
[----:B------:R-:W1:Y:S02]  /*1b560*/  SHFL.IDX PT, R13, R2, RZ, 0x1c1f ;  /* 0x001c1fff020d7589 */ /* 0x000e6400000e0000 */
[----:B------:R-:W-:-:S02]  /*1b570*/  ISETP.GE.OR P1, PT, R22, R54, P0 ;  /* 0x000000361600720c */ /* 0x000fc40000726670 */
[----:B------:R-:W2:Y:S04]  /*1b580*/  SHFL.IDX PT, R11, R2, 0x1, 0x1c1f ;  /* 0x003c1f00020b7f89 */ /* 0x000ea800000e0000 */
[----:B------:R-:W3:Y:S04]  /*1b590*/  SHFL.IDX PT, R7, R2, 0x2, 0x1c1f ;  /* 0x005c1f0002077f89 */ /* 0x000ee800000e0000 */
[----:B------:R4:W1:Y:S04]  /*1b5a0*/  SHFL.IDX PT, R5, R2, 0x3, 0x1c1f ;  /* 0x007c1f0002057f89 */ /* 0x00086800000e0000 */
[----:B------:R-:W-:Y:S04]  /*1b5b0*/  STS [R0], R148 ;  /* 0x0000009400007388 */ /* 0x000fe80000000800 */
[----:B------:R-:W-:Y:S04]  /*1b5c0*/  STS [R0+0x400], R150 ;  /* 0x0004009600007388 */ /* 0x000fe80000000800 */
[----:B------:R-:W-:Y:S04]  /*1b5d0*/  STS [R9+0x2000], R140 ;  /* 0x0020008c09007388 */ /* 0x000fe80000000800 */
[----:B------:R-:W-:Y:S04]  /*1b5e0*/  STS [R9+0x2400], R142 ;  /* 0x0024008e09007388 */ /* 0x000fe80000000800 */
[----:B------:R-:W-:Y:S01]  /*1b5f0*/  STS [R0+0x2000], R144 ;  /* 0x0020009000007388 */ /* 0x000fe20000000800 */
[----:B----4-:R-:W-:-:S03]  /*1b600*/  IMAD.IADD R2, R16, 0x1, R0 ;  /* 0x0000000110027824 */ /* 0x010fc600078e0200 */
[----:B------:R4:W-:Y:S04]  /*1b610*/  STS [R0+0x2400], R146 ;  /* 0x0024009200007388 */ /* 0x0009e80000000800 */
[----:B------:R-:W-:Y:S04]  /*1b620*/  STS [R3], R152 ;  /* 0x0000009803007388 */ /* 0x000fe80000000800 */
[----:B------:R-:W-:Y:S04]  /*1b630*/  STS [R3+0x400], R154 ;  /* 0x0004009a03007388 */ /* 0x000fe80000000800 */
[----:B------:R-:W-:Y:S04]  /*1b640*/  STS [R2], R164 ;  /* 0x000000a402007388 */ /* 0x000fe80000000800 */
[----:B------:R-:W-:Y:S04]  /*1b650*/  STS [R14], R166 ;  /* 0x000000a60e007388 */ /* 0x000fe80000000800 */
[----:B------:R-:W-:Y:S04]  /*1b660*/  STS [R3+0x2000], R156 ;  /* 0x0020009c03007388 */ /* 0x000fe80000000800 */
[----:B------:R-:W-:Y:S01]  /*1b670*/  STS [R3+0x2400], R158 ;  /* 0x0024009e03007388 */ /* 0x000fe20000000800 */
[----:B----4-:R-:W-:-:S03]  /*1b680*/  IMAD.SHL.U32 R0, R17, 0x2, RZ ;  /* 0x0000000211007824 */ /* 0x010fc600078e00ff */
[----:B------:R4:W-:Y:S04]  /*1b690*/  STS [R2+0x2000], R160 ;  /* 0x002000a002007388 */ /* 0x0009e80000000800 */
[----:B------:R-:W-:Y:S04]  /*1b6a0*/  STS [R14+0x2000], R162 ;  /* 0x002000a20e007388 */ /* 0x000fe80000000800 */
[----:B------:R-:W-:Y:S06]  /*1b6b0*/  BAR.SYNC.DEFER_BLOCKING 0x1, 0x80 ;  /* 0x0042000000007b1d */ /* 0x000fec0000010000 */
[----:B------:R-:W3:Y:S04]  /*1b6c0*/  SHFL.IDX PT, R3, R21, 0x1, 0x181f ;  /* 0x00381f0015037f89 */ /* 0x000ee800000e0000 */
[----:B------:R-:W-:Y:S01]  /*1b6d0*/  SHFL.IDX PT, R9, R21, 0x2, 0x181f ;  /* 0x00581f0015097f89 */ /* 0x000fe200000e0000 */
[----:B----4-:R-:W-:-:S03]  /*1b6e0*/  IADD3 R2, R22, 0x10, RZ ;  /* 0x0000001016027810 */ /* 0x010fc60007ffe0ff */
[----:B-1----:R-:W-:Y:S04]  /*1b6f0*/  @!P3 ST.E [R12.64], R24 ;  /* 0x000000180c00b985 */ /* 0x002fe8000c10190c */
[----:B--2---:R-:W-:Y:S04]  /*1b700*/  @!P6 ST.E [R10.64], R25 ;  /* 0x000000190a00e985 */ /* 0x004fe8000c10190c */
[----:B---3--:R-:W-:Y:S04]  /*1b710*/  @!P5 ST.E [R6.64], R26 ;  /* 0x0000001a0600d985 */ /* 0x008fe8000c10190c */
[----:B------:R1:W-:Y:S01]  /*1b720*/  @!P4 ST.E [R4.64], R27 ;  /* 0x0000001b0400c985 */ /* 0x0003e2000c10190c */
[----:B------:R-:W-:-:S02]  /*1b730*/  ISETP.GE.OR P4, PT, R2, R54, P0 ;  /* 0x000000360200720c */ /* 0x000fc40000786670 */
[----:B------:R-:W-:Y:S01]  /*1b740*/  IADD3 R2, R22, 0x20, RZ ;  /* 0x0000002016027810 */ /* 0x000fe20007ffe0ff */
[----:B------:R-:W2:Y:S03]  /*1b750*/  SHFL.IDX PT, R6, R21, RZ, 0x181f ;  /* 0x00181fff15067589 */ /* 0x000ea600000e0000 */
[----:B------:R-:W-:Y:S01]  /*1b760*/  ISETP.GE.OR P3, PT, R2, R54, P0 ;  /* 0x000000360200720c */ /* 0x000fe20000766670 */
[----:B------:R-:W3:Y:S01]  /*1b770*/  SHFL.IDX PT, R7, R20, RZ, 0x181f ;  /* 0x00181fff14077589 */ /* 0x000ee200000e0000 */
[----:B------:R-:W-:-:S03]  /*1b780*/  IADD3 R2, R22, 0x30, RZ ;  /* 0x0000003016027810 */ /* 0x000fc60007ffe0ff */
[----:B------:R-:W-:Y:S01]  /*1b790*/  LDS.128 R24, [R0+0x80] ;  /* 0x0000800000187984 */ /* 0x000fe20000000c00 */
[----:B------:R-:W-:-:S03]  /*1b7a0*/  ISETP.GE.OR P2, PT, R2, R54, P0 ;  /* 0x000000360200720c */ /* 0x000fc60000746670 */
[----:B------:R-:W4:Y:S04]  /*1b7b0*/  SHFL.IDX PT, R5, R20, 0x1, 0x181f ;  /* 0x00381f0014057f89 */ /* 0x000f2800000e0000 */
[----:B------:R-:W4:Y:S04]  /*1b7c0*/  SHFL.IDX PT, R11, R20, 0x2, 0x181f ;  /* 0x00581f00140b7f89 */ /* 0x000f2800000e0000 */
[----:B------:R-:W4:Y:S01]  /*1b7d0*/  SHFL.IDX PT, R10, R21, 0x3, 0x181f ;  /* 0x00781f00150a7f89 */ /* 0x000f2200000e0000 */
[----:B-1----:R-:W-:-:S03]  /*1b7e0*/  @!P4 LEA R4, P6, R8, R3, 0x1 ;  /* 0x000000030804c211 */ /* 0x002fc600078c08ff */
[----:B------:R-:W1:Y:S01]  /*1b7f0*/  LDS.128 R16, [R0+0x880] ;  /* 0x0008800000107984 */ /* 0x000e620000000c00 */
[----:B--2---:R-:W-:-:S03]  /*1b800*/  @!P1 LEA R6, P5, R8, R6, 0x1 ;  /* 0x0000000608069211 */ /* 0x004fc600078a08ff */
[----:B------:R-:W2:Y:S01]  /*1b810*/  LDS.128 R12, [R0+0x1080] ;  /* 0x00108000000c7984 */ /* 0x000ea20000000c00 */
[----:B---3--:R-:W-:-:S03]  /*1b820*/  @!P1 LEA.HI.X R7, R8, R7, R52, 0x1, P5 ;  /* 0x0000000708079211 */ /* 0x008fc600028f0c34 */
[----:B------:R-:W3:Y:S02]  /*1b830*/  LDS.128 R28, [R0+0x1880] ;  /* 0x00188000001c7984 */ /* 0x000ee40000000c00 */
[----:B------:R-:W-:Y:S02]  /*1b840*/  P2R R2, PR, RZ, 0x40 ;  /* 0x00000040ff027803 */ /* 0x000fe40000000000 */
[----:B------:R-:W-:Y:S01]  /*1b850*/  LDS.128 R32, [R0+0x2080] ;  /* 0x0020800000207984 */ /* 0x000fe20000000c00 */
[----:B------:R-:W-:Y:S02]  /*1b860*/  ISETP.GE.OR P6, PT, R23, R54, P0 ;  /* 0x000000361700720c */ /* 0x000fe400007c6670 */
[----:B------:R-:W-:Y:S01]  /*1b870*/  ISETP.NE.AND P5, PT, R2, RZ, PT ;  /* 0x000000ff0200720c */ /* 0x000fe20003fa5270 */
[----:B------:R-:W-:Y:S03]  /*1b880*/  LDS.128 R36, [R0+0x2880] ;  /* 0x0028800000247984 */ /* 0x000fe60000000c00 */
[C---:B----4-:R-:W-:Y:S01]  /*1b890*/  @!P4 LEA.HI.X R5, R8.reuse, R5, R52, 0x1, P5 ;  /* 0x000000050805c211 */ /* 0x050fe200028f0c34 */
[----:B------:R-:W-:Y:S01]  /*1b8a0*/  LDS.128 R40, [R0+0x3080] ;  /* 0x0030800000287984 */ /* 0x000fe20000000c00 */
[----:B------:R-:W-:-:S03]  /*1b8b0*/  @!P3 LEA R2, P5, R8, R9, 0x1 ;  /* 0x000000090802b211 */ /* 0x000fc600078a08ff */
[----:B------:R-:W4:Y:S01]  /*1b8c0*/  SHFL.IDX PT, R23, R21, 0x4, 0x181f ;  /* 0x00981f0015177f89 */ /* 0x000f2200000e0000 */
[C-C-:B------:R-:W-:Y:S02]  /*1b8d0*/  @!P3 LEA.HI.X R3, R8.reuse, R11, R52.reuse, 0x1, P5 ;  /* 0x0000000b0803b211 */ /* 0x140fe400028f0c34 */
[C---:B------:R-:W-:Y:S01]  /*1b8e0*/  @!P2 LEA R10, P5, R8.reuse, R10, 0x1 ;  /* 0x0000000a080aa211 */ /* 0x040fe200078a08ff */
[----:B------:R-:W4:Y:S03]  /*1b8f0*/  SHFL.IDX PT, R9, R21, 0x5, 0x181f ;  /* 0x00b81f0015097f89 */ /* 0x000f2600000e0000 */
[----:B------:R-:W-:Y:S02]  /*1b900*/  @!P2 LEA.HI.X R11, R8, R44, R52, 0x1, P5 ;  /* 0x0000002c080ba211 */ /* 0x000fe400028f0c34 */
[-C--:B------:R-:W-:Y:S02]  /*1b910*/  ISETP.GE.OR P5, PT, R45, R54.reuse, P0 ;  /* 0x000000362d00720c */ /* 0x080fe400007a6670 */
[----:B------:R4:W4:Y:S04]  /*1b920*/  LDS.128 R44, [R0+0x3880] ;  /* 0x00388000002c7984 */ /* 0x0009280000000c00 */
[----:B------:R4:W-:Y:S01]  /*1b930*/  @!P1 ST.E.128 [R6.64], R24 ;  /* 0x0000001806009985 */ /* 0x0009e2000c101d0c */
[----:B------:R-:W-:-:S03]  /*1b940*/  ISETP.GE.OR P1, PT, R53, R54, P0 ;  /* 0x000000363500720c */ /* 0x000fc60000726670 */
[----:B-1----:R1:W-:Y:S04]  /*1b950*/  @!P4 ST.E.128 [R4.64], R16 ;  /* 0x000000100400c985 */ /* 0x0023e8000c101d0c */
[----:B--2---:R2:W-:Y:S04]  /*1b960*/  @!P3 ST.E.128 [R2.64], R12 ;  /* 0x0000000c0200b985 */ /* 0x0045e8000c101d0c */
[----:B---3--:R3:W-:Y:S01]  /*1b970*/  @!P2 ST.E.128 [R10.64], R28 ;  /* 0x0000001c0a00a985 */ /* 0x0087e2000c101d0c */
[----:B----4-:R-:W-:-:S04]  /*1b980*/  IADD3 R0, R22, 0x70, RZ ;  /* 0x0000007016007810 */ /* 0x010fc80007ffe0ff */
[----:B------:R-:W-:Y:S02]  /*1b990*/  ISETP.GE.OR P0, PT, R0, R54, P0 ;  /* 0x000000360000720c */ /* 0x000fe40000706670 */
[C---:B------:R-:W-:Y:S02]  /*1b9a0*/  @!P6 LEA R6, P4, R8.reuse, R23, 0x1 ;  /* 0x000000170806e211 */ /* 0x040fe400078808ff */
[C---:B-1----:R-:W-:Y:S02]  /*1b9b0*/  @!P5 LEA R4, P3, R8.reuse, R9, 0x1 ;  /* 0x000000090804d211 */ /* 0x042fe400078608ff */
[C-C-:B------:R-:W-:Y:S02]  /*1b9c0*/  @!P6 LEA.HI.X R7, R8.reuse, R51, R52.reuse, 0x1, P4 ;  /* 0x000000330807e211 */ /* 0x140fe400020f0c34 */
[C---:B--2---:R-:W-:Y:S02]  /*1b9d0*/  @!P1 LEA R2, P2, R8.reuse, R48, 0x1 ;  /* 0x0000003008029211 */ /* 0x044fe400078408ff */
[C-C-:B------:R-:W-:Y:S01]  /*1b9e0*/  @!P5 LEA.HI.X R5, R8.reuse, R50, R52.reuse, 0x1, P3 ;  /* 0x000000320805d211 */ /* 0x140fe200018f0c34 */
[----:B------:R3:W-:Y:S01]  /*1b9f0*/  @!P6 ST.E.128 [R6.64], R32 ;  /* 0x000000200600e985 */ /* 0x0007e2000c101d0c */
[----:B------:R-:W-:-:S03]  /*1ba00*/  @!P1 LEA.HI.X R3, R8, R49, R52, 0x1, P2 ;  /* 0x0000003108039211 */ /* 0x000fc600010f0c34 */
[----:B------:R3:W-:Y:S04]  /*1ba10*/  @!P5 ST.E.128 [R4.64], R36 ;  /* 0x000000240400d985 */ /* 0x0007e8000c101d0c */
[----:B------:R3:W1:Y:S04]  /*1ba20*/  SHFL.IDX PT, R6, R21, 0x7, 0x181f ;  /* 0x00f81f0015067f89 */ /* 0x00066800000e0000 */
[----:B------:R3:W2:Y:S04]  /*1ba30*/  SHFL.IDX PT, R4, R20, 0x7, 0x181f ;  /* 0x00f81f0014047f89 */ /* 0x0006a800000e0000 */
[----:B------:R3:W-:Y:S01]  /*1ba40*/  @!P1 ST.E.128 [R2.64], R40 ;  /* 0x0000002802009985 */ /* 0x0007e2000c101d0c */
[----:B------:R-:W-:Y:S05]  /*1ba50*/  @P0 EXIT ;  /* 0x000000000000094d */ /* 0x000fea0003800000 */
[----:B-1-3--:R-:W-:-:S04]  /*1ba60*/  LEA R2, P0, R8, R6, 0x1 ;  /* 0x0000000608027211 */ /* 0x00afc800078008ff */
[----:B--2---:R-:W-:-:S05]  /*1ba70*/  LEA.HI.X R3, R8, R4, R52, 0x1, P0 ;  /* 0x0000000408037211 */ /* 0x004fca00000f0c34 */
[----:B------:R-:W-:Y:S01]  /*1ba80*/  ST.E.128 [R2.64], R44 ;  /* 0x0000002c02007985 */ /* 0x000fe2000c101d0c */
[----:B------:R-:W-:Y:S05]  /*1ba90*/  EXIT ;  /* 0x000000000000794d */ /* 0x000fea0003800000 */
.L_x_205:
[----:B------:R-:W1:Y:S01]  /*1baa0*/  S2R R8, SR_TID.X ;  /* 0x0000000000087919 */ /* 0x000e620000002100 */
[----:B------:R-:W-:Y:S03]  /*1bab0*/  BSSY B0, `(.L_x_206) ;  /* 0x0000027000007945 */ /* 0x000fe60003800000 */
[----:B------:R-:W2:Y:S01]  /*1bac0*/  S2R R10, SR_CTAID.Z ;  /* 0x00000000000a7919 */ /* 0x000ea20000002700 */
[----:B-1----:R-:W-:Y:S02]  /*1bad0*/  ISETP.GT.AND P0, PT, R8, 0x7f, PT ;  /* 0x0000007f0800780c */ /* 0x002fe40003f04270 */
[----:B--2---:R-:W-:-:S11]  /*1bae0*/  SHF.R.S32.HI R11, RZ, 0x1f, R10 ;  /* 0x0000001fff0b7819 */ /* 0x004fd6000001140a */
[----:B------:R-:W-:Y:S05]  /*1baf0*/  @P0 BRA `(.L_x_207) ;  /* 0x0000022000000947 */ /* 0x000fea0003800000 */
[----:B------:R-:W1:Y:S01]  /*1bb00*/  S2R R5, SR_CTAID.X ;  /* 0x0000000000057919 */ /* 0x000e620000002500 */
[----:B------:R-:W-:-:S05]  /*1bb10*/  MOV R2, c[0x0][0x4e8] ;  /* 0x00013a0000027a02 */ /* 0x000fca0000000f00 */
[----:B------:R-:W-:Y:S01]  /*1bb20*/  IMAD R0, R2, c[0x0][0x388], RZ ;  /* 0x0000e20002007a24 */ /* 0x000fe200078e02ff */
[----:B-1----:R-:W-:-:S04]  /*1bb30*/  LEA R5, R5, R8, 0x7 ;  /* 0x0000000805057211 */ /* 0x002fc800078e38ff */
[----:B------:R-:W-:-:S13]  /*1bb40*/  ISETP.GE.AND P0, PT, R5, R0, PT ;  /* 0x000000000500720c */ /* 0x000fda0003f06270 */
[----:B------:R-:W-:Y:S05]  /*1bb50*/  @P0 BRA `(.L_x_207) ;  /* 0x000001c000000947 */ /* 0x000fea0003800000 */
[----:B------:R-:W1:Y:S01]  /*1bb60*/  S2R R4, SR_CTAID.Y ;  /* 0x0000000000047919 */ /* 0x000e620000002600 */
[----:B------:R-:W-:Y:S02]  /*1bb70*/  ISETP.NE.AND P0, PT, R2, 0x1, PT ;  /* 0x000000010200780c */ /* 0x000fe40003f05270 */
[----:B------:R-:W-:-:S11]  /*1bb80*/  MOV R0, R5 ;  /* 0x0000000500007202 */ /* 0x000fd60000000f00 */
[----:B------:R-:W-:-:S05]  /*1bb90*/  @P0 IMAD.HI.U32 R2, R5, c[0x0][0x4ec], RZ ;  /* 0x00013b0005020a27 */ /* 0x000fca00078e00ff */
[----:B------:R-:W-:Y:S02]  /*1bba0*/  @P0 SHF.R.U32.HI R0, RZ, c[0x0][0x4f0], R2 ;  /* 0x00013c00ff000a19 */ /* 0x000fe40000011602 */
[----:B-1----:R-:W-:Y:S01]  /*1bbb0*/  SHF.R.S32.HI R3, RZ, 0x1f, R4 ;  /* 0x0000001fff037819 */ /* 0x002fe20000011404 */
[----:B------:R-:W-:-:S04]  /*1bbc0*/  IMAD.WIDE.U32 R6, R4, c[0x0][0x490], RZ ;  /* 0x0001240004067a25 */ /* 0x000fc800078e00ff */
[----:B------:R-:W-:-:S04]  /*1bbd0*/  IMAD R3, R3, c[0x0][0x490], RZ ;  /* 0x0001240003037a24 */ /* 0x000fc800078e02ff */
[----:B------:R-:W-:Y:S01]  /*1bbe0*/  IMAD R2, R4, c[0x0][0x494], R3 ;  /* 0x0001250004027a24 */ /* 0x000fe200078e0203 */
[----:B------:R-:W-:-:S04]  /*1bbf0*/  IADD3 R4, -R0, RZ, RZ ;  /* 0x000000ff00047210 */ /* 0x000fc80007ffe1ff */
[----:B------:R-:W-:Y:S01]  /*1bc00*/  IADD3 R3, R7, R2, RZ ;  /* 0x0000000207037210 */ /* 0x000fe20007ffe0ff */
[----:B------:R-:W-:Y:S02]  /*1bc10*/  IMAD.MOV.U32 R2, RZ, RZ, R6 ;  /* 0x000000ffff027224 */ /* 0x000fe400078e0006 */
[----:B------:R-:W-:Y:S02]  /*1bc20*/  IMAD R7, R11, c[0x0][0x498], RZ ;  /* 0x000126000b077a24 */ /* 0x000fe400078e02ff */
[----:B------:R-:W-:Y:S02]  /*1bc30*/  IMAD R4, R4, c[0x0][0x4e8], R5 ;  /* 0x00013a0004047a24 */ /* 0x000fe400078e0205 */
[----:B------:R-:W-:-:S03]  /*1bc40*/  IMAD.WIDE.U32 R2, R10, c[0x0][0x498], R2 ;  /* 0x000126000a027a25 */ /* 0x000fc600078e0002 */
[----:B------:R-:W-:Y:S01]  /*1bc50*/  SHF.R.S32.HI R5, RZ, 0x1f, R4 ;  /* 0x0000001fff057819 */ /* 0x000fe20000011404 */
[----:B------:R-:W-:Y:S01]  /*1bc60*/  IMAD R6, R10, c[0x0][0x49c], R7 ;  /* 0x000127000a067a24 */ /* 0x000fe200078e0207 */
[----:B------:R-:W-:Y:S02]  /*1bc70*/  SHF.R.S32.HI R7, RZ, 0x1f, R0 ;  /* 0x0000001fff077819 */ /* 0x000fe40000011400 */
[----:B------:R-:W-:Y:S01]  /*1bc80*/  IADD3 R2, P0, R0, R2, RZ ;  /* 0x0000000200027210 */ /* 0x000fe20007f1e0ff */
[----:B------:R-:W-:-:S03]  /*1bc90*/  IMAD R0, R5, c[0x0][0x488], RZ ;  /* 0x0001220005007a24 */ /* 0x000fc600078e02ff */
[----:B------:R-:W-:Y:S01]  /*1bca0*/  IADD3.X R3, R7, R3, R6, P0, !PT ;  /* 0x0000000307037210 */ /* 0x000fe200007fe406 */
[----:B------:R-:W-:-:S04]  /*1bcb0*/  IMAD R0, R4, c[0x0][0x48c], R0 ;  /* 0x0001230004007a24 */ /* 0x000fc800078e0200 */
[----:B------:R-:W-:-:S05]  /*1bcc0*/  IMAD.WIDE.U32 R2, R4, c[0x0][0x488], R2 ;  /* 0x0001220004027a25 */ /* 0x000fca00078e0002 */
[----:B------:R-:W-:Y:S02]  /*1bcd0*/  IADD3 R0, R3, R0, RZ ;  /* 0x0000000003007210 */ /* 0x000fe40007ffe0ff */
[----:B------:R-:W-:-:S04]  /*1bce0*/  LEA R4, P0, R2, c[0x0][0x450], 0x2 ;  /* 0x0001140002047a11 */ /* 0x000fc800078010ff */
[----:B------:R-:W-:Y:S01]  /*1bcf0*/  LEA.HI.X R5, R2, c[0x0][0x454], R0, 0x2, P0 ;  /* 0x0001150002057a11 */ /* 0x000fe200000f1400 */
[----:B------:R-:W-:-:S05]  /*1bd00*/  IMAD.MOV.U32 R0, RZ, RZ, -0x800000 ;  /* 0xff800000ff007424 */ /* 0x000fca00078e00ff */
[----:B------:R1:W-:Y:S03]  /*1bd10*/  STG.E [R4.64], R0 ;  /* 0x0000000004007986 */ /* 0x0003e6000c10190c */
.L_x_207:
[----:B------:R-:W-:Y:S05]  /*1bd20*/  BSYNC B0 ;  /* 0x0000000000007941 */ /* 0x000fea0003800000 */
.L_x_206:
[----:B------:R-:W2:Y:S01]  /*1bd30*/  S2R R6, SR_CTAID.Y ;  /* 0x0000000000067919 */ /* 0x000ea20000002600 */
[----:B-1----:R-:W-:Y:S01]  /*1bd40*/  SHF.R.S32.HI R0, RZ, 0x1f, R8 ;  /* 0x0000001fff007819 */ /* 0x002fe20000011408 */
[----:B------:R-:W-:Y:S02]  /*1bd50*/  IMAD.MOV.U32 R20, RZ, RZ, c[0x0][0x4e8] ;  /* 0x00013a00ff147624 */ /* 0x000fe400078e00ff */
[----:B------:R-:W1:Y:S01]  /*1bd60*/  S2R R12, SR_CTAID.X ;  /* 0x00000000000c7919 */ /* 0x000e620000002500 */
[----:B------:R-:W-:Y:S02]  /*1bd70*/  LEA.HI R0, R0, R8, RZ, 0x3 ;  /* 0x0000000800007211 */ /* 0x000fe400078f18ff */
[C---:B------:R-:W-:Y:S01]  /*1bd80*/  ISETP.NE.AND P0, PT, R20.reuse, 0x1, PT ;  /* 0x000000011400780c */ /* 0x040fe20003f05270 */
[----:B------:R-:W-:Y:S01]  /*1bd90*/  IMAD R20, R20, c[0x0][0x388], RZ ;  /* 0x0000e20014147a24 */ /* 0x000fe200078e02ff */
[----:B------:R-:W-:Y:S02]  /*1bda0*/  LOP3.LUT R2, R0, 0xfffffff8, RZ, 0xc0, !PT ;  /* 0xfffffff800027812 */ /* 0x000fe400078ec0ff */
[----:B------:R-:W-:-:S03]  /*1bdb0*/  SHF.R.S32.HI R9, RZ, 0x3, R0 ;  /* 0x00000003ff097819 */ /* 0x000fc60000011400 */
[----:B------:R-:W-:-:S04]  /*1bdc0*/  IMAD.IADD R8, R8, 0x1, -R2 ;  /* 0x0000000108087824 */ /* 0x000fc800078e0a02 */
[----:B------:R-:W-:Y:S01]  /*1bdd0*/  IMAD R0, R8, 0x10, R9 ;  /* 0x0000001008007824 */ /* 0x000fe200078e0209 */
[----:B--2---:R-:W-:-:S03]  /*1bde0*/  SHF.R.S32.HI R3, RZ, 0x1f, R6 ;  /* 0x0000001fff037819 */ /* 0x004fc60000011406 */
[----:B-1----:R-:W-:Y:S02]  /*1bdf0*/  IMAD R5, R12, 0x80, R0 ;  /* 0x000000800c057824 */ /* 0x002fe400078e0200 */
[----:B------:R-:W-:Y:S02]  /*1be00*/  IMAD R2, R3, c[0x0][0x3e8], RZ ;  /* 0x0000fa0003027a24 */ /* 0x000fe400078e02ff */
[----:B------:R-:W-:-:S04]  /*1be10*/  @P0 IMAD.HI.U32 R4, R5, c[0x0][0x4ec], RZ ;  /* 0x00013b0005040a27 */ /* 0x000fc800078e00ff */
[C---:B------:R-:W-:Y:S02]  /*1be20*/  IMAD R2, R6.reuse, c[0x0][0x3ec], R2 ;  /* 0x0000fb0006027a24 */ /* 0x040fe400078e0202 */
[----:B------:R-:W-:-:S04]  /*1be30*/  IMAD.WIDE.U32 R6, R6, c[0x0][0x3e8], RZ ;  /* 0x0000fa0006067a25 */ /* 0x000fc800078e00ff */
[----:B------:R-:W-:Y:S01]  /*1be40*/  IMAD.MOV.U32 R0, RZ, RZ, R5 ;  /* 0x000000ffff007224 */ /* 0x000fe200078e0005 */
[----:B------:R-:W-:Y:S01]  /*1be50*/  @P0 SHF.R.U32.HI R0, RZ, c[0x0][0x4f0], R4 ;  /* 0x00013c00ff000a19 */ /* 0x000fe20000011604 */
[----:B------:R-:W-:Y:S02]  /*1be60*/  IMAD.IADD R3, R7, 0x1, R2 ;  /* 0x0000000107037824 */ /* 0x000fe400078e0202 */
[----:B------:R-:W-:Y:S02]  /*1be70*/  IMAD R7, R11, c[0x0][0x3f0], RZ ;  /* 0x0000fc000b077a24 */ /* 0x000fe400078e02ff */
[----:B------:R-:W-:Y:S01]  /*1be80*/  IMAD.MOV.U32 R2, RZ, RZ, R6 ;  /* 0x000000ffff027224 */ /* 0x000fe200078e0006 */
[----:B------:R-:W-:Y:S01]  /*1be90*/  SHF.R.S32.HI R6, RZ, 0x1f, R0 ;  /* 0x0000001fff067819 */ /* 0x000fe20000011400 */
[C---:B------:R-:W-:Y:S02]  /*1bea0*/  IMAD R7, R10.reuse, c[0x0][0x3f4], R7 ;  /* 0x0000fd000a077a24 */ /* 0x040fe400078e0207 */
[----:B------:R-:W-:-:S04]  /*1beb0*/  IMAD.WIDE.U32 R2, R10, c[0x0][0x3f0], R2 ;  /* 0x0000fc000a027a25 */ /* 0x000fc800078e0002 */
        /* <DEDUP_REMOVED lines=31> */
[----:B------:R-:W-:Y:S01]  /*1c0b0*/  ISETP.GE.OR P3, PT, R10, R20, P0 ;  /* 0x000000140a00720c */ /* 0x000fe20000766670 */
        /* <DEDUP_REMOVED lines=45> */
.L_x_208:
        /* <DEDUP_REMOVED lines=15> */
.L_x_738:


//--------------------- .text._ZN7cutlass13device_kernelIN5flash19enable_sm80_to_sm89INS1_16FlashAttnFwdSm80INS1_25CollectiveMainloopFwdSm80ILi4ELi1ELb0EN4cute5tupleIJNS5_1CILi128EEENS7_ILi96EEENS7_ILi64EEEEEELi64ENS_6half_tEfNS_4arch4Sm80ELb0ELb1ELb1ELb1ELb0ELb0ELb1ELb0EEENS1_21CollectiveEpilogueFwdINS6_IJS8_SA_S9_EEENS6_IJNS7_ILi1EEESI_SI_EEESC_SE_Li128ELb1ELb1ELb0ELb0EEENS1_19SingleTileSchedulerILb1ELb0ELb1ELi128EEEEEEEEEvNT_6ParamsE --------------------------
	.section	.text._ZN7cutlass13device_kernelIN5flash19enable_sm80_to_sm89INS1_16FlashAttnFwdSm80INS1_25CollectiveMainloopFwdSm80ILi4ELi1ELb0EN4cute5tupleIJNS5_1CILi128EEENS7_ILi96EEENS7_ILi64EEEEEELi64ENS_6half_tEfNS_4arch4Sm80ELb0ELb1ELb1ELb1ELb0ELb0ELb1ELb0EEENS1_21CollectiveEpilogueFwdINS6_IJS8_SA_S9_EEENS6_IJNS7_ILi1EEESI_SI_EEESC_SE_Li128ELb1ELb1ELb0ELb0EEENS1_19SingleTileSchedulerILb1ELb0ELb1ELi128EEEEEEEEEvNT_6ParamsE,"ax",@progbits
	.sectioninfo	@"SHI_REGISTERS=255"
	.align	128
.text._ZN7cutlass13device_kernelIN5flash19enable_sm80_to_sm89INS1_16FlashAttnFwdSm80INS1_25CollectiveMainloopFwdSm80ILi4ELi1ELb0EN4cute5tupleIJNS5_1CILi128EEENS7_ILi96EEENS7_ILi64EEEEEELi64ENS_6half_tEfNS_4arch4Sm80ELb0ELb1ELb1ELb1ELb0ELb0ELb1ELb0EEENS1_21CollectiveEpilogueFwdINS6_IJS8_SA_S9_EEENS6_IJNS7_ILi1EEESI_SI_EEESC_SE_Li128ELb1ELb1ELb0ELb0EEENS1_19SingleTileSchedulerILb1ELb0ELb1ELi128EEEEEEEEEvNT_6ParamsE:
        .type           _ZN7cutlass13device_kernelIN5flash19enable_sm80_to_sm89INS1_16FlashAttnFwdSm80INS1_25CollectiveMainloopFwdSm80ILi4ELi1ELb0EN4cute5tupleIJNS5_1CILi128EEENS7_ILi96EEENS7_ILi64EEEEEELi64ENS_6half_tEfNS_4arch4Sm80ELb0ELb1ELb1ELb1ELb0ELb0ELb1ELb0EEENS1_21CollectiveEpilogueFwdINS6_IJS8_SA_S9_EEENS6_IJNS7_ILi1EEESI_SI_EEESC_SE_Li128ELb1ELb1ELb0ELb0EEENS1_19SingleTileSchedulerILb1ELb0ELb1ELi128EEEEEEEEEvNT_6ParamsE,@function
        .size           _ZN7cutlass13device_kernelIN5flash19enable_sm80_to_sm89INS1_16FlashAttnFwdSm80INS1_25CollectiveMainloopFwdSm80ILi4ELi1ELb0EN4cute5tupleIJNS5_1CILi128EEENS7_ILi96EEENS7_ILi64EEEEEELi64ENS_6half_tEfNS_4arch4Sm80ELb0ELb1ELb1ELb1ELb0ELb0ELb1ELb0EEENS1_21CollectiveEpilogueFwdINS6_IJS8_SA_S9_EEENS6_IJNS7_ILi1EEESI_SI_EEESC_SE_Li128ELb1ELb1ELb0ELb0EEENS1_19SingleTileSchedulerILb1ELb0ELb1ELi128EEEEEEEEEvNT_6ParamsE,(.L_x_739 - _ZN7cutlass13device_kernelIN5flash19enable_sm80_to_sm89INS1_16FlashAttnFwdSm80INS1_25CollectiveMainloopFwdSm80ILi4ELi1ELb0EN4cute5tupleIJNS5_1CILi128EEENS7_ILi96EEENS7_ILi64EEEEEELi64ENS_6half_tEfNS_4arch4Sm80ELb0ELb1ELb1ELb1ELb0ELb0ELb1ELb0EEENS1_21CollectiveEpilogueFwdINS6_IJS8_SA_S9_EEENS6_IJNS7_ILi1EEESI_SI_EEESC_SE_Li128ELb1ELb1ELb0ELb0EEENS1_19SingleTileSchedulerILb1ELb0ELb1ELi128EEEEEEEEEvNT_6ParamsE)
        .other          _ZN7cutlass13device_kernelIN5flash19enable_sm80_to_sm89INS1_16FlashAttnFwdSm80INS1_25CollectiveMainloopFwdSm80ILi4ELi1ELb0EN4cute5tupleIJNS5_1CILi128EEENS7_ILi96EEENS7_ILi64EEEEEELi64ENS_6half_tEfNS_4arch4Sm80ELb0ELb1ELb1ELb1ELb0ELb0ELb1ELb0EEENS1_21CollectiveEpilogueFwdINS6_IJS8_SA_S9_EEENS6_IJNS7_ILi1EEESI_SI_EEESC_SE_Li128ELb1ELb1ELb0ELb0EEENS1_19SingleTileSchedulerILb1ELb0ELb1ELi128EEEEEEEEEvNT_6ParamsE,@"STO_CUDA_ENTRY STV_DEFAULT"
_ZN7cutlass13device_kernelIN5flash19enable_sm80_to_sm89INS1_16FlashAttnFwdSm80INS1_25CollectiveMainloopFwdSm80ILi4ELi1ELb0EN4cute5tupleIJNS5_1CILi128EEENS7_ILi96EEENS7_ILi64EEEEEELi64ENS_6half_tEfNS_4arch4Sm80ELb0ELb1ELb1ELb1ELb0ELb0ELb1ELb0EEENS1_21CollectiveEpilogueFwdINS6_IJS8_SA_S9_EEENS6_IJNS7_ILi1EEESI_SI_EEESC_SE_Li128ELb1ELb1ELb0ELb0EEENS1_19SingleTileSchedulerILb1ELb0ELb1ELi128EEEEEEEEEvNT_6ParamsE:
[----:B------:R-:W-:Y:S02]  /*0000*/  MOV R1, c[0x0][0x28] ;  /* 0x00000a0000017a02 */ /* 0x000fe40000000f00 */
[----:B------:R-:W1:Y:S01]  /*0010*/  S2R R209, SR_TID.X ;  /* 0x0000000000d17919 */ /* 0x000e620000002100 */
[----:B------:R-:W-:Y:S01]  /*0020*/  IMAD.MOV.U32 R10, RZ, RZ, 0x4 ;  /* 0x00000004ff0a7424 */ /* 0x000fe200078e00ff */
[----:B------:R-:W2:Y:S01]  /*0030*/  S2UR UR4, SR_CTAID.X ;  /* 0x00000000000479c3 */ /* 0x000ea20000002500 */
[----:B------:R-:W-:Y:S01]  /*0040*/  ULDC.64 UR40, c[0x0][0x118] ;  /* 0x0000460000287ab9 */ /* 0x000fe20000000a00 */
[----:B------:R-:W3:Y:S01]  /*0050*/  S2R R5, SR_CTAID.Z ;  /* 0x0000000000057919 */ /* 0x000ee20000002700 */
[----:B------:R-:W-:Y:S02]  /*0060*/  IADD3 R1, R1, -0x70, RZ ;  /* 0xffffff9001017810 */ /* 0x000fe40007ffe0ff */
[----:B-1----:R-:W-:Y:S01]  /*0070*/  SHF.R.U32.HI R0, RZ, 0x5, R209 ;  /* 0x00000005ff007819 */ /* 0x002fe200000116d1 */
[----:B---3--:R-:W-:-:S05]  /*0080*/  IMAD.WIDE R2, R5, R10, c[0x0][0x568] ;  /* 0x00015a0005027625 */ /* 0x008fca00078e020a */
[----:B------:R-:W1:Y:S02]  /*0090*/  SHFL.IDX PT, R0, R0, RZ, 0x1f ;  /* 0x00001fff00007589 */ /* 0x000e6400000e0000 */
[----:B-1----:R-:W-:-:S13]  /*00a0*/  ISETP.NE.AND P0, PT, R0, RZ, PT ;  /* 0x000000ff0000720c */ /* 0x002fda0003f05270 */
[----:B--2---:R-:W-:Y:S05]  /*00b0*/  @!P0 BRA `(.L_x_209) ;  /* 0x0000015000008947 */ /* 0x004fea0003800000 */
[----:B------:R-:W-:-:S04]  /*00c0*/  ISETP.NE.U32.AND P0, PT, RZ, c[0x0][0x568], PT ;  /* 0x00015a00ff007a0c */ /* 0x000fc80003f05070 */
[----:B------:R-:W-:-:S13]  /*00d0*/  ISETP.NE.AND.EX P0, PT, RZ, c[0x0][0x56c], PT, P0 ;  /* 0x00015b00ff007a0c */ /* 0x000fda0003f05300 */
[----:B------:R-:W-:Y:S05]  /*00e0*/  @!P0 BRA `(.L_x_210) ;  /* 0x0000002000008947 */ /* 0x000fea0003800000 */
[----:B------:R1:W5:Y:S01]  /*00f0*/  LDG.E R0, [R2.64] ;  /* 0x0000002802007981 */ /* 0x000362000c1e1900 */
[----:B------:R-:W-:Y:S05]  /*0100*/  BRA `(.L_x_211) ;  /* 0x0000009000007947 */ /* 0x000fea0003800000 */
.L_x_210:
        /* <DEDUP_REMOVED lines=8> */
.L_x_212:
[----:B------:R-:W-:-:S04]  /*0190*/  MOV R0, c[0x0][0x54c] ;  /* 0x0001530000007a02 */ /* 0x000fc80000000f00 */
.L_x_211:
[----:B------:R-:W-:Y:S01]  /*01a0*/  USHF.L.U32 UR4, UR4, 0x7, URZ ;  /* 0x0000000704047899 */ /* 0x000fe2000800063f */
[----:B-----5:R-:W-:-:S05]  /*01b0*/  IMAD R0, R0, c[0x0][0x548], RZ ;  /* 0x0001520000007a24 */ /* 0x020fca00078e02ff */
[----:B------:R-:W-:-:S04]  /*01c0*/  MOV R6, UR4 ;  /* 0x0000000400067c02 */ /* 0x000fc80008000f00 */
[----:B------:R-:W-:-:S04]  /*01d0*/  ISETP.GE.AND P0, PT, R6, R0, PT ;  /* 0x000000000600720c */ /* 0x000fc80003f06270 */
[----:B------:R-:W-:-:S05]  /*01e0*/  SEL R0, R5, 0xffffffff, !P0 ;  /* 0xffffffff05007807 */ /* 0x000fca0004000000 */
[----:B------:R2:W-:Y:S01]  /*01f0*/  STL [R1+0x48], R0 ;  /* 0x0000480001007387 */ /* 0x0005e20000100800 */
[----:B------:R-:W-:Y:S05]  /*0200*/  BRA `(.L_x_213) ;  /* 0x0000014000007947 */ /* 0x000fea0003800000 */
.L_x_209:
[----:B------:R-:W-:-:S04]  /*0210*/  ISETP.NE.U32.AND P0, PT, RZ, c[0x0][0x568], PT ;  /* 0x00015a00ff007a0c */ /* 0x000fc80003f05070 */
[----:B------:R-:W-:-:S13]  /*0220*/  ISETP.NE.AND.EX P0, PT, RZ, c[0x0][0x56c], PT, P0 ;  /* 0x00015b00ff007a0c */ /* 0x000fda0003f05300 */
[----:B------:R-:W-:Y:S05]  /*0230*/  @!P0 BRA `(.L_x_214) ;  /* 0x0000002000008947 */ /* 0x000fea0003800000 */
[----:B------:R1:W5:Y:S01]  /*0240*/  LDG.E R0, [R2.64] ;  /* 0x0000002802007981 */ /* 0x000362000c1e1900 */
[----:B------:R-:W-:Y:S05]  /*0250*/  BRA `(.L_x_215) ;  /* 0x0000009000007947 */ /* 0x000fea0003800000 */
.L_x_214:
        /* <DEDUP_REMOVED lines=8> */
.L_x_216:
[----:B------:R-:W-:-:S04]  /*02e0*/  MOV R0, c[0x0][0x54c] ;  /* 0x0001530000007a02 */ /* 0x000fc80000000f00 */
.L_x_215:
[----:B------:R-:W-:Y:S01]  /*02f0*/  USHF.L.U32 UR4, UR4, 0x7, URZ ;  /* 0x0000000704047899 */ /* 0x000fe2000800063f */
[----:B-----5:R-:W-:-:S05]  /*0300*/  IMAD R0, R0, c[0x0][0x548], RZ ;  /* 0x0001520000007a24 */ /* 0x020fca00078e02ff */
[----:B------:R-:W-:-:S04]  /*0310*/  MOV R6, UR4 ;  /* 0x0000000400067c02 */ /* 0x000fc80008000f00 */
[----:B------:R-:W-:-:S04]  /*0320*/  ISETP.GE.AND P0, PT, R6, R0, PT ;  /* 0x000000000600720c */ /* 0x000fc80003f06270 */
[----:B------:R-:W-:-:S05]  /*0330*/  SEL R0, R5, 0xffffffff, !P0 ;  /* 0xffffffff05007807 */ /* 0x000fca0004000000 */
[----:B------:R2:W-:Y:S04]  /*0340*/  STL [R1+0x48], R0 ;  /* 0x0000480001007387 */ /* 0x0005e80000100800 */
.L_x_213:
[----:B------:R-:W3:Y:S02]  /*0350*/  LDL R35, [R1+0x48] ;  /* 0x0000480001237983 */ /* 0x000ee40000100800 */
[----:B---3--:R-:W-:-:S13]  /*0360*/  ISETP.GE.AND P0, PT, R35, RZ, PT ;  /* 0x000000ff2300720c */ /* 0x008fda0003f06270 */
[----:B------:R-:W-:Y:S05]  /*0370*/  @!P0 EXIT ;  /* 0x000000000000894d */ /* 0x000fea0003800000 */
[----:B------:R-:W-:Y:S02]  /*0380*/  ISETP.NE.U32.AND P3, PT, RZ, c[0x0][0x370], PT ;  /* 0x0000dc00ff007a0c */ /* 0x000fe40003f65070 */
[----:B------:R-:W-:Y:S02]  /*0390*/  ISETP.NE.U32.AND P2, PT, RZ, c[0x0][0x360], PT ;  /* 0x0000d800ff007a0c */ /* 0x000fe40003f45070 */
[----:B------:R-:W-:Y:S02]  /*03a0*/  ISETP.NE.AND.EX P3, PT, RZ, c[0x0][0x374], PT, P3 ;  /* 0x0000dd00ff007a0c */ /* 0x000fe40003f65330 */
[----:B------:R-:W-:Y:S02]  /*03b0*/  ISETP.NE.AND.EX P2, PT, RZ, c[0x0][0x364], PT, P2 ;  /* 0x0000d900ff007a0c */ /* 0x000fe40003f45320 */
[----:B------:R-:W-:Y:S02]  /*03c0*/  ISETP.NE.U32.AND P1, PT, RZ, c[0x0][0x348], PT ;  /* 0x0000d200ff007a0c */ /* 0x000fe40003f25070 */
[----:B------:R-:W-:-:S02]  /*03d0*/  ISETP.NE.U32.AND P0, PT, RZ, c[0x0][0x350], PT ;  /* 0x0000d400ff007a0c */ /* 0x000fc40003f05070 */
[----:B------:R-:W-:Y:S02]  /*03e0*/  ISETP.NE.AND.EX P1, PT, RZ, c[0x0][0x34c], PT, P1 ;  /* 0x0000d300ff007a0c */ /* 0x000fe40003f25310 */
[----:B------:R-:W-:-:S03]  /*03f0*/  ISETP.NE.AND.EX P0, PT, RZ, c[0x0][0x354], PT, P0 ;  /* 0x0000d500ff007a0c */ /* 0x000fc60003f05300 */
[----:B------:R-:W-:-:S04]  /*0400*/  @P3 IMAD.WIDE R4, R35, R10, c[0x0][0x370] ;  /* 0x0000dc0023043625 */ /* 0x000fc800078e020a */
[CC--:B-1----:R-:W-:Y:S01]  /*0410*/  @P2 IMAD.WIDE R2, R35.reuse, R10.reuse, c[0x0][0x360] ;  /* 0x0000d80023022625 */ /* 0x0c2fe200078e020a */
[----:B------:R1:W3:Y:S03]  /*0420*/  @P3 LDG.E R8, [R4.64] ;  /* 0x0000002804083981 */ /* 0x0002e6000c1e1900 */
[----:B------:R-:W-:Y:S01]  /*0430*/  IMAD.MOV.U32 R7, RZ, RZ, RZ ;  /* 0x000000ffff077224 */ /* 0x000fe200078e00ff */
[----:B--2---:R2:W4:Y:S01]  /*0440*/  @P2 LDG.E R0, [R2.64] ;  /* 0x0000002802002981 */ /* 0x004522000c1e1900 */
[----:B------:R-:W-:Y:S02]  /*0450*/  IMAD.MOV.U32 R9, RZ, RZ, RZ ;  /* 0x000000ffff097224 */ /* 0x000fe400078e00ff */
[----:B-1----:R-:W-:-:S04]  /*0460*/  IMAD.WIDE R4, R35, R10, c[0x0][0x348] ;  /* 0x0000d20023047625 */ /* 0x002fc800078e020a */
[----:B--2---:R-:W-:Y:S01]  /*0470*/  IMAD.WIDE R2, R35, R10, c[0x0][0x350] ;  /* 0x0000d40023027625 */ /* 0x004fe200078e020a */
[----:B------:R1:W5:Y:S04]  /*0480*/  @P1 LDG.E R7, [R4.64] ;  /* 0x0000002804071981 */ /* 0x000368000c1e1900 */
[----:B------:R1:W5:Y:S01]  /*0490*/  @P0 LDG.E R9, [R2.64] ;  /* 0x0000002802090981 */ /* 0x000362000c1e1900 */
[----:B------:R-:W-:Y:S02]  /*04a0*/  UMOV UR6, URZ ;  /* 0x0000003f00067c82 */ /* 0x000fe40008000000 */
[----:B------:R-:W-:Y:S02]  /*04b0*/  ULDC UR12, c[0x0][0x168] ;  /* 0x00005a00000c7ab9 */ /* 0x000fe40000000800 */
[----:B------:R-:W-:Y:S01]  /*04c0*/  ULDC UR7, c[0x0][0x1d0] ;  /* 0x0000740000077ab9 */ /* 0x000fe20000000800 */
[----:B---3--:R1:W2:Y:S08]  /*04d0*/  @P3 R2UR UR6, R8 ;  /* 0x00000000080633c2 */ /* 0x0082b000000e0000 */
[----:B----4-:R1:W3:Y:S02]  /*04e0*/  @P2 R2UR UR12, R0 ;  /* 0x00000000000c23c2 */ /* 0x0102e400000e0000 */
[----:B-12---:R-:W-:Y:S05]  /*04f0*/  @P2 BRA `(.L_x_217) ;  /* 0x0000006000002947 */ /* 0x006fea0003800000 */
[----:B------:R-:W-:Y:S05]  /*0500*/  @!P1 BRA `(.L_x_217) ;  /* 0x0000005000009947 */ /* 0x000fea0003800000 */
[----:B------:R1:W2:Y:S04]  /*0510*/  LDG.E R0, [R4.64] ;  /* 0x0000002804007981 */ /* 0x0002a8000c1e1900 */
[----:B-1----:R-:W4:Y:S01]  /*0520*/  LDG.E R4, [R4.64+0x4] ;  /* 0x0000042804047981 */ /* 0x002f22000c1e1900 */
[----:B--23--:R-:W1:Y:S08]  /*0530*/  R2UR UR12, R0 ;  /* 0x00000000000c73c2 */ /* 0x00ce7000000e0000 */
[----:B----4-:R-:W1:Y:S02]  /*0540*/  R2UR UR4, R4 ;  /* 0x00000000040473c2 */ /* 0x010e6400000e0000 */
[----:B-1----:R-:W-:-:S06]  /*0550*/  UIADD3 UR12, -UR12, UR4, URZ ;  /* 0x000000040c0c7290 */ /* 0x002fcc000fffe13f */
.L_x_217:
[----:B------:R-:W-:-:S04]  /*0560*/  ISETP.NE.U32.AND P2, PT, RZ, c[0x0][0x368], PT ;  /* 0x0000da00ff007a0c */ /* 0x000fc80003f45070 */
[----:B------:R-:W-:-:S13]  /*0570*/  ISETP.NE.AND.EX P2, PT, RZ, c[0x0][0x36c], PT, P2 ;  /* 0x0000db00ff007a0c */ /* 0x000fda0003f45320 */
[----:B------:R-:W-:Y:S05]  /*0580*/  @!P2 BRA `(.L_x_218) ;  /* 0x000000400000a947 */ /* 0x000fea0003800000 */
[----:B------:R-:W-:-:S05]  /*0590*/  IMAD.WIDE R2, R35, R10, c[0x0][0x368] ;  /* 0x0000da0023027625 */ /* 0x000fca00078e020a */
[----:B------:R-:W2:Y:S02]  /*05a0*/  LDG.E R0, [R2.64] ;  /* 0x0000002802007981 */ /* 0x000ea4000c1e1900 */
[----:B--2---:R1:W2:Y:S02]  /*05b0*/  R2UR UR7, R0 ;  /* 0x00000000000773c2 */ /* 0x0042a400000e0000 */
[----:B-12---:R-:W-:Y:S05]  /*05c0*/  BRA `(.L_x_219) ;  /* 0x0000006000007947 */ /* 0x006fea0003800000 */
.L_x_218:
[----:B------:R-:W-:Y:S05]  /*05d0*/  @!P0 BRA `(.L_x_219) ;  /* 0x0000005000008947 */ /* 0x000fea0003800000 */
[----:B------:R1:W2:Y:S04]  /*05e0*/  LDG.E R0, [R2.64] ;  /* 0x0000002802007981 */ /* 0x0002a8000c1e1900 */
[----:B-1----:R-:W4:Y:S01]  /*05f0*/  LDG.E R2, [R2.64+0x4] ;  /* 0x0000042802027981 */ /* 0x002f22000c1e1900 */
[----:B--2---:R-:W1:Y:S08]  /*0600*/  R2UR UR7, R0 ;  /* 0x00000000000773c2 */ /* 0x004e7000000e0000 */
[----:B----4-:R-:W1:Y:S02]  /*0610*/  R2UR UR4, R2 ;  /* 0x00000000020473c2 */ /* 0x010e6400000e0000 */
[----:B-1----:R-:W-:-:S06]  /*0620*/  UIADD3 UR7, -UR7, UR4, URZ ;  /* 0x0000000407077290 */ /* 0x002fcc000fffe13f */
.L_x_219:
[----:B------:R-:W1:Y:S01]  /*0630*/  R2UR UR11, R6 ;  /* 0x00000000060b73c2 */ /* 0x000e6200000e0000 */
[----:B------:R-:W-:Y:S01]  /*0640*/  ULDC UR4, c[0x0][0x2c4] ;  /* 0x0000b10000047ab9 */ /* 0x000fe20000000800 */
[----:B------:R-:W-:Y:S01]  /*0650*/  IADD3 R0, R6, 0x7f, RZ ;  /* 0x0000007f06007810 */ /* 0x000fe20007ffe0ff */
[----:B------:R-:W-:Y:S01]  /*0660*/  UISETP.NE.AND UP1, UPT, UR4, 0x1, UPT ;  /* 0x000000010400788c */ /* 0x000fe2000bf25270 */
[----:B-----5:R-:W-:Y:S01]  /*0670*/  IADD3 R9, R9, UR6, RZ ;  /* 0x0000000609097c10 */ /* 0x020fe2000fffe0ff */
[----:B------:R-:W-:-:S02]  /*0680*/  ULDC.64 UR8, c[0x0][0x328] ;  /* 0x0000ca0000087ab9 */ /* 0x000fc40000000a00 */
[----:B------:R-:W-:Y:S01]  /*0690*/  ULDC.64 UR4, c[0x0][0x2c8] ;  /* 0x0000b20000047ab9 */ /* 0x000fe20000000a00 */
[----:B------:R2:W4:Y:S01]  /*06a0*/  R2UR UR10, R0 ;  /* 0x00000000000a73c2 */ /* 0x00052200000e0000 */
[----:B------:R-:W-:Y:S02]  /*06b0*/  UISETP.GE.AND UP0, UPT, UR9, 0x1, UPT ;  /* 0x000000010900788c */ /* 0x000fe4000bf06270 */
[----:B------:R-:W-:-:S04]  /*06c0*/  UIADD3 UR7, -UR6, UR7, URZ ;  /* 0x0000000706077290 */ /* 0x000fc8000fffe13f */
[----:B------:R-:W-:Y:S01]  /*06d0*/  PLOP3.LUT P2, PT, PT, PT, UP0, 0x40, 0x0 ;  /* 0x000000000000781c */ /* 0x000fe20003f4e808 */
[----:B-1----:R-:W-:-:S04]  /*06e0*/  @UP1 UIADD3 UR14, UR11, 0x7f, URZ ;  /* 0x0000007f0b0e1890 */ /* 0x002fc8000fffe03f */
[----:B------:R-:W-:Y:S02]  /*06f0*/  UIMAD.WIDE.U32 UR14, UR14, UR4, URZ ;  /* 0x000000040e0e72a5 */ /* 0x000fe4000f8e003f */
[----:B---3--:R-:W-:-:S05]  /*0700*/  UIADD3 UR4, UR7, 0x1, -UR12 ;  /* 0x0000000107047890 */ /* 0x008fca000fffe80c */
[----:B------:R-:W-:Y:S02]  /*0710*/  @UP1 UMOV UR13, UR15 ;  /* 0x0000000f000d1c82 */ /* 0x000fe40008000000 */
[----:B----4-:R-:W-:-:S04]  /*0720*/  @UP1 USHF.R.U32.HI UR10, URZ, UR5, UR13 ;  /* 0x000000053f0a1299 */ /* 0x010fc8000801160d */
[----:B------:R-:W-:-:S04]  /*0730*/  UIADD3 UR4, UR4, UR10, URZ ;  /* 0x0000000a04047290 */ /* 0x000fc8000fffe03f */
[----:B------:R-:W-:Y:S01]  /*0740*/  UIADD3 UR8, UR4, UR8, URZ ;  /* 0x0000000804087290 */ /* 0x000fe2000fffe03f */
[----:B--2---:R-:W-:Y:S05]  /*0750*/  @P2 BRA `(.L_x_220) ;  /* 0x0000014000002947 */ /* 0x004fea0003800000 */
[----:B------:R-:W-:Y:S01]  /*0760*/  ISETP.LT.AND P2, PT, RZ, UR4, PT ;  /* 0x00000004ff007c0c */ /* 0x000fe2000bf41270 */
[----:B------:R-:W-:-:S12]  /*0770*/  UIADD3 UR6, UR4, -0x1, URZ ;  /* 0xffffffff04067890 */ /* 0x000fd8000fffe03f */
        /* <DEDUP_REMOVED lines=9> */
.L_x_221:
[----:B------:R-:W-:Y:S02]  /*0810*/  UISETP.NE.AND UP2, UPT, UR9, 0x1, UPT ;  /* 0x000000010900788c */ /* 0x000fe4000bf45270 */
[----:B------:R-:W-:Y:S02]  /*0820*/  ULDC.64 UR4, c[0x0][0x330] ;  /* 0x0000cc0000047ab9 */ /* 0x000fe40000000a00 */
[----:B------:R-:W-:-:S07]  /*0830*/  UIMAD.WIDE.U32 UR14, UR6, UR4, URZ ;  /* 0x00000004060e72a5 */ /* 0x000fce000f8e003f */
[----:B------:R-:W-:Y:S02]  /*0840*/  @UP2 UMOV UR13, UR15 ;  /* 0x0000000f000d2c82 */ /* 0x000fe40008000000 */
[----:B------:R-:W-:Y:S02]  /*0850*/  @UP2 USHF.R.U32.HI UR6, URZ, UR5, UR13 ;  /* 0x000000053f062299 */ /* 0x000fe4000801160d */
.L_x_222:
[----:B------:R-:W-:Y:S02]  /*0860*/  ULDC UR4, c[0x0][0x32c] ;  /* 0x0000cb0000047ab9 */ /* 0x000fe40000000800 */
[----:B------:R-:W-:-:S04]  /*0870*/  UIMAD UR4, UR6, UR9, UR4 ;  /* 0x00000009060472a4 */ /* 0x000fc8000f8e0204 */
[----:B------:R-:W-:-:S04]  /*0880*/  UISETP.LT.AND UP2, UPT, UR8, UR4, UPT ;  /* 0x000000040800728c */ /* 0x000fc8000bf41270 */
[----:B------:R-:W-:-:S03]  /*0890*/  USEL UR8, UR8, UR4, UP2 ;  /* 0x0000000408087287 */ /* 0x000fc60009000000 */
.L_x_220:
[----:B------:R-:W-:Y:S01]  /*08a0*/  ULDC.64 UR4, c[0x0][0x2c8] ;  /* 0x0000b20000047ab9 */ /* 0x000fe20000000a00 */
[----:B------:R-:W-:Y:S01]  /*08b0*/  PLOP3.LUT P2, PT, PT, PT, UP0, 0x40, 0x0 ;  /* 0x000000000000781c */ /* 0x000fe20003f4e808 */
[----:B------:R-:W-:Y:S02]  /*08c0*/  UIADD3 UR16, UR8, 0x5f, URZ ;  /* 0x0000005f08107890 */ /* 0x000fe4000fffe03f */
[----:B------:R-:W-:Y:S02]  /*08d0*/  UIMAD.WIDE.U32 UR18, UR11, UR4, URZ ;  /* 0x000000040b1272a5 */ /* 0x000fe4000f8e003f */
[----:B------:R-:W-:Y:S02]  /*08e0*/  UIMAD.WIDE UR16, UR16, 0x2aaaaaab, URZ ;  /* 0x2aaaaaab101078a5 */ /* 0x000fe4000f8e023f */
[----:B------:R-:W-:Y:S02]  /*08f0*/  UIADD3 UR14, UR7, 0x5f, URZ ;  /* 0x0000005f070e7890 */ /* 0x000fe4000fffe03f */
[----:B------:R-:W-:-:S02]  /*0900*/  UMOV UR8, UR11 ;  /* 0x0000000b00087c82 */ /* 0x000fc40008000000 */
[----:B------:R-:W-:Y:S02]  /*0910*/  @UP1 UMOV UR13, UR19 ;  /* 0x00000013000d1c82 */ /* 0x000fe40008000000 */
[----:B------:R-:W-:Y:S02]  /*0920*/  UIMAD.WIDE UR14, UR14, 0x2aaaaaab, URZ ;  /* 0x2aaaaaab0e0e78a5 */ /* 0x000fe4000f8e023f */
[----:B------:R-:W-:Y:S02]  /*0930*/  @UP1 USHF.R.U32.HI UR8, URZ, UR5, UR13 ;  /* 0x000000053f081299 */ /* 0x000fe4000801160d */
[----:B------:R-:W-:Y:S02]  /*0940*/  USHF.R.U32.HI UR10, URZ, 0x1f, UR15 ;  /* 0x0000001f3f0a7899 */ /* 0x000fe4000801160f */
[----:B------:R-:W-:Y:S02]  /*0950*/  UMOV UR13, UR17 ;  /* 0x00000011000d7c82 */ /* 0x000fe40008000000 */
[----:B------:R-:W-:-:S02]  /*0960*/  USHF.R.U32.HI UR6, URZ, 0x1f, UR13 ;  /* 0x0000001f3f067899 */ /* 0x000fc4000801160d */
[----:B------:R-:W-:Y:S02]  /*0970*/  UIADD3 UR5, UR7, -UR12, URZ ;  /* 0x8000000c07057290 */ /* 0x000fe4000fffe03f */
[----:B------:R-:W-:Y:S02]  /*0980*/  ULEA.HI.SX32 UR10, UR15, UR10, 0x1c ;  /* 0x0000000a0f0a7291 */ /* 0x000fe4000f8fe23f */
[----:B------:R-:W-:Y:S02]  /*0990*/  ULEA.HI.SX32 UR6, UR13, UR6, 0x1c ;  /* 0x000000060d067291 */ /* 0x000fe4000f8fe23f */
[----:B------:R-:W-:Y:S02]  /*09a0*/  UIADD3 UR8, UR5, UR8, URZ ;  /* 0x0000000805087290 */ /* 0x000fe4000fffe03f */
[----:B------:R-:W-:Y:S02]  /*09b0*/  UISETP.LT.AND UP2, UPT, UR10, UR6, UPT ;  /* 0x000000060a00728c */ /* 0x000fe4000bf41270 */
[----:B------:R-:W-:-:S02]  /*09c0*/  ULDC UR4, c[0x0][0x324] ;  /* 0x0000c90000047ab9 */ /* 0x000fc40000000800 */
[----:B------:R-:W-:Y:S02]  /*09d0*/  UIADD3 UR4, UR8, -UR4, URZ ;  /* 0x8000000408047290 */ /* 0x000fe4000fffe03f */
[----:B------:R-:W-:Y:S01]  /*09e0*/  USEL UR6, UR10, UR6, UP2 ;  /* 0x000000060a067287 */ /* 0x000fe20009000000 */
[----:B------:R-:W-:Y:S05]  /*09f0*/  @P2 BRA `(.L_x_223) ;  /* 0x0000015000002947 */ /* 0x000fea0003800000 */
[----:B------:R-:W-:Y:S02]  /*0a00*/  UMOV UR10, UR8 ;  /* 0x00000008000a7c82 */ /* 0x000fe40008000000 */
[----:B------:R-:W-:-:S06]  /*0a10*/  UISETP.GT.AND UP2, UPT, UR10, -0x1, UPT ;  /* 0xffffffff0a00788c */ /* 0x000fcc000bf44270 */
[----:B------:R-:W-:-:S13]  /*0a20*/  PLOP3.LUT P2, PT, PT, PT, UP2, 0x80, 0x0 ;  /* 0x000000000000781c */ /* 0x000fda0003f4f028 */
[----:B------:R-:W-:Y:S05]  /*0a30*/  @P2 BRA `(.L_x_224) ;  /* 0x0000008000002947 */ /* 0x000fea0003800000 */
[----:B------:R-:W-:Y:S02]  /*0a40*/  UISETP.NE.AND UP2, UPT, UR9, 0x1, UPT ;  /* 0x000000010900788c */ /* 0x000fe4000bf45270 */
[----:B------:R-:W-:Y:S02]  /*0a50*/  ULOP3.LUT UR10, URZ, UR10, URZ, 0x33, !UPT ;  /* 0x0000000a3f0a7292 */ /* 0x000fe4000f8e333f */
[----:B------:R-:W-:Y:S02]  /*0a60*/  ULDC.64 UR8, c[0x0][0x330] ;  /* 0x0000cc0000087ab9 */ /* 0x000fe40000000a00 */
[----:B------:R-:W-:-:S07]  /*0a70*/  UIMAD.WIDE.U32 UR14, UR10, UR8, URZ ;  /* 0x000000080a0e72a5 */ /* 0x000fce000f8e003f */
[----:B------:R-:W-:Y:S02]  /*0a80*/  @UP2 UMOV UR13, UR15 ;  /* 0x0000000f000d2c82 */ /* 0x000fe40008000000 */
[----:B------:R-:W-:-:S04]  /*0a90*/  @UP2 USHF.R.U32.HI UR10, URZ, UR9, UR13 ;  /* 0x000000093f0a2299 */ /* 0x000fc8000801160d */
[----:B------:R-:W-:Y:S01]  /*0aa0*/  ULOP3.LUT UR10, URZ, UR10, URZ, 0x33, !UPT ;  /* 0x0000000a3f0a7292 */ /* 0x000fe2000f8e333f */
[----:B------:R-:W-:Y:S05]  /*0ab0*/  BRA `(.L_x_225) ;  /* 0x0000005000007947 */ /* 0x000fea0003800000 */
.L_x_224:
[----:B------:R-:W-:-:S03]  /*0ac0*/  UISETP.NE.AND UP2, UPT, UR9, 0x1, UPT ;  /* 0x000000010900788c */ /* 0x000fc6000bf45270 */
[----:B------:R-:W-:Y:S02]  /*0ad0*/  ULDC.64 UR8, c[0x0][0x330] ;  /* 0x0000cc0000087ab9 */ /* 0x000fe40000000a00 */
[----:B------:R-:W-:-:S07]  /*0ae0*/  UIMAD.WIDE.U32 UR14, UR10, UR8, URZ ;  /* 0x000000080a0e72a5 */ /* 0x000fce000f8e003f */
[----:B------:R-:W-:Y:S02]  /*0af0*/  @UP2 UMOV UR13, UR15 ;  /* 0x0000000f000d2c82 */ /* 0x000fe40008000000 */
[----:B------:R-:W-:Y:S02]  /*0b00*/  @UP2 USHF.R.U32.HI UR10, URZ, UR9, UR13 ;  /* 0x000000093f0a2299 */ /* 0x000fe4000801160d */
.L_x_225:
[----:B------:R-:W-:Y:S02]  /*0b10*/  ULDC UR8, c[0x0][0x32c] ;  /* 0x0000cb0000087ab9 */ /* 0x000fe40000000800 */
[----:B------:R-:W-:-:S04]  /*0b20*/  UIMAD UR8, UR10, UR8, URZ ;  /* 0x000000080a0872a4 */ /* 0x000fc8000f8e023f */
[----:B------:R-:W-:-:S04]  /*0b30*/  UISETP.LT.AND UP2, UPT, UR4, UR8, UPT ;  /* 0x000000080400728c */ /* 0x000fc8000bf41270 */
[----:B------:R-:W-:-:S04]  /*0b40*/  USEL UR4, UR4, UR8, !UP2 ;  /* 0x0000000804047287 */ /* 0x000fc8000d000000 */
.L_x_223:
[----:B------:R-:W-:Y:S01]  /*0b50*/  UIMAD.WIDE UR8, UR4, 0x2aaaaaab, URZ ;  /* 0x2aaaaaab040878a5 */ /* 0x000fe2000f8e023f */
[----:B------:R-:W-:Y:S01]  /*0b60*/  PLOP3.LUT P4, PT, PT, PT, PT, 0x80, 0x0 ;  /* 0x000000000000781c */ /* 0x000fe20003f8f070 */
[----:B------:R-:W-:Y:S01]  /*0b70*/  CS2R R162, SRZ ;  /* 0x0000000000a27805 */ /* 0x000fe2000001ff00 */
[----:B------:R-:W-:Y:S01]  /*0b80*/  CS2R R160, SRZ ;  /* 0x0000000000a07805 */ /* 0x000fe2000001ff00 */
[----:B------:R-:W-:Y:S01]  /*0b90*/  USHF.R.U32.HI UR4, URZ, 0x1f, UR9 ;  /* 0x0000001f3f047899 */ /* 0x000fe20008011609 */
[----:B------:R-:W-:Y:S01]  /*0ba0*/  CS2R R166, SRZ ;  /* 0x0000000000a67805 */ /* 0x000fe2000001ff00 */
[----:B------:R-:W-:Y:S01]  /*0bb0*/  CS2R R12, SRZ ;  /* 0x00000000000c7805 */ /* 0x000fe2000001ff00 */
[----:B------:R-:W-:Y:S01]  /*0bc0*/  IMAD.MOV.U32 R164, RZ, RZ, RZ ;  /* 0x000000ffffa47224 */ /* 0x000fe200078e00ff */
[----:B------:R-:W-:Y:S01]  /*0bd0*/  ULEA.HI.SX32 UR4, UR9, UR4, 0x1c ;  /* 0x0000000409047291 */ /* 0x000fe2000f8fe23f */
[----:B------:R-:W-:Y:S01]  /*0be0*/  CS2R R14, SRZ ;  /* 0x00000000000e7805 */ /* 0x000fe2000001ff00 */
[----:B------:R-:W-:Y:S01]  /*0bf0*/  IMAD.MOV.U32 R158, RZ, RZ, RZ ;  /* 0x000000ffff9e7224 */ /* 0x000fe200078e00ff */
[----:B------:R-:W-:Y:S01]  /*0c00*/  MOV R156, RZ ;  /* 0x000000ff009c7202 */ /* 0x000fe20000000f00 */
[----:B------:R-:W-:Y:S01]  /*0c10*/  UISETP.LT.AND UP2, UPT, URZ, UR4, UPT ;  /* 0x000000043f00728c */ /* 0x000fe2000bf41270 */
[----:B------:R-:W-:Y:S01]  /*0c20*/  CS2R R16, SRZ ;  /* 0x0000000000107805 */ /* 0x000fe2000001ff00 */
[----:B------:R-:W-:Y:S01]  /*0c30*/  IMAD.MOV.U32 R154, RZ, RZ, RZ ;  /* 0x000000ffff9a7224 */ /* 0x000fe200078e00ff */
[----:B------:R-:W-:Y:S01]  /*0c40*/  MOV R19, RZ ;  /* 0x000000ff00137202 */ /* 0x000fe20000000f00 */
[----:B------:R-:W-:Y:S01]  /*0c50*/  USEL UR4, URZ, UR4, !UP2 ;  /* 0x000000043f047287 */ /* 0x000fe2000d000000 */
[----:B------:R-:W-:Y:S01]  /*0c60*/  IMAD.MOV.U32 R152, RZ, RZ, RZ ;  /* 0x000000ffff987224 */ /* 0x000fe200078e00ff */
[----:B------:R-:W-:Y:S01]  /*0c70*/  CS2R R26, SRZ ;  /* 0x00000000001a7805 */ /* 0x000fe2000001ff00 */
[----:B------:R-:W-:Y:S01]  /*0c80*/  MOV R146, RZ ;  /* 0x000000ff00927202 */ /* 0x000fe20000000f00 */
[----:B------:R-:W-:Y:S01]  /*0c90*/  UISETP.GT.AND UP2, UPT, UR6, UR4, UPT ;  /* 0x000000040600728c */ /* 0x000fe2000bf44270 */
[----:B------:R-:W-:Y:S01]  /*0ca0*/  CS2R R20, SRZ ;  /* 0x0000000000147805 */ /* 0x000fe2000001ff00 */
[----:B------:R-:W-:Y:S01]  /*0cb0*/  IMAD.MOV.U32 R144, RZ, RZ, RZ ;  /* 0x000000ffff907224 */ /* 0x000fe200078e00ff */
[----:B------:R-:W-:Y:S01]  /*0cc0*/  MOV R150, RZ ;  /* 0x000000ff00967202 */ /* 0x000fe20000000f00 */
[----:B------:R-:W-:Y:S01]  /*0cd0*/  IMAD.MOV.U32 R148, RZ, RZ, RZ ;  /* 0x000000ffff947224 */ /* 0x000fe200078e00ff */
[----:B------:R-:W-:Y:S01]  /*0ce0*/  CS2R R22, SRZ ;  /* 0x0000000000167805 */ /* 0x000fe2000001ff00 */
[----:B------:R-:W-:Y:S01]  /*0cf0*/  PLOP3.LUT P2, PT, PT, PT, UP2, 0x80, 0x0 ;  /* 0x000000000000781c */ /* 0x000fe20003f4f028 */
[----:B------:R-:W-:Y:S01]  /*0d00*/  IMAD.MOV.U32 R140, RZ, RZ, RZ ;  /* 0x000000ffff8c7224 */ /* 0x000fe200078e00ff */
[----:B------:R-:W-:Y:S01]  /*0d10*/  MOV R142, RZ ;  /* 0x000000ff008e7202 */ /* 0x000fe20000000f00 */
[----:B------:R-:W-:Y:S01]  /*0d20*/  CS2R R24, SRZ ;  /* 0x0000000000187805 */ /* 0x000fe2000001ff00 */
[----:B------:R-:W-:Y:S01]  /*0d30*/  MOV R138, RZ ;  /* 0x000000ff008a7202 */ /* 0x000fe20000000f00 */
[----:B------:R-:W-:Y:S01]  /*0d40*/  IMAD.MOV.U32 R136, RZ, RZ, RZ ;  /* 0x000000ffff887224 */ /* 0x000fe200078e00ff */
[----:B------:R-:W-:Y:S01]  /*0d50*/  CS2R R130, SRZ ;  /* 0x0000000000827805 */ /* 0x000fe2000001ff00 */
[----:B------:R-:W-:Y:S01]  /*0d60*/  CS2R R30, SRZ ;  /* 0x00000000001e7805 */ /* 0x000fe2000001ff00 */
[----:B------:R-:W-:Y:S01]  /*0d70*/  MOV R128, RZ ;  /* 0x000000ff00807202 */ /* 0x000fe20000000f00 */
[----:B------:R-:W-:Y:S01]  /*0d80*/  IMAD.MOV.U32 R134, RZ, RZ, RZ ;  /* 0x000000ffff867224 */ /* 0x000fe200078e00ff */
[----:B------:R-:W-:Y:S01]  /*0d90*/  MOV R132, RZ ;  /* 0x000000ff00847202 */ /* 0x000fe20000000f00 */
[----:B------:R-:W-:Y:S01]  /*0da0*/  CS2R R126, SRZ ;  /* 0x00000000007e7805 */ /* 0x000fe2000001ff00 */
[----:B------:R-:W-:Y:S01]  /*0db0*/  CS2R R32, SRZ ;  /* 0x0000000000207805 */ /* 0x000fe2000001ff00 */
[----:B------:R-:W-:Y:S01]  /*0dc0*/  IMAD.MOV.U32 R124, RZ, RZ, RZ ;  /* 0x000000ffff7c7224 */ /* 0x000fe200078e00ff */
[----:B------:R-:W-:Y:S01]  /*0dd0*/  CS2R R28, SRZ ;  /* 0x00000000001c7805 */ /* 0x000fe2000001ff00 */
[----:B------:R-:W-:Y:S01]  /*0de0*/  MOV R122, RZ ;  /* 0x000000ff007a7202 */ /* 0x000fe20000000f00 */
[----:B------:R-:W-:Y:S01]  /*0df0*/  IMAD.MOV.U32 R120, RZ, RZ, RZ ;  /* 0x000000ffff787224 */ /* 0x000fe200078e00ff */
        /* <DEDUP_REMOVED lines=12> */
[----:B------:R-:W-:Y:S05]  /*0ec0*/  @!P2 BRA `(.L_x_226) ;  /* 0x0001ae100000a947 */ /* 0x000fea0003800000 */
[----:B------:R-:W-:-:S04]  /*0ed0*/  ISETP.NE.U32.AND P4, PT, RZ, c[0x0][0x340], PT ;  /* 0x0000d000ff007a0c */ /* 0x000fc80003f85070 */
[----:B------:R-:W-:-:S13]  /*0ee0*/  ISETP.NE.AND.EX P4, PT, RZ, c[0x0][0x344], PT, P4 ;  /* 0x0000d100ff007a0c */ /* 0x000fda0003f85340 */
[----:B------:R-:W-:-:S05]  /*0ef0*/  @P4 IMAD.WIDE R2, R35, R10, c[0x0][0x340] ;  /* 0x0000d00023024625 */ /* 0x000fca00078e020a */
[----:B------:R1:W2:Y:S01]  /*0f00*/  @P4 LDG.E R17, [R2.64] ;  /* 0x0000002802114981 */ /* 0x0002a2000c1e1900 */
[----:B------:R-:W-:Y:S01]  /*0f10*/  SHF.R.S32.HI R207, RZ, 0x1f, R209 ;  /* 0x0000001fffcf7819 */ /* 0x000fe200000114d1 */
[----:B------:R-:W-:Y:S01]  /*0f20*/  ULDC UR8, c[0x0][0x2c4] ;  /* 0x0000b10000087ab9 */ /* 0x000fe20000000800 */
[----:B------:R-:W-:Y:S01]  /*0f30*/  SHF.R.S32.HI R0, RZ, 0x1f, R7 ;  /* 0x0000001fff007819 */ /* 0x000fe20000011407 */
[----:B------:R-:W3:Y:S01]  /*0f40*/  S2R R18, SR_CTAID.Y ;  /* 0x0000000000127919 */ /* 0x000ee20000002600 */
[-C--:B------:R-:W-:Y:S01]  /*0f50*/  LEA.HI R4, R207, R209.reuse, RZ, 0x3 ;  /* 0x000000d1cf047211 */ /* 0x080fe200078f18ff */
[----:B------:R-:W-:Y:S01]  /*0f60*/  UIMAD UR8, UR12, UR8, URZ ;  /* 0x000000080c0872a4 */ /* 0x000fe2000f8e023f */
[----:B------:R-:W-:Y:S01]  /*0f70*/  PLOP3.LUT P3, PT, PT, PT, UP1, 0x80, 0x0 ;  /* 0x000000000000781c */ /* 0x000fe20003f6f018 */
[----:B------:R-:W-:Y:S01]  /*0f80*/  IMAD R0, R0, c[0x0][0x178], RZ ;  /* 0x00005e0000007a24 */ /* 0x000fe200078e02ff */
[----:B------:R-:W-:Y:S01]  /*0f90*/  SHF.R.S32.HI R16, RZ, 0x3, R4 ;  /* 0x00000003ff107819 */ /* 0x000fe20000011404 */
[----:B------:R-:W-:Y:S01]  /*0fa0*/  BSSY B0, `(.L_x_227) ;  /* 0x000006c000007945 */ /* 0x000fe20003800000 */
[----:B------:R-:W-:Y:S01]  /*0fb0*/  LOP3.LUT R4, R4, 0xfffffff8, RZ, 0xc0, !PT ;  /* 0xfffffff804047812 */ /* 0x000fe200078ec0ff */
[----:B------:R-:W-:Y:S01]  /*0fc0*/  IMAD R0, R7, c[0x0][0x17c], R0 ;  /* 0x00005f0007007a24 */ /* 0x000fe200078e0200 */
[----:B------:R-:W-:Y:S01]  /*0fd0*/  SHF.R.S32.HI R15, RZ, 0x1f, R35 ;  /* 0x0000001fff0f7819 */ /* 0x000fe20000011423 */
[----:B------:R-:W-:Y:S01]  /*0fe0*/  IMAD.SHL.U32 R5, R16, 0x40, RZ ;  /* 0x0000004010057824 */ /* 0x000fe200078e00ff */
[----:B------:R-:W-:Y:S01]  /*0ff0*/  LEA.HI R25, R207, R209, RZ, 0x4 ;  /* 0x000000d1cf197211 */ /* 0x000fe200078f20ff */
[----:B------:R-:W-:Y:S01]  /*1000*/  IMAD.IADD R23, R209, 0x1, -R4 ;  /* 0x00000001d1177824 */ /* 0x000fe200078e0a04 */
[----:B------:R-:W-:-:S02]  /*1010*/  SHF.R.S32.HI R4, RZ, 0x1f, R9 ;  /* 0x0000001fff047819 */ /* 0x000fc40000011409 */
[----:B------:R-:W-:Y:S01]  /*1020*/  SEL R10, R15, RZ, !P1 ;  /* 0x000000ff0f0a7207 */ /* 0x000fe20004800000 */
[----:B------:R-:W-:-:S04]  /*1030*/  IMAD.SHL.U32 R20, R23, 0x8, RZ ;  /* 0x0000000817147824 */ /* 0x000fc800078e00ff */
[----:B------:R-:W-:Y:S01]  /*1040*/  IMAD R10, R10, c[0x0][0x1c0], RZ ;  /* 0x000070000a0a7a24 */ /* 0x000fe200078e02ff */
[----:B------:R-:W-:Y:S01]  /*1050*/  SHF.R.S32.HI R21, RZ, 0x1f, R20 ;  /* 0x0000001fff157819 */ /* 0x000fe20000011414 */
[----:B-1----:R-:W-:Y:S01]  /*1060*/  IMAD.WIDE.U32 R2, R7, c[0x0][0x178], RZ ;  /* 0x00005e0007027a25 */ /* 0x002fe200078e00ff */
[----:B---3--:R-:W-:-:S04]  /*1070*/  SHF.R.S32.HI R14, RZ, 0x1f, R18 ;  /* 0x0000001fff0e7819 */ /* 0x008fc80000011412 */
[----:B------:R-:W-:Y:S02]  /*1080*/  IADD3 R3, R3, R0, RZ ;  /* 0x0000000003037210 */ /* 0x000fe40007ffe0ff */
[----:B------:R-:W-:Y:S01]  /*1090*/  LOP3.LUT R0, R5, 0x1c0, RZ, 0xc0, !PT ;  /* 0x000001c005007812 */ /* 0x000fe200078ec0ff */
[----:B------:R-:W-:Y:S02]  /*10a0*/  IMAD R8, R14, c[0x0][0x1b8], RZ ;  /* 0x00006e000e087a24 */ /* 0x000fe400078e02ff */
[----:B------:R-:W-:Y:S01]  /*10b0*/  IMAD.WIDE.U32 R2, R18, c[0x0][0x1b8], R2 ;  /* 0x00006e0012027a25 */ /* 0x000fe200078e0002 */
[----:B------:R-:W-:Y:S02]  /*10c0*/  LOP3.LUT R6, R0, 0x38, R20, 0xf8, !PT ;  /* 0x0000003800067812 */ /* 0x000fe400078ef814 */
[----:B------:R-:W-:Y:S01]  /*10d0*/  SHF.R.U32.HI R5, RZ, 0x3, R0 ;  /* 0x00000003ff057819 */ /* 0x000fe20000011600 */
[----:B------:R-:W-:Y:S01]  /*10e0*/  IMAD R8, R18, c[0x0][0x1bc], R8 ;  /* 0x00006f0012087a24 */ /* 0x000fe200078e0208 */
[----:B------:R-:W-:-:S02]  /*10f0*/  IADD3 R0, P2, R9, R16, RZ ;  /* 0x0000001009007210 */ /* 0x000fc40007f5e0ff */
[----:B------:R-:W-:Y:S01]  /*1100*/  LOP3.LUT R19, R6, R5, RZ, 0x3c, !PT ;  /* 0x0000000506137212 */ /* 0x000fe200078e3cff */
[----:B------:R-:W-:Y:S01]  /*1110*/  IMAD R5, R23, 0x10, R16 ;  /* 0x0000001017057824 */ /* 0x000fe200078e0210 */
[----:B------:R-:W-:Y:S02]  /*1120*/  LEA.HI.X.SX32 R4, R16, R4, 0x1, P2 ;  /* 0x0000000410047211 */ /* 0x000fe400010f0eff */
[----:B------:R-:W-:Y:S02]  /*1130*/  PLOP3.LUT P2, PT, PT, PT, UP1, 0x80, 0x0 ;  /* 0x000000000000781c */ /* 0x000fe40003f4f018 */
[----:B------:R-:W-:Y:S01]  /*1140*/  IADD3 R9, R5, UR11, RZ ;  /* 0x0000000b05097c10 */ /* 0x000fe2000fffe0ff */
[C---:B------:R-:W-:Y:S01]  /*1150*/  IMAD R6, R4.reuse, c[0x0][0x1e0], RZ ;  /* 0x0000780004067a24 */ /* 0x040fe200078e02ff */
[----:B------:R-:W-:Y:S01]  /*1160*/  IADD3 R3, R3, R8, RZ ;  /* 0x0000000803037210 */ /* 0x000fe20007ffe0ff */
[----:B------:R-:W-:Y:S01]  /*1170*/  IMAD R4, R4, c[0x0][0x208], RZ ;  /* 0x0000820004047a24 */ /* 0x000fe200078e02ff */
[----:B------:R-:W-:Y:S01]  /*1180*/  SEL R8, R35, RZ, !P1 ;  /* 0x000000ff23087207 */ /* 0x000fe20004800000 */
[----:B------:R-:W-:-:S04]  /*1190*/  @P3 IMAD.HI.U32 R11, R9, c[0x0][0x2c8], RZ ;  /* 0x0000b200090b3a27 */ /* 0x000fc800078e00ff */
[C---:B------:R-:W-:Y:S02]  /*11a0*/  IMAD R12, R0.reuse, c[0x0][0x1e4], R6 ;  /* 0x00007900000c7a24 */ /* 0x040fe400078e0206 */
[C---:B------:R-:W-:Y:S02]  /*11b0*/  IMAD R13, R0.reuse, c[0x0][0x20c], R4 ;  /* 0x00008300000d7a24 */ /* 0x040fe400078e0204 */
[----:B------:R-:W-:-:S04]  /*11c0*/  IMAD.WIDE.U32 R6, R0, c[0x0][0x1e0], R20 ;  /* 0x0000780000067a25 */ /* 0x000fc800078e0014 */
[----:B------:R-:W-:-:S04]  /*11d0*/  IMAD.WIDE.U32 R4, R0, c[0x0][0x208], R20 ;  /* 0x0000820000047a25 */ /* 0x000fc800078e0014 */
[----:B------:R-:W-:Y:S01]  /*11e0*/  IMAD.MOV.U32 R0, RZ, RZ, R9 ;  /* 0x000000ffff007224 */ /* 0x000fe200078e0009 */
[----:B------:R-:W-:Y:S01]  /*11f0*/  @P2 SHF.R.U32.HI R0, RZ, c[0x0][0x2cc], R11 ;  /* 0x0000b300ff002a19 */ /* 0x000fe2000001160b */
[C---:B------:R-:W-:Y:S01]  /*1200*/  IMAD R11, R8.reuse, c[0x0][0x1c4], R10 ;  /* 0x00007100080b7a24 */ /* 0x040fe200078e020a */
[----:B------:R-:W-:Y:S01]  /*1210*/  IADD3 R5, R5, R13, RZ ;  /* 0x0000000d05057210 */ /* 0x000fe20007ffe0ff */
[----:B------:R-:W-:Y:S01]  /*1220*/  IMAD.WIDE.U32 R2, R8, c[0x0][0x1c0], R2 ;  /* 0x0000700008027a25 */ /* 0x000fe200078e0002 */
[----:B------:R-:W-:-:S03]  /*1230*/  SHF.R.S32.HI R8, RZ, 0x1f, R0 ;  /* 0x0000001fff087819 */ /* 0x000fc60000011400 */
[----:B------:R-:W-:Y:S02]  /*1240*/  IMAD.MOV R10, RZ, RZ, -R0 ;  /* 0x000000ffff0a7224 */ /* 0x000fe400078e0a00 */
[----:B------:R-:W-:Y:S02]  /*1250*/  IMAD.IADD R3, R3, 0x1, R11 ;  /* 0x0000000103037824 */ /* 0x000fe400078e020b */
[----:B------:R-:W-:Y:S01]  /*1260*/  IMAD R10, R10, c[0x0][0x2c4], R9 ;  /* 0x0000b1000a0a7a24 */ /* 0x000fe200078e0209 */
[----:B------:R-:W-:Y:S01]  /*1270*/  LOP3.LUT R9, R25, 0xfffffff0, RZ, 0xc0, !PT ;  /* 0xfffffff019097812 */ /* 0x000fe200078ec0ff */
[----:B------:R-:W-:Y:S02]  /*1280*/  IMAD R8, R8, c[0x0][0x1b0], RZ ;  /* 0x00006c0008087a24 */ /* 0x000fe400078e02ff */
[----:B------:R-:W-:Y:S01]  /*1290*/  IMAD.WIDE.U32 R2, R0, c[0x0][0x1b0], R2 ;  /* 0x00006c0000027a25 */ /* 0x000fe200078e0002 */
[----:B------:R-:W-:-:S03]  /*12a0*/  SHF.R.S32.HI R11, RZ, 0x1f, R10 ;  /* 0x0000001fff0b7819 */ /* 0x000fc6000001140a */
[----:B------:R-:W-:Y:S01]  /*12b0*/  IMAD R8, R0, c[0x0][0x1b4], R8 ;  /* 0x00006d0000087a24 */ /* 0x000fe200078e0208 */
[----:B------:R-:W-:Y:S01]  /*12c0*/  IADD3 R0, -R9, R209, RZ ;  /* 0x000000d109007210 */ /* 0x000fe20007ffe1ff */
[----:B------:R-:W-:Y:S02]  /*12d0*/  IMAD.IADD R7, R7, 0x1, R12 ;  /* 0x0000000107077824 */ /* 0x000fe400078e020c */
[C---:B------:R-:W-:Y:S02]  /*12e0*/  IMAD R12, R14.reuse, c[0x0][0x1e8], RZ ;  /* 0x00007a000e0c7a24 */ /* 0x040fe400078e02ff */
[----:B------:R-:W-:Y:S01]  /*12f0*/  IMAD R13, R14, c[0x0][0x210], RZ ;  /* 0x000084000e0d7a24 */ /* 0x000fe200078e02ff */
[----:B------:R-:W-:Y:S01]  /*1300*/  SHF.R.S32.HI R14, RZ, 0x1f, R0 ;  /* 0x0000001fff0e7819 */ /* 0x000fe20000011400 */
[----:B------:R-:W-:Y:S02]  /*1310*/  IMAD.IADD R3, R3, 0x1, R8 ;  /* 0x0000000103037824 */ /* 0x000fe400078e0208 */
[----:B------:R-:W-:Y:S01]  /*1320*/  IMAD.WIDE.U32 R8, R18, c[0x0][0x1e8], R6 ;  /* 0x00007a0012087a25 */ /* 0x000fe200078e0006 */
[----:B------:R-:W-:-:S03]  /*1330*/  LEA.HI R24, R14, R0, RZ, 0x3 ;  /* 0x000000000e187211 */ /* 0x000fc600078f18ff */
[----:B------:R-:W-:-:S04]  /*1340*/  IMAD.WIDE.U32 R6, R18, c[0x0][0x210], R4 ;  /* 0x0000840012067a25 */ /* 0x000fc800078e0004 */
[----:B------:R-:W-:Y:S01]  /*1350*/  IMAD.WIDE.U32 R4, R10, c[0x0][0x1a8], R2 ;  /* 0x00006a000a047a25 */ /* 0x000fe200078e0002 */
[----:B------:R-:W-:-:S03]  /*1360*/  LOP3.LUT R2, R24, 0xfffffff8, RZ, 0xc0, !PT ;  /* 0xfffffff818027812 */ /* 0x000fc600078ec0ff */
[C---:B------:R-:W-:Y:S02]  /*1370*/  IMAD R12, R18.reuse, c[0x0][0x1ec], R12 ;  /* 0x00007b00120c7a24 */ /* 0x040fe400078e020c */
[----:B------:R-:W-:Y:S01]  /*1380*/  IMAD R13, R18, c[0x0][0x214], R13 ;  /* 0x00008500120d7a24 */ /* 0x000fe200078e020d */
[----:B------:R-:W-:Y:S01]  /*1390*/  IADD3 R18, R0, -R2, RZ ;  /* 0x8000000200127210 */ /* 0x000fe20007ffe0ff */
[----:B------:R-:W-:Y:S01]  /*13a0*/  IMAD.IADD R9, R9, 0x1, R12 ;  /* 0x0000000109097824 */ /* 0x000fe200078e020c */
[----:B------:R-:W-:Y:S01]  /*13b0*/  LEA R12, P1, R4, c[0x0][0x160], 0x1 ;  /* 0x00005800040c7a11 */ /* 0x000fe200078208ff */
[----:B------:R-:W-:Y:S01]  /*13c0*/  IMAD R11, R11, c[0x0][0x1a8], RZ ;  /* 0x00006a000b0b7a24 */ /* 0x000fe200078e02ff */
[----:B------:R-:W-:-:S03]  /*13d0*/  IADD3 R7, R7, R13, RZ ;  /* 0x0000000d07077210 */ /* 0x000fc60007ffe0ff */
[----:B------:R-:W-:Y:S01]  /*13e0*/  IMAD R11, R10, c[0x0][0x1ac], R11 ;  /* 0x00006b000a0b7a24 */ /* 0x000fe200078e020b */
[----:B------:R-:W-:Y:S01]  /*13f0*/  IADD3 R10, R16, UR11, RZ ;  /* 0x0000000b100a7c10 */ /* 0x000fe2000fffe0ff */
[----:B------:R1:W3:Y:S02]  /*1400*/  SHFL.IDX PT, R14, R12, RZ, 0x181f ;  /* 0x00181fff0c0e7589 */ /* 0x0002e400000e0000 */
[----:B------:R-:W-:Y:S01]  /*1410*/  IMAD.IADD R11, R5, 0x1, R11 ;  /* 0x00000001050b7824 */ /* 0x000fe200078e020b */
[----:B------:R-:W-:Y:S02]  /*1420*/  ISETP.GE.AND P3, PT, R10, UR8, PT ;  /* 0x000000080a007c0c */ /* 0x000fe4000bf66270 */
[----:B------:R-:W-:Y:S02]  /*1430*/  LEA.HI R5, R207, R209, RZ, 0x6 ;  /* 0x000000d1cf057211 */ /* 0x000fe400078f30ff */
[----:B------:R-:W-:Y:S02]  /*1440*/  LEA.HI.X R11, R4, c[0x0][0x164], R11, 0x1, P1 ;  /* 0x00005900040b7a11 */ /* 0x000fe400008f0c0b */
[----:B------:R-:W-:-:S02]  /*1450*/  MOV R4, 0x10 ;  /* 0x0000001000047802 */ /* 0x000fc40000000f00 */
[----:B------:R-:W-:-:S04]  /*1460*/  SHF.L.U32 R5, R5, 0x3, RZ ;  /* 0x0000000305057819 */ /* 0x000fc800000006ff */
[----:B------:R-:W-:Y:S02]  /*1470*/  LOP3.LUT R5, R19, 0xfffffe00, R5, 0xf8, !PT ;  /* 0xfffffe0013057812 */ /* 0x000fe400078ef805 */
[--C-:B--2---:R-:W-:Y:S01]  /*1480*/  @P4 SHF.R.S32.HI R3, RZ, 0x1f, R17.reuse ;  /* 0x0000001fff034819 */ /* 0x104fe20000011411 */
[----:B------:R-:W-:Y:S01]  /*1490*/  @P4 IMAD.MOV.U32 R2, RZ, RZ, R17 ;  /* 0x000000ffff024224 */ /* 0x000fe200078e0011 */
[----:B------:R-:W-:Y:S01]  /*14a0*/  @!P4 MOV R2, R35 ;  /* 0x000000230002c202 */ /* 0x000fe20000000f00 */
[----:B------:R-:W-:Y:S02]  /*14b0*/  @!P4 IMAD.MOV.U32 R3, RZ, RZ, R15 ;  /* 0x000000ffff03c224 */ /* 0x000fe400078e000f */
[----:B------:R-:W-:Y:S01]  /*14c0*/  IMAD.MOV.U32 R17, RZ, RZ, 0x20 ;  /* 0x00000020ff117424 */ /* 0x000fe200078e00ff */
[----:B------:R-:W-:Y:S01]  /*14d0*/  SEL R0, R2, RZ, !P0 ;  /* 0x000000ff02007207 */ /* 0x000fe20004000000 */
[----:B------:R1:W2:Y:S01]  /*14e0*/  SHFL.IDX PT, R15, R11, RZ, 0x181f ;  /* 0x00181fff0b0f7589 */ /* 0x0002a200000e0000 */
[----:B------:R-:W-:-:S02]  /*14f0*/  SEL R2, R3, RZ, !P0 ;  /* 0x000000ff03027207 */ /* 0x000fc40004000000 */
[----:B------:R-:W-:Y:S01]  /*1500*/  ISETP.GE.AND P0, PT, R20, c[0x0][0x198], PT ;  /* 0x0000660014007a0c */ /* 0x000fe20003f06270 */
[----:B------:R-:W-:-:S03]  /*1510*/  IMAD.WIDE.U32 R62, R0, c[0x0][0x218], R6 ;  /* 0x00008600003e7a25 */ /* 0x000fc600078e0006 */
[----:B------:R-:W-:Y:S01]  /*1520*/  R2P PR, R18, 0x6 ;  /* 0x0000000612007804 */ /* 0x000fe20000000000 */
[C---:B------:R-:W-:Y:S02]  /*1530*/  IMAD R3, R2.reuse, c[0x0][0x1f0], RZ ;  /* 0x00007c0002037a24 */ /* 0x040fe400078e02ff */
[----:B------:R-:W-:Y:S02]  /*1540*/  IMAD R2, R2, c[0x0][0x218], RZ ;  /* 0x0000860002027a24 */ /* 0x000fe400078e02ff */
[C---:B------:R-:W-:Y:S02]  /*1550*/  IMAD R13, R0.reuse, c[0x0][0x1f4], R3 ;  /* 0x00007d00000d7a24 */ /* 0x040fe400078e0203 */
[----:B------:R-:W-:Y:S01]  /*1560*/  IMAD R3, R0, c[0x0][0x21c], R2 ;  /* 0x0000870000037a24 */ /* 0x000fe200078e0202 */
[----:B------:R-:W-:Y:S01]  /*1570*/  SEL R2, R4, 0xfffffff0, !P1 ;  /* 0xfffffff004027807 */ /* 0x000fe20004800000 */
[----:B------:R-:W-:Y:S01]  /*1580*/  IMAD.WIDE.U32 R28, R0, c[0x0][0x1f0], R8 ;  /* 0x00007c00001c7a25 */ /* 0x000fe200078e0008 */
[----:B------:R-:W-:-:S02]  /*1590*/  SEL R4, R17, 0xffffffe0, !P2 ;  /* 0xffffffe011047807 */ /* 0x000fc40005000000 */
[----:B------:R-:W-:Y:S01]  /*15a0*/  IADD3 R27, R63, R3, RZ ;  /* 0x000000033f1b7210 */ /* 0x000fe20007ffe0ff */
[----:B------:R-:W-:Y:S01]  /*15b0*/  IMAD.IADD R31, R29, 0x1, R13 ;  /* 0x000000011d1f7824 */ /* 0x000fe200078e020d */
[----:B------:R1:W-:Y:S04]  /*15c0*/  STL.64 [R1+0x30], R28 ;  /* 0x0000301c01007387 */ /* 0x0003e80000100a00 */
[----:B------:R1:W-:Y:S04]  /*15d0*/  STL.64 [R1+0x40], R62 ;  /* 0x0000403e01007387 */ /* 0x0003e80000100a00 */
[----:B------:R1:W-:Y:S04]  /*15e0*/  STL [R1+0x3c], R27 ;  /* 0x00003c1b01007387 */ /* 0x0003e80000100800 */
[----:B------:R1:W-:Y:S01]  /*15f0*/  STL [R1+0x2c], R31 ;  /* 0x00002c1f01007387 */ /* 0x0003e20000100800 */
[----:B------:R-:W-:Y:S05]  /*1600*/  @P3 BRA `(.L_x_228) ;  /* 0x0000005000003947 */ /* 0x000fea0003800000 */
[----:B--23--:R-:W-:Y:S01]  /*1610*/  LEA R6, P1, R20, R14, 0x1 ;  /* 0x0000000e14067211 */ /* 0x00cfe200078208ff */
[----:B------:R-:W-:-:S03]  /*1620*/  IMAD.SHL.U32 R0, R5, 0x2, RZ ;  /* 0x0000000205007824 */ /* 0x000fc600078e00ff */
[----:B------:R-:W-:-:S05]  /*1630*/  LEA.HI.X R7, R20, R15, R21, 0x1, P1 ;  /* 0x0000000f14077211 */ /* 0x000fca00008f0c15 */
[----:B------:R-:W-:Y:S01]  /*1640*/  @!PT LDS RZ, [RZ] ;  /* 0x00000000fffff984 */ /* 0x000fe20000000800 */
[----:B------:R2:W-:Y:S04]  /*1650*/  LDGSTS.E.BYPASS.LTC128B.128 [R0+0x6100], [R6.64], !P0 ;  /* 0x0610000006007fae */ /* 0x0005e8000c101d68 */
.L_x_228:
[----:B--23--:R-:W-:Y:S05]  /*1660*/  BSYNC B0 ;  /* 0x0000000000007941 */ /* 0x00cfea0003800000 */
.L_x_227:
[----:B------:R-:W-:Y:S01]  /*1670*/  IADD3 R0, R10, 0x10, RZ ;  /* 0x000000100a007810 */ /* 0x000fe20007ffe0ff */
[----:B------:R2:W3:Y:S01]  /*1680*/  SHFL.IDX PT, R3, R11, 0x1, 0x181f ;  /* 0x00381f000b037f89 */ /* 0x0004e200000e0000 */
[----:B------:R-:W-:Y:S02]  /*1690*/  BSSY B0, `(.L_x_229) ;  /* 0x0000009000007945 */ /* 0x000fe40003800000 */
[----:B------:R-:W-:Y:S01]  /*16a0*/  ISETP.GE.AND P1, PT, R0, UR8, PT ;  /* 0x0000000800007c0c */ /* 0x000fe2000bf26270 */
[----:B------:R2:W4:-:S12]  /*16b0*/  SHFL.IDX PT, R6, R12, 0x1, 0x181f ;  /* 0x00381f000c067f89 */ /* 0x00051800000e0000 */
[----:B------:R-:W-:Y:S05]  /*16c0*/  @P1 BRA `(.L_x_230) ;  /* 0x0000005000001947 */ /* 0x000fea0003800000 */
[----:B----4-:R-:W-:Y:S01]  /*16d0*/  LEA R6, P1, R20, R6, 0x1 ;  /* 0x0000000614067211 */ /* 0x010fe200078208ff */
[----:B------:R-:W-:-:S03]  /*16e0*/  IMAD.SHL.U32 R0, R5, 0x2, RZ ;  /* 0x0000000205007824 */ /* 0x000fc600078e00ff */
[----:B---3--:R-:W-:-:S05]  /*16f0*/  LEA.HI.X R7, R20, R3, R21, 0x1, P1 ;  /* 0x0000000314077211 */ /* 0x008fca00008f0c15 */
[----:B------:R-:W-:Y:S01]  /*1700*/  @!PT LDS RZ, [RZ] ;  /* 0x00000000fffff984 */ /* 0x000fe20000000800 */
[----:B------:R3:W-:Y:S04]  /*1710*/  LDGSTS.E.BYPASS.LTC128B.128 [R0+0x6900], [R6.64], !P0 ;  /* 0x0690000006007fae */ /* 0x0007e8000c101d68 */
.L_x_230:
[----:B------:R-:W-:Y:S05]  /*1720*/  BSYNC B0 ;  /* 0x0000000000007941 */ /* 0x000fea0003800000 */
.L_x_229:
[----:B---3--:R-:W-:Y:S01]  /*1730*/  IADD3 R0, R10, 0x20, RZ ;  /* 0x000000200a007810 */ /* 0x008fe20007ffe0ff */
[----:B------:R3:W1:Y:S01]  /*1740*/  SHFL.IDX PT, R3, R11, 0x2, 0x181f ;  /* 0x00581f000b037f89 */ /* 0x00066200000e0000 */
[----:B------:R-:W-:Y:S02]  /*1750*/  BSSY B0, `(.L_x_231) ;  /* 0x0000009000007945 */ /* 0x000fe40003800000 */
[----:B------:R-:W-:Y:S01]  /*1760*/  ISETP.GE.AND P1, PT, R0, UR8, PT ;  /* 0x0000000800007c0c */ /* 0x000fe2000bf26270 */
[----:B----4-:R3:W4:-:S12]  /*1770*/  SHFL.IDX PT, R6, R12, 0x2, 0x181f ;  /* 0x00581f000c067f89 */ /* 0x01071800000e0000 */
[----:B------:R-:W-:Y:S05]  /*1780*/  @P1 BRA `(.L_x_232) ;  /* 0x0000005000001947 */ /* 0x000fea0003800000 */
[----:B----4-:R-:W-:Y:S01]  /*1790*/  LEA R6, P1, R20, R6, 0x1 ;  /* 0x0000000614067211 */ /* 0x010fe200078208ff */
[----:B------:R-:W-:-:S03]  /*17a0*/  IMAD.SHL.U32 R0, R5, 0x2, RZ ;  /* 0x0000000205007824 */ /* 0x000fc600078e00ff */
[----:B-1----:R-:W-:-:S05]  /*17b0*/  LEA.HI.X R7, R20, R3, R21, 0x1, P1 ;  /* 0x0000000314077211 */ /* 0x002fca00008f0c15 */
[----:B------:R-:W-:Y:S01]  /*17c0*/  @!PT LDS RZ, [RZ] ;  /* 0x00000000fffff984 */ /* 0x000fe20000000800 */
[----:B------:R1:W-:Y:S04]  /*17d0*/  LDGSTS.E.BYPASS.LTC128B.128 [R0+0x7100], [R6.64], !P0 ;  /* 0x0710000006007fae */ /* 0x0003e8000c101d68 */
.L_x_232:
[----:B------:R-:W-:Y:S05]  /*17e0*/  BSYNC B0 ;  /* 0x0000000000007941 */ /* 0x000fea0003800000 */
.L_x_231:
[----:B-1----:R-:W-:Y:S01]  /*17f0*/  IADD3 R0, R10, 0x30, RZ ;  /* 0x000000300a007810 */ /* 0x002fe20007ffe0ff */
[----:B------:R1:W2:Y:S01]  /*1800*/  SHFL.IDX PT, R3, R11, 0x3, 0x181f ;  /* 0x00781f000b037f89 */ /* 0x0002a200000e0000 */
[----:B------:R-:W-:Y:S02]  /*1810*/  BSSY B0, `(.L_x_233) ;  /* 0x0000009000007945 */ /* 0x000fe40003800000 */
[----:B------:R-:W-:Y:S01]  /*1820*/  ISETP.GE.AND P1, PT, R0, UR8, PT ;  /* 0x0000000800007c0c */ /* 0x000fe2000bf26270 */
[----:B----4-:R1:W4:-:S12]  /*1830*/  SHFL.IDX PT, R6, R12, 0x3, 0x181f ;  /* 0x00781f000c067f89 */ /* 0x01031800000e0000 */
[----:B------:R-:W-:Y:S05]  /*1840*/  @P1 BRA `(.L_x_234) ;  /* 0x0000005000001947 */ /* 0x000fea0003800000 */
[----:B----4-:R-:W-:Y:S01]  /*1850*/  LEA R6, P1, R20, R6, 0x1 ;  /* 0x0000000614067211 */ /* 0x010fe200078208ff */
[----:B------:R-:W-:-:S03]  /*1860*/  IMAD.SHL.U32 R0, R5, 0x2, RZ ;  /* 0x0000000205007824 */ /* 0x000fc600078e00ff */
[----:B--2---:R-:W-:-:S05]  /*1870*/  LEA.HI.X R7, R20, R3, R21, 0x1, P1 ;  /* 0x0000000314077211 */ /* 0x004fca00008f0c15 */
[----:B------:R-:W-:Y:S01]  /*1880*/  @!PT LDS RZ, [RZ] ;  /* 0x00000000fffff984 */ /* 0x000fe20000000800 */
[----:B------:R2:W-:Y:S04]  /*1890*/  LDGSTS.E.BYPASS.LTC128B.128 [R0+0x7900], [R6.64], !P0 ;  /* 0x0790000006007fae */ /* 0x0005e8000c101d68 */
.L_x_234:
[----:B------:R-:W-:Y:S05]  /*18a0*/  BSYNC B0 ;  /* 0x0000000000007941 */ /* 0x000fea0003800000 */
.L_x_233:
[----:B--2---:R-:W-:Y:S01]  /*18b0*/  IADD3 R0, R10, 0x40, RZ ;  /* 0x000000400a007810 */ /* 0x004fe20007ffe0ff */
        /* <DEDUP_REMOVED lines=10> */
.L_x_236:
[----:B------:R-:W-:Y:S05]  /*1960*/  BSYNC B0 ;  /* 0x0000000000007941 */ /* 0x000fea0003800000 */
.L_x_235:
        /* <DEDUP_REMOVED lines=11> */
.L_x_238:
[----:B------:R-:W-:Y:S05]  /*1a20*/  BSYNC B0 ;  /* 0x0000000000007941 */ /* 0x000fea0003800000 */
.L_x_237:
        /* <DEDUP_REMOVED lines=11> */
.L_x_240:
[----:B------:R-:W-:Y:S05]  /*1ae0*/  BSYNC B0 ;  /* 0x0000000000007941 */ /* 0x000fea0003800000 */
.L_x_239:
[----:B------:R5:W2:Y:S01]  /*1af0*/  SHFL.IDX PT, R8, R12, 0x7, 0x181f ;  /* 0x00f81f000c087f89 */ /* 0x000aa200000e0000 */
[----:B-1----:R-:W-:Y:S01]  /*1b00*/  IADD3 R0, R10, 0x70, RZ ;  /* 0x000000700a007810 */ /* 0x002fe20007ffe0ff */
[----:B------:R-:W-:Y:S01]  /*1b10*/  UMOV UR10, 0x60 ;  /* 0x00000060000a7882 */ /* 0x000fe20000000000 */
[----:B------:R-:W-:Y:S01]  /*1b20*/  IMAD.SHL.U32 R227, R5, 0x2, RZ ;  /* 0x0000000205e37824 */ /* 0x000fe200078e00ff */
[----:B------:R-:W1:Y:S01]  /*1b30*/  SHFL.IDX PT, R3, R11, 0x7, 0x181f ;  /* 0x00f81f000b037f89 */ /* 0x000e6200000e0000 */
[----:B------:R-:W-:Y:S01]  /*1b40*/  ISETP.GE.AND P3, PT, R0, UR8, PT ;  /* 0x0000000800007c0c */ /* 0x000fe2000bf66270 */
[----:B------:R-:W-:Y:S01]  /*1b50*/  UIMAD UR32, UR6, -0x60, UR10 ;  /* 0xffffffa0062078a4 */ /* 0x000fe2000f8e020a */
[----:B------:R-:W-:Y:S01]  /*1b60*/  IMAD.MOV.U32 R228, RZ, RZ, R30 ;  /* 0x000000ffffe47224 */ /* 0x000fe200078e001e */
[----:B------:R-:W-:Y:S01]  /*1b70*/  ULDC.64 UR8, c[0x0][0x1e0] ;  /* 0x0000780000087ab9 */ /* 0x000fe20000000a00 */
[----:B------:R-:W-:Y:S01]  /*1b80*/  IMAD.MOV.U32 R229, RZ, RZ, R31 ;  /* 0x000000ffffe57224 */ /* 0x000fe200078e001f */
[----:B------:R-:W-:Y:S01]  /*1b90*/  UIMAD.WIDE.U32 UR18, UR10, UR8, URZ ;  /* 0x000000080a1272a5 */ /* 0x000fe2000f8e003f */
[----:B------:R-:W-:Y:S01]  /*1ba0*/  IMAD.MOV.U32 R210, RZ, RZ, c[0x0][0x1e0] ;  /* 0x00007800ffd27624 */ /* 0x000fe200078e00ff */
[----:B------:R-:W-:Y:S01]  /*1bb0*/  UIMAD UR9, UR10, UR9, URZ ;  /* 0x000000090a0972a4 */ /* 0x000fe2000f8e023f */
[----:B------:R-:W-:Y:S01]  /*1bc0*/  IMAD.U32 R0, RZ, RZ, UR32 ;  /* 0x00000020ff007e24 */ /* 0x000fe2000f8e00ff */
[----:B------:R-:W-:Y:S01]  /*1bd0*/  UIADD3 UR10, UR6, -0x1, URZ ;  /* 0xffffffff060a7890 */ /* 0x000fe2000fffe03f */
[----:B------:R-:W-:Y:S01]  /*1be0*/  IMAD.MOV.U32 R228, RZ, RZ, R28 ;  /* 0x000000ffffe47224 */ /* 0x000fe200078e001c */
[----:B------:R-:W-:Y:S01]  /*1bf0*/  UIADD3 UR16, UR19, UR9, URZ ;  /* 0x0000000913107290 */ /* 0x000fe2000fffe03f */
[----:B------:R-:W-:Y:S01]  /*1c00*/  IMAD.MOV.U32 R211, RZ, RZ, c[0x0][0x1e4] ;  /* 0x00007900ffd37624 */ /* 0x000fe200078e00ff */
[----:B------:R-:W-:Y:S01]  /*1c10*/  IADD3 R22, R0, UR7, -R16 ;  /* 0x0000000700167c10 */ /* 0x000fe2000fffe810 */
[----:B------:R-:W-:Y:S01]  /*1c20*/  USHF.R.S32.HI UR8, URZ, 0x1f, UR10 ;  /* 0x0000001f3f087899 */ /* 0x000fe2000801140a */
[----:B----4-:R-:W-:Y:S01]  /*1c30*/  IMAD.U32 R6, RZ, RZ, UR10 ;  /* 0x0000000aff067e24 */ /* 0x010fe2000f8e00ff */
[----:B------:R-:W-:Y:S01]  /*1c40*/  UIMAD UR9, UR16, UR10, URZ ;  /* 0x0000000a100972a4 */ /* 0x000fe2000f8e023f */
[----:B------:R-:W-:Y:S01]  /*1c50*/  ISETP.GE.AND P6, PT, R22, 0x21, PT ;  /* 0x000000211600780c */ /* 0x000fe20003fc6270 */
[----:B--23-5:R-:W-:Y:S01]  /*1c60*/  IMAD.WIDE.U32 R12, R210, 0x20, RZ ;  /* 0x00000020d20c7825 */ /* 0x02cfe200078e00ff */
[----:B------:R-:W-:Y:S01]  /*1c70*/  @!P3 LEA R8, P1, R20, R8, 0x1 ;  /* 0x000000081408b211 */ /* 0x000fe200078208ff */
[----:B------:R-:W-:Y:S01]  /*1c80*/  UIMAD UR9, UR8, UR18, UR9 ;  /* 0x00000012080972a4 */ /* 0x000fe2000f8e0209 */
[----:B------:R-:W-:Y:S01]  /*1c90*/  ISETP.GE.AND P2, PT, R22, 0x1, PT ;  /* 0x000000011600780c */ /* 0x000fe20003f46270 */
[----:B------:R-:W-:Y:S01]  /*1ca0*/  IMAD.WIDE.U32 R6, R6, UR18, R228 ;  /* 0x0000001206067c25 */ /* 0x000fe2000f8e00e4 */
[----:B-1----:R-:W-:Y:S01]  /*1cb0*/  @!P3 LEA.HI.X R9, R20, R3, R21, 0x1, P1 ;  /* 0x000000031409b211 */ /* 0x002fe200008f0c15 */
[----:B------:R-:W-:Y:S01]  /*1cc0*/  ULDC.64 UR14, c[0x0][0x208] ;  /* 0x00008200000e7ab9 */ /* 0x000fe20000000a00 */
[----:B------:R-:W-:Y:S01]  /*1cd0*/  ISETP.GE.AND P1, PT, R22, 0x11, PT ;  /* 0x000000111600780c */ /* 0x000fe20003f26270 */
[----:B------:R-:W-:Y:S01]  /*1ce0*/  IMAD.MOV.U32 R60, RZ, RZ, R26 ;  /* 0x000000ffff3c7224 */ /* 0x000fe200078e001a */
[----:B------:R-:W-:Y:S01]  /*1cf0*/  IADD3 R7, R7, UR9, RZ ;  /* 0x0000000907077c10 */ /* 0x000fe2000fffe0ff */
[----:B------:R-:W-:Y:S01]  /*1d00*/  @!PT LDS RZ, [RZ] ;  /* 0x00000000fffff984 */ /* 0x000fe20000000800 */
[----:B------:R1:W-:Y:S01]  /*1d10*/  @!P3 LDGSTS.E.BYPASS.LTC128B.128 [R227+0x9900], [R8.64], !P0 ;  /* 0x0990000008e3bfae */ /* 0x0003e2000c101d68 */
[----:B------:R-:W-:Y:S01]  /*1d20*/  ISETP.GE.AND P3, PT, R20, c[0x0][0x1d4], PT ;  /* 0x0000750014007a0c */ /* 0x000fe20003f66270 */
[----:B------:R-:W-:Y:S01]  /*1d30*/  IMAD.MOV.U32 R61, RZ, RZ, R27 ;  /* 0x000000ffff3d7224 */ /* 0x000fe200078e001b */
[----:B------:R-:W-:Y:S01]  /*1d40*/  @P6 IADD3 R3, P4, R6, R12, RZ ;  /* 0x0000000c06036210 */ /* 0x000fe20007f9e0ff */
[----:B------:R-:W0:Y:S01]  /*1d50*/  LDGDEPBAR ;  /* 0x00000000000079af */ /* 0x000e220000000000 */
[----:B------:R-:W-:Y:S01]  /*1d60*/  SHF.R.S32.HI R17, RZ, 0x4, R25 ;  /* 0x00000004ff117819 */ /* 0x000fe20000011419 */
[----:B------:R-:W-:Y:S01]  /*1d70*/  UIMAD UR13, UR8, UR14, URZ ;  /* 0x0000000e080d72a4 */ /* 0x000fe2000f8e023f */
[----:B------:R-:W-:Y:S01]  /*1d80*/  LEA.HI R206, R207, R209, RZ, 0x5 ;  /* 0x000000d1cfce7211 */ /* 0x000fe200078f28ff */
[----:B------:R-:W-:Y:S01]  /*1d90*/  UIMAD.WIDE.U32 UR8, UR10, UR14, URZ ;  /* 0x0000000e0a0872a5 */ /* 0x000fe2000f8e003f */
[----:B------:R-:W-:Y:S01]  /*1da0*/  IMAD.MOV.U32 R60, RZ, RZ, R62 ;  /* 0x000000ffff3c7224 */ /* 0x000fe200078e003e */
[----:B------:R-:W-:Y:S01]  /*1db0*/  BAR.SYNC.DEFER_BLOCKING 0x0 ;  /* 0x0000000000007b1d */ /* 0x000fe20000010000 */
[C---:B------:R-:W-:Y:S01]  /*1dc0*/  @P1 LEA R0, P0, R210.reuse, R6, 0x4 ;  /* 0x00000006d2001211 */ /* 0x040fe200078020ff */
[----:B------:R-:W-:Y:S01]  /*1dd0*/  UIMAD UR13, UR10, UR15, UR13 ;  /* 0x0000000f0a0d72a4 */ /* 0x000fe2000f8e020d */
[----:B------:R-:W-:Y:S01]  /*1de0*/  SHF.R.S32.HI R205, RZ, 0x5, R206 ;  /* 0x00000005ffcd7819 */ /* 0x000fe200000114ce */
[----:B------:R-:W-:Y:S01]  /*1df0*/  UISETP.GT.AND UP2, UPT, UR10, UR4, UPT ;  /* 0x000000040a00728c */ /* 0x000fe2000bf44270 */
[----:B------:R-:W-:Y:S01]  /*1e00*/  @P1 LEA.HI.X R5, R210, R7, R211, 0x4, P0 ;  /* 0x00000007d2051211 */ /* 0x000fe200000f24d3 */
[----:B------:R-:W-:Y:S01]  /*1e10*/  UIADD3 UR13, UR9, UR13, URZ ;  /* 0x0000000d090d7290 */ /* 0x000fe2000fffe03f */
[C---:B------:R-:W-:Y:S01]  /*1e20*/  @P1 LEA R10, P0, R0.reuse, c[0x0][0x1c8], 0x1 ;  /* 0x00007200000a1a11 */ /* 0x040fe200078008ff */
[----:B------:R-:W-:Y:S02]  /*1e30*/  STL.64 [R1+0x28], R228 ;  /* 0x000028e401007387 */ /* 0x000fe40000100a00 */
[----:B------:R-:W-:Y:S01]  /*1e40*/  UIMAD UR13, UR13, 0x60, URZ ;  /* 0x000000600d0d78a4 */ /* 0x000fe2000f8e023f */
[----:B------:R-:W-:Y:S01]  /*1e50*/  @P1 LEA.HI.X R11, R0, c[0x0][0x1cc], R5, 0x1, P0 ;  /* 0x00007300000b1a11 */ /* 0x000fe200000f0c05 */
[----:B------:R-:W-:Y:S01]  /*1e60*/  STL.64 [R1+0x38], R60 ;  /* 0x0000383c01007387 */ /* 0x000fe20000100a00 */
[----:B------:R-:W-:-:S02]  /*1e70*/  @P6 LEA R14, P0, R3, c[0x0][0x1c8], 0x1 ;  /* 0x00007200030e6a11 */ /* 0x000fc400078008ff */
[----:B------:R-:W-:Y:S01]  /*1e80*/  LEA.HI R5, R25, R17, RZ, 0x1 ;  /* 0x0000001119057211 */ /* 0x000fe200078f08ff */
[----:B-1----:R-:W-:Y:S01]  /*1e90*/  IMAD.SHL.U32 R9, R211, 0x20, RZ ;  /* 0x00000020d3097824 */ /* 0x002fe200078e00ff */
[C---:B------:R-:W-:Y:S02]  /*1ea0*/  @P2 LEA R8, P5, R6.reuse, c[0x0][0x1c8], 0x1 ;  /* 0x0000720006082a11 */ /* 0x040fe400078a08ff */
[----:B------:R-:W-:Y:S02]  /*1eb0*/  LOP3.LUT R5, R5, 0xfffffffe, RZ, 0xc0, !PT ;  /* 0xfffffffe05057812 */ /* 0x000fe400078ec0ff */
[----:B------:R-:W-:Y:S02]  /*1ec0*/  @P6 IADD3.X R12, R7, R13, R9, P4, !PT ;  /* 0x0000000d070c6210 */ /* 0x000fe400027fe409 */
[----:B------:R-:W-:Y:S02]  /*1ed0*/  @P2 LEA.HI.X R9, R6, c[0x0][0x1cc], R7, 0x1, P5 ;  /* 0x0000730006092a11 */ /* 0x000fe400028f0c07 */
[----:B------:R-:W-:-:S02]  /*1ee0*/  ISETP.GE.AND P5, PT, R22, 0x31, PT ;  /* 0x000000311600780c */ /* 0x000fc40003fa6270 */
[C---:B------:R-:W-:Y:S01]  /*1ef0*/  ISETP.GE.AND P4, PT, R22.reuse, 0x41, PT ;  /* 0x000000411600780c */ /* 0x040fe20003f86270 */
[----:B------:R-:W-:Y:S01]  /*1f00*/  @!PT LDS RZ, [RZ] ;  /* 0x00000000fffff984 */ /* 0x000fe20000000800 */
[----:B------:R-:W-:Y:S01]  /*1f10*/  @!PT LDS RZ, [RZ] ;  /* 0x00000000fffff984 */ /* 0x000fe20000000800 */
[----:B------:R-:W-:Y:S01]  /*1f20*/  @!PT LDS RZ, [RZ] ;  /* 0x00000000fffff984 */ /* 0x000fe20000000800 */
[----:B------:R1:W-:Y:S01]  /*1f30*/  @P2 LDGSTS.E.BYPASS.LTC128B.128 [R227+0x3100], [R8.64], !P3 ;  /* 0x0310000008e32fae */ /* 0x0003e2000d901d68 */
[----:B------:R-:W-:Y:S02]  /*1f40*/  ISETP.GE.AND P2, PT, R22, 0x51, PT ;  /* 0x000000511600780c */ /* 0x000fe40003f46270 */
[----:B------:R-:W-:Y:S01]  /*1f50*/  @P6 LEA.HI.X R15, R3, c[0x0][0x1cc], R12, 0x1, P0 ;  /* 0x00007300030f6a11 */ /* 0x000fe200000f0c0c */
[----:B------:R2:W-:Y:S04]  /*1f60*/  @P1 LDGSTS.E.BYPASS.LTC128B.128 [R227+0x3900], [R10.64], !P3 ;  /* 0x039000000ae31fae */ /* 0x0005e8000d901d68 */
[----:B------:R3:W-:Y:S02]  /*1f70*/  @P6 LDGSTS.E.BYPASS.LTC128B.128 [R227+0x4100], [R14.64], !P3 ;  /* 0x041000000ee36fae */ /* 0x0007e4000d901d68 */
[----:B------:R-:W-:-:S02]  /*1f80*/  @P5 IMAD R0, R211, 0x30, RZ ;  /* 0x00000030d3005824 */ /* 0x000fc400078e02ff */
[C---:B------:R-:W-:Y:S01]  /*1f90*/  @P4 LEA R3, P0, R210.reuse, R6, 0x6 ;  /* 0x00000006d2034211 */ /* 0x040fe200078030ff */
[----:B-1----:R-:W-:-:S04]  /*1fa0*/  @P5 IMAD.WIDE.U32 R8, R210, 0x30, R6 ;  /* 0x00000030d2085825 */ /* 0x002fc800078e0006 */
[----:B--2---:R-:W-:Y:S01]  /*1fb0*/  @P2 IMAD.MOV.U32 R10, RZ, RZ, R6 ;  /* 0x000000ffff0a2224 */ /* 0x004fe200078e0006 */
[----:B------:R-:W-:Y:S01]  /*1fc0*/  @P5 LEA R12, P1, R8, c[0x0][0x1c8], 0x1 ;  /* 0x00007200080c5a11 */ /* 0x000fe200078208ff */
[----:B------:R-:W-:Y:S01]  /*1fd0*/  @P2 IMAD.MOV.U32 R11, RZ, RZ, R7 ;  /* 0x000000ffff0b2224 */ /* 0x000fe200078e0007 */
[C---:B------:R-:W-:Y:S01]  /*1fe0*/  @P4 LEA.HI.X R7, R210.reuse, R7, R211, 0x6, P0 ;  /* 0x00000007d2074211 */ /* 0x040fe200000f34d3 */
[----:B------:R-:W-:Y:S02]  /*1ff0*/  @P5 IMAD.IADD R0, R9, 0x1, R0 ;  /* 0x0000000109005824 */ /* 0x000fe400078e0200 */
[----:B------:R-:W-:Y:S02]  /*2000*/  @P2 IMAD R9, R211, 0x50, RZ ;  /* 0x00000050d3092824 */ /* 0x000fe400078e02ff */
[----:B------:R-:W-:Y:S01]  /*2010*/  @P2 IMAD.WIDE.U32 R10, R210, 0x50, R10 ;  /* 0x00000050d20a2825 */ /* 0x000fe200078e000a */
[----:B------:R-:W-:Y:S02]  /*2020*/  @P5 LEA.HI.X R13, R8, c[0x0][0x1cc], R0, 0x1, P1 ;  /* 0x00007300080d5a11 */ /* 0x000fe400008f0c00 */
[----:B------:R-:W-:Y:S01]  /*2030*/  @P4 LEA R8, P1, R3, c[0x0][0x1c8], 0x1 ;  /* 0x0000720003084a11 */ /* 0x000fe200078208ff */
[----:B------:R-:W-:Y:S01]  /*2040*/  @P2 IMAD.IADD R0, R11, 0x1, R9 ;  /* 0x000000010b002824 */ /* 0x000fe200078e0209 */
[C---:B------:R-:W-:Y:S01]  /*2050*/  @P2 LEA R6, P0, R10.reuse, c[0x0][0x1c8], 0x1 ;  /* 0x000072000a062a11 */ /* 0x040fe200078008ff */
[----:B------:R3:W-:Y:S01]  /*2060*/  @P5 LDGSTS.E.BYPASS.LTC128B.128 [R227+0x4900], [R12.64], !P3 ;  /* 0x049000000ce35fae */ /* 0x0007e2000d901d68 */
[----:B------:R-:W-:Y:S01]  /*2070*/  @P4 LEA.HI.X R9, R3, c[0x0][0x1cc], R7, 0x1, P1 ;  /* 0x0000730003094a11 */ /* 0x000fe200008f0c07 */
[----:B------:R-:W-:Y:S01]  /*2080*/  IMAD.IADD R11, R17, 0x1, -R5 ;  /* 0x00000001110b7824 */ /* 0x000fe200078e0a05 */
[----:B------:R-:W-:Y:S01]  /*2090*/  @P2 LEA.HI.X R7, R10, c[0x0][0x1cc], R0, 0x1, P0 ;  /* 0x000073000a072a11 */ /* 0x000fe200000f0c00 */
[----:B------:R-:W-:Y:S01]  /*20a0*/  IMAD.SHL.U32 R3, R18, 0x40, RZ ;  /* 0x0000004012037824 */ /* 0x000fe200078e00ff */
[C---:B------:R-:W-:Y:S01]  /*20b0*/  LOP3.LUT P0, RZ, R23.reuse, 0x2, RZ, 0xc0, !PT ;  /* 0x0000000217ff7812 */ /* 0x040fe2000780c0ff */
[----:B------:R1:W-:Y:S01]  /*20c0*/  @P4 LDGSTS.E.BYPASS.LTC128B.128 [R227+0x5100], [R8.64], !P3 ;  /* 0x0510000008e34fae */ /* 0x0003e2000d901d68 */
[C---:B------:R-:W-:Y:S01]  /*20d0*/  IMAD.SHL.U32 R0, R23.reuse, 0x40, RZ ;  /* 0x0000004017007824 */ /* 0x040fe200078e00ff */
[----:B------:R-:W-:Y:S01]  /*20e0*/  LOP3.LUT P1, RZ, R23, 0x4, RZ, 0xc0, !PT ;  /* 0x0000000417ff7812 */ /* 0x000fe2000782c0ff */
[----:B------:R-:W-:Y:S01]  /*20f0*/  IMAD.SHL.U32 R5, R24, 0x40, RZ ;  /* 0x0000004018057824 */ /* 0x000fe200078e00ff */
[----:B------:R2:W-:Y:S01]  /*2100*/  @P2 LDGSTS.E.BYPASS.LTC128B.128 [R227+0x5900], [R6.64], !P3 ;  /* 0x0590000006e32fae */ /* 0x0005e2000d901d68 */
[----:B------:R-:W-:-:S02]  /*2110*/  LOP3.LUT R3, R3, 0x1c0, RZ, 0xc0, !PT ;  /* 0x000001c003037812 */ /* 0x000fc400078ec0ff */
[----:B------:R-:W-:Y:S01]  /*2120*/  LOP3.LUT R0, R0, 0x1c0, RZ, 0xc0, !PT ;  /* 0x000001c000007812 */ /* 0x000fe200078ec0ff */
[----:B------:R-:W0:Y:S01]  /*2130*/  LDGDEPBAR ;  /* 0x00000000000079af */ /* 0x000e220000000000 */
[----:B------:R-:W-:Y:S02]  /*2140*/  LOP3.LUT R204, R5, 0xfffffe00, RZ, 0xc0, !PT ;  /* 0xfffffe0005cc7812 */ /* 0x000fe400078ec0ff */
[----:B------:R-:W-:-:S04]  /*2150*/  ISETP.GE.AND P2, PT, R20, c[0x0][0x1d4], PT ;  /* 0x0000750014007a0c */ /* 0x000fc80003f46270 */
[----:B------:R-:W-:Y:S01]  /*2160*/  ISETP.LT.OR P5, PT, R22, 0x1, P2 ;  /* 0x000000011600780c */ /* 0x000fe200017a1670 */
[----:B--2---:R-:W-:Y:S01]  /*2170*/  IMAD.SHL.U32 R7, R16, 0x8, RZ ;  /* 0x0000000810077824 */ /* 0x004fe200078e00ff */
[----:B------:R-:W-:-:S04]  /*2180*/  DEPBAR.LE SB0, 0x1 ;  /* 0x000080400000791a */ /* 0x000fc80000000000 */
[----:B------:R-:W-:-:S04]  /*2190*/  DEPBAR.LE SB0, 0x0 ;  /* 0x000080000000791a */ /* 0x000fc80000000000 */
[----:B------:R-:W-:Y:S01]  /*21a0*/  IMAD.SHL.U32 R6, R11, 0x8, RZ ;  /* 0x000000080b067824 */ /* 0x000fe200078e00ff */
[----:B------:R-:W-:Y:S02]  /*21b0*/  LOP3.LUT R7, R0, 0x8, R7, 0xf8, !PT ;  /* 0x0000000800077812 */ /* 0x000fe400078ef807 */
[----:B------:R-:W-:Y:S02]  /*21c0*/  SHF.R.U32.HI R0, RZ, 0x3, R0 ;  /* 0x00000003ff007819 */ /* 0x000fe40000011600 */
[----:B------:R-:W-:Y:S01]  /*21d0*/  LOP3.LUT R5, R3, 0x8, R6, 0xf8, !PT ;  /* 0x0000000803057812 */ /* 0x000fe200078ef806 */
[----:B------:R-:W-:Y:S01]  /*21e0*/  IMAD.U32 R6, RZ, RZ, UR8 ;  /* 0x00000008ff067e24 */ /* 0x000fe2000f8e00ff */
[----:B------:R-:W-:Y:S01]  /*21f0*/  SHF.R.U32.HI R3, RZ, 0x3, R3 ;  /* 0x00000003ff037819 */ /* 0x000fe20000011603 */
[----:B------:R-:W-:Y:S01]  /*2200*/  UMOV UR8, 0x5 ;  /* 0x0000000500087882 */ /* 0x000fe20000000000 */
[----:B------:R-:W-:Y:S01]  /*2210*/  LOP3.LUT R0, R7, R0, RZ, 0x3c, !PT ;  /* 0x0000000007007212 */ /* 0x000fe200078e3cff */
[----:B------:R-:W-:Y:S01]  /*2220*/  IMAD.U32 R7, RZ, RZ, UR9 ;  /* 0x00000009ff077e24 */ /* 0x000fe2000f8e00ff */
[----:B------:R-:W-:Y:S01]  /*2230*/  LOP3.LUT R5, R5, R3, RZ, 0x3c, !PT ;  /* 0x0000000305057212 */ /* 0x000fe200078e3cff */
[----:B------:R-:W-:Y:S01]  /*2240*/  IMAD R3, R205, 0x400, R204 ;  /* 0x00000400cd037824 */ /* 0x000fe200078e02cc */
[----:B------:R-:W-:Y:S01]  /*2250*/  USHF.L.U32 UR9, UR14, 0x5, URZ ;  /* 0x000000050e097899 */ /* 0x000fe2000800063f */
[----:B------:R-:W-:Y:S01]  /*2260*/  IMAD R0, R11, 0x200, R0 ;  /* 0x000002000b007824 */ /* 0x000fe200078e0200 */
[----:B------:R-:W-:Y:S01]  /*2270*/  USHF.L.U64.HI UR8, UR14, UR8, UR15 ;  /* 0x000000080e087299 */ /* 0x000fe2000801020f */
[----:B------:R-:W-:-:S02]  /*2280*/  IMAD.IADD R3, R5, 0x1, R3 ;  /* 0x0000000105037824 */ /* 0x000fc400078e0203 */
[----:B------:R-:W-:Y:S01]  /*2290*/  IMAD.SHL.U32 R208, R0, 0x2, RZ ;  /* 0x0000000200d07824 */ /* 0x000fe200078e00ff */
[----:B------:R-:W-:Y:S01]  /*22a0*/  BAR.SYNC.DEFER_BLOCKING 0x0 ;  /* 0x0000000000007b1d */ /* 0x000fe20000010000 */
[----:B------:R-:W-:-:S03]  /*22b0*/  IMAD.SHL.U32 R215, R3, 0x2, RZ ;  /* 0x0000000203d77824 */ /* 0x000fc600078e00ff */
[----:B------:R-:W-:Y:S01]  /*22c0*/  IADD3 R0, R208, 0x3100, RZ ;  /* 0x00003100d0007810 */ /* 0x000fe20007ffe0ff */
[--C-:B------:R-:W-:Y:S01]  /*22d0*/  IMAD R218, R2, 0x2, R215.reuse ;  /* 0x0000000202da7824 */ /* 0x100fe200078e02d7 */
[----:B------:R-:W-:Y:S01]  /*22e0*/  IADD3 R219, R208, 0x3120, RZ ;  /* 0x00003120d0db7810 */ /* 0x000fe20007ffe0ff */
[----:B------:R-:W-:Y:S01]  /*22f0*/  IMAD R216, R4, 0x2, R215 ;  /* 0x0000000204d87824 */ /* 0x000fe200078e02d7 */
[----:B------:R-:W-:-:S03]  /*2300*/  @P0 IADD3 R219, R0, -0x20, RZ ;  /* 0xffffffe000db0810 */ /* 0x000fc60007ffe0ff */
[----:B------:R-:W-:Y:S01]  /*2310*/  IMAD R217, R2, 0x2, R216 ;  /* 0x0000000202d97824 */ /* 0x000fe200078e02d8 */
[C---:B------:R-:W-:Y:S02]  /*2320*/  IADD3 R224, R219.reuse, 0x800, RZ ;  /* 0x00000800dbe07810 */ /* 0x040fe40007ffe0ff */
[C---:B------:R-:W-:Y:S02]  /*2330*/  IADD3 R223, R219.reuse, 0x1000, RZ ;  /* 0x00001000dbdf7810 */ /* 0x040fe40007ffe0ff */
[C---:B------:R-:W-:Y:S02]  /*2340*/  IADD3 R222, R219.reuse, 0x1800, RZ ;  /* 0x00001800dbde7810 */ /* 0x040fe40007ffe0ff */
[C---:B------:R-:W-:Y:S02]  /*2350*/  IADD3 R221, R219.reuse, 0x2000, RZ ;  /* 0x00002000dbdd7810 */ /* 0x040fe40007ffe0ff */
[----:B------:R-:W-:Y:S01]  /*2360*/  IADD3 R220, R219, 0x2800, RZ ;  /* 0x00002800dbdc7810 */ /* 0x000fe20007ffe0ff */
[----:B------:R-:W-:Y:S04]  /*2370*/  LDSM.16.M88.4 R24, [R208+0x3100] ;  /* 0x00310000d018783b */ /* 0x000fe80000000200 */
[----:B---3--:R-:W2:Y:S04]  /*2380*/  LDSM.16.M88.4 R12, [R215+0x6100] ;  /* 0x00610000d70c783b */ /* 0x008ea80000000200 */
[----:B-1----:R-:W1:Y:S04]  /*2390*/  LDSM.16.M88.4 R8, [R215+0x8100] ;  /* 0x00810000d708783b */ /* 0x002e680000000200 */
[----:B------:R-:W3:Y:S04]  /*23a0*/  LDSM.16.M88.4 R16, [R208+0x3900] ;  /* 0x00390000d010783b */ /* 0x000ee80000000200 */
[----:B------:R-:W4:Y:S04]  /*23b0*/  LDSM.16.M88.4 R32, [R208+0x4100] ;  /* 0x00410000d020783b */ /* 0x000f280000000200 */
[----:B------:R-:W5:Y:S04]  /*23c0*/  LDSM.16.M88.4 R28, [R208+0x4900] ;  /* 0x00490000d01c783b */ /* 0x000f680000000200 */
[----:B------:R-:W3:Y:S04]  /*23d0*/  LDSM.16.M88.4 R36, [R208+0x5100] ;  /* 0x00510000d024783b */ /* 0x000ee80000000200 */
[----:B------:R-:W-:Y:S04]  /*23e0*/  LDSM.16.M88.4 R40, [R219+0x800] ;  /* 0x00080000db28783b */ /* 0x000fe80000000200 */
[----:B------:R-:W-:Y:S01]  /*23f0*/  LDSM.16.M88.4 R44, [R219] ;  /* 0x00000000db2c783b */ /* 0x000fe20000000200 */
[-C--:B--2---:R-:W-:Y:S08]  /*2400*/  HMMA.16816.F32 R160, R12, R24.reuse, RZ ;  /* 0x000000180ca0723c */ /* 0x084ff000000018ff */
[C---:B-1----:R-:W-:Y:S08]  /*2410*/  HMMA.16816.F32 R48, R8.reuse, R24, RZ ;  /* 0x000000180830723c */ /* 0x042ff000000018ff */
[-C--:B------:R-:W-:Y:S08]  /*2420*/  HMMA.16816.F32 R88, R8, R26.reuse, RZ ;  /* 0x0000001a0858723c */ /* 0x080ff000000018ff */
[----:B------:R-:W-:Y:S01]  /*2430*/  HMMA.16816.F32 R156, R12, R26, RZ ;  /* 0x0000001a0c9c723c */ /* 0x000fe200000018ff */
[----:B------:R-:W1:Y:S07]  /*2440*/  LDSM.16.M88.4 R24, [R208+0x5900] ;  /* 0x00590000d018783b */ /* 0x000e6e0000000200 */
[C---:B---3--:R-:W-:Y:S08]  /*2450*/  HMMA.16816.F32 R52, R8.reuse, R16, RZ ;  /* 0x000000100834723c */ /* 0x048ff000000018ff */
[C---:B------:R-:W-:Y:S08]  /*2460*/  HMMA.16816.F32 R96, R8.reuse, R18, RZ ;  /* 0x000000120860723c */ /* 0x040ff000000018ff */
[C---:B----4-:R-:W-:Y:S08]  /*2470*/  HMMA.16816.F32 R68, R8.reuse, R32, RZ ;  /* 0x000000200844723c */ /* 0x050ff000000018ff */
[C---:B------:R-:W-:Y:S08]  /*2480*/  HMMA.16816.F32 R92, R8.reuse, R34, RZ ;  /* 0x00000022085c723c */ /* 0x040ff000000018ff */
[C---:B-----5:R-:W-:Y:S08]  /*2490*/  HMMA.16816.F32 R64, R8.reuse, R28, RZ ;  /* 0x0000001c0840723c */ /* 0x060ff000000018ff */
[C---:B------:R-:W-:Y:S08]  /*24a0*/  HMMA.16816.F32 R124, R8.reuse, R30, RZ ;  /* 0x0000001e087c723c */ /* 0x040ff000000018ff */
[C---:B------:R-:W-:Y:S08]  /*24b0*/  HMMA.16816.F32 R56, R8.reuse, R36, RZ ;  /* 0x000000240838723c */ /* 0x040ff000000018ff */
[C---:B------:R-:W-:Y:S08]  /*24c0*/  HMMA.16816.F32 R116, R8.reuse, R38, RZ ;  /* 0x000000260874723c */ /* 0x040ff000000018ff */
[C---:B-1----:R-:W-:Y:S08]  /*24d0*/  HMMA.16816.F32 R72, R8.reuse, R24, RZ ;  /* 0x000000180848723c */ /* 0x042ff000000018ff */
[----:B------:R-:W-:Y:S07]  /*24e0*/  HMMA.16816.F32 R108, R8, R26, RZ ;  /* 0x0000001a086c723c */ /* 0x000fee00000018ff */
[----:B------:R-:W-:Y:S01]  /*24f0*/  IMAD.WIDE.U32 R8, R6, 0x60, R60 ;  /* 0x0000006006087825 */ /* 0x000fe200078e003c */
[----:B------:R-:W-:Y:S04]  /*2500*/  HMMA.16816.F32 R148, R12, R16, RZ ;  /* 0x000000100c94723c */ /* 0x000fe800000018ff */
[----:B------:R-:W-:-:S04]  /*2510*/  IADD3 R0, R9, UR13, RZ ;  /* 0x0000000d09007c10 */ /* 0x000fc8000fffe0ff */
[C---:B------:R-:W-:Y:S01]  /*2520*/  HMMA.16816.F32 R144, R12.reuse, R18, RZ ;  /* 0x000000120c90723c */ /* 0x040fe200000018ff */
[----:B------:R-:W1:Y:S07]  /*2530*/  LDSM.16.M88.4 R16, [R218+0x8100] ;  /* 0x00810000da10783b */ /* 0x000e6e0000000200 */
[C---:B------:R-:W-:Y:S08]  /*2540*/  HMMA.16816.F32 R132, R12.reuse, R32, RZ ;  /* 0x000000200c84723c */ /* 0x040ff000000018ff */
[C---:B------:R-:W-:Y:S01]  /*2550*/  HMMA.16816.F32 R140, R12.reuse, R34, RZ ;  /* 0x000000220c8c723c */ /* 0x040fe200000018ff */
[----:B------:R-:W2:Y:S07]  /*2560*/  LDSM.16.M88.4 R32, [R219+0x1800] ;  /* 0x00180000db20783b */ /* 0x000eae0000000200 */
[C---:B------:R-:W-:Y:S08]  /*2570*/  HMMA.16816.F32 R128, R12.reuse, R28, RZ ;  /* 0x0000001c0c80723c */ /* 0x040ff000000018ff */
[C---:B------:R-:W-:Y:S01]  /*2580*/  HMMA.16816.F32 R152, R12.reuse, R30, RZ ;  /* 0x0000001e0c98723c */ /* 0x040fe200000018ff */
[----:B------:R-:W-:Y:S07]  /*2590*/  LDSM.16.M88.4 R28, [R219+0x2000] ;  /* 0x00200000db1c783b */ /* 0x000fee0000000200 */
[C---:B------:R-:W-:Y:S08]  /*25a0*/  HMMA.16816.F32 R120, R12.reuse, R36, RZ ;  /* 0x000000240c78723c */ /* 0x040ff000000018ff */
[C---:B------:R-:W-:Y:S01]  /*25b0*/  HMMA.16816.F32 R136, R12.reuse, R38, RZ ;  /* 0x000000260c88723c */ /* 0x040fe200000018ff */
[----:B------:R-:W3:Y:S07]  /*25c0*/  LDSM.16.M88.4 R36, [R219+0x1000] ;  /* 0x00100000db24783b */ /* 0x000eee0000000200 */
[C---:B------:R-:W-:Y:S08]  /*25d0*/  HMMA.16816.F32 R112, R12.reuse, R24, RZ ;  /* 0x000000180c70723c */ /* 0x040ff000000018ff */
[----:B------:R-:W-:Y:S01]  /*25e0*/  HMMA.16816.F32 R104, R12, R26, RZ ;  /* 0x0000001a0c68723c */ /* 0x000fe200000018ff */
[----:B------:R-:W4:Y:S06]  /*25f0*/  LDSM.16.M88.4 R24, [R219+0x2800] ;  /* 0x00280000db18783b */ /* 0x000f2c0000000200 */
[C---:B------:R-:W-:Y:S01]  /*2600*/  LEA R12, P0, R8.reuse, c[0x0][0x1f8], 0x1 ;  /* 0x00007e00080c7a11 */ /* 0x040fe200078008ff */
[C---:B-1----:R-:W-:Y:S03]  /*2610*/  HMMA.16816.F32 R80, R16.reuse, R40, R52 ;  /* 0x000000281050723c */ /* 0x042fe60000001834 */
[----:B------:R-:W-:Y:S01]  /*2620*/  LEA.HI.X R13, R8, c[0x0][0x1fc], R0, 0x1, P0 ;  /* 0x00007f00080d7a11 */ /* 0x000fe200000f0c00 */
[----:B------:R-:W-:Y:S01]  /*2630*/  IMAD.MOV.U32 R0, RZ, RZ, 0x40 ;  /* 0x00000040ff007424 */ /* 0x000fe200078e00ff */
[----:B------:R-:W-:Y:S01]  /*2640*/  IADD3 R6, P6, R12, UR9, RZ ;  /* 0x000000090c067c10 */ /* 0x000fe2000ffde0ff */
[----:B------:R-:W1:Y:S01]  /*2650*/  LDSM.16.M88.4 R8, [R218+0x6100] ;  /* 0x00610000da08783b */ /* 0x000e620000000200 */
[----:B------:R-:W-:Y:S01]  /*2660*/  ISETP.LT.OR P0, PT, R22, 0x11, P2 ;  /* 0x000000111600780c */ /* 0x000fe20001701670 */
[----:B------:R-:W-:Y:S01]  /*2670*/  HMMA.16816.F32 R100, R16, R44, R48 ;  /* 0x0000002c1064723c */ /* 0x000fe20000001830 */
[----:B------:R-:W-:Y:S01]  /*2680*/  IADD3 R20, P4, R6, UR9, RZ ;  /* 0x0000000906147c10 */ /* 0x000fe2000ff9e0ff */
[----:B------:R-:W-:Y:S01]  /*2690*/  @!PT LDS RZ, [RZ] ;  /* 0x00000000fffff984 */ /* 0x000fe20000000800 */
[----:B------:R-:W-:Y:S01]  /*26a0*/  @!PT LDS RZ, [RZ] ;  /* 0x00000000fffff984 */ /* 0x000fe20000000800 */
[----:B------:R-:W-:Y:S01]  /*26b0*/  @!PT LDS RZ, [RZ] ;  /* 0x00000000fffff984 */ /* 0x000fe20000000800 */
[----:B------:R5:W-:Y:S01]  /*26c0*/  LDGSTS.E.BYPASS.LTC128B.128 [R227+0x100], [R12.64], !P5 ;  /* 0x001000000ce37fae */ /* 0x000be2000e901d68 */
[----:B------:R-:W-:-:S02]  /*26d0*/  IADD3.X R7, R13, UR8, RZ, P6, !PT ;  /* 0x000000080d077c10 */ /* 0x000fc4000b7fe4ff */
[----:B------:R-:W-:Y:S02]  /*26e0*/  ISETP.LT.OR P6, PT, R22, 0x21, P2 ;  /* 0x000000211600780c */ /* 0x000fe400017c1670 */
[----:B------:R-:W-:Y:S01]  /*26f0*/  IADD3.X R21, R7, UR8, RZ, P4, !PT ;  /* 0x0000000807157c10 */ /* 0x000fe2000a7fe4ff */
[C---:B--2---:R-:W-:Y:S01]  /*2700*/  HMMA.16816.F32 R64, R16.reuse, R32, R64 ;  /* 0x000000201040723c */ /* 0x044fe20000001840 */
[----:B------:R-:W-:Y:S02]  /*2710*/  IADD3 R14, P4, R20, UR9, RZ ;  /* 0x00000009140e7c10 */ /* 0x000fe4000ff9e0ff */
[C---:B------:R-:W-:Y:S01]  /*2720*/  ISETP.LT.OR P5, PT, R22.reuse, 0x31, P2 ;  /* 0x000000311600780c */ /* 0x040fe200017a1670 */
[----:B------:R2:W-:Y:S01]  /*2730*/  LDGSTS.E.BYPASS.LTC128B.128 [R227+0x900], [R6.64], !P0 ;  /* 0x0090000006e37fae */ /* 0x0005e2000c101d68 */
[----:B------:R-:W-:Y:S02]  /*2740*/  IADD3.X R15, R21, UR8, RZ, P4, !PT ;  /* 0x00000008150f7c10 */ /* 0x000fe4000a7fe4ff */
[C---:B------:R-:W-:Y:S01]  /*2750*/  ISETP.LT.OR P4, PT, R22.reuse, 0x41, P2 ;  /* 0x000000411600780c */ /* 0x040fe20001781670 */
[----:B---3--:R-:W-:Y:S01]  /*2760*/  HMMA.16816.F32 R68, R16, R36, R68 ;  /* 0x000000241044723c */ /* 0x008fe20000001844 */
[----:B------:R-:W-:Y:S01]  /*2770*/  ISETP.LT.OR P2, PT, R22, 0x51, P2 ;  /* 0x000000511600780c */ /* 0x000fe20001741670 */
[----:B------:R3:W-:Y:S01]  /*2780*/  LDGSTS.E.BYPASS.LTC128B.128 [R227+0x1100], [R20.64], !P6 ;  /* 0x0110000014e37fae */ /* 0x0007e2000f101d68 */
[----:B------:R-:W-:-:S05]  /*2790*/  SEL R0, R0, 0xffffffc0, !P1 ;  /* 0xffffffc000007807 */ /* 0x000fca0004800000 */
[----:B------:R-:W-:Y:S01]  /*27a0*/  IMAD.IADD R214, R208, 0x1, R0 ;  /* 0x00000001d0d67824 */ /* 0x000fe200078e0200 */
[----:B------:R1:W-:Y:S01]  /*27b0*/  LDGSTS.E.BYPASS.LTC128B.128 [R227+0x1900], [R14.64], !P5 ;  /* 0x019000000ee37fae */ /* 0x0003e2000e901d68 */
[----:B----4-:R-:W-:Y:S01]  /*27c0*/  HMMA.16816.F32 R72, R16, R24, R72 ;  /* 0x000000181048723c */ /* 0x010fe20000001848 */
[----:B------:R-:W-:Y:S01]  /*27d0*/  IMAD.IADD R213, R0, 0x1, R219 ;  /* 0x0000000100d57824 */ /* 0x000fe200078e02db */
[----:B------:R-:W-:-:S06]  /*27e0*/  LOP3.LUT R0, R5, R204, RZ, 0xfc, !PT ;  /* 0x000000cc05007212 */ /* 0x000fcc00078efcff */
[----:B------:R-:W-:Y:S01]  /*27f0*/  HMMA.16816.F32 R88, R16, R46, R88 ;  /* 0x0000002e1058723c */ /* 0x000fe20000001858 */
[----:B--2---:R-:W-:-:S07]  /*2800*/  IADD3 R6, P0, R14, UR9, RZ ;  /* 0x000000090e067c10 */ /* 0x004fce000ff1e0ff */
[----:B------:R-:W-:Y:S01]  /*2810*/  HMMA.16816.F32 R96, R16, R42, R96 ;  /* 0x0000002a1060723c */ /* 0x000fe20000001860 */
[----:B------:R-:W-:Y:S02]  /*2820*/  IADD3.X R7, R15, UR8, RZ, P0, !PT ;  /* 0x000000080f077c10 */ /* 0x000fe400087fe4ff */
[----:B-----5:R-:W-:-:S03]  /*2830*/  IADD3 R12, P0, R6, UR9, RZ ;  /* 0x00000009060c7c10 */ /* 0x020fc6000ff1e0ff */
[----:B------:R2:W-:Y:S01]  /*2840*/  LDGSTS.E.BYPASS.LTC128B.128 [R227+0x2100], [R6.64], !P4 ;  /* 0x0210000006e37fae */ /* 0x0005e2000e101d68 */
[----:B------:R-:W-:Y:S01]  /*2850*/  IADD3.X R13, R7, UR8, RZ, P0, !PT ;  /* 0x00000008070d7c10 */ /* 0x000fe200087fe4ff */
[----:B------:R-:W-:Y:S01]  /*2860*/  HMMA.16816.F32 R92, R16, R38, R92 ;  /* 0x00000026105c723c */ /* 0x000fe2000000185c */
[----:B------:R-:W-:-:S03]  /*2870*/  PLOP3.LUT P0, PT, PT, PT, UP2, 0x80, 0x0 ;  /* 0x000000000000781c */ /* 0x000fc60003f0f028 */
[----:B------:R1:W-:Y:S04]  /*2880*/  LDGSTS.E.BYPASS.LTC128B.128 [R227+0x2900], [R12.64], !P2 ;  /* 0x029000000ce37fae */ /* 0x0003e8000d101d68 */
[----:B---3--:R-:W-:Y:S01]  /*2890*/  LDSM.16.M88.4 R20, [R216+0x8100] ;  /* 0x00810000d814783b */ /* 0x008fe20000000200 */
[C---:B------:R-:W-:Y:S03]  /*28a0*/  HMMA.16816.F32 R176, R16.reuse, R34, R124 ;  /* 0x0000002210b0723c */ /* 0x040fe6000000187c */
[----:B------:R-:W3:Y:S04]  /*28b0*/  LDSM.16.M88.4 R76, [R214+0x5100] ;  /* 0x00510000d64c783b */ /* 0x000ee80000000200 */
[----:B------:R-:W4:Y:S01]  /*28c0*/  LDSM.16.M88.4 R52, [R214+0x4100] ;  /* 0x00410000d634783b */ /* 0x000f220000000200 */
[C---:B------:R-:W-:Y:S03]  /*28d0*/  HMMA.16816.F32 R188, R16.reuse, R30, R116 ;  /* 0x0000001e10bc723c */ /* 0x040fe60000001874 */
[----:B------:R-:W5:Y:S04]  /*28e0*/  LDSM.16.M88.4 R60, [R214+0x3100] ;  /* 0x00310000d63c783b */ /* 0x000f680000000200 */
[----:B------:R-:W2:Y:S01]  /*28f0*/  LDSM.16.M88.4 R48, [R214+0x4900] ;  /* 0x00490000d630783b */ /* 0x000ea20000000200 */
[C---:B------:R-:W-:Y:S03]  /*2900*/  HMMA.16816.F32 R172, R16.reuse, R26, R108 ;  /* 0x0000001a10ac723c */ /* 0x040fe6000000186c */
[----:B------:R-:W-:Y:S04]  /*2910*/  LDSM.16.M88.4 R84, [R214+0x5900] ;  /* 0x00590000d654783b */ /* 0x000fe80000000200 */
[----:B------:R-:W0:Y:S01]  /*2920*/  LDGDEPBAR ;  /* 0x00000000000079af */ /* 0x000e220000000000 */
[----:B-1----:R-:W-:Y:S03]  /*2930*/  HMMA.16816.F32 R12, R16, R28, R56 ;  /* 0x0000001c100c723c */ /* 0x002fe60000001838 */
[----:B------:R-:W1:Y:S04]  /*2940*/  LDSM.16.M88.4 R56, [R214+0x3900] ;  /* 0x00390000d638783b */ /* 0x000e680000000200 */
[----:B------:R-:W1:Y:S01]  /*2950*/  LDSM.16.M88.4 R16, [R216+0x6100] ;  /* 0x00610000d810783b */ /* 0x000e620000000200 */
[C---:B------:R-:W-:Y:S08]  /*2960*/  HMMA.16816.F32 R184, R8.reuse, R36, R132 ;  /* 0x0000002408b8723c */ /* 0x040ff00000001884 */
[C---:B------:R-:W-:Y:S08]  /*2970*/  HMMA.16816.F32 R196, R8.reuse, R28, R120 ;  /* 0x0000001c08c4723c */ /* 0x040ff00000001878 */
[C---:B------:R-:W-:Y:S08]  /*2980*/  HMMA.16816.F32 R168, R8.reuse, R44, R160 ;  /* 0x0000002c08a8723c */ /* 0x040ff000000018a0 */
[C---:B------:R-:W-:Y:S08]  /*2990*/  HMMA.16816.F32 R180, R8.reuse, R40, R148 ;  /* 0x0000002808b4723c */ /* 0x040ff00000001894 */
[C---:B------:R-:W-:Y:S01]  /*29a0*/  HMMA.16816.F32 R120, R8.reuse, R46, R156 ;  /* 0x0000002e0878723c */ /* 0x040fe2000000189c */
[----:B------:R-:W-:Y:S07]  /*29b0*/  LDSM.16.M88.4 R44, [R213] ;  /* 0x00000000d52c783b */ /* 0x000fee0000000200 */
[C---:B------:R-:W-:Y:S01]  /*29c0*/  HMMA.16816.F32 R132, R8.reuse, R42, R144 ;  /* 0x0000002a0884723c */ /* 0x040fe20000001890 */
[----:B------:R-:W-:Y:S07]  /*29d0*/  LDSM.16.M88.4 R40, [R213+0x800] ;  /* 0x00080000d528783b */ /* 0x000fee0000000200 */
[C---:B------:R-:W-:Y:S08]  /*29e0*/  HMMA.16816.F32 R192, R8.reuse, R32, R128 ;  /* 0x0000002008c0723c */ /* 0x040ff00000001880 */
[C---:B------:R-:W-:Y:S01]  /*29f0*/  HMMA.16816.F32 R140, R8.reuse, R38, R140 ;  /* 0x00000026088c723c */ /* 0x040fe2000000188c */
[----:B------:R-:W-:Y:S07]  /*2a00*/  LDSM.16.M88.4 R36, [R213+0x1000] ;  /* 0x00100000d524783b */ /* 0x000fee0000000200 */
[C---:B------:R-:W-:Y:S01]  /*2a10*/  HMMA.16816.F32 R152, R8.reuse, R34, R152 ;  /* 0x000000220898723c */ /* 0x040fe20000001898 */
[----:B------:R-:W-:Y:S07]  /*2a20*/  LDSM.16.M88.4 R32, [R213+0x1800] ;  /* 0x00180000d520783b */ /* 0x000fee0000000200 */
[C---:B------:R-:W-:Y:S08]  /*2a30*/  HMMA.16816.F32 R200, R8.reuse, R24, R112 ;  /* 0x0000001808c8723c */ /* 0x040ff00000001870 */
[C---:B------:R-:W-:Y:S01]  /*2a40*/  HMMA.16816.F32 R164, R8.reuse, R30, R136 ;  /* 0x0000001e08a4723c */ /* 0x040fe20000001888 */
[----:B------:R-:W-:Y:S07]  /*2a50*/  LDSM.16.M88.4 R28, [R213+0x2000] ;  /* 0x00200000d51c783b */ /* 0x000fee0000000200 */
[----:B------:R-:W-:Y:S01]  /*2a60*/  HMMA.16816.F32 R160, R8, R26, R104 ;  /* 0x0000001a08a0723c */ /* 0x000fe20000001868 */
[----:B------:R-:W1:Y:S04]  /*2a70*/  LDSM.16.M88.4 R8, [R217+0x8100] ;  /* 0x00810000d908783b */ /* 0x000e680000000200 */
[----:B------:R-:W-:Y:S03]  /*2a80*/  LDSM.16.M88.4 R24, [R213+0x2800] ;  /* 0x00280000d518783b */ /* 0x000fe60000000200 */
[----:B---3--:R-:W-:Y:S01]  /*2a90*/  HMMA.16816.F32 R128, R20, R76, R12 ;  /* 0x0000004c1480723c */ /* 0x008fe2000000180c */
[----:B------:R-:W3:Y:S01]  /*2aa0*/  LDSM.16.M88.4 R12, [R217+0x6100] ;  /* 0x00610000d90c783b */ /* 0x000ee20000000200 */
[----:B------:R-:W-:-:S06]  /*2ab0*/  DEPBAR.LE SB0, 0x0 ;  /* 0x000080000000791a */ /* 0x000fcc0000000000 */
[C---:B----4-:R-:W-:Y:S08]  /*2ac0*/  HMMA.16816.F32 R108, R20.reuse, R54, R92 ;  /* 0x00000036146c723c */ /* 0x050ff0000000185c */
[C---:B-----5:R-:W-:Y:S08]  /*2ad0*/  HMMA.16816.F32 R156, R20.reuse, R60, R100 ;  /* 0x0000003c149c723c */ /* 0x060ff00000001864 */
[C---:B--2---:R-:W-:Y:S08]  /*2ae0*/  HMMA.16816.F32 R104, R20.reuse, R50, R176 ;  /* 0x000000321468723c */ /* 0x044ff000000018b0 */
[C---:B-1----:R-:W-:Y:S08]  /*2af0*/  HMMA.16816.F32 R148, R20.reuse, R56, R80 ;  /* 0x000000381494723c */ /* 0x042ff00000001850 */
        /* <DEDUP_REMOVED lines=9> */
[----:B------:R-:W-:Y:S08]  /*2b90*/  HMMA.16816.F32 R72, R16, R58, R132 ;  /* 0x0000003a1048723c */ /* 0x000ff00000001884 */
[----:B------:R-:W-:Y:S08]  /*2ba0*/  HMMA.16816.F32 R96, R20, R86, R172 ;  /* 0x000000561460723c */ /* 0x000ff000000018ac */
        /* <DEDUP_REMOVED lines=11> */
[-C--:B------:R-:W-:Y:S08]  /*2c60*/  HMMA.16816.F32 R164, R8, R40.reuse, R148 ;  /* 0x0000002808a4723c */ /* 0x080ff00000001894 */
[----:B---3--:R-:W-:Y:S08]  /*2c70*/  HMMA.16816.F32 R100, R12, R40, R80 ;  /* 0x000000280c64723c */ /* 0x008ff00000001850 */
[C---:B------:R-:W-:Y:S08]  /*2c80*/  HMMA.16816.F32 R160, R8.reuse, R44, R156 ;  /* 0x0000002c08a0723c */ /* 0x040ff0000000189c */
[----:B------:R-:W-:Y:S08]  /*2c90*/  HMMA.16816.F32 R148, R8, R36, R144 ;  /* 0x000000240894723c */ /* 0x000ff00000001890 */
[----:B------:R-:W-:Y:S08]  /*2ca0*/  HMMA.16816.F32 R80, R12, R32, R60 ;  /* 0x000000200c50723c */ /* 0x000ff0000000183c */
[C---:B------:R-:W-:Y:S08]  /*2cb0*/  HMMA.16816.F32 R156, R8.reuse, R42, R112 ;  /* 0x0000002a089c723c */ /* 0x040ff00000001870 */
[----:B------:R-:W-:Y:S08]  /*2cc0*/  HMMA.16816.F32 R144, R8, R26, R96 ;  /* 0x0000001a0890723c */ /* 0x000ff00000001860 */
[C---:B------:R-:W-:Y:S08]  /*2cd0*/  HMMA.16816.F32 R76, R12.reuse, R42, R72 ;  /* 0x0000002a0c4c723c */ /* 0x040ff00000001848 */
[----:B------:R-:W-:Y:S08]  /*2ce0*/  HMMA.16816.F32 R60, R12, R30, R48 ;  /* 0x0000001e0c3c723c */ /* 0x000ff00000001830 */
        /* <DEDUP_REMOVED lines=11> */
[----:B------:R-:W-:Y:S01]  /*2da0*/  HMMA.16816.F32 R48, R12, R26, R16 ;  /* 0x0000001a0c30723c */ /* 0x000fe20000001810 */
[----:B------:R-:W-:Y:S06]  /*2db0*/  BAR.SYNC.DEFER_BLOCKING 0x0 ;  /* 0x0000000000007b1d */ /* 0x000fec0000010000 */
[----:B------:R-:W-:Y:S05]  /*2dc0*/  @!P0 BRA `(.L_x_241) ;  /* 0x000001e000008947 */ /* 0x000fea0003800000 */
[----:B------:R-:W-:Y:S01]  /*2dd0*/  UIADD3 UR13, UR6, -0x2, URZ ;  /* 0xfffffffe060d7890 */ /* 0x000fe2000fffe03f */
[C---:B------:R-:W-:Y:S01]  /*2de0*/  IMAD.SHL.U32 R16, R210.reuse, 0x20, RZ ;  /* 0x00000020d2107824 */ /* 0x040fe200078e00ff */
[----:B------:R-:W-:-:S02]  /*2df0*/  SHF.L.U64.HI R5, R210, 0x5, R211 ;  /* 0x00000005d2057819 */ /* 0x000fc400000102d3 */
[----:B------:R-:W-:Y:S02]  /*2e00*/  USHF.R.S32.HI UR10, URZ, 0x1f, UR13 ;  /* 0x0000001f3f0a7899 */ /* 0x000fe4000801140d */
[----:B------:R-:W-:Y:S01]  /*2e10*/  IMAD.U32 R3, RZ, RZ, UR13 ;  /* 0x0000000dff037e24 */ /* 0x000fe2000f8e00ff */
[----:B------:R-:W-:-:S03]  /*2e20*/  UIMAD UR13, UR16, UR13, URZ ;  /* 0x0000000d100d72a4 */ /* 0x000fc6000f8e023f */
[----:B------:R-:W-:Y:S01]  /*2e30*/  IMAD.WIDE.U32 R6, R3, UR18, R228 ;  /* 0x0000001203067c25 */ /* 0x000fe2000f8e00e4 */
[----:B------:R-:W-:-:S04]  /*2e40*/  UIMAD UR10, UR10, UR18, UR13 ;  /* 0x000000120a0a72a4 */ /* 0x000fc8000f8e020d */
[----:B------:R-:W-:Y:S02]  /*2e50*/  LEA R14, P1, R6, c[0x0][0x1c8], 0x1 ;  /* 0x00007200060e7a11 */ /* 0x000fe400078208ff */
[----:B------:R-:W-:Y:S02]  /*2e60*/  IADD3 R3, R7, UR10, RZ ;  /* 0x0000000a07037c10 */ /* 0x000fe4000fffe0ff */
[----:B------:R-:W-:Y:S02]  /*2e70*/  IADD3 R12, P0, R16, R14, RZ ;  /* 0x0000000e100c7210 */ /* 0x000fe40007f1e0ff */
        /* <DEDUP_REMOVED lines=19> */
.L_x_241:
[----:B------:R-:W-:Y:S01]  /*2fb0*/  FMUL.FTZ R3, R96, c[0x0][0x320] ;  /* 0x0000c80060037a20 */ /* 0x000fe20000410000 */
[----:B--2---:R-:W-:Y:S01]  /*2fc0*/  SHF.R.S32.HI R7, RZ, 0x1f, R205 ;  /* 0x0000001fff077819 */ /* 0x004fe200000114cd */
[----:B------:R-:W-:Y:S01]  /*2fd0*/  FMUL.FTZ R5, R52, c[0x0][0x320] ;  /* 0x0000c80034057a20 */ /* 0x000fe20000410000 */
[----:B------:R-:W-:Y:S01]  /*2fe0*/  LEA.HI R6, R207, R209, RZ, 0x2 ;  /* 0x000000d1cf067211 */ /* 0x000fe200078f10ff */
[----:B------:R1:W2:Y:S01]  /*2ff0*/  MUFU.TANH R93, R3 ;  /* 0x00000003005d7308 */ /* 0x0002a20000002400 */
[----:B------:R-:W-:Y:S01]  /*3000*/  PLOP3.LUT P1, PT, PT, PT, UP1, 0x80, 0x0 ;  /* 0x000000000000781c */ /* 0x000fe20003f2f018 */
[----:B------:R-:W-:Y:S01]  /*3010*/  FMUL.FTZ R10, R60, c[0x0][0x320] ;  /* 0x0000c8003c0a7a20 */ /* 0x000fe20000410000 */
[----:B------:R-:W-:Y:S01]  /*3020*/  LOP3.LUT R6, R6, 0xfffffffc, RZ, 0xc0, !PT ;  /* 0xfffffffc06067812 */ /* 0x000fe200078ec0ff */
[----:B------:R-:W-:Y:S01]  /*3030*/  UIADD3 UR10, UR7, 0x1, UR32 ;  /* 0x00000001070a7890 */ /* 0x000fe2000fffe020 */
[----:B------:R-:W-:Y:S01]  /*3040*/  PLOP3.LUT P0, PT, PT, PT, UP1, 0x80, 0x0 ;  /* 0x000000000000781c */ /* 0x000fe20003f0f018 */
[----:B------:R-:W0:Y:S02]  /*3050*/  LDGDEPBAR ;  /* 0x00000000000079af */ /* 0x000e240000000000 */
        /* <DEDUP_REMOVED lines=47> */
[----:B------:R-:W-:Y:S01]  /*3350*/  LOP3.LUT R5, R7, 0xffffffc0, RZ, 0xc0, !PT ;  /* 0xffffffc007057812 */ /* 0x000fe200078ec0ff */
[----:B------:R-:W-:Y:S02]  /*3360*/  FMUL.FTZ R7, R49, c[0x0][0x320] ;  /* 0x0000c80031077a20 */ /* 0x000fe40000410000 */
[----:B------:R-:W-:Y:S01]  /*3370*/  IMAD.IADD R6, R6, 0x1, -R8 ;  /* 0x0000000106067824 */ /* 0x000fe200078e0a08 */
[----:B------:R-:W-:Y:S01]  /*3380*/  IADD3 R5, R5, R11, RZ ;  /* 0x0000000b05057210 */ /* 0x000fe20007ffe0ff */
[----:B------:R3:W1:Y:S04]  /*3390*/  MUFU.TANH R10, R7 ;  /* 0x00000007000a7308 */ /* 0x0006680000002400 */
[----:B------:R-:W-:-:S02]  /*33a0*/  IMAD R12, R6, 0x8, R5 ;  /* 0x00000008060c7824 */ /* 0x000fc400078e0205 */
[----:B------:R-:W-:Y:S02]  /*33b0*/  FMUL.FTZ R5, R72, c[0x0][0x320] ;  /* 0x0000c80048057a20 */ /* 0x000fe40000410000 */
[----:B------:R-:W-:Y:S01]  /*33c0*/  @P1 IMAD.HI.U32 R6, R12, c[0x0][0x2c8], RZ ;  /* 0x0000b2000c061a27 */ /* 0x000fe200078e00ff */
[----:B------:R5:W-:Y:S01]  /*33d0*/  STL [R1+0x24], R12 ;  /* 0x0000240c01007387 */ /* 0x000be20000100800 */
[----:B------:R1:W1:Y:S01]  /*33e0*/  MUFU.TANH R13, R5 ;  /* 0x00000005000d7308 */ /* 0x0002620000002400 */
[----:B------:R-:W-:Y:S02]  /*33f0*/  MOV R18, R12 ;  /* 0x0000000c00127202 */ /* 0x000fe40000000f00 */
[----:B------:R-:W-:Y:S02]  /*3400*/  @P0 SHF.R.U32.HI R18, RZ, c[0x0][0x2cc], R6 ;  /* 0x0000b300ff120a19 */ /* 0x000fe40000011606 */
[----:B------:R-:W-:Y:S01]  /*3410*/  PLOP3.LUT P0, PT, PT, PT, UP0, 0x40, 0x0 ;  /* 0x000000000000781c */ /* 0x000fe20003f0e808 */
[----:B---3--:R-:W-:-:S02]  /*3420*/  FMUL.FTZ R7, R80, c[0x0][0x320] ;  /* 0x0000c80050077a20 */ /* 0x008fc40000410000 */
[----:B------:R-:W3:Y:S01]  /*3430*/  SHFL.IDX PT, R6, R18, RZ, 0x1c1f ;  /* 0x001c1fff12067589 */ /* 0x000ee200000e0000 */
[----:B-1----:R-:W-:-:S04]  /*3440*/  FMUL.FTZ R5, R73, c[0x0][0x320] ;  /* 0x0000c80049057a20 */ /* 0x002fc80000410000 */
[----:B-----5:R1:W1:Y:S02]  /*3450*/  MUFU.TANH R12, R5 ;  /* 0x00000005000c7308 */ /* 0x0202640000002400 */
[----:B-1----:R-:W-:-:S06]  /*3460*/  FMUL.FTZ R5, R48, c[0x0][0x320] ;  /* 0x0000c80030057a20 */ /* 0x002fcc0000410000 */
[----:B------:R1:W1:Y:S02]  /*3470*/  MUFU.TANH R11, R5 ;  /* 0x00000005000b7308 */ /* 0x0002640000002400 */
[----:B-1----:R-:W-:-:S06]  /*3480*/  LOP3.LUT R5, R9, 0x7ffffffc, RZ, 0xc0, !PT ;  /* 0x7ffffffc09057812 */ /* 0x002fcc00078ec0ff */
[----:B------:R1:W1:Y:S01]  /*3490*/  MUFU.TANH R9, R7 ;  /* 0x0000000700097308 */ /* 0x0002620000002400 */
[----:B------:R-:W-:Y:S01]  /*34a0*/  IMAD.IADD R5, R3, 0x1, -R5 ;  /* 0x0000000103057824 */ /* 0x000fe200078e0a05 */
[----:B------:R-:W-:Y:S01]  /*34b0*/  MOV R3, UR10 ;  /* 0x0000000a00037c02 */ /* 0x000fe20008000f00 */
[----:B------:R-:W-:Y:S02]  /*34c0*/  ULDC UR10, c[0x0][0x324] ;  /* 0x0000c900000a7ab9 */ /* 0x000fe40000000800 */
[----:B------:R-:W-:Y:S01]  /*34d0*/  ULOP3.LUT UR10, URZ, UR10, URZ, 0x33, !UPT ;  /* 0x0000000a3f0a7292 */ /* 0x000fe2000f8e333f */
[----:B------:R-:W-:Y:S01]  /*34e0*/  SHF.L.U32 R8, R5, 0x1, RZ ;  /* 0x0000000105087819 */ /* 0x000fe200000006ff */
[----:B------:R-:W-:-:S03]  /*34f0*/  IMAD.U32 R5, RZ, RZ, UR32 ;  /* 0x00000020ff057e24 */ /* 0x000fc6000f8e00ff */
[----:B------:R-:W-:Y:S01]  /*3500*/  IADD3 R3, R3, -UR12, -R8 ;  /* 0x8000000c03037c10 */ /* 0x000fe2000fffe808 */
[----:B------:R1:W-:Y:S01]  /*3510*/  STL [R1+0x20], R8 ;  /* 0x0000200801007387 */ /* 0x0003e20000100800 */
[----:B------:R-:W-:Y:S02]  /*3520*/  IADD3 R22, -R8, UR7, R5 ;  /* 0x0000000708167c10 */ /* 0x000fe4000fffe105 */
[C---:B------:R-:W-:Y:S02]  /*3530*/  IADD3 R20, R3.reuse, c[0x0][0x328], RZ ;  /* 0x0000ca0003147a10 */ /* 0x040fe40007ffe0ff */
[----:B------:R-:W-:Y:S02]  /*3540*/  IADD3 R23, R3, UR10, RZ ;  /* 0x0000000a03177c10 */ /* 0x000fe4000fffe0ff */
[----:B---3--:R-:W-:Y:S02]  /*3550*/  IADD3 R5, R20, R6, RZ ;  /* 0x0000000614057210 */ /* 0x008fe40007ffe0ff */
[----:B------:R-:W-:-:S02]  /*3560*/  IADD3 R24, -R8, UR32, RZ ;  /* 0x0000002008187c10 */ /* 0x000fc4000fffe1ff */
[----:B------:R-:W-:Y:S02]  /*3570*/  IADD3 R3, R23, R6, RZ ;  /* 0x0000000617037210 */ /* 0x000fe40007ffe0ff */
[----:B------:R-:W-:Y:S01]  /*3580*/  IMNMX R5, R5, R22, PT ;  /* 0x0000001605057217 */ /* 0x000fe20003800200 */
[----:B------:R-:W-:Y:S05]  /*3590*/  @P0 BRA `(.L_x_242) ;  /* 0x0000015000000947 */ /* 0x000fea0003800000 */
[----:B-12-4-:R-:W-:Y:S01]  /*35a0*/  IMAD.U32 R7, RZ, RZ, UR12 ;  /* 0x0000000cff077e24 */ /* 0x016fe2000f8e00ff */
[----:B------:R-:W-:Y:S04]  /*35b0*/  BSSY B0, `(.L_x_243) ;  /* 0x000000f000007945 */ /* 0x000fe80003800000 */
[----:B------:R-:W-:-:S04]  /*35c0*/  IADD3 R6, -R7, UR7, R6 ;  /* 0x0000000707067c10 */ /* 0x000fc8000fffe106 */
        /* <DEDUP_REMOVED lines=9> */
.L_x_244:
[----:B------:R-:W-:-:S04]  /*3660*/  MOV R7, c[0x0][0x32c] ;  /* 0x0000cb0000077a02 */ /* 0x000fc80000000f00 */
[----:B------:R-:W-:-:S13]  /*3670*/  ISETP.NE.AND P0, PT, R7, 0x1, PT ;  /* 0x000000010700780c */ /* 0x000fda0003f05270 */
[----:B------:R-:W-:-:S05]  /*3680*/  @P0 IMAD.HI.U32 R7, R6, c[0x0][0x330], RZ ;  /* 0x0000cc0006070a27 */ /* 0x000fca00078e00ff */
[----:B------:R-:W-:Y:S02]  /*3690*/  @P0 SHF.R.U32.HI R6, RZ, c[0x0][0x334], R7 ;  /* 0x0000cd00ff060a19 */ /* 0x000fe40000011607 */
.L_x_245:
[----:B------:R-:W-:Y:S05]  /*36a0*/  BSYNC B0 ;  /* 0x0000000000007941 */ /* 0x000fea0003800000 */
.L_x_243:
[----:B------:R-:W-:-:S05]  /*36b0*/  IMAD R6, R6, c[0x0][0x32c], R24 ;  /* 0x0000cb0006067a24 */ /* 0x000fca00078e0218 */
[----:B------:R-:W-:Y:S02]  /*36c0*/  IADD3 R7, R6, c[0x0][0x32c], RZ ;  /* 0x0000cb0006077a10 */ /* 0x000fe40007ffe0ff */
[----:B------:R-:W-:Y:S02]  /*36d0*/  IMNMX R3, R3, R6, !PT ;  /* 0x0000000603037217 */ /* 0x000fe40007800200 */
[----:B------:R-:W-:Y:S02]  /*36e0*/  IMNMX R5, R5, R7, PT ;  /* 0x0000000705057217 */ /* 0x000fe40003800200 */
.L_x_242:
[----:B--2-4-:R-:W-:Y:S01]  /*36f0*/  FMUL.FTZ R6, R59, c[0x0][0x320] ;  /* 0x0000c8003b067a20 */ /* 0x014fe20000410000 */
[----:B------:R-:W-:Y:S01]  /*3700*/  UISETP.GE.AND UP2, UPT, UR32, 0x11, UPT ;  /* 0x000000112000788c */ /* 0x000fe2000bf46270 */
[----:B-1----:R-:W-:Y:S01]  /*3710*/  FMUL.FTZ R8, R50, c[0x0][0x320] ;  /* 0x0000c80032087a20 */ /* 0x002fe20000410000 */
[----:B------:R-:W-:Y:S01]  /*3720*/  UISETP.GE.AND UP6, UPT, UR32, 0x1, UPT ;  /* 0x000000012000788c */ /* 0x000fe2000bfc6270 */
[----:B------:R1:W2:Y:S01]  /*3730*/  MUFU.TANH R72, R6 ;  /* 0x0000000600487308 */ /* 0x0002a20000002400 */
[----:B------:R-:W-:Y:S01]  /*3740*/  UP2UR UR27, UPR, URZ, 0x4 ;  /* 0x000000043f1b7883 */ /* 0x000fe20008000000 */
[----:B------:R-:W-:Y:S01]  /*3750*/  FMUL.FTZ R7, R51, c[0x0][0x320] ;  /* 0x0000c80033077a20 */ /* 0x000fe20000410000 */
[----:B------:R-:W-:Y:S01]  /*3760*/  PLOP3.LUT P2, PT, PT, PT, UP2, 0x40, 0x0 ;  /* 0x000000000000781c */ /* 0x000fe20003f4e828 */
[----:B------:R-:W-:Y:S01]  /*3770*/  UISETP.GE.AND UP2, UPT, UR32, 0x12, UPT ;  /* 0x000000122000788c */ /* 0x000fe2000bf46270 */
[----:B------:R-:W-:Y:S01]  /*3780*/  PLOP3.LUT P0, PT, PT, PT, UP6, 0x40, 0x0 ;  /* 0x000000000000781c */ /* 0x000fe20003f0e868 */
[----:B------:R-:W-:Y:S01]  /*3790*/  UISETP.GE.AND UP5, UPT, UR32, 0x2, UPT ;  /* 0x000000022000788c */ /* 0x000fe2000bfa6270 */
[C---:B------:R-:W-:Y:S01]  /*37a0*/  ISETP.GT.AND P2, PT, R3.reuse, 0x10, P2 ;  /* 0x000000100300780c */ /* 0x040fe20001744270 */
[----:B------:R-:W-:Y:S01]  /*37b0*/  UP2UR UR26, UPR, URZ, 0x4 ;  /* 0x000000043f1a7883 */ /* 0x000fe20008000000 */
[----:B------:R-:W-:Y:S01]  /*37c0*/  ISETP.GT.AND P0, PT, R3, RZ, P0 ;  /* 0x000000ff0300720c */ /* 0x000fe20000704270 */
[----:B------:R-:W-:Y:S01]  /*37d0*/  UISETP.GE.AND UP4, UPT, UR32, 0x9, UPT ;  /* 0x000000092000788c */ /* 0x000fe2000bf86270 */
[----:B------:R-:W-:Y:S01]  /*37e0*/  PLOP3.LUT P1, PT, PT, PT, UP2, 0x40, 0x0 ;  /* 0x000000000000781c */ /* 0x000fe20003f2e828 */
[----:B------:R-:W-:Y:S01]  /*37f0*/  UISETP.GE.AND UP2, UPT, UR32, 0x19, UPT ;  /* 0x000000192000788c */ /* 0x000fe2000bf46270 */
[----:B------:R-:W-:Y:S01]  /*3800*/  PLOP3.LUT P6, PT, PT, PT, UP5, 0x40, 0x0 ;  /* 0x000000000000781c */ /* 0x000fe20003fce858 */
[----:B------:R-:W-:Y:S01]  /*3810*/  UISETP.GE.AND UP3, UPT, UR32, 0xa, UPT ;  /* 0x0000000a2000788c */ /* 0x000fe2000bf66270 */
[----:B------:R-:W-:Y:S01]  /*3820*/  ISETP.LT.OR P0, PT, R5, 0x1, P0 ;  /* 0x000000010500780c */ /* 0x000fe20000701670 */
[----:B-1----:R-:W-:Y:S01]  /*3830*/  FMUL.FTZ R6, R78, c[0x0][0x320] ;  /* 0x0000c8004e067a20 */ /* 0x002fe20000410000 */
[----:B------:R-:W-:Y:S01]  /*3840*/  ISETP.GT.AND P6, PT, R3, 0x1, P6 ;  /* 0x000000010300780c */ /* 0x000fe200037c4270 */
[----:B------:R-:W-:Y:S01]  /*3850*/  UP2UR UR25, UPR, URZ, 0x4 ;  /* 0x000000043f197883 */ /* 0x000fe20008000000 */
[----:B------:R-:W-:Y:S01]  /*3860*/  PLOP3.LUT P5, PT, PT, PT, UP4, 0x40, 0x0 ;  /* 0x000000000000781c */ /* 0x000fe20003fae848 */
[----:B------:R1:W3:Y:S01]  /*3870*/  MUFU.TANH R41, R6 ;  /* 0x0000000600297308 */ /* 0x0002e20000002400 */
[----:B------:R-:W-:Y:S01]  /*3880*/  ISETP.LT.OR P6, PT, R5, 0x2, P6 ;  /* 0x000000020500780c */ /* 0x000fe200037c1670 */
[----:B------:R-:W-:Y:S01]  /*3890*/  UP2UR UR31, UPR, URZ, 0x40 ;  /* 0x000000403f1f7883 */ /* 0x000fe20008000000 */
[----:B------:R-:W-:Y:S01]  /*38a0*/  ISETP.GT.AND P5, PT, R3, 0x8, P5 ;  /* 0x000000080300780c */ /* 0x000fe20002fa4270 */
[----:B------:R-:W-:Y:S01]  /*38b0*/  UP2UR UR30, UPR, URZ, 0x20 ;  /* 0x000000203f1e7883 */ /* 0x000fe20008000000 */
[----:B------:R-:W-:Y:S01]  /*38c0*/  PLOP3.LUT P4, PT, PT, PT, UP3, 0x40, 0x0 ;  /* 0x000000000000781c */ /* 0x000fe20003f8e838 */
[----:B------:R-:W-:Y:S01]  /*38d0*/  UP2UR UR29, UPR, URZ, 0x10 ;  /* 0x000000103f1d7883 */ /* 0x000fe20008000000 */
[----:B------:R-:W-:Y:S01]  /*38e0*/  ISETP.LT.OR P5, PT, R5, 0x9, P5 ;  /* 0x000000090500780c */ /* 0x000fe20002fa1670 */
[----:B------:R-:W-:Y:S01]  /*38f0*/  UP2UR UR28, UPR, URZ, 0x8 ;  /* 0x000000083f1c7883 */ /* 0x000fe20008000000 */
[----:B------:R-:W-:Y:S01]  /*3900*/  ISETP.GT.AND P4, PT, R3, 0x9, P4 ;  /* 0x000000090300780c */ /* 0x000fe20002784270 */
[----:B------:R-:W-:Y:S01]  /*3910*/  UISETP.GE.AND UP6, UPT, UR32, 0x4a, UPT ;  /* 0x0000004a2000788c */ /* 0x000fe2000bfc6270 */
[----:B------:R-:W-:Y:S01]  /*3920*/  FSEL R73, R88, -INF , !P5 ;  /* 0xff80000058497808 */ /* 0x000fe20006800000 */
[----:B------:R-:W-:Y:S01]  /*3930*/  UISETP.GE.AND UP5, UPT, UR32, 0x51, UPT ;  /* 0x000000512000788c */ /* 0x000fe2000bfa6270 */
[C---:B------:R-:W-:Y:S01]  /*3940*/  ISETP.LT.OR P4, PT, R5.reuse, 0xa, P4 ;  /* 0x0000000a0500780c */ /* 0x040fe20002781670 */
[----:B------:R-:W-:Y:S01]  /*3950*/  UISETP.GE.AND UP4, UPT, UR32, 0x52, UPT ;  /* 0x000000522000788c */ /* 0x000fe2000bf86270 */
[----:B------:R-:W-:Y:S01]  /*3960*/  ISETP.LT.OR P2, PT, R5, 0x11, P2 ;  /* 0x000000110500780c */ /* 0x000fe20001741670 */
[----:B-1----:R-:W-:Y:S01]  /*3970*/  FMUL.FTZ R6, R79, c[0x0][0x320] ;  /* 0x0000c8004f067a20 */ /* 0x002fe20000410000 */
[----:B------:R-:W-:Y:S01]  /*3980*/  ISETP.GT.AND P1, PT, R3, 0x11, P1 ;  /* 0x000000110300780c */ /* 0x000fe20000f24270 */
[----:B------:R-:W-:Y:S01]  /*3990*/  UISETP.GE.AND UP3, UPT, UR32, 0x59, UPT ;  /* 0x000000592000788c */ /* 0x000fe2000bf66270 */
[----:B------:R-:W1:Y:S02]  /*39a0*/  MUFU.TANH R25, R8 ;  /* 0x0000000800197308 */ /* 0x000e640000002400 */
[----:B------:R-:W-:-:S04]  /*39b0*/  ISETP.LT.OR P1, PT, R5, 0x12, P1 ;  /* 0x000000120500780c */ /* 0x000fc80000f21670 */
[----:B------:R-:W-:Y:S02]  /*39c0*/  FSEL R78, R85, -INF , !P1 ;  /* 0xff800000554e7808 */ /* 0x000fe40004800000 */
[----:B------:R4:W1:Y:S02]  /*39d0*/  MUFU.TANH R46, R6 ;  /* 0x00000006002e7308 */ /* 0x0008640000002400 */
[----:B----4-:R-:W-:Y:S01]  /*39e0*/  FMUL.FTZ R6, R70, c[0x0][0x320] ;  /* 0x0000c80046067a20 */ /* 0x010fe20000410000 */
[----:B------:R-:W-:-:S05]  /*39f0*/  FSEL R70, R92, -INF , !P6 ;  /* 0xff8000005c467808 */ /* 0x000fca0007000000 */
[----:B------:R4:W1:Y:S02]  /*3a00*/  MUFU.TANH R44, R6 ;  /* 0x00000006002c7308 */ /* 0x0008640000002400 */
[----:B----4-:R-:W-:-:S06]  /*3a10*/  FMUL.FTZ R6, R71, c[0x0][0x320] ;  /* 0x0000c80047067a20 */ /* 0x010fcc0000410000 */
[----:B------:R4:W1:Y:S02]  /*3a20*/  MUFU.TANH R43, R6 ;  /* 0x00000006002b7308 */ /* 0x0008640000002400 */
[----:B----4-:R-:W-:-:S06]  /*3a30*/  FMUL.FTZ R6, R98, c[0x0][0x320] ;  /* 0x0000c80062067a20 */ /* 0x010fcc0000410000 */
[----:B------:R4:W1:Y:S02]  /*3a40*/  MUFU.TANH R39, R6 ;  /* 0x0000000600277308 */ /* 0x0008640000002400 */
[----:B----4-:R-:W-:-:S06]  /*3a50*/  FMUL.FTZ R6, R90, c[0x0][0x320] ;  /* 0x0000c8005a067a20 */ /* 0x010fcc0000410000 */
[----:B------:R4:W1:Y:S02]  /*3a60*/  MUFU.TANH R37, R6 ;  /* 0x0000000600257308 */ /* 0x0008640000002400 */
[----:B----4-:R-:W-:Y:S01]  /*3a70*/  FMUL.FTZ R6, R66, c[0x0][0x320] ;  /* 0x0000c80042067a20 */ /* 0x010fe20000410000 */
[----:B------:R-:W-:Y:S02]  /*3a80*/  FSEL R66, R93, -INF , !P0 ;  /* 0xff8000005d427808 */ /* 0x000fe40004000000 */
[----:B------:R-:W-:-:S03]  /*3a90*/  PLOP3.LUT P0, PT, PT, PT, UP2, 0x40, 0x0 ;  /* 0x000000000000781c */ /* 0x000fc60003f0e828 */
[----:B------:R4:W1:Y:S01]  /*3aa0*/  MUFU.TANH R35, R6 ;  /* 0x0000000600237308 */ /* 0x0008620000002400 */
[----:B------:R-:W-:Y:S01]  /*3ab0*/  UISETP.GE.AND UP2, UPT, UR32, 0x1a, UPT ;  /* 0x0000001a2000788c */ /* 0x000fe2000bf46270 */
[----:B------:R-:W-:-:S03]  /*3ac0*/  ISETP.GT.AND P0, PT, R3, 0x18, P0 ;  /* 0x000000180300780c */ /* 0x000fc60000704270 */
[----:B------:R-:W-:Y:S02]  /*3ad0*/  UP2UR UR24, UPR, URZ, 0x4 ;  /* 0x000000043f187883 */ /* 0x000fe40008000000 */
[----:B------:R-:W-:Y:S01]  /*3ae0*/  PLOP3.LUT P6, PT, PT, PT, UP2, 0x40, 0x0 ;  /* 0x000000000000781c */ /* 0x000fe20003fce828 */
[----:B------:R-:W-:Y:S01]  /*3af0*/  UISETP.GE.AND UP2, UPT, UR32, 0x21, UPT ;  /* 0x000000212000788c */ /* 0x000fe2000bf46270 */
[----:B------:R-:W-:Y:S02]  /*3b00*/  ISETP.LT.OR P0, PT, R5, 0x19, P0 ;  /* 0x000000190500780c */ /* 0x000fe40000701670 */
[----:B------:R-:W-:Y:S01]  /*3b10*/  ISETP.GT.AND P6, PT, R3, 0x19, P6 ;  /* 0x000000190300780c */ /* 0x000fe200037c4270 */
[----:B------:R-:W-:Y:S01]  /*3b20*/  UP2UR UR23, UPR, URZ, 0x4 ;  /* 0x000000043f177883 */ /* 0x000fe20008000000 */
[----:B------:R-:W-:Y:S02]  /*3b30*/  FSEL R79, R84, -INF , !P0 ;  /* 0xff800000544f7808 */ /* 0x000fe40004000000 */
[----:B------:R-:W-:Y:S01]  /*3b40*/  PLOP3.LUT P5, PT, PT, PT, UP2, 0x40, 0x0 ;  /* 0x000000000000781c */ /* 0x000fe20003fae828 */
[----:B----4-:R-:W-:Y:S01]  /*3b50*/  FMUL.FTZ R6, R67, c[0x0][0x320] ;  /* 0x0000c80043067a20 */ /* 0x010fe20000410000 */
[----:B------:R-:W-:Y:S01]  /*3b60*/  UISETP.GE.AND UP2, UPT, UR32, 0x22, UPT ;  /* 0x000000222000788c */ /* 0x000fe2000bf46270 */
[----:B------:R-:W-:-:S02]  /*3b70*/  ISETP.LT.OR P6, PT, R5, 0x1a, P6 ;  /* 0x0000001a0500780c */ /* 0x000fc400037c1670 */
[----:B------:R4:W1:Y:S01]  /*3b80*/  MUFU.TANH R36, R6 ;  /* 0x0000000600247308 */ /* 0x0008620000002400 */
[----:B------:R-:W-:Y:S01]  /*3b90*/  UP2UR UR22, UPR, URZ, 0x4 ;  /* 0x000000043f167883 */ /* 0x000fe20008000000 */
[----:B------:R-:W-:Y:S02]  /*3ba0*/  ISETP.GT.AND P5, PT, R3, 0x20, P5 ;  /* 0x000000200300780c */ /* 0x000fe40002fa4270 */
[----:B------:R-:W-:Y:S02]  /*3bb0*/  FSEL R77, R77, -INF , !P6 ;  /* 0xff8000004d4d7808 */ /* 0x000fe40007000000 */
[----:B------:R-:W-:-:S04]  /*3bc0*/  ISETP.LT.OR P5, PT, R5, 0x21, P5 ;  /* 0x000000210500780c */ /* 0x000fc80002fa1670 */
[----:B------:R-:W-:Y:S01]  /*3bd0*/  FSEL R76, R76, -INF , !P5 ;  /* 0xff8000004c4c7808 */ /* 0x000fe20006800000 */
[----:B----4-:R-:W-:-:S04]  /*3be0*/  FMUL.FTZ R6, R91, c[0x0][0x320] ;  /* 0x0000c8005b067a20 */ /* 0x010fc80000410000 */
[----:B------:R4:W1:Y:S02]  /*3bf0*/  MUFU.TANH R34, R6 ;  /* 0x0000000600227308 */ /* 0x0008640000002400 */
[----:B----4-:R-:W-:-:S06]  /*3c00*/  FMUL.FTZ R6, R82, c[0x0][0x320] ;  /* 0x0000c80052067a20 */ /* 0x010fcc0000410000 */
        /* <DEDUP_REMOVED lines=21> */
[----:B------:R-:W-:Y:S01]  /*3d60*/  PLOP3.LUT P4, PT, PT, PT, UP2, 0x40, 0x0 ;  /* 0x000000000000781c */ /* 0x000fe20003f8e828 */
[----:B------:R-:W-:Y:S02]  /*3d70*/  UISETP.GE.AND UP2, UPT, UR32, 0x29, UPT ;  /* 0x000000292000788c */ /* 0x000fe4000bf46270 */
[----:B------:R4:W1:Y:S01]  /*3d80*/  MUFU.TANH R28, R6 ;  /* 0x00000006001c7308 */ /* 0x0008620000002400 */
[----:B------:R-:W-:Y:S01]  /*3d90*/  ISETP.GT.AND P4, PT, R3, 0x21, P4 ;  /* 0x000000210300780c */ /* 0x000fe20002784270 */
[----:B------:R-:W-:-:S03]  /*3da0*/  UP2UR UR21, UPR, URZ, 0x4 ;  /* 0x000000043f157883 */ /* 0x000fc60008000000 */
[----:B------:R-:W-:-:S04]  /*3db0*/  ISETP.LT.OR P4, PT, R5, 0x22, P4 ;  /* 0x000000220500780c */ /* 0x000fc80002781670 */
[----:B------:R-:W-:Y:S01]  /*3dc0*/  FSEL R80, R69, -INF , !P4 ;  /* 0xff80000045507808 */ /* 0x000fe20006000000 */
[----:B----4-:R-:W-:Y:S01]  /*3dd0*/  FMUL.FTZ R6, R75, c[0x0][0x320] ;  /* 0x0000c8004b067a20 */ /* 0x010fe20000410000 */
[----:B------:R-:W-:Y:S02]  /*3de0*/  FSEL R75, R86, -INF , !P2 ;  /* 0xff800000564b7808 */ /* 0x000fe40005000000 */
[----:B------:R-:W-:Y:S01]  /*3df0*/  PLOP3.LUT P2, PT, PT, PT, UP2, 0x40, 0x0 ;  /* 0x000000000000781c */ /* 0x000fe20003f4e828 */
[----:B------:R-:W-:Y:S01]  /*3e00*/  UISETP.GE.AND UP2, UPT, UR32, 0x2a, UPT ;  /* 0x0000002a2000788c */ /* 0x000fe2000bf46270 */
[----:B------:R4:W1:Y:S02]  /*3e10*/  MUFU.TANH R26, R6 ;  /* 0x00000006001a7308 */ /* 0x0008640000002400 */
[----:B------:R-:W-:Y:S01]  /*3e20*/  ISETP.GT.AND P2, PT, R3, 0x28, P2 ;  /* 0x000000280300780c */ /* 0x000fe20001744270 */
[----:B------:R-:W-:Y:S02]  /*3e30*/  UP2UR UR20, UPR, URZ, 0x4 ;  /* 0x000000043f147883 */ /* 0x000fe40008000000 */
[----:B------:R-:W-:Y:S01]  /*3e40*/  PLOP3.LUT P1, PT, PT, PT, UP2, 0x40, 0x0 ;  /* 0x000000000000781c */ /* 0x000fe20003f2e828 */
[----:B------:R-:W-:Y:S01]  /*3e50*/  UISETP.GE.AND UP2, UPT, UR32, 0x31, UPT ;  /* 0x000000312000788c */ /* 0x000fe2000bf46270 */
[----:B------:R-:W-:-:S02]  /*3e60*/  ISETP.LT.OR P2, PT, R5, 0x29, P2 ;  /* 0x000000290500780c */ /* 0x000fc40001741670 */
[----:B------:R-:W-:Y:S01]  /*3e70*/  ISETP.GT.AND P1, PT, R3, 0x29, P1 ;  /* 0x000000290300780c */ /* 0x000fe20000f24270 */
[----:B------:R-:W-:Y:S01]  /*3e80*/  UP2UR UR19, UPR, URZ, 0x4 ;  /* 0x000000043f137883 */ /* 0x000fe20008000000 */
[----:B------:R-:W-:Y:S02]  /*3e90*/  FSEL R81, R68, -INF , !P2 ;  /* 0xff80000044517808 */ /* 0x000fe40005000000 */
[----:B------:R-:W-:Y:S01]  /*3ea0*/  PLOP3.LUT P0, PT, PT, PT, UP2, 0x40, 0x0 ;  /* 0x000000000000781c */ /* 0x000fe20003f0e828 */
[----:B------:R-:W-:Y:S01]  /*3eb0*/  UISETP.GE.AND UP2, UPT, UR32, 0x32, UPT ;  /* 0x000000322000788c */ /* 0x000fe2000bf46270 */
[----:B------:R-:W-:Y:S01]  /*3ec0*/  ISETP.LT.OR P1, PT, R5, 0x2a, P1 ;  /* 0x0000002a0500780c */ /* 0x000fe20000f21670 */
[----:B----4-:R-:W4:Y:S01]  /*3ed0*/  SHFL.IDX PT, R6, R18, 0x1, 0x1c1f ;  /* 0x003c1f0012067f89 */ /* 0x010f2200000e0000 */
[----:B------:R-:W-:Y:S01]  /*3ee0*/  ISETP.GT.AND P0, PT, R3, 0x30, P0 ;  /* 0x000000300300780c */ /* 0x000fe20000704270 */
[----:B------:R-:W-:Y:S01]  /*3ef0*/  UP2UR UR18, UPR, URZ, 0x4 ;  /* 0x000000043f127883 */ /* 0x000fe20008000000 */
[----:B------:R-:W-:-:S02]  /*3f00*/  FSEL R82, R64, -INF , !P1 ;  /* 0xff80000040527808 */ /* 0x000fc40004800000 */
[----:B------:R-:W-:Y:S01]  /*3f10*/  PLOP3.LUT P6, PT, PT, PT, UP2, 0x40, 0x0 ;  /* 0x000000000000781c */ /* 0x000fe20003fce828 */
[----:B------:R-:W-:Y:S01]  /*3f20*/  UISETP.GE.AND UP2, UPT, UR32, 0x39, UPT ;  /* 0x000000392000788c */ /* 0x000fe2000bf46270 */
[----:B------:R-:W-:Y:S02]  /*3f30*/  ISETP.LT.OR P0, PT, R5, 0x31, P0 ;  /* 0x000000310500780c */ /* 0x000fe40000701670 */
[----:B------:R-:W-:Y:S01]  /*3f40*/  ISETP.GT.AND P6, PT, R3, 0x31, P6 ;  /* 0x000000310300780c */ /* 0x000fe200037c4270 */
[----:B------:R-:W-:Y:S01]  /*3f50*/  UP2UR UR17, UPR, URZ, 0x4 ;  /* 0x000000043f117883 */ /* 0x000fe20008000000 */
[----:B------:R-:W-:Y:S02]  /*3f60*/  FSEL R83, R9, -INF , !P0 ;  /* 0xff80000009537808 */ /* 0x000fe40004000000 */
        /* <DEDUP_REMOVED lines=8> */
[----:B------:R-:W-:Y:S02]  /*3ff0*/  ISETP.LT.OR P5, PT, R5, 0x39, P5 ;  /* 0x000000390500780c */ /* 0x000fe40002fa1670 */
        /* <DEDUP_REMOVED lines=18> */
[----:B------:R1:W1:Y:S01]  /*4120*/  MUFU.TANH R17, R7 ;  /* 0x0000000700117308 */ /* 0x0002620000002400 */
[----:B------:R-:W-:Y:S02]  /*4130*/  ISETP.GT.AND P0, PT, R3, 0x48, P0 ;  /* 0x000000480300780c */ /* 0x000fe40000704270 */
[----:B------:R-:W-:-:S02]  /*4140*/  FSEL R231, R16, -INF , !P1 ;  /* 0xff80000010e77808 */ /* 0x000fc40004800000 */
[----:B------:R-:W-:Y:S02]  /*4150*/  ISETP.LT.OR P0, PT, R5, 0x49, P0 ;  /* 0x000000490500780c */ /* 0x000fe40000701670 */
[----:B------:R-:W-:Y:S02]  /*4160*/  PLOP3.LUT P6, PT, PT, PT, UP6, 0x40, 0x0 ;  /* 0x000000000000781c */ /* 0x000fe40003fce868 */
[----:B------:R-:W-:Y:S02]  /*4170*/  FSEL R230, R15, -INF , !P0 ;  /* 0xff8000000fe67808 */ /* 0x000fe40004000000 */
[----:B------:R-:W-:Y:S02]  /*4180*/  PLOP3.LUT P0, PT, PT, PT, UP0, 0x40, 0x0 ;  /* 0x000000000000781c */ /* 0x000fe40003f0e808 */
[----:B------:R-:W-:Y:S02]  /*4190*/  PLOP3.LUT P5, PT, PT, PT, UP5, 0x40, 0x0 ;  /* 0x000000000000781c */ /* 0x000fe40003fae858 */
[----:B------:R-:W-:-:S02]  /*41a0*/  PLOP3.LUT P4, PT, PT, PT, UP4, 0x40, 0x0 ;  /* 0x000000000000781c */ /* 0x000fc40003f8e848 */
[----:B------:R-:W-:Y:S02]  /*41b0*/  PLOP3.LUT P2, PT, PT, PT, UP3, 0x40, 0x0 ;  /* 0x000000000000781c */ /* 0x000fe40003f4e838 */
[----:B------:R-:W-:Y:S02]  /*41c0*/  PLOP3.LUT P1, PT, PT, PT, UP2, 0x40, 0x0 ;  /* 0x000000000000781c */ /* 0x000fe40003f2e828 */
[C---:B------:R-:W-:Y:S02]  /*41d0*/  ISETP.GT.AND P6, PT, R3.reuse, 0x49, P6 ;  /* 0x000000490300780c */ /* 0x040fe400037c4270 */
[C---:B------:R-:W-:Y:S02]  /*41e0*/  ISETP.GT.AND P5, PT, R3.reuse, 0x50, P5 ;  /* 0x000000500300780c */ /* 0x040fe40002fa4270 */
[C---:B------:R-:W-:Y:S02]  /*41f0*/  ISETP.GT.AND P4, PT, R3.reuse, 0x51, P4 ;  /* 0x000000510300780c */ /* 0x040fe40002784270 */
[----:B------:R-:W-:-:S02]  /*4200*/  ISETP.GT.AND P2, PT, R3, 0x58, P2 ;  /* 0x000000580300780c */ /* 0x000fc40001744270 */
[----:B------:R-:W-:Y:S01]  /*4210*/  ISETP.GT.AND P1, PT, R3, 0x59, P1 ;  /* 0x000000590300780c */ /* 0x000fe20000f24270 */
[--C-:B----4-:R-:W-:Y:S01]  /*4220*/  IMAD.IADD R3, R23, 0x1, R6.reuse ;  /* 0x0000000117037824 */ /* 0x110fe200078e0206 */
[C---:B------:R-:W-:Y:S02]  /*4230*/  ISETP.LT.OR P6, PT, R5.reuse, 0x4a, P6 ;  /* 0x0000004a0500780c */ /* 0x040fe400037c1670 */
[C---:B------:R-:W-:Y:S02]  /*4240*/  ISETP.LT.OR P5, PT, R5.reuse, 0x51, P5 ;  /* 0x000000510500780c */ /* 0x040fe40002fa1670 */
[C---:B------:R-:W-:Y:S02]  /*4250*/  ISETP.LT.OR P4, PT, R5.reuse, 0x52, P4 ;  /* 0x000000520500780c */ /* 0x040fe40002781670 */
[C---:B------:R-:W-:Y:S02]  /*4260*/  ISETP.LT.OR P2, PT, R5.reuse, 0x59, P2 ;  /* 0x000000590500780c */ /* 0x040fe40001741670 */
[----:B------:R-:W-:Y:S01]  /*4270*/  ISETP.LT.OR P1, PT, R5, 0x5a, P1 ;  /* 0x0000005a0500780c */ /* 0x000fe20000f21670 */
[----:B------:R-:W-:Y:S01]  /*4280*/  IMAD.IADD R5, R20, 0x1, R6 ;  /* 0x0000000114057824 */ /* 0x000fe200078e0206 */
[----:B------:R-:W-:-:S02]  /*4290*/  FSEL R232, R14, -INF , !P6 ;  /* 0xff8000000ee87808 */ /* 0x000fc40007000000 */
[----:B------:R-:W-:Y:S02]  /*42a0*/  FSEL R233, R13, -INF , !P5 ;  /* 0xff8000000de97808 */ /* 0x000fe40006800000 */
[----:B------:R-:W-:Y:S02]  /*42b0*/  IMNMX R5, R5, R22, PT ;  /* 0x0000001605057217 */ /* 0x000fe40003800200 */
[----:B------:R-:W-:Y:S02]  /*42c0*/  FSEL R234, R12, -INF , !P4 ;  /* 0xff8000000cea7808 */ /* 0x000fe40006000000 */
[----:B------:R-:W-:Y:S02]  /*42d0*/  FSEL R241, R11, -INF , !P2 ;  /* 0xff8000000bf17808 */ /* 0x000fe40005000000 */
[----:B------:R-:W-:Y:S01]  /*42e0*/  FSEL R244, R10, -INF , !P1 ;  /* 0xff8000000af47808 */ /* 0x000fe20004800000 */
[----:B------:R-:W-:Y:S05]  /*42f0*/  @P0 BRA `(.L_x_246) ;  /* 0x0000015000000947 */ /* 0x000fea0003800000 */
[----:B-123--:R-:W-:Y:S01]  /*4300*/  IMAD.U32 R7, RZ, RZ, UR12 ;  /* 0x0000000cff077e24 */ /* 0x00efe2000f8e00ff */
        /* <DEDUP_REMOVED lines=11> */
.L_x_248:
[----:B------:R-:W-:-:S04]  /*43c0*/  MOV R7, c[0x0][0x32c] ;  /* 0x0000cb0000077a02 */ /* 0x000fc80000000f00 */
[----:B------:R-:W-:-:S13]  /*43d0*/  ISETP.NE.AND P0, PT, R7, 0x1, PT ;  /* 0x000000010700780c */ /* 0x000fda0003f05270 */
[----:B------:R-:W-:-:S05]  /*43e0*/  @P0 IMAD.HI.U32 R7, R6, c[0x0][0x330], RZ ;  /* 0x0000cc0006070a27 */ /* 0x000fca00078e00ff */
[----:B------:R-:W-:Y:S02]  /*43f0*/  @P0 SHF.R.U32.HI R6, RZ, c[0x0][0x334], R7 ;  /* 0x0000cd00ff060a19 */ /* 0x000fe40000011607 */
.L_x_249:
[----:B------:R-:W-:Y:S05]  /*4400*/  BSYNC B0 ;  /* 0x0000000000007941 */ /* 0x000fea0003800000 */
.L_x_247:
[----:B------:R-:W-:-:S05]  /*4410*/  IMAD R6, R6, c[0x0][0x32c], R24 ;  /* 0x0000cb0006067a24 */ /* 0x000fca00078e0218 */
[----:B------:R-:W-:Y:S02]  /*4420*/  IADD3 R7, R6, c[0x0][0x32c], RZ ;  /* 0x0000cb0006077a10 */ /* 0x000fe40007ffe0ff */
[----:B------:R-:W-:Y:S02]  /*4430*/  IMNMX R3, R3, R6, !PT ;  /* 0x0000000603037217 */ /* 0x000fe40007800200 */
[----:B------:R-:W-:Y:S02]  /*4440*/  IMNMX R5, R5, R7, PT ;  /* 0x0000000705057217 */ /* 0x000fe40003800200 */
.L_x_246:
[----:B-123--:R-:W-:Y:S01]  /*4450*/  FMUL.FTZ R6, R109, c[0x0][0x320] ;  /* 0x0000c8006d067a20 */ /* 0x00efe20000410000 */
[----:B------:R-:W-:Y:S01]  /*4460*/  UP2UR UR38, UPR, URZ, 0x40 ;  /* 0x000000403f267883 */ /* 0x000fe20008000000 */
[----:B------:R-:W-:Y:S01]  /*4470*/  FMUL.FTZ R9, R112, c[0x0][0x320] ;  /* 0x0000c80070097a20 */ /* 0x000fe20000410000 */
[----:B------:R-:W-:Y:S01]  /*4480*/  UISETP.NE.AND UP6, UPT, UR31, URZ, UPT ;  /* 0x0000003f1f00728c */ /* 0x000fe2000bfc5270 */
[----:B------:R1:W2:Y:S01]  /*4490*/  MUFU.TANH R63, R6 ;  /* 0x00000006003f7308 */ /* 0x0002a20000002400 */
[----:B------:R-:W-:Y:S01]  /*44a0*/  UP2UR UR36, UPR, URZ, 0x10 ;  /* 0x000000103f247883 */ /* 0x000fe20008000000 */
[----:B------:R-:W-:Y:S01]  /*44b0*/  FMUL.FTZ R11, R105, c[0x0][0x320] ;  /* 0x0000c800690b7a20 */ /* 0x000fe20000410000 */
[----:B------:R-:W-:Y:S01]  /*44c0*/  UP2UR UR37, UPR, URZ, 0x20 ;  /* 0x000000203f257883 */ /* 0x000fe20008000000 */
[----:B------:R-:W-:Y:S01]  /*44d0*/  FMUL.FTZ R16, R161, c[0x0][0x320] ;  /* 0x0000c800a1107a20 */ /* 0x000fe20000410000 */
[----:B------:R-:W-:Y:S01]  /*44e0*/  UISETP.NE.AND UP4, UPT, UR29, URZ, UPT ;  /* 0x0000003f1d00728c */ /* 0x000fe2000bf85270 */
[----:B------:R-:W-:Y:S01]  /*44f0*/  PLOP3.LUT P0, PT, PT, PT, UP6, 0x40, 0x0 ;  /* 0x000000000000781c */ /* 0x000fe20003f0e868 */
[----:B------:R-:W-:Y:S01]  /*4500*/  UISETP.NE.AND UP5, UPT, UR30, URZ, UPT ;  /* 0x0000003f1e00728c */ /* 0x000fe2000bfa5270 */
[----:B------:R-:W3:Y:S01]  /*4510*/  MUFU.TANH R54, R11 ;  /* 0x0000000b00367308 */ /* 0x000ee20000002400 */
[----:B------:R-:W-:Y:S01]  /*4520*/  UP2UR UR32, UPR, URZ, 0x2 ;  /* 0x000000023f207883 */ /* 0x000fe20008000000 */
[----:B------:R-:W-:Y:S01]  /*4530*/  ISETP.GT.AND P0, PT, R3, RZ, P0 ;  /* 0x000000ff0300720c */ /* 0x000fe20000704270 */
[----:B------:R-:W-:Y:S01]  /*4540*/  UP2UR UR34, UPR, URZ, 0x4 ;  /* 0x000000043f227883 */ /* 0x000fe20008000000 */
[----:B------:R-:W-:Y:S01]  /*4550*/  PLOP3.LUT P5, PT, PT, PT, UP4, 0x40, 0x0 ;  /* 0x000000000000781c */ /* 0x000fe20003fae848 */
[----:B------:R-:W-:Y:S01]  /*4560*/  UP2UR UR33, UPR, URZ, 0x1 ;  /* 0x000000013f217883 */ /* 0x000fe20008000000 */
[----:B------:R-:W-:Y:S01]  /*4570*/  PLOP3.LUT P6, PT, PT, PT, UP5, 0x40, 0x0 ;  /* 0x000000000000781c */ /* 0x000fe20003fce858 */
[----:B------:R-:W-:Y:S01]  /*4580*/  UISETP.NE.AND UP1, UPT, UR27, URZ, UPT ;  /* 0x0000003f1b00728c */ /* 0x000fe2000bf25270 */
[----:B-1----:R-:W-:Y:S01]  /*4590*/  FMUL.FTZ R6, R108, c[0x0][0x320] ;  /* 0x0000c8006c067a20 */ /* 0x002fe20000410000 */
[----:B------:R-:W-:Y:S01]  /*45a0*/  UP2UR UR35, UPR, URZ, 0x8 ;  /* 0x000000083f237883 */ /* 0x000fe20008000000 */
[----:B------:R-:W-:Y:S01]  /*45b0*/  ISETP.LT.OR P0, PT, R5, 0x1, P0 ;  /* 0x000000010500780c */ /* 0x000fe20000701670 */
[----:B------:R-:W-:Y:S01]  /*45c0*/  UISETP.NE.AND UP2, UPT, UR28, URZ, UPT ;  /* 0x0000003f1c00728c */ /* 0x000fe2000bf45270 */
[----:B------:R1:W4:Y:S01]  /*45d0*/  MUFU.TANH R62, R6 ;  /* 0x00000006003e7308 */ /* 0x0003220000002400 */
[----:B------:R-:W-:Y:S01]  /*45e0*/  UISETP.NE.AND UP0, UPT, UR26, URZ, UPT ;  /* 0x0000003f1a00728c */ /* 0x000fe2000bf05270 */
[C---:B------:R-:W-:Y:S01]  /*45f0*/  ISETP.GT.AND P5, PT, R3.reuse, 0x8, P5 ;  /* 0x000000080300780c */ /* 0x040fe20002fa4270 */
[----:B------:R-:W-:Y:S01]  /*4600*/  UISETP.NE.AND UP3, UPT, UR25, URZ, UPT ;  /* 0x0000003f1900728c */ /* 0x000fe2000bf65270 */
[----:B------:R-:W-:Y:S01]  /*4610*/  ISETP.GT.AND P6, PT, R3, 0x1, P6 ;  /* 0x000000010300780c */ /* 0x000fe200037c4270 */
[----:B------:R-:W-:Y:S01]  /*4620*/  UISETP.NE.AND UP6, UPT, UR38, URZ, UPT ;  /* 0x0000003f2600728c */ /* 0x000fe2000bfc5270 */
[----:B------:R-:W-:Y:S01]  /*4630*/  PLOP3.LUT P2, PT, PT, PT, UP1, 0x40, 0x0 ;  /* 0x000000000000781c */ /* 0x000fe20003f4e818 */
[----:B------:R-:W-:Y:S01]  /*4640*/  UISETP.NE.AND UP1, UPT, UR23, URZ, UPT ;  /* 0x0000003f1700728c */ /* 0x000fe2000bf25270 */
[----:B------:R-:W-:Y:S01]  /*4650*/  PLOP3.LUT P4, PT, PT, PT, UP2, 0x40, 0x0 ;  /* 0x000000000000781c */ /* 0x000fe20003f8e828 */
[----:B------:R-:W-:Y:S01]  /*4660*/  UISETP.NE.AND UP2, UPT, UR24, URZ, UPT ;  /* 0x0000003f1800728c */ /* 0x000fe2000bf45270 */
[----:B------:R-:W-:Y:S01]  /*4670*/  PLOP3.LUT P1, PT, PT, PT, UP0, 0x40, 0x0 ;  /* 0x000000000000781c */ /* 0x000fe20003f2e808 */
[----:B------:R-:W-:Y:S01]  /*4680*/  UISETP.NE.AND UP0, UPT, UR21, URZ, UPT ;  /* 0x0000003f1500728c */ /* 0x000fe2000bf05270 */
[----:B------:R-:W-:Y:S01]  /*4690*/  FSEL R52, R39, -INF , !P0 ;  /* 0xff80000027347808 */ /* 0x000fe20004000000 */
[----:B------:R-:W-:Y:S01]  /*46a0*/  UISETP.NE.AND UP5, UPT, UR37, URZ, UPT ;  /* 0x0000003f2500728c */ /* 0x000fe2000bfa5270 */
[----:B------:R-:W-:Y:S01]  /*46b0*/  PLOP3.LUT P0, PT, PT, PT, UP3, 0x40, 0x0 ;  /* 0x000000000000781c */ /* 0x000fe20003f0e838 */
[----:B------:R-:W-:Y:S01]  /*46c0*/  UISETP.NE.AND UP3, UPT, UR22, URZ, UPT ;  /* 0x0000003f1600728c */ /* 0x000fe2000bf65270 */
[----:B-1----:R-:W-:Y:S01]  /*46d0*/  FMUL.FTZ R6, R148, c[0x0][0x320] ;  /* 0x0000c80094067a20 */ /* 0x002fe20000410000 */
[C---:B------:R-:W-:Y:S01]  /*46e0*/  ISETP.LT.OR P5, PT, R5.reuse, 0x9, P5 ;  /* 0x000000090500780c */ /* 0x040fe20002fa1670 */
[----:B------:R-:W-:Y:S01]  /*46f0*/  UISETP.NE.AND UP4, UPT, UR36, URZ, UPT ;  /* 0x0000003f2400728c */ /* 0x000fe2000bf85270 */
[----:B------:R-:W-:Y:S01]  /*4700*/  ISETP.LT.OR P6, PT, R5, 0x2, P6 ;  /* 0x000000020500780c */ /* 0x000fe200037c1670 */
[----:B------:R1:W1:Y:S01]  /*4710*/  MUFU.TANH R59, R6 ;  /* 0x00000006003b7308 */ /* 0x0002620000002400 */
[----:B------:R-:W-:Y:S01]  /*4720*/  ISETP.GT.AND P1, PT, R3, 0x11, P1 ;  /* 0x000000110300780c */ /* 0x000fe20000f24270 */
[----:B------:R-:W-:Y:S01]  /*4730*/  FMUL.FTZ R15, R152, c[0x0][0x320] ;  /* 0x0000c800980f7a20 */ /* 0x000fe20000410000 */
[----:B------:R-:W-:Y:S01]  /*4740*/  FSEL R57, R37, -INF , !P5 ;  /* 0xff80000025397808 */ /* 0x000fe20006800000 */
[----:B------:R-:W-:Y:S01]  /*4750*/  FMUL.FTZ R14, R153, c[0x0][0x320] ;  /* 0x0000c800990e7a20 */ /* 0x000fe20000410000 */
[C---:B------:R-:W-:Y:S01]  /*4760*/  ISETP.GT.AND P2, PT, R3.reuse, 0x10, P2 ;  /* 0x000000100300780c */ /* 0x040fe20001744270 */
[----:B------:R-:W-:Y:S01]  /*4770*/  FMUL.FTZ R10, R168, c[0x0][0x320] ;  /* 0x0000c800a80a7a20 */ /* 0x000fe20000410000 */
[----:B------:R-:W-:Y:S01]  /*4780*/  ISETP.GT.AND P0, PT, R3, 0x18, P0 ;  /* 0x000000180300780c */ /* 0x000fe20000704270 */
[----:B------:R-:W-:Y:S01]  /*4790*/  FMUL.FTZ R8, R113, c[0x0][0x320] ;  /* 0x0000c80071087a20 */ /* 0x000fe20000410000 */
[----:B------:R-:W-:Y:S01]  /*47a0*/  FSEL R51, R27, -INF , !P6 ;  /* 0xff8000001b337808 */ /* 0x000fe20007000000 */
[----:B------:R-:W-:Y:S01]  /*47b0*/  FMUL.FTZ R7, R164, c[0x0][0x320] ;  /* 0x0000c800a4077a20 */ /* 0x000fe20000410000 */
[----:B------:R-:W-:Y:S01]  /*47c0*/  ISETP.GT.AND P4, PT, R3, 0x9, P4 ;  /* 0x000000090300780c */ /* 0x000fe20002784270 */
[----:B------:R-:W-:Y:S01]  /*47d0*/  FMUL.FTZ R13, R169, c[0x0][0x320] ;  /* 0x0000c800a90d7a20 */ /* 0x000fe20000410000 */
[----:B------:R-:W-:Y:S01]  /*47e0*/  PLOP3.LUT P5, PT, PT, PT, UP1, 0x40, 0x0 ;  /* 0x000000000000781c */ /* 0x000fe20003fae818 */
[----:B------:R-:W-:Y:S01]  /*47f0*/  UISETP.NE.AND UP1, UPT, UR20, URZ, UPT ;  /* 0x0000003f1400728c */ /* 0x000fe2000bf25270 */
[----:B------:R-:W-:Y:S01]  /*4800*/  PLOP3.LUT P6, PT, PT, PT, UP2, 0x40, 0x0 ;  /* 0x000000000000781c */ /* 0x000fe20003fce828 */
[----:B-1----:R-:W-:Y:S01]  /*4810*/  FMUL.FTZ R6, R120, c[0x0][0x320] ;  /* 0x0000c80078067a20 */ /* 0x002fe20000410000 */
[----:B------:R-:W-:Y:S01]  /*4820*/  UISETP.NE.AND UP2, UPT, UR19, URZ, UPT ;  /* 0x0000003f1300728c */ /* 0x000fe2000bf45270 */
[C---:B------:R-:W-:Y:S01]  /*4830*/  ISETP.LT.OR P1, PT, R5.reuse, 0x12, P1 ;  /* 0x000000120500780c */ /* 0x040fe20000f21670 */
[----:B------:R-:W-:Y:S01]  /*4840*/  FMUL.FTZ R12, R156, c[0x0][0x320] ;  /* 0x0000c8009c0c7a20 */ /* 0x000fe20000410000 */
[----:B------:R1:W1:Y:S01]  /*4850*/  MUFU.TANH R58, R6 ;  /* 0x00000006003a7308 */ /* 0x0002620000002400 */
[C---:B------:R-:W-:Y:S01]  /*4860*/  ISETP.LT.OR P2, PT, R5.reuse, 0x11, P2 ;  /* 0x000000110500780c */ /* 0x040fe20001741670 */
[----:B------:R-:W-:Y:S01]  /*4870*/  FMUL.FTZ R11, R144, c[0x0][0x320] ;  /* 0x0000c800900b7a20 */ /* 0x000fe20000410000 */
[----:B------:R-:W-:-:S02]  /*4880*/  ISETP.LT.OR P0, PT, R5, 0x19, P0 ;  /* 0x000000190500780c */ /* 0x000fc40000701670 */
[----:B------:R-:W-:Y:S02]  /*4890*/  ISETP.LT.OR P4, PT, R5, 0xa, P4 ;  /* 0x0000000a0500780c */ /* 0x000fe40002781670 */
[----:B------:R-:W-:Y:S01]  /*48a0*/  ISETP.GT.AND P5, PT, R3, 0x20, P5 ;  /* 0x000000200300780c */ /* 0x000fe20002fa4270 */
[----:B------:R-:W2:Y:S01]  /*48b0*/  MUFU.TANH R45, R16 ;  /* 0x00000010002d7308 */ /* 0x000ea20000002400 */
[----:B------:R-:W-:Y:S02]  /*48c0*/  FSEL R65, R19, -INF , !P1 ;  /* 0xff80000013417808 */ /* 0x000fe40004800000 */
[----:B------:R-:W-:Y:S02]  /*48d0*/  ISETP.GT.AND P6, PT, R3, 0x19, P6 ;  /* 0x000000190300780c */ /* 0x000fe400037c4270 */
[----:B------:R-:W-:Y:S02]  /*48e0*/  FSEL R64, R21, -INF , !P2 ;  /* 0xff80000015407808 */ /* 0x000fe40005000000 */
[----:B------:R-:W-:Y:S01]  /*48f0*/  PLOP3.LUT P1, PT, PT, PT, UP1, 0x40, 0x0 ;  /* 0x000000000000781c */ /* 0x000fe20003f2e818 */
[----:B-1----:R-:W-:Y:S01]  /*4900*/  FMUL.FTZ R6, R140, c[0x0][0x320] ;  /* 0x0000c8008c067a20 */ /* 0x002fe20000410000 */
[----:B------:R-:W-:Y:S01]  /*4910*/  FSEL R67, R41, -INF , !P0 ;  /* 0xff80000029437808 */ /* 0x000fe20004000000 */
[----:B------:R-:W-:Y:S01]  /*4920*/  UISETP.NE.AND UP1, UPT, UR17, URZ, UPT ;  /* 0x0000003f1100728c */ /* 0x000fe2000bf25270 */
[----:B------:R-:W-:Y:S01]  /*4930*/  FSEL R56, R34, -INF , !P4 ;  /* 0xff80000022387808 */ /* 0x000fe20006000000 */
[----:B------:R1:W1:Y:S01]  /*4940*/  MUFU.TANH R61, R6 ;  /* 0x00000006003d7308 */ /* 0x0002620000002400 */
[----:B------:R-:W-:Y:S01]  /*4950*/  PLOP3.LUT P2, PT, PT, PT, UP0, 0x40, 0x0 ;  /* 0x000000000000781c */ /* 0x000fe20003f4e808 */
[----:B------:R-:W-:Y:S01]  /*4960*/  UISETP.NE.AND UP0, UPT, UR18, URZ, UPT ;  /* 0x0000003f1200728c */ /* 0x000fe2000bf05270 */
[----:B------:R-:W-:Y:S01]  /*4970*/  PLOP3.LUT P0, PT, PT, PT, UP2, 0x40, 0x0 ;  /* 0x000000000000781c */ /* 0x000fe20003f0e828 */
[----:B------:R-:W-:Y:S01]  /*4980*/  UISETP.NE.AND UP2, UPT, UR15, URZ, UPT ;  /* 0x0000003f0f00728c */ /* 0x000fe2000bf45270 */
[----:B------:R-:W-:Y:S01]  /*4990*/  PLOP3.LUT P4, PT, PT, PT, UP3, 0x40, 0x0 ;  /* 0x000000000000781c */ /* 0x000fe20003f8e838 */
[----:B------:R-:W-:Y:S01]  /*49a0*/  UISETP.NE.AND UP3, UPT, UR16, URZ, UPT ;  /* 0x0000003f1000728c */ /* 0x000fe2000bf65270 */
[C---:B------:R-:W-:Y:S01]  /*49b0*/  ISETP.LT.OR P5, PT, R5.reuse, 0x21, P5 ;  /* 0x000000210500780c */ /* 0x040fe20002fa1670 */
[----:B------:R-:W2:Y:S01]  /*49c0*/  MUFU.TANH R47, R15 ;  /* 0x0000000f002f7308 */ /* 0x000ea20000002400 */
[----:B------:R-:W-:-:S02]  /*49d0*/  ISETP.LT.OR P6, PT, R5, 0x1a, P6 ;  /* 0x0000001a0500780c */ /* 0x000fc400037c1670 */
[C---:B------:R-:W-:Y:S02]  /*49e0*/  ISETP.GT.AND P0, PT, R3.reuse, 0x30, P0 ;  /* 0x000000300300780c */ /* 0x040fe40000704270 */
[C---:B------:R-:W-:Y:S02]  /*49f0*/  ISETP.GT.AND P4, PT, R3.reuse, 0x21, P4 ;  /* 0x000000210300780c */ /* 0x040fe40002784270 */
[----:B------:R-:W-:Y:S01]  /*4a00*/  ISETP.GT.AND P2, PT, R3, 0x28, P2 ;  /* 0x000000280300780c */ /* 0x000fe20001744270 */
[----:B-1----:R-:W-:Y:S01]  /*4a10*/  FMUL.FTZ R6, R141, c[0x0][0x320] ;  /* 0x0000c8008d067a20 */ /* 0x002fe20000410000 */
[----:B------:R-:W-:Y:S01]  /*4a20*/  FSEL R68, R44, -INF , !P5 ;  /* 0xff8000002c447808 */ /* 0x000fe20006800000 */
[----:B------:R-:W1:Y:S01]  /*4a30*/  MUFU.TANH R42, R14 ;  /* 0x0000000e002a7308 */ /* 0x000e620000002400 */
[----:B------:R-:W-:Y:S02]  /*4a40*/  ISETP.GT.AND P1, PT, R3, 0x29, P1 ;  /* 0x000000290300780c */ /* 0x000fe40000f24270 */
[----:B------:R-:W-:-:S02]  /*4a50*/  FSEL R46, R46, -INF , !P6 ;  /* 0xff8000002e2e7808 */ /* 0x000fc40007000000 */
[----:B------:R-:W-:Y:S01]  /*4a60*/  PLOP3.LUT P5, PT, PT, PT, UP1, 0x40, 0x0 ;  /* 0x000000000000781c */ /* 0x000fe20003fae818 */
[----:B------:R-:W-:Y:S01]  /*4a70*/  UISETP.NE.AND UP1, UPT, UR13, URZ, UPT ;  /* 0x0000003f0d00728c */ /* 0x000fe2000bf25270 */
[----:B------:R-:W-:Y:S01]  /*4a80*/  PLOP3.LUT P6, PT, PT, PT, UP0, 0x40, 0x0 ;  /* 0x000000000000781c */ /* 0x000fe20003fce808 */
[----:B------:R5:W1:Y:S01]  /*4a90*/  MUFU.TANH R60, R6 ;  /* 0x00000006003c7308 */ /* 0x000a620000002400 */
[----:B------:R-:W-:Y:S01]  /*4aa0*/  UISETP.NE.AND UP0, UPT, UR14, URZ, UPT ;  /* 0x0000003f0e00728c */ /* 0x000fe2000bf05270 */
[C---:B------:R-:W-:Y:S02]  /*4ab0*/  ISETP.LT.OR P0, PT, R5.reuse, 0x31, P0 ;  /* 0x000000310500780c */ /* 0x040fe40000701670 */
[C---:B------:R-:W-:Y:S02]  /*4ac0*/  ISETP.LT.OR P4, PT, R5.reuse, 0x22, P4 ;  /* 0x000000220500780c */ /* 0x040fe40002781670 */
[C---:B------:R-:W-:Y:S02]  /*4ad0*/  ISETP.LT.OR P2, PT, R5.reuse, 0x29, P2 ;  /* 0x000000290500780c */ /* 0x040fe40001741670 */
[----:B------:R-:W-:Y:S01]  /*4ae0*/  ISETP.LT.OR P1, PT, R5, 0x2a, P1 ;  /* 0x0000002a0500780c */ /* 0x000fe20000f21670 */
[----:B------:R-:W1:Y:S01]  /*4af0*/  MUFU.TANH R37, R10 ;  /* 0x0000000a00257308 */ /* 0x000e620000002400 */
[----:B------:R-:W-:-:S02]  /*4b00*/  FSEL R126, R33, -INF , !P0 ;  /* 0xff800000217e7808 */ /* 0x000fc40004000000 */
[----:B------:R-:W-:Y:S02]  /*4b10*/  FSEL R69, R43, -INF , !P4 ;  /* 0xff8000002b457808 */ /* 0x000fe40006000000 */
[----:B------:R-:W-:Y:S01]  /*4b20*/  FSEL R112, R35, -INF , !P2 ;  /* 0xff80000023707808 */ /* 0x000fe20005000000 */
[----:B-----5:R-:W-:Y:S01]  /*4b30*/  FMUL.FTZ R6, R121, c[0x0][0x320] ;  /* 0x0000c80079067a20 */ /* 0x020fe20000410000 */
[----:B------:R-:W-:Y:S01]  /*4b40*/  FSEL R118, R36, -INF , !P1 ;  /* 0xff80000024767808 */ /* 0x000fe20004800000 */
[----:B------:R-:W1:Y:S01]  /*4b50*/  MUFU.TANH R41, R9 ;  /* 0x0000000900297308 */ /* 0x000e620000002400 */
[----:B------:R-:W-:Y:S01]  /*4b60*/  PLOP3.LUT P0, PT, PT, PT, UP1, 0x40, 0x0 ;  /* 0x000000000000781c */ /* 0x000fe20003f0e818 */
[----:B------:R-:W-:Y:S01]  /*4b70*/  UISETP.NE.AND UP1, UPT, UR32, URZ, UPT ;  /* 0x0000003f2000728c */ /* 0x000fe2000bf25270 */
[----:B------:R-:W-:Y:S01]  /*4b80*/  PLOP3.LUT P4, PT, PT, PT, UP3, 0x40, 0x0 ;  /* 0x000000000000781c */ /* 0x000fe20003f8e838 */
[----:B------:R-:W-:Y:S01]  /*4b90*/  UISETP.NE.AND UP3, UPT, UR35, URZ, UPT ;  /* 0x0000003f2300728c */ /* 0x000fe2000bf65270 */
[----:B------:R-:W-:Y:S01]  /*4ba0*/  PLOP3.LUT P2, PT, PT, PT, UP2, 0x40, 0x0 ;  /* 0x000000000000781c */ /* 0x000fe20003f4e828 */
[----:B------:R-:W-:Y:S01]  /*4bb0*/  UISETP.NE.AND UP2, UPT, UR34, URZ, UPT ;  /* 0x0000003f2200728c */ /* 0x000fe2000bf45270 */
[----:B------:R-:W-:Y:S01]  /*4bc0*/  PLOP3.LUT P1, PT, PT, PT, UP0, 0x40, 0x0 ;  /* 0x000000000000781c */ /* 0x000fe20003f2e808 */
[----:B------:R5:W1:Y:S01]  /*4bd0*/  MUFU.TANH R53, R6 ;  /* 0x0000000600357308 */ /* 0x000a620000002400 */
[C---:B------:R-:W-:Y:S01]  /*4be0*/  ISETP.GT.AND P0, PT, R3.reuse, 0x48, P0 ;  /* 0x000000480300780c */ /* 0x040fe20000704270 */
[----:B------:R-:W-:Y:S01]  /*4bf0*/  UISETP.NE.AND UP0, UPT, UR33, URZ, UPT ;  /* 0x0000003f2100728c */ /* 0x000fe2000bf05270 */
[----:B------:R-:W-:-:S02]  /*4c00*/  ISETP.GT.AND P6, PT, R3, 0x31, P6 ;  /* 0x000000310300780c */ /* 0x000fc400037c4270 */
[C---:B------:R-:W-:Y:S02]  /*4c10*/  ISETP.GT.AND P5, PT, R3.reuse, 0x38, P5 ;  /* 0x000000380300780c */ /* 0x040fe40002fa4270 */
[C---:B------:R-:W-:Y:S01]  /*4c20*/  ISETP.GT.AND P4, PT, R3.reuse, 0x39, P4 ;  /* 0x000000390300780c */ /* 0x040fe20002784270 */
[----:B------:R-:W1:Y:S01]  /*4c30*/  MUFU.TANH R39, R8 ;  /* 0x0000000800277308 */ /* 0x000e620000002400 */
[C---:B------:R-:W-:Y:S02]  /*4c40*/  ISETP.GT.AND P2, PT, R3.reuse, 0x40, P2 ;  /* 0x000000400300780c */ /* 0x040fe40001744270 */
[----:B------:R-:W-:Y:S02]  /*4c50*/  ISETP.GT.AND P1, PT, R3, 0x41, P1 ;  /* 0x000000410300780c */ /* 0x000fe40000f24270 */
[C---:B------:R-:W-:Y:S02]  /*4c60*/  ISETP.LT.OR P0, PT, R5.reuse, 0x49, P0 ;  /* 0x000000490500780c */ /* 0x040fe40000701670 */
[C---:B------:R-:W-:Y:S01]  /*4c70*/  ISETP.LT.OR P6, PT, R5.reuse, 0x32, P6 ;  /* 0x000000320500780c */ /* 0x040fe200037c1670 */
[----:B-----5:R-:W-:Y:S01]  /*4c80*/  FMUL.FTZ R6, R160, c[0x0][0x320] ;  /* 0x0000c800a0067a20 */ /* 0x020fe20000410000 */
[C---:B------:R-:W-:Y:S01]  /*4c90*/  ISETP.LT.OR P5, PT, R5.reuse, 0x39, P5 ;  /* 0x000000390500780c */ /* 0x040fe20002fa1670 */
[----:B------:R-:W1:Y:S01]  /*4ca0*/  MUFU.TANH R35, R7 ;  /* 0x0000000700237308 */ /* 0x000e620000002400 */
[----:B------:R-:W-:-:S02]  /*4cb0*/  ISETP.LT.OR P4, PT, R5, 0x3a, P4 ;  /* 0x0000003a0500780c */ /* 0x000fc40002781670 */
[C---:B------:R-:W-:Y:S02]  /*4cc0*/  ISETP.LT.OR P2, PT, R5.reuse, 0x41, P2 ;  /* 0x000000410500780c */ /* 0x040fe40001741670 */
[----:B------:R-:W-:Y:S02]  /*4cd0*/  ISETP.LT.OR P1, PT, R5, 0x42, P1 ;  /* 0x000000420500780c */ /* 0x000fe40000f21670 */
[----:B------:R-:W-:Y:S01]  /*4ce0*/  FSEL R203, R38, -INF , !P0 ;  /* 0xff80000026cb7808 */ /* 0x000fe20004000000 */
[----:B------:R5:W1:Y:S01]  /*4cf0*/  MUFU.TANH R49, R6 ;  /* 0x0000000600317308 */ /* 0x000a620000002400 */
[----:B------:R-:W-:Y:S02]  /*4d00*/  FSEL R127, R32, -INF , !P6 ;  /* 0xff800000207f7808 */ /* 0x000fe40007000000 */
[----:B------:R-:W-:Y:S02]  /*4d10*/  FSEL R128, R29, -INF , !P5 ;  /* 0xff8000001d807808 */ /* 0x000fe40006800000 */
[----:B------:R-:W-:-:S02]  /*4d20*/  FSEL R130, R72, -INF , !P4 ;  /* 0xff80000048827808 */ /* 0x000fc40006000000 */
[----:B------:R-:W-:Y:S01]  /*4d30*/  FSEL R202, R31, -INF , !P2 ;  /* 0xff8000001fca7808 */ /* 0x000fe20005000000 */
[----:B------:R-:W1:Y:S01]  /*4d40*/  MUFU.TANH R32, R13 ;  /* 0x0000000d00207308 */ /* 0x000e620000002400 */
[----:B------:R-:W-:Y:S02]  /*4d50*/  FSEL R205, R30, -INF , !P1 ;  /* 0xff8000001ecd7808 */ /* 0x000fe40004800000 */
[----:B------:R-:W-:Y:S02]  /*4d60*/  PLOP3.LUT P0, PT, PT, PT, UP0, 0x40, 0x0 ;  /* 0x000000000000781c */ /* 0x000fe40003f0e808 */
[----:B------:R-:W-:Y:S02]  /*4d70*/  PLOP3.LUT P6, PT, PT, PT, UP6, 0x40, 0x0 ;  /* 0x000000000000781c */ /* 0x000fe40003fce868 */
[----:B------:R-:W-:Y:S01]  /*4d80*/  PLOP3.LUT P5, PT, PT, PT, UP5, 0x40, 0x0 ;  /* 0x000000000000781c */ /* 0x000fe20003fae858 */
[----:B-----5:R-:W-:Y:S01]  /*4d90*/  FMUL.FTZ R6, R149, c[0x0][0x320] ;  /* 0x0000c80095067a20 */ /* 0x020fe20000410000 */
[----:B------:R-:W-:Y:S01]  /*4da0*/  PLOP3.LUT P4, PT, PT, PT, UP4, 0x40, 0x0 ;  /* 0x000000000000781c */ /* 0x000fe20003f8e848 */
[----:B------:R-:W1:Y:S01]  /*4db0*/  MUFU.TANH R31, R12 ;  /* 0x0000000c001f7308 */ /* 0x000e620000002400 */
[----:B------:R-:W-:-:S02]  /*4dc0*/  PLOP3.LUT P2, PT, PT, PT, UP3, 0x40, 0x0 ;  /* 0x000000000000781c */ /* 0x000fc40003f4e838 */
[----:B------:R-:W-:Y:S02]  /*4dd0*/  PLOP3.LUT P1, PT, PT, PT, UP2, 0x40, 0x0 ;  /* 0x000000000000781c */ /* 0x000fe40003f2e828 */
[C---:B------:R-:W-:Y:S02]  /*4de0*/  ISETP.GT.AND P6, PT, R3.reuse, 0x49, P6 ;  /* 0x000000490300780c */ /* 0x040fe400037c4270 */
[C---:B------:R-:W-:Y:S01]  /*4df0*/  ISETP.GT.AND P5, PT, R3.reuse, 0x50, P5 ;  /* 0x000000500300780c */ /* 0x040fe20002fa4270 */
[----:B------:R5:W1:Y:S01]  /*4e00*/  MUFU.TANH R50, R6 ;  /* 0x0000000600327308 */ /* 0x000a620000002400 */
[C---:B------:R-:W-:Y:S02]  /*4e10*/  ISETP.GT.AND P4, PT, R3.reuse, 0x51, P4 ;  /* 0x000000510300780c */ /* 0x040fe40002784270 */
[C---:B------:R-:W-:Y:S02]  /*4e20*/  ISETP.GT.AND P2, PT, R3.reuse, 0x58, P2 ;  /* 0x000000580300780c */ /* 0x040fe40001744270 */
[----:B------:R-:W-:Y:S01]  /*4e30*/  ISETP.GT.AND P1, PT, R3, 0x59, P1 ;  /* 0x000000590300780c */ /* 0x000fe20000f24270 */
[----:B------:R-:W-:Y:S01]  /*4e40*/  FMUL.FTZ R3, R145, c[0x0][0x320] ;  /* 0x0000c80091037a20 */ /* 0x000fe20000410000 */
[C---:B------:R-:W-:Y:S01]  /*4e50*/  ISETP.LT.OR P6, PT, R5.reuse, 0x4a, P6 ;  /* 0x0000004a0500780c */ /* 0x040fe200037c1670 */
[----:B------:R-:W1:Y:S01]  /*4e60*/  MUFU.TANH R36, R11 ;  /* 0x0000000b00247308 */ /* 0x000e620000002400 */
[----:B------:R-:W-:-:S02]  /*4e70*/  ISETP.LT.OR P5, PT, R5, 0x51, P5 ;  /* 0x000000510500780c */ /* 0x000fc40002fa1670 */
[C---:B------:R-:W-:Y:S02]  /*4e80*/  ISETP.LT.OR P4, PT, R5.reuse, 0x52, P4 ;  /* 0x000000520500780c */ /* 0x040fe40002781670 */
[C---:B------:R-:W-:Y:S02]  /*4e90*/  ISETP.LT.OR P2, PT, R5.reuse, 0x59, P2 ;  /* 0x000000590500780c */ /* 0x040fe40001741670 */
[----:B------:R-:W-:Y:S01]  /*4ea0*/  ISETP.LT.OR P1, PT, R5, 0x5a, P1 ;  /* 0x0000005a0500780c */ /* 0x000fe20000f21670 */
[----:B-----5:R-:W-:Y:S01]  /*4eb0*/  FMUL.FTZ R6, R157, c[0x0][0x320] ;  /* 0x0000c8009d067a20 */ /* 0x020fe20000410000 */
[----:B------:R-:W1:Y:S01]  /*4ec0*/  MUFU.TANH R33, R3 ;  /* 0x0000000300217308 */ /* 0x000e620000002400 */
[----:B------:R-:W-:Y:S02]  /*4ed0*/  FSEL R206, R40, -INF , !P6 ;  /* 0xff80000028ce7808 */ /* 0x000fe40007000000 */
[----:B------:R-:W-:Y:S02]  /*4ee0*/  FSEL R207, R28, -INF , !P5 ;  /* 0xff8000001ccf7808 */ /* 0x000fe40006800000 */
[----:B------:R-:W-:-:S02]  /*4ef0*/  FSEL R225, R26, -INF , !P4 ;  /* 0xff8000001ae17808 */ /* 0x000fc40006000000 */
[----:B------:R-:W-:Y:S01]  /*4f00*/  FSEL R228, R25, -INF , !P2 ;  /* 0xff80000019e47808 */ /* 0x000fe20005000000 */
[----:B------:R5:W1:Y:S01]  /*4f10*/  MUFU.TANH R48, R6 ;  /* 0x0000000600307308 */ /* 0x000a620000002400 */
[----:B------:R-:W-:Y:S01]  /*4f20*/  FSEL R229, R17, -INF , !P1 ;  /* 0xff80000011e57808 */ /* 0x000fe20004800000 */
[----:B-----5:R-:W-:-:S06]  /*4f30*/  FMUL.FTZ R6, R104, c[0x0][0x320] ;  /* 0x0000c80068067a20 */ /* 0x020fcc0000410000 */
[----:B------:R5:W1:Y:S02]  /*4f40*/  MUFU.TANH R55, R6 ;  /* 0x0000000600377308 */ /* 0x000a640000002400 */
[----:B-----5:R-:W-:-:S06]  /*4f50*/  FMUL.FTZ R6, R165, c[0x0][0x320] ;  /* 0x0000c800a5067a20 */ /* 0x020fcc0000410000 */
[----:B------:R5:W1:Y:S02]  /*4f60*/  MUFU.TANH R34, R6 ;  /* 0x0000000600227308 */ /* 0x000a640000002400 */
[----:B-----5:R-:W5:Y:S02]  /*4f70*/  SHFL.IDX PT, R6, R18, 0x2, 0x1c1f ;  /* 0x005c1f0012067f89 */ /* 0x020f6400000e0000 */
[--C-:B-----5:R-:W-:Y:S02]  /*4f80*/  IMAD.IADD R5, R20, 0x1, R6.reuse ;  /* 0x0000000114057824 */ /* 0x120fe400078e0206 */
[----:B------:R-:W-:-:S03]  /*4f90*/  IMAD.IADD R3, R23, 0x1, R6 ;  /* 0x0000000117037824 */ /* 0x000fc600078e0206 */
[----:B------:R-:W-:Y:S01]  /*4fa0*/  IMNMX R5, R5, R22, PT ;  /* 0x0000001605057217 */ /* 0x000fe20003800200 */
[----:B------:R-:W-:Y:S05]  /*4fb0*/  @P0 BRA `(.L_x_250) ;  /* 0x0000015000000947 */ /* 0x000fea0003800000 */
[----:B-1234-:R-:W-:Y:S01]  /*4fc0*/  IMAD.U32 R7, RZ, RZ, UR12 ;  /* 0x0000000cff077e24 */ /* 0x01efe2000f8e00ff */
        /* <DEDUP_REMOVED lines=11> */
.L_x_252:
[----:B------:R-:W-:-:S04]  /*5080*/  MOV R7, c[0x0][0x32c] ;  /* 0x0000cb0000077a02 */ /* 0x000fc80000000f00 */
[----:B------:R-:W-:-:S13]  /*5090*/  ISETP.NE.AND P0, PT, R7, 0x1, PT ;  /* 0x000000010700780c */ /* 0x000fda0003f05270 */
[----:B------:R-:W-:-:S05]  /*50a0*/  @P0 IMAD.HI.U32 R7, R6, c[0x0][0x330], RZ ;  /* 0x0000cc0006070a27 */ /* 0x000fca00078e00ff */
[----:B------:R-:W-:Y:S02]  /*50b0*/  @P0 SHF.R.U32.HI R6, RZ, c[0x0][0x334], R7 ;  /* 0x0000cd00ff060a19 */ /* 0x000fe40000011607 */
.L_x_253:
[----:B------:R-:W-:Y:S05]  /*50c0*/  BSYNC B0 ;  /* 0x0000000000007941 */ /* 0x000fea0003800000 */
.L_x_251:
[----:B------:R-:W-:-:S05]  /*50d0*/  IMAD R6, R6, c[0x0][0x32c], R24 ;  /* 0x0000cb0006067a24 */ /* 0x000fca00078e0218 */
[----:B------:R-:W-:Y:S02]  /*50e0*/  IADD3 R7, R6, c[0x0][0x32c], RZ ;  /* 0x0000cb0006077a10 */ /* 0x000fe40007ffe0ff */
[----:B------:R-:W-:Y:S02]  /*50f0*/  IMNMX R3, R3, R6, !PT ;  /* 0x0000000603037217 */ /* 0x000fe40007800200 */
[----:B------:R-:W-:Y:S02]  /*5100*/  IMNMX R5, R5, R7, PT ;  /* 0x0000000705057217 */ /* 0x000fe40003800200 */
.L_x_250:
[----:B-1234-:R-:W-:Y:S01]  /*5110*/  FMUL.FTZ R6, R151, c[0x0][0x320] ;  /* 0x0000c80097067a20 */ /* 0x01efe20000410000 */
        /* <DEDUP_REMOVED lines=28> */
[----:B------:R-:W-:Y:S01]  /*52e0*/  FMUL.FTZ R10, R171, c[0x0][0x320] ;  /* 0x0000c800ab0a7a20 */ /* 0x000fe20000410000 */
[----:B------:R-:W-:Y:S01]  /*52f0*/  PLOP3.LUT P2, PT, PT, PT, UP1, 0x40, 0x0 ;  /* 0x000000000000781c */ /* 0x000fe20003f4e818 */
[----:B------:R-:W-:Y:S01]  /*5300*/  UISETP.NE.AND UP1, UPT, UR23, URZ, UPT ;  /* 0x0000003f1700728c */ /* 0x000fe2000bf25270 */
[----:B------:R-:W-:Y:S01]  /*5310*/  PLOP3.LUT P4, PT, PT, PT, UP2, 0x40, 0x0 ;  /* 0x000000000000781c */ /* 0x000fe20003f8e828 */
[----:B------:R-:W-:Y:S01]  /*5320*/  UISETP.NE.AND UP2, UPT, UR24, URZ, UPT ;  /* 0x0000003f1800728c */ /* 0x000fe2000bf45270 */
[----:B------:R-:W-:Y:S01]  /*5330*/  PLOP3.LUT P1, PT, PT, PT, UP0, 0x40, 0x0 ;  /* 0x000000000000781c */ /* 0x000fe20003f2e808 */
[----:B------:R-:W-:Y:S01]  /*5340*/  UISETP.NE.AND UP0, UPT, UR21, URZ, UPT ;  /* 0x0000003f1500728c */ /* 0x000fe2000bf05270 */
[----:B------:R-:W-:Y:S01]  /*5350*/  FSEL R120, R49, -INF , !P0 ;  /* 0xff80000031787808 */ /* 0x000fe20004000000 */
[----:B------:R5:W2:Y:S01]  /*5360*/  MUFU.TANH R19, R10 ;  /* 0x0000000a00137308 */ /* 0x000aa20000002400 */
[----:B------:R-:W-:Y:S01]  /*5370*/  PLOP3.LUT P0, PT, PT, PT, UP3, 0x40, 0x0 ;  /* 0x000000000000781c */ /* 0x000fe20003f0e838 */
[----:B------:R-:W-:Y:S01]  /*5380*/  UISETP.NE.AND UP3, UPT, UR22, URZ, UPT ;  /* 0x0000003f1600728c */ /* 0x000fe2000bf65270 */
[----:B-1----:R-:W-:Y:S01]  /*5390*/  FMUL.FTZ R6, R122, c[0x0][0x320] ;  /* 0x0000c8007a067a20 */ /* 0x002fe20000410000 */
[----:B------:R-:W-:Y:S01]  /*53a0*/  ISETP.LT.OR P5, PT, R5, 0x9, P5 ;  /* 0x000000090500780c */ /* 0x000fe20002fa1670 */
[----:B------:R-:W-:Y:S01]  /*53b0*/  FMUL.FTZ R17, R159, c[0x0][0x320] ;  /* 0x0000c8009f117a20 */ /* 0x000fe20000410000 */
[----:B------:R-:W-:Y:S01]  /*53c0*/  ISETP.LT.OR P6, PT, R5, 0x2, P6 ;  /* 0x000000020500780c */ /* 0x000fe200037c1670 */
[----:B------:R-:W-:Y:S01]  /*53d0*/  FMUL.FTZ R16, R114, c[0x0][0x320] ;  /* 0x0000c80072107a20 */ /* 0x000fe20000410000 */
[----:B------:R1:W1:Y:S01]  /*53e0*/  MUFU.TANH R28, R6 ;  /* 0x00000006001c7308 */ /* 0x0002620000002400 */
[----:B------:R-:W-:Y:S01]  /*53f0*/  ISETP.GT.AND P1, PT, R3, 0x11, P1 ;  /* 0x000000110300780c */ /* 0x000fe20000f24270 */
[----:B------:R-:W-:Y:S01]  /*5400*/  FMUL.FTZ R14, R163, c[0x0][0x320] ;  /* 0x0000c800a30e7a20 */ /* 0x000fe20000410000 */
[----:B------:R-:W-:Y:S01]  /*5410*/  FSEL R124, R37, -INF , !P5 ;  /* 0xff800000257c7808 */ /* 0x000fe20006800000 */
[----:B------:R-:W-:Y:S01]  /*5420*/  FMUL.FTZ R9, R150, c[0x0][0x320] ;  /* 0x0000c80096097a20 */ /* 0x000fe20000410000 */
[----:B------:R-:W-:Y:S01]  /*5430*/  ISETP.GT.AND P0, PT, R3, 0x18, P0 ;  /* 0x000000180300780c */ /* 0x000fe20000704270 */
[----:B------:R-:W-:Y:S01]  /*5440*/  FMUL.FTZ R8, R154, c[0x0][0x320] ;  /* 0x0000c8009a087a20 */ /* 0x000fe20000410000 */
[----:B------:R-:W-:Y:S01]  /*5450*/  FSEL R122, R45, -INF , !P6 ;  /* 0xff8000002d7a7808 */ /* 0x000fe20007000000 */
[----:B------:R-:W-:Y:S01]  /*5460*/  FMUL.FTZ R13, R155, c[0x0][0x320] ;  /* 0x0000c8009b0d7a20 */ /* 0x000fe20000410000 */
[----:B------:R-:W-:Y:S01]  /*5470*/  PLOP3.LUT P5, PT, PT, PT, UP1, 0x40, 0x0 ;  /* 0x000000000000781c */ /* 0x000fe20003fae818 */
[----:B------:R-:W-:Y:S01]  /*5480*/  UISETP.NE.AND UP1, UPT, UR20, URZ, UPT ;  /* 0x0000003f1400728c */ /* 0x000fe2000bf25270 */
[----:B------:R-:W-:Y:S01]  /*5490*/  PLOP3.LUT P6, PT, PT, PT, UP2, 0x40, 0x0 ;  /* 0x000000000000781c */ /* 0x000fe20003fce828 */
[----:B------:R-:W-:Y:S01]  /*54a0*/  UISETP.NE.AND UP2, UPT, UR19, URZ, UPT ;  /* 0x0000003f1300728c */ /* 0x000fe2000bf45270 */
[C---:B------:R-:W-:Y:S01]  /*54b0*/  ISETP.GT.AND P2, PT, R3.reuse, 0x10, P2 ;  /* 0x000000100300780c */ /* 0x040fe20001744270 */
[----:B-----5:R-:W-:Y:S01]  /*54c0*/  FMUL.FTZ R10, R166, c[0x0][0x320] ;  /* 0x0000c800a60a7a20 */ /* 0x020fe20000410000 */
[----:B------:R-:W-:Y:S01]  /*54d0*/  ISETP.GT.AND P4, PT, R3, 0x9, P4 ;  /* 0x000000090300780c */ /* 0x000fe20002784270 */
[----:B-1----:R-:W-:Y:S01]  /*54e0*/  FMUL.FTZ R6, R162, c[0x0][0x320] ;  /* 0x0000c800a2067a20 */ /* 0x002fe20000410000 */
[C---:B------:R-:W-:Y:S01]  /*54f0*/  ISETP.LT.OR P1, PT, R5.reuse, 0x12, P1 ;  /* 0x000000120500780c */ /* 0x040fe20000f21670 */
[----:B------:R-:W-:Y:S01]  /*5500*/  UISETP.NE.AND UP6, UPT, UR38, URZ, UPT ;  /* 0x0000003f2600728c */ /* 0x000fe2000bfc5270 */
[C---:B------:R-:W-:Y:S01]  /*5510*/  ISETP.LT.OR P0, PT, R5.reuse, 0x19, P0 ;  /* 0x000000190500780c */ /* 0x040fe20000701670 */
[----:B------:R1:W1:Y:S01]  /*5520*/  MUFU.TANH R27, R6 ;  /* 0x00000006001b7308 */ /* 0x0002620000002400 */
[----:B------:R-:W-:Y:S01]  /*5530*/  ISETP.LT.OR P2, PT, R5, 0x11, P2 ;  /* 0x000000110500780c */ /* 0x000fe20001741670 */
[----:B------:R-:W-:Y:S01]  /*5540*/  UISETP.NE.AND UP5, UPT, UR37, URZ, UPT ;  /* 0x0000003f2500728c */ /* 0x000fe2000bfa5270 */
[----:B------:R-:W-:Y:S01]  /*5550*/  ISETP.GT.AND P5, PT, R3, 0x20, P5 ;  /* 0x000000200300780c */ /* 0x000fe20002fa4270 */
[----:B------:R-:W-:Y:S01]  /*5560*/  UISETP.NE.AND UP4, UPT, UR36, URZ, UPT ;  /* 0x0000003f2400728c */ /* 0x000fe2000bf85270 */
[----:B------:R-:W-:Y:S01]  /*5570*/  ISETP.LT.OR P4, PT, R5, 0xa, P4 ;  /* 0x0000000a0500780c */ /* 0x000fe20002781670 */
[----:B------:R-:W-:Y:S01]  /*5580*/  FMUL.FTZ R7, R142, c[0x0][0x320] ;  /* 0x0000c8008e077a20 */ /* 0x000fe20000410000 */
[----:B------:R-:W-:Y:S01]  /*5590*/  FSEL R131, R34, -INF , !P1 ;  /* 0xff80000022837808 */ /* 0x000fe20004800000 */
[----:B------:R-:W2:Y:S01]  /*55a0*/  MUFU.TANH R136, R16 ;  /* 0x0000001000887308 */ /* 0x000ea20000002400 */
[----:B------:R-:W-:Y:S01]  /*55b0*/  PLOP3.LUT P1, PT, PT, PT, UP1, 0x40, 0x0 ;  /* 0x000000000000781c */ /* 0x000fe20003f2e818 */
[----:B------:R-:W-:Y:S01]  /*55c0*/  UISETP.NE.AND UP1, UPT, UR17, URZ, UPT ;  /* 0x0000003f1100728c */ /* 0x000fe2000bf25270 */
[----:B------:R-:W-:-:S02]  /*55d0*/  FSEL R141, R31, -INF , !P0 ;  /* 0xff8000001f8d7808 */ /* 0x000fc40004000000 */
[----:B------:R-:W-:Y:S02]  /*55e0*/  ISETP.GT.AND P6, PT, R3, 0x19, P6 ;  /* 0x000000190300780c */ /* 0x000fe400037c4270 */
[----:B------:R-:W-:Y:S01]  /*55f0*/  PLOP3.LUT P0, PT, PT, PT, UP2, 0x40, 0x0 ;  /* 0x000000000000781c */ /* 0x000fe20003f0e828 */
[----:B-1----:R-:W-:Y:S01]  /*5600*/  FMUL.FTZ R6, R158, c[0x0][0x320] ;  /* 0x0000c8009e067a20 */ /* 0x002fe20000410000 */
[----:B------:R-:W-:Y:S01]  /*5610*/  FSEL R129, R35, -INF , !P2 ;  /* 0xff80000023817808 */ /* 0x000fe20005000000 */
[----:B------:R-:W-:Y:S01]  /*5620*/  UISETP.NE.AND UP2, UPT, UR15, URZ, UPT ;  /* 0x0000003f0f00728c */ /* 0x000fe2000bf45270 */
[C---:B------:R-:W-:Y:S01]  /*5630*/  ISETP.LT.OR P5, PT, R5.reuse, 0x21, P5 ;  /* 0x000000210500780c */ /* 0x040fe20002fa1670 */
[----:B------:R1:W1:Y:S01]  /*5640*/  MUFU.TANH R26, R6 ;  /* 0x00000006001a7308 */ /* 0x0002620000002400 */
[----:B------:R-:W-:Y:S02]  /*5650*/  FSEL R125, R32, -INF , !P4 ;  /* 0xff800000207d7808 */ /* 0x000fe40006000000 */
[----:B------:R-:W-:Y:S01]  /*5660*/  PLOP3.LUT P2, PT, PT, PT, UP0, 0x40, 0x0 ;  /* 0x000000000000781c */ /* 0x000fe20003f4e808 */
[----:B------:R-:W-:Y:S01]  /*5670*/  UISETP.NE.AND UP0, UPT, UR18, URZ, UPT ;  /* 0x0000003f1200728c */ /* 0x000fe2000bf05270 */
[----:B------:R-:W-:Y:S01]  /*5680*/  PLOP3.LUT P4, PT, PT, PT, UP3, 0x40, 0x0 ;  /* 0x000000000000781c */ /* 0x000fe20003f8e838 */
[----:B------:R-:W-:Y:S01]  /*5690*/  UISETP.NE.AND UP3, UPT, UR16, URZ, UPT ;  /* 0x0000003f1000728c */ /* 0x000fe2000bf65270 */
[----:B------:R-:W-:Y:S01]  /*56a0*/  ISETP.LT.OR P6, PT, R5, 0x1a, P6 ;  /* 0x0000001a0500780c */ /* 0x000fe200037c1670 */
[----:B------:R-:W2:Y:S01]  /*56b0*/  MUFU.TANH R17, R17 ;  /* 0x0000001100117308 */ /* 0x000ea20000002400 */
[----:B------:R-:W-:-:S02]  /*56c0*/  ISETP.GT.AND P0, PT, R3, 0x30, P0 ;  /* 0x000000300300780c */ /* 0x000fc40000704270 */
[----:B------:R-:W-:Y:S02]  /*56d0*/  FSEL R186, R59, -INF , !P5 ;  /* 0xff8000003bba7808 */ /* 0x000fe40006800000 */
[----:B------:R-:W-:Y:S01]  /*56e0*/  PLOP3.LUT P5, PT, PT, PT, UP1, 0x40, 0x0 ;  /* 0x000000000000781c */ /* 0x000fe20003fae818 */
[----:B------:R-:W-:Y:S01]  /*56f0*/  UISETP.NE.AND UP1, UPT, UR13, URZ, UPT ;  /* 0x0000003f0d00728c */ /* 0x000fe2000bf25270 */
[C---:B------:R-:W-:Y:S01]  /*5700*/  ISETP.GT.AND P4, PT, R3.reuse, 0x21, P4 ;  /* 0x000000210300780c */ /* 0x040fe20002784270 */
[----:B-1----:R-:W-:Y:S01]  /*5710*/  FMUL.FTZ R6, R106, c[0x0][0x320] ;  /* 0x0000c8006a067a20 */ /* 0x002fe20000410000 */
[C---:B------:R-:W-:Y:S01]  /*5720*/  ISETP.GT.AND P2, PT, R3.reuse, 0x28, P2 ;  /* 0x000000280300780c */ /* 0x040fe20001744270 */
[----:B------:R-:W1:Y:S01]  /*5730*/  MUFU.TANH R14, R14 ;  /* 0x0000000e000e7308 */ /* 0x000e620000002400 */
[----:B------:R-:W-:Y:S02]  /*5740*/  ISETP.GT.AND P1, PT, R3, 0x29, P1 ;  /* 0x000000290300780c */ /* 0x000fe40000f24270 */
[----:B------:R-:W-:-:S02]  /*5750*/  FSEL R140, R48, -INF , !P6 ;  /* 0xff800000308c7808 */ /* 0x000fc40007000000 */
[C---:B------:R-:W-:Y:S02]  /*5760*/  ISETP.LT.OR P0, PT, R5.reuse, 0x31, P0 ;  /* 0x000000310500780c */ /* 0x040fe40000701670 */
[----:B------:R-:W-:Y:S01]  /*5770*/  PLOP3.LUT P6, PT, PT, PT, UP0, 0x40, 0x0 ;  /* 0x000000000000781c */ /* 0x000fe20003fce808 */
[----:B------:R5:W1:Y:S01]  /*5780*/  MUFU.TANH R135, R6 ;  /* 0x0000000600877308 */ /* 0x000a620000002400 */
[----:B------:R-:W-:Y:S01]  /*5790*/  UISETP.NE.AND UP0, UPT, UR14, URZ, UPT ;  /* 0x0000003f0e00728c */ /* 0x000fe2000bf05270 */
[C---:B------:R-:W-:Y:S02]  /*57a0*/  ISETP.LT.OR P4, PT, R5.reuse, 0x22, P4 ;  /* 0x000000220500780c */ /* 0x040fe40002781670 */
[C---:B------:R-:W-:Y:S02]  /*57b0*/  ISETP.LT.OR P2, PT, R5.reuse, 0x29, P2 ;  /* 0x000000290500780c */ /* 0x040fe40001741670 */
[----:B------:R-:W-:Y:S02]  /*57c0*/  ISETP.LT.OR P1, PT, R5, 0x2a, P1 ;  /* 0x0000002a0500780c */ /* 0x000fe40000f21670 */
[----:B------:R-:W-:Y:S01]  /*57d0*/  FSEL R199, R47, -INF , !P0 ;  /* 0xff8000002fc77808 */ /* 0x000fe20004000000 */
[----:B------:R-:W1:Y:S01]  /*57e0*/  MUFU.TANH R9, R9 ;  /* 0x0000000900097308 */ /* 0x000e620000002400 */
[----:B------:R-:W-:Y:S01]  /*57f0*/  PLOP3.LUT P0, PT, PT, PT, UP1, 0x40, 0x0 ;  /* 0x000000000000781c */ /* 0x000fe20003f0e818 */
[----:B------:R-:W-:Y:S01]  /*5800*/  UISETP.NE.AND UP1, UPT, UR32, URZ, UPT ;  /* 0x0000003f2000728c */ /* 0x000fe2000bf25270 */
[----:B------:R-:W-:-:S02]  /*5810*/  FSEL R185, R50, -INF , !P4 ;  /* 0xff80000032b97808 */ /* 0x000fc40006000000 */
        /* <DEDUP_REMOVED lines=10> */
[C---:B------:R-:W-:Y:S01]  /*58c0*/  ISETP.GT.AND P0, PT, R3.reuse, 0x48, P0 ;  /* 0x000000480300780c */ /* 0x040fe20000704270 */
[----:B------:R5:W1:Y:S01]  /*58d0*/  MUFU.TANH R138, R6 ;  /* 0x00000006008a7308 */ /* 0x000a620000002400 */
[----:B------:R-:W-:-:S02]  /*58e0*/  ISETP.GT.AND P6, PT, R3, 0x31, P6 ;  /* 0x000000310300780c */ /* 0x000fc400037c4270 */
[C---:B------:R-:W-:Y:S02]  /*58f0*/  ISETP.GT.AND P5, PT, R3.reuse, 0x38, P5 ;  /* 0x000000380300780c */ /* 0x040fe40002fa4270 */
[C---:B------:R-:W-:Y:S02]  /*5900*/  ISETP.GT.AND P4, PT, R3.reuse, 0x39, P4 ;  /* 0x000000390300780c */ /* 0x040fe40002784270 */
[C---:B------:R-:W-:Y:S01]  /*5910*/  ISETP.GT.AND P2, PT, R3.reuse, 0x40, P2 ;  /* 0x000000400300780c */ /* 0x040fe20001744270 */
[----:B------:R-:W1:Y:S01]  /*5920*/  MUFU.TANH R16, R7 ;  /* 0x0000000700107308 */ /* 0x000e620000002400 */
[----:B------:R-:W-:Y:S02]  /*5930*/  ISETP.GT.AND P1, PT, R3, 0x41, P1 ;  /* 0x000000410300780c */ /* 0x000fe40000f24270 */
[C---:B------:R-:W-:Y:S02]  /*5940*/  ISETP.LT.OR P0, PT, R5.reuse, 0x49, P0 ;  /* 0x000000490500780c */ /* 0x040fe40000701670 */
[----:B------:R-:W-:-:S02]  /*5950*/  ISETP.LT.OR P6, PT, R5, 0x32, P6 ;  /* 0x000000320500780c */ /* 0x000fc400037c1670 */
[----:B------:R-:W-:Y:S01]  /*5960*/  ISETP.LT.OR P5, PT, R5, 0x39, P5 ;  /* 0x000000390500780c */ /* 0x000fe20002fa1670 */
[----:B-----5:R-:W-:Y:S01]  /*5970*/  FMUL.FTZ R6, R167, c[0x0][0x320] ;  /* 0x0000c800a7067a20 */ /* 0x020fe20000410000 */
[C---:B------:R-:W-:Y:S01]  /*5980*/  ISETP.LT.OR P4, PT, R5.reuse, 0x3a, P4 ;  /* 0x0000003a0500780c */ /* 0x040fe20002781670 */
[----:B------:R-:W1:Y:S01]  /*5990*/  MUFU.TANH R13, R13 ;  /* 0x0000000d000d7308 */ /* 0x000e620000002400 */
[C---:B------:R-:W-:Y:S02]  /*59a0*/  ISETP.LT.OR P2, PT, R5.reuse, 0x41, P2 ;  /* 0x000000410500780c */ /* 0x040fe40001741670 */
[----:B------:R-:W-:Y:S02]  /*59b0*/  ISETP.LT.OR P1, PT, R5, 0x42, P1 ;  /* 0x000000420500780c */ /* 0x000fe40000f21670 */
[----:B------:R-:W-:Y:S02]  /*59c0*/  FSEL R236, R55, -INF , !P0 ;  /* 0xff80000037ec7808 */ /* 0x000fe40004000000 */
[----:B------:R-:W-:Y:S01]  /*59d0*/  PLOP3.LUT P0, PT, PT, PT, UP0, 0x40, 0x0 ;  /* 0x000000000000781c */ /* 0x000fe20003f0e808 */
[----:B------:R5:W1:Y:S01]  /*59e0*/  MUFU.TANH R25, R6 ;  /* 0x0000000600197308 */ /* 0x000a620000002400 */
[----:B------:R-:W-:-:S02]  /*59f0*/  FSEL R200, R42, -INF , !P6 ;  /* 0xff8000002ac87808 */ /* 0x000fc40007000000 */
[----:B------:R-:W-:Y:S02]  /*5a00*/  FSEL R201, R62, -INF , !P5 ;  /* 0xff8000003ec97808 */ /* 0x000fe40006800000 */
[----:B------:R-:W-:Y:S02]  /*5a10*/  FSEL R204, R63, -INF , !P4 ;  /* 0xff8000003fcc7808 */ /* 0x000fe40006000000 */
[----:B------:R-:W-:Y:S01]  /*5a20*/  FSEL R240, R61, -INF , !P2 ;  /* 0xff8000003df07808 */ /* 0x000fe20005000000 */
[----:B------:R-:W1:Y:S01]  /*5a30*/  MUFU.TANH R59, R12 ;  /* 0x0000000c003b7308 */ /* 0x000e620000002400 */
[----:B------:R-:W-:Y:S02]  /*5a40*/  FSEL R239, R60, -INF , !P1 ;  /* 0xff8000003cef7808 */ /* 0x000fe40004800000 */
[----:B------:R-:W-:Y:S02]  /*5a50*/  PLOP3.LUT P6, PT, PT, PT, UP6, 0x40, 0x0 ;  /* 0x000000000000781c */ /* 0x000fe40003fce868 */
[----:B------:R-:W-:-:S02]  /*5a60*/  PLOP3.LUT P5, PT, PT, PT, UP5, 0x40, 0x0 ;  /* 0x000000000000781c */ /* 0x000fc40003fae858 */
[----:B------:R-:W-:Y:S01]  /*5a70*/  PLOP3.LUT P4, PT, PT, PT, UP4, 0x40, 0x0 ;  /* 0x000000000000781c */ /* 0x000fe20003f8e848 */
[----:B-----5:R-:W-:Y:S01]  /*5a80*/  FMUL.FTZ R6, R110, c[0x0][0x320] ;  /* 0x0000c8006e067a20 */ /* 0x020fe20000410000 */
[----:B------:R-:W-:Y:S01]  /*5a90*/  PLOP3.LUT P2, PT, PT, PT, UP3, 0x40, 0x0 ;  /* 0x000000000000781c */ /* 0x000fe20003f4e838 */
[----:B------:R-:W1:Y:S01]  /*5aa0*/  MUFU.TANH R58, R11 ;  /* 0x0000000b003a7308 */ /* 0x000e620000002400 */
[----:B------:R-:W-:Y:S02]  /*5ab0*/  PLOP3.LUT P1, PT, PT, PT, UP2, 0x40, 0x0 ;  /* 0x000000000000781c */ /* 0x000fe40003f2e828 */
[C---:B------:R-:W-:Y:S02]  /*5ac0*/  ISETP.GT.AND P6, PT, R3.reuse, 0x49, P6 ;  /* 0x000000490300780c */ /* 0x040fe400037c4270 */
[C---:B------:R-:W-:Y:S02]  /*5ad0*/  ISETP.GT.AND P5, PT, R3.reuse, 0x50, P5 ;  /* 0x000000500300780c */ /* 0x040fe40002fa4270 */
[C---:B------:R-:W-:Y:S01]  /*5ae0*/  ISETP.GT.AND P4, PT, R3.reuse, 0x51, P4 ;  /* 0x000000510300780c */ /* 0x040fe20002784270 */
[----:B------:R5:W1:Y:S01]  /*5af0*/  MUFU.TANH R38, R6 ;  /* 0x0000000600267308 */ /* 0x000a620000002400 */
[----:B------:R-:W-:-:S02]  /*5b00*/  ISETP.GT.AND P2, PT, R3, 0x58, P2 ;  /* 0x000000580300780c */ /* 0x000fc40001744270 */
[----:B------:R-:W-:Y:S02]  /*5b10*/  ISETP.GT.AND P1, PT, R3, 0x59, P1 ;  /* 0x000000590300780c */ /* 0x000fe40000f24270 */
[C---:B------:R-:W-:Y:S02]  /*5b20*/  ISETP.LT.OR P6, PT, R5.reuse, 0x4a, P6 ;  /* 0x0000004a0500780c */ /* 0x040fe400037c1670 */
[C---:B------:R-:W-:Y:S01]  /*5b30*/  ISETP.LT.OR P5, PT, R5.reuse, 0x51, P5 ;  /* 0x000000510500780c */ /* 0x040fe20002fa1670 */
[----:B------:R-:W1:Y:S01]  /*5b40*/  MUFU.TANH R10, R10 ;  /* 0x0000000a000a7308 */ /* 0x000e620000002400 */
[C---:B------:R-:W-:Y:S02]  /*5b50*/  ISETP.LT.OR P4, PT, R5.reuse, 0x52, P4 ;  /* 0x000000520500780c */ /* 0x040fe40002781670 */
[C---:B------:R-:W-:Y:S02]  /*5b60*/  ISETP.LT.OR P2, PT, R5.reuse, 0x59, P2 ;  /* 0x000000590500780c */ /* 0x040fe40001741670 */
[----:B------:R-:W-:-:S02]  /*5b70*/  ISETP.LT.OR P1, PT, R5, 0x5a, P1 ;  /* 0x0000005a0500780c */ /* 0x000fc40000f21670 */
[----:B------:R-:W-:Y:S01]  /*5b80*/  FSEL R235, R54, -INF , !P6 ;  /* 0xff80000036eb7808 */ /* 0x000fe20007000000 */
[----:B-----5:R-:W-:Y:S01]  /*5b90*/  FMUL.FTZ R6, R111, c[0x0][0x320] ;  /* 0x0000c8006f067a20 */ /* 0x020fe20000410000 */
[----:B------:R-:W-:Y:S02]  /*5ba0*/  FSEL R237, R41, -INF , !P5 ;  /* 0xff80000029ed7808 */ /* 0x000fe40006800000 */
[----:B------:R-:W-:Y:S01]  /*5bb0*/  FSEL R238, R39, -INF , !P4 ;  /* 0xff80000027ee7808 */ /* 0x000fe20006000000 */
[----:B------:R5:W1:Y:S01]  /*5bc0*/  MUFU.TANH R40, R6 ;  /* 0x0000000600287308 */ /* 0x000a620000002400 */
[----:B------:R-:W-:Y:S02]  /*5bd0*/  FSEL R242, R36, -INF , !P2 ;  /* 0xff80000024f27808 */ /* 0x000fe40005000000 */
[----:B------:R-:W-:Y:S01]  /*5be0*/  FSEL R243, R33, -INF , !P1 ;  /* 0xff80000021f37808 */ /* 0x000fe20004800000 */
[----:B-----5:R-:W-:-:S04]  /*5bf0*/  FMUL.FTZ R6, R170, c[0x0][0x320] ;  /* 0x0000c800aa067a20 */ /* 0x020fc80000410000 */
[----:B------:R5:W1:Y:S02]  /*5c00*/  MUFU.TANH R21, R6 ;  /* 0x0000000600157308 */ /* 0x000a640000002400 */
[----:B-----5:R-:W-:-:S06]  /*5c10*/  FMUL.FTZ R6, R143, c[0x0][0x320] ;  /* 0x0000c8008f067a20 */ /* 0x020fcc0000410000 */
[----:B------:R5:W1:Y:S02]  /*5c20*/  MUFU.TANH R15, R6 ;  /* 0x00000006000f7308 */ /* 0x000a640000002400 */
[----:B-----5:R-:W5:Y:S02]  /*5c30*/  SHFL.IDX PT, R6, R18, 0x3, 0x1c1f ;  /* 0x007c1f0012067f89 */ /* 0x020f6400000e0000 */
[----:B-----5:R-:W-:-:S05]  /*5c40*/  IMAD.IADD R3, R20, 0x1, R6 ;  /* 0x0000000114037824 */ /* 0x020fca00078e0206 */
[----:B------:R-:W-:Y:S01]  /*5c50*/  IMNMX R5, R3, R22, PT ;  /* 0x0000001603057217 */ /* 0x000fe20003800200 */
[----:B------:R-:W-:Y:S01]  /*5c60*/  IMAD.IADD R3, R23, 0x1, R6 ;  /* 0x0000000117037824 */ /* 0x000fe200078e0206 */
        /* <DEDUP_REMOVED lines=13> */
.L_x_256:
[----:B------:R-:W-:-:S04]  /*5d40*/  MOV R7, c[0x0][0x32c] ;  /* 0x0000cb0000077a02 */ /* 0x000fc80000000f00 */
[----:B------:R-:W-:-:S13]  /*5d50*/  ISETP.NE.AND P0, PT, R7, 0x1, PT ;  /* 0x000000010700780c */ /* 0x000fda0003f05270 */
[----:B------:R-:W-:-:S05]  /*5d60*/  @P0 IMAD.HI.U32 R7, R6, c[0x0][0x330], RZ ;  /* 0x0000cc0006070a27 */ /* 0x000fca00078e00ff */
[----:B------:R-:W-:Y:S02]  /*5d70*/  @P0 SHF.R.U32.HI R6, RZ, c[0x0][0x334], R7 ;  /* 0x0000cd00ff060a19 */ /* 0x000fe40000011607 */
.L_x_257:
[----:B------:R-:W-:Y:S05]  /*5d80*/  BSYNC B0 ;  /* 0x0000000000007941 */ /* 0x000fea0003800000 */
.L_x_255:
[----:B------:R-:W-:-:S05]  /*5d90*/  IMAD R6, R6, c[0x0][0x32c], R24 ;  /* 0x0000cb0006067a24 */ /* 0x000fca00078e0218 */
[----:B------:R-:W-:Y:S02]  /*5da0*/  IADD3 R7, R6, c[0x0][0x32c], RZ ;  /* 0x0000cb0006077a10 */ /* 0x000fe40007ffe0ff */
[----:B------:R-:W-:Y:S02]  /*5db0*/  IMNMX R3, R3, R6, !PT ;  /* 0x0000000603037217 */ /* 0x000fe40007800200 */
[----:B------:R-:W-:Y:S02]  /*5dc0*/  IMNMX R5, R5, R7, PT ;  /* 0x0000000705057217 */ /* 0x000fe40003800200 */
.L_x_254:
[----:B-1234-:R-:W-:Y:S01]  /*5dd0*/  FMNMX.FTZ R7, R66, R70, !PT ;  /* 0x0000004642077209 */ /* 0x01efe20007810000 */
[----:B------:R-:W-:Y:S01]  /*5de0*/  UP2UR UR32, UPR, URZ, 0x40 ;  /* 0x000000403f207883 */ /* 0x000fe20008000000 */
[----:B------:R-:W-:Y:S01]  /*5df0*/  FMNMX.FTZ R6, R52, R51, !PT ;  /* 0x0000003334067209 */ /* 0x000fe20007810000 */
[----:B------:R-:W-:Y:S01]  /*5e00*/  UISETP.NE.AND UP6, UPT, UR30, URZ, UPT ;  /* 0x0000003f1e00728c */ /* 0x000fe2000bfc5270 */
[----:B------:R-:W-:Y:S01]  /*5e10*/  FMNMX.FTZ R7, R73, R7, !PT ;  /* 0x0000000749077209 */ /* 0x000fe20007810000 */
[----:B------:R-:W-:Y:S01]  /*5e20*/  IMAD.SHL.U32 R209, R0, 0x2, RZ ;  /* 0x0000000200d17824 */ /* 0x000fe200078e00ff */
[----:B------:R-:W-:Y:S01]  /*5e30*/  FMNMX.FTZ R6, R57, R6, !PT ;  /* 0x0000000639067209 */ /* 0x000fe20007810000 */
[----:B------:R-:W-:Y:S01]  /*5e40*/  UP2UR UR30, UPR, URZ, 0x40 ;  /* 0x000000403f1e7883 */ /* 0x000fe20008000000 */
[----:B------:R-:W-:Y:S01]  /*5e50*/  FMNMX.FTZ R72, R74, R7, !PT ;  /* 0x000000074a487209 */ /* 0x000fe20007810000 */
[----:B------:R-:W-:Y:S01]  /*5e60*/  UISETP.NE.AND UP6, UPT, UR31, URZ, UPT ;  /* 0x0000003f1f00728c */ /* 0x000fe2000bfc5270 */
        /* <DEDUP_REMOVED lines=25> */
[----:B------:R-:W-:Y:S01]  /*6000*/  IMAD R212, R2, 0x2, R209 ;  /* 0x0000000202d47824 */ /* 0x000fe200078e02d1 */
[----:B------:R-:W-:Y:S01]  /*6010*/  FMNMX.FTZ R72, R81, R72, !PT ;  /* 0x0000004851487209 */ /* 0x000fe20007810000 */
[----:B------:R-:W-:Y:S01]  /*6020*/  LDSM.16.MT88.4 R60, [R209+0x100] ;  /* 0x00010000d13c783b */ /* 0x000fe20000004200 */
[----:B------:R-:W-:-:S02]  /*6030*/  FMNMX.FTZ R6, R112, R6, !PT ;  /* 0x0000000670067209 */ /* 0x000fc40007810000 */
[----:B------:R-:W-:Y:S01]  /*6040*/  FMNMX.FTZ R72, R82, R72, !PT ;  /* 0x0000004852487209 */ /* 0x000fe20007810000 */
[----:B------:R-:W-:Y:S01]  /*6050*/  LDSM.16.MT88.4 R84, [R212+0x100] ;  /* 0x00010000d454783b */ /* 0x000fe20000004200 */
[----:B------:R-:W-:Y:S02]  /*6060*/  FMNMX.FTZ R6, R118, R6, !PT ;  /* 0x0000000676067209 */ /* 0x000fe40007810000 */
[----:B------:R-:W-:Y:S01]  /*6070*/  FMNMX.FTZ R72, R83, R72, !PT ;  /* 0x0000004853487209 */ /* 0x000fe20007810000 */
[----:B------:R-:W-:Y:S01]  /*6080*/  LDSM.16.MT88.4 R92, [R212+0x900] ;  /* 0x00090000d45c783b */ /* 0x000fe20000004200 */
[----:B------:R-:W-:Y:S02]  /*6090*/  FMNMX.FTZ R6, R126, R6, !PT ;  /* 0x000000067e067209 */ /* 0x000fe40007810000 */
        /* <DEDUP_REMOVED lines=25> */
[----:B------:R-:W-:Y:S01]  /*6230*/  PLOP3.LUT P6, PT, PT, PT, UP6, 0x40, 0x0 ;  /* 0x000000000000781c */ /* 0x000fe20003fce868 */
[----:B------:R-:W1:Y:S01]  /*6240*/  SHFL.BFLY PT, R6, R72, 0x2, 0x1f ;  /* 0x0c401f0048067f89 */ /* 0x000e6200000e0000 */
[----:B------:R-:W-:Y:S01]  /*6250*/  PLOP3.LUT P4, PT, PT, PT, UP5, 0x40, 0x0 ;  /* 0x000000000000781c */ /* 0x000fe20003f8e858 */
[----:B------:R-:W-:Y:S01]  /*6260*/  UISETP.NE.AND UP6, UPT, UR30, URZ, UPT ;  /* 0x0000003f1e00728c */ /* 0x000fe2000bfc5270 */
[C---:B------:R-:W-:Y:S01]  /*6270*/  ISETP.GT.AND P6, PT, R3.reuse, RZ, P6 ;  /* 0x000000ff0300720c */ /* 0x040fe200037c4270 */
[----:B------:R-:W2:Y:S01]  /*6280*/  SHFL.BFLY PT, R7, R71, 0x2, 0x1f ;  /* 0x0c401f0047077f89 */ /* 0x000ea200000e0000 */
[----:B------:R-:W-:Y:S01]  /*6290*/  ISETP.GT.AND P4, PT, R3, 0x8, P4 ;  /* 0x000000080300780c */ /* 0x000fe20002784270 */
[----:B------:R-:W-:Y:S01]  /*62a0*/  UISETP.NE.AND UP5, UPT, UR31, URZ, UPT ;  /* 0x0000003f1f00728c */ /* 0x000fe2000bfa5270 */
[----:B------:R-:W-:-:S02]  /*62b0*/  ISETP.LT.OR P6, PT, R5, 0x1, P6 ;  /* 0x000000010500780c */ /* 0x000fc400037c1670 */
[----:B------:R-:W-:Y:S01]  /*62c0*/  PLOP3.LUT P2, PT, PT, PT, UP0, 0x40, 0x0 ;  /* 0x000000000000781c */ /* 0x000fe20003f4e808 */
[----:B------:R-:W-:Y:S01]  /*62d0*/  UISETP.NE.AND UP0, UPT, UR23, URZ, UPT ;  /* 0x0000003f1700728c */ /* 0x000fe2000bf05270 */
[----:B------:R-:W-:Y:S02]  /*62e0*/  FSEL R116, R27, -INF , !P6 ;  /* 0xff8000001b747808 */ /* 0x000fe40007000000 */
[----:B------:R-:W-:Y:S01]  /*62f0*/  PLOP3.LUT P6, PT, PT, PT, UP2, 0x40, 0x0 ;  /* 0x000000000000781c */ /* 0x000fe20003fce828 */
[----:B------:R-:W-:Y:S01]  /*6300*/  UISETP.NE.AND UP2, UPT, UR21, URZ, UPT ;  /* 0x0000003f1500728c */ /* 0x000fe2000bf45270 */
[----:B------:R-:W-:Y:S02]  /*6310*/  ISETP.LT.OR P4, PT, R5, 0x9, P4 ;  /* 0x000000090500780c */ /* 0x000fe40002781670 */
[----:B------:R-:W-:Y:S02]  /*6320*/  ISETP.GT.AND P6, PT, R3, 0x18, P6 ;  /* 0x000000180300780c */ /* 0x000fe400037c4270 */
[----:B------:R-:W-:-:S02]  /*6330*/  FSEL R114, R21, -INF , !P4 ;  /* 0xff80000015727808 */ /* 0x000fc40006000000 */
[----:B------:R-:W-:Y:S01]  /*6340*/  PLOP3.LUT P4, PT, PT, PT, UP0, 0x40, 0x0 ;  /* 0x000000000000781c */ /* 0x000fe20003f8e808 */
[----:B------:R-:W-:Y:S01]  /*6350*/  UISETP.NE.AND UP0, UPT, UR19, URZ, UPT ;  /* 0x0000003f1300728c */ /* 0x000fe2000bf05270 */
[----:B------:R-:W-:Y:S02]  /*6360*/  ISETP.LT.OR P6, PT, R5, 0x19, P6 ;  /* 0x000000190500780c */ /* 0x000fe400037c1670 */
[----:B-1----:R-:W-:Y:S02]  /*6370*/  FMNMX.FTZ R72, R72, R6, !PT ;  /* 0x0000000648487209 */ /* 0x002fe40007810000 */
[----:B------:R-:W-:Y:S02]  /*6380*/  FSEL R121, R26, -INF , !P6 ;  /* 0xff8000001a797808 */ /* 0x000fe40007000000 */
[----:B--2---:R-:W-:Y:S01]  /*6390*/  FMNMX.FTZ R71, R71, R7, !PT ;  /* 0x0000000747477209 */ /* 0x004fe20007810000 */
[----:B------:R-:W1:Y:S01]  /*63a0*/  SHFL.BFLY PT, R6, R72, 0x1, 0x1f ;  /* 0x0c201f0048067f89 */ /* 0x000e6200000e0000 */
[----:B------:R-:W-:Y:S01]  /*63b0*/  PLOP3.LUT P6, PT, PT, PT, UP0, 0x40, 0x0 ;  /* 0x000000000000781c */ /* 0x000fe20003fce808 */
[----:B------:R-:W-:Y:S01]  /*63c0*/  UISETP.NE.AND UP0, UPT, UR14, URZ, UPT ;  /* 0x0000003f0e00728c */ /* 0x000fe2000bf05270 */
[----:B------:R-:W-:Y:S01]  /*63d0*/  PLOP3.LUT P5, PT, PT, PT, UP6, 0x40, 0x0 ;  /* 0x000000000000781c */ /* 0x000fe20003fae868 */
[----:B------:R-:W2:Y:S01]  /*63e0*/  SHFL.BFLY PT, R7, R71, 0x1, 0x1f ;  /* 0x0c201f0047077f89 */ /* 0x000ea200000e0000 */
[----:B------:R-:W-:Y:S01]  /*63f0*/  ISETP.GT.AND P6, PT, R3, 0x30, P6 ;  /* 0x000000300300780c */ /* 0x000fe200037c4270 */
[----:B------:R-:W-:Y:S01]  /*6400*/  UISETP.NE.AND UP6, UPT, UR32, URZ, UPT ;  /* 0x0000003f2000728c */ /* 0x000fe2000bfc5270 */
[----:B------:R-:W-:Y:S01]  /*6410*/  PLOP3.LUT P1, PT, PT, PT, UP1, 0x40, 0x0 ;  /* 0x000000000000781c */ /* 0x000fe20003f2e818 */
[----:B------:R-:W-:Y:S01]  /*6420*/  UISETP.NE.AND UP1, UPT, UR20, URZ, UPT ;  /* 0x0000003f1400728c */ /* 0x000fe2000bf25270 */
[----:B------:R-:W-:-:S02]  /*6430*/  ISETP.LT.OR P6, PT, R5, 0x31, P6 ;  /* 0x000000310500780c */ /* 0x000fc400037c1670 */
[----:B------:R-:W-:Y:S01]  /*6440*/  PLOP3.LUT P0, PT, PT, PT, UP3, 0x40, 0x0 ;  /* 0x000000000000781c */ /* 0x000fe20003f0e838 */
[----:B------:R-:W-:Y:S01]  /*6450*/  UISETP.NE.AND UP3, UPT, UR22, URZ, UPT ;  /* 0x0000003f1600728c */ /* 0x000fe2000bf65270 */
[----:B------:R-:W-:Y:S02]  /*6460*/  FSEL R193, R8, -INF , !P6 ;  /* 0xff80000008c17808 */ /* 0x000fe40007000000 */
[C---:B------:R-:W-:Y:S02]  /*6470*/  ISETP.GT.AND P5, PT, R3.reuse, 0x1, P5 ;  /* 0x000000010300780c */ /* 0x040fe40002fa4270 */
[C---:B------:R-:W-:Y:S02]  /*6480*/  ISETP.GT.AND P2, PT, R3.reuse, 0x9, P2 ;  /* 0x000000090300780c */ /* 0x040fe40001744270 */
[C---:B------:R-:W-:Y:S02]  /*6490*/  ISETP.GT.AND P1, PT, R3.reuse, 0x10, P1 ;  /* 0x000000100300780c */ /* 0x040fe40000f24270 */
[----:B------:R-:W-:-:S02]  /*64a0*/  ISETP.GT.AND P0, PT, R3, 0x11, P0 ;  /* 0x000000110300780c */ /* 0x000fc40000704270 */
[C---:B------:R-:W-:Y:S02]  /*64b0*/  ISETP.LT.OR P5, PT, R5.reuse, 0x2, P5 ;  /* 0x000000020500780c */ /* 0x040fe40002fa1670 */
[----:B-1----:R-:W-:Y:S02]  /*64c0*/  FMNMX.FTZ R72, R72, R6, !PT ;  /* 0x0000000648487209 */ /* 0x002fe40007810000 */
[----:B------:R-:W-:Y:S02]  /*64d0*/  ISETP.LT.OR P2, PT, R5, 0xa, P2 ;  /* 0x0000000a0500780c */ /* 0x000fe40001741670 */
[----:B--2---:R-:W-:Y:S01]  /*64e0*/  FMNMX.FTZ R71, R71, R7, !PT ;  /* 0x0000000747477209 */ /* 0x004fe20007810000 */
[C---:B------:R-:W-:Y:S01]  /*64f0*/  FMUL.FTZ R7, R72.reuse, c[0x0][0x2d0] ;  /* 0x0000b40048077a20 */ /* 0x040fe20000410000 */
[----:B------:R-:W-:Y:S02]  /*6500*/  FSETP.NEU.FTZ.AND P6, PT, R72, -INF , PT ;  /* 0xff8000004800780b */ /* 0x000fe40003fdd000 */
[----:B------:R-:W-:Y:S01]  /*6510*/  ISETP.LT.OR P1, PT, R5, 0x11, P1 ;  /* 0x000000110500780c */ /* 0x000fe20000f21670 */
[----:B------:R-:W-:Y:S01]  /*6520*/  FMUL.FTZ R6, R71, c[0x0][0x2d0] ;  /* 0x0000b40047067a20 */ /* 0x000fe20000410000 */
[----:B------:R-:W-:-:S02]  /*6530*/  FSEL R7, R7, RZ, P6 ;  /* 0x000000ff07077208 */ /* 0x000fc40003000000 */
[----:B------:R-:W-:Y:S02]  /*6540*/  FSETP.NEU.FTZ.AND P6, PT, R71, -INF , PT ;  /* 0xff8000004700780b */ /* 0x000fe40003fdd000 */
[----:B------:R-:W-:Y:S01]  /*6550*/  ISETP.LT.OR P0, PT, R5, 0x12, P0 ;  /* 0x000000120500780c */ /* 0x000fe20000701670 */
[--C-:B------:R-:W-:Y:S01]  /*6560*/  FFMA.FTZ R8, R66, c[0x0][0x2d0], -R7.reuse ;  /* 0x0000b40042087a23 */ /* 0x100fe20000010807 */
[----:B------:R-:W-:Y:S02]  /*6570*/  FSEL R6, R6, RZ, P6 ;  /* 0x000000ff06067208 */ /* 0x000fe40003000000 */
[----:B------:R-:W-:Y:S01]  /*6580*/  LEA R210, R4, R209, 0x1 ;  /* 0x000000d104d27211 */ /* 0x000fe200078e08ff */
[----:B------:R1:W-:Y:S01]  /*6590*/  MUFU.EX2 R151, R8 ;  /* 0x0000000800977308 */ /* 0x0003e20000000800 */
[----:B------:R-:W-:Y:S01]  /*65a0*/  FSEL R115, R14, -INF , !P5 ;  /* 0xff8000000e737808 */ /* 0x000fe20006800000 */
[----:B------:R-:W-:Y:S01]  /*65b0*/  FFMA.FTZ R0, R57, c[0x0][0x2d0], -R6 ;  /* 0x0000b40039007a23 */ /* 0x000fe20000010806 */
[----:B------:R-:W-:Y:S01]  /*65c0*/  FSEL R113, R19, -INF , !P2 ;  /* 0xff80000013717808 */ /* 0x000fe20005000000 */
[----:B------:R-:W-:Y:S01]  /*65d0*/  IMAD R211, R2, 0x2, R210 ;  /* 0x0000000202d37824 */ /* 0x000fe200078e02d2 */
[----:B------:R-:W-:Y:S01]  /*65e0*/  FSEL R117, R10, -INF , !P1 ;  /* 0xff8000000a757808 */ /* 0x000fe20004800000 */
[----:B------:R-:W2:Y:S01]  /*65f0*/  LDSM.16.MT88.4 R100, [R210+0x100] ;  /* 0x00010000d264783b */ /* 0x000ea20000004200 */
[----:B------:R-:W-:Y:S01]  /*6600*/  FSEL R119, R25, -INF , !P0 ;  /* 0xff80000019777808 */ /* 0x000fe20004000000 */
[----:B------:R3:W-:Y:S01]  /*6610*/  MUFU.EX2 R157, R0 ;  /* 0x00000000009d7308 */ /* 0x0007e20000000800 */
[----:B------:R-:W-:Y:S01]  /*6620*/  PLOP3.LUT P5, PT, PT, PT, UP4, 0x40, 0x0 ;  /* 0x000000000000781c */ /* 0x000fe20003fae848 */
[----:B------:R-:W-:Y:S01]  /*6630*/  UISETP.NE.AND UP4, UPT, UR18, URZ, UPT ;  /* 0x0000003f1200728c */ /* 0x000fe2000bf85270 */
[----:B------:R-:W-:Y:S01]  /*6640*/  PLOP3.LUT P2, PT, PT, PT, UP3, 0x40, 0x0 ;  /* 0x000000000000781c */ /* 0x000fe20003f4e838 */
[----:B------:R-:W-:Y:S01]  /*6650*/  UISETP.NE.AND UP3, UPT, UR17, URZ, UPT ;  /* 0x0000003f1100728c */ /* 0x000fe2000bf65270 */
[----:B------:R-:W-:Y:S01]  /*6660*/  PLOP3.LUT P1, PT, PT, PT, UP2, 0x40, 0x0 ;  /* 0x000000000000781c */ /* 0x000fe20003f2e828 */
[----:B------:R-:W-:Y:S01]  /*6670*/  UISETP.NE.AND UP2, UPT, UR16, URZ, UPT ;  /* 0x0000003f1000728c */ /* 0x000fe2000bf45270 */
[----:B------:R-:W-:Y:S01]  /*6680*/  PLOP3.LUT P0, PT, PT, PT, UP1, 0x40, 0x0 ;  /* 0x000000000000781c */ /* 0x000fe20003f0e818 */
[--C-:B-1----:R-:W-:Y:S01]  /*6690*/  FFMA.FTZ R8, R70, c[0x0][0x2d0], -R7.reuse ;  /* 0x0000b40046087a23 */ /* 0x102fe20000010807 */
[----:B------:R-:W-:Y:S01]  /*66a0*/  FMNMX.FTZ R2, R120, R122, !PT ;  /* 0x0000007a78027209 */ /* 0x000fe20007810000 */
[----:B------:R-:W-:Y:S01]  /*66b0*/  UISETP.NE.AND UP1, UPT, UR15, URZ, UPT ;  /* 0x0000003f0f00728c */ /* 0x000fe2000bf25270 */
[C---:B------:R-:W-:Y:S01]  /*66c0*/  ISETP.GT.AND P5, PT, R3.reuse, 0x19, P5 ;  /* 0x000000190300780c */ /* 0x040fe20002fa4270 */
[----:B------:R1:W4:Y:S01]  /*66d0*/  MUFU.EX2 R11, R8 ;  /* 0x00000008000b7308 */ /* 0x0003220000000800 */
[C---:B------:R-:W-:Y:S01]  /*66e0*/  ISETP.GT.AND P4, PT, R3.reuse, 0x20, P4 ;  /* 0x000000200300780c */ /* 0x040fe20002784270 */
[----:B------:R-:W5:Y:S01]  /*66f0*/  LDSM.16.MT88.4 R96, [R211+0x100] ;  /* 0x00010000d360783b */ /* 0x000f620000004200 */
[C---:B------:R-:W-:Y:S01]  /*6700*/  ISETP.GT.AND P2, PT, R3.reuse, 0x21, P2 ;  /* 0x000000210300780c */ /* 0x040fe20001744270 */
[----:B---3--:R-:W-:Y:S01]  /*6710*/  FFMA.FTZ R0, R56, c[0x0][0x2d0], -R6 ;  /* 0x0000b40038007a23 */ /* 0x008fe20000010806 */
[C---:B------:R-:W-:Y:S01]  /*6720*/  ISETP.GT.AND P1, PT, R3.reuse, 0x28, P1 ;  /* 0x000000280300780c */ /* 0x040fe20000f24270 */
[----:B------:R-:W3:Y:S01]  /*6730*/  LDSM.16.MT88.4 R88, [R210+0x900] ;  /* 0x00090000d258783b */ /* 0x000ee20000004200 */
[----:B------:R-:W-:Y:S01]  /*6740*/  ISETP.GT.AND P0, PT, R3, 0x29, P0 ;  /* 0x000000290300780c */ /* 0x000fe20000704270 */
[----:B------:R2:W-:Y:S01]  /*6750*/  MUFU.EX2 R70, R0 ;  /* 0x0000000000467308 */ /* 0x0005e20000000800 */
[----:B------:R-:W-:Y:S01]  /*6760*/  FMNMX.FTZ R2, R124, R2, !PT ;  /* 0x000000027c027209 */ /* 0x000fe20007810000 */
[----:B------:R-:W3:Y:S01]  /*6770*/  LDSM.16.MT88.4 R104, [R211+0x900] ;  /* 0x00090000d368783b */ /* 0x000ee20000004200 */
[C---:B------:R-:W-:Y:S01]  /*6780*/  ISETP.LT.OR P5, PT, R5.reuse, 0x1a, P5 ;  /* 0x0000001a0500780c */ /* 0x040fe20002fa1670 */
[----:B------:R-:W-:Y:S01]  /*6790*/  ULDC.64 UR14, c[0x0][0x2c8] ;  /* 0x0000b200000e7ab9 */ /* 0x000fe20000000a00 */
[C---:B------:R-:W-:Y:S01]  /*67a0*/  ISETP.LT.OR P4, PT, R5.reuse, 0x21, P4 ;  /* 0x000000210500780c */ /* 0x040fe20002781670 */
[----:B------:R-:W-:Y:S01]  /*67b0*/  UIMAD.WIDE.U32 UR16, UR11, UR14, URZ ;  /* 0x0000000e0b1072a5 */ /* 0x000fe2000f8e003f */
[----:B------:R-:W-:Y:S01]  /*67c0*/  ISETP.LT.OR P2, PT, R5, 0x22, P2 ;  /* 0x000000220500780c */ /* 0x000fe20001741670 */
[----:B-1----:R-:W-:Y:S01]  /*67d0*/  FFMA.FTZ R8, R73, c[0x0][0x2d0], -R7 ;  /* 0x0000b40049087a23 */ /* 0x002fe20000010807 */
[C---:B------:R-:W-:Y:S01]  /*67e0*/  ISETP.LT.OR P1, PT, R5.reuse, 0x29, P1 ;  /* 0x000000290500780c */ /* 0x040fe20000f21670 */
[----:B----4-:R-:W-:Y:S01]  /*67f0*/  IMAD.MOV.U32 R73, RZ, RZ, R11 ;  /* 0x000000ffff497224 */ /* 0x010fe200078e000b */
[----:B------:R-:W-:Y:S01]  /*6800*/  ISETP.LT.OR P0, PT, R5, 0x2a, P0 ;  /* 0x0000002a0500780c */ /* 0x000fe20000701670 */
[----:B------:R1:W-:Y:S01]  /*6810*/  MUFU.EX2 R156, R8 ;  /* 0x00000008009c7308 */ /* 0x0003e20000000800 */
[----:B------:R-:W-:-:S02]  /*6820*/  FSEL R123, R17, -INF , !P5 ;  /* 0xff800000117b7808 */ /* 0x000fc40006800000 */
[----:B------:R-:W-:Y:S01]  /*6830*/  FSEL R142, R9, -INF , !P4 ;  /* 0xff800000098e7808 */ /* 0x000fe20006000000 */
[--C-:B--2---:R-:W-:Y:S01]  /*6840*/  FFMA.FTZ R0, R75, c[0x0][0x2d0], -R7.reuse ;  /* 0x0000b4004b007a23 */ /* 0x104fe20000010807 */
[----:B------:R-:W-:Y:S02]  /*6850*/  FSEL R143, R30, -INF , !P2 ;  /* 0xff8000001e8f7808 */ /* 0x000fe40005000000 */
[----:B------:R-:W-:Y:S01]  /*6860*/  FSEL R144, R28, -INF , !P1 ;  /* 0xff8000001c907808 */ /* 0x000fe20004800000 */
[----:B------:R2:W-:Y:S01]  /*6870*/  MUFU.EX2 R154, R0 ;  /* 0x00000000009a7308 */ /* 0x0005e20000000800 */
[----:B------:R-:W-:Y:S02]  /*6880*/  FSEL R145, R29, -INF , !P0 ;  /* 0xff8000001d917808 */ /* 0x000fe40004000000 */
        /* <DEDUP_REMOVED lines=8> */
[----:B------:R-:W-:Y:S01]  /*6910*/  PLOP3.LUT P0, PT, PT, PT, UP0, 0x40, 0x0 ;  /* 0x000000000000781c */ /* 0x000fe20003f0e808 */
[----:B------:R-:W-:Y:S01]  /*6920*/  UISETP.NE.AND UP0, UPT, UR13, URZ, UPT ;  /* 0x0000003f0d00728c */ /* 0x000fe2000bf05270 */
[C---:B------:R-:W-:Y:S01]  /*6930*/  ISETP.GT.AND P5, PT, R3.reuse, 0x31, P5 ;  /* 0x000000310300780c */ /* 0x040fe20002fa4270 */
[----:B------:R1:W-:Y:S01]  /*6940*/  MUFU.EX2 R183, R8 ;  /* 0x0000000800b77308 */ /* 0x0003e20000000800 */
[C---:B------:R-:W-:Y:S01]  /*6950*/  ISETP.GT.AND P4, PT, R3.reuse, 0x38, P4 ;  /* 0x000000380300780c */ /* 0x040fe20002784270 */
[----:B--2---:R-:W-:Y:S01]  /*6960*/  FFMA.FTZ R0, R78, c[0x0][0x2d0], -R7 ;  /* 0x0000b4004e007a23 */ /* 0x004fe20000010807 */
[C---:B------:R-:W-:Y:S01]  /*6970*/  ISETP.GT.AND P2, PT, R3.reuse, 0x39, P2 ;  /* 0x000000390300780c */ /* 0x040fe20001744270 */
[----:B------:R-:W-:Y:S01]  /*6980*/  UISETP.NE.AND UP1, UPT, UR25, URZ, UPT ;  /* 0x0000003f1900728c */ /* 0x000fe2000bf25270 */
[----:B------:R-:W-:-:S02]  /*6990*/  ISETP.GT.AND P1, PT, R3, 0x40, P1 ;  /* 0x000000400300780c */ /* 0x000fc40000f24270 */
[----:B------:R-:W-:Y:S01]  /*69a0*/  ISETP.GT.AND P0, PT, R3, 0x41, P0 ;  /* 0x000000410300780c */ /* 0x000fe20000704270 */
[----:B------:R2:W-:Y:S01]  /*69b0*/  MUFU.EX2 R158, R0 ;  /* 0x00000000009e7308 */ /* 0x0005e20000000800 */
[C---:B------:R-:W-:Y:S02]  /*69c0*/  ISETP.LT.OR P5, PT, R5.reuse, 0x32, P5 ;  /* 0x000000320500780c */ /* 0x040fe40002fa1670 */
[C---:B------:R-:W-:Y:S02]  /*69d0*/  ISETP.LT.OR P4, PT, R5.reuse, 0x39, P4 ;  /* 0x000000390500780c */ /* 0x040fe40002781670 */
[C---:B------:R-:W-:Y:S02]  /*69e0*/  ISETP.LT.OR P2, PT, R5.reuse, 0x3a, P2 ;  /* 0x0000003a0500780c */ /* 0x040fe40001741670 */
[C---:B------:R-:W-:Y:S01]  /*69f0*/  ISETP.LT.OR P1, PT, R5.reuse, 0x41, P1 ;  /* 0x000000410500780c */ /* 0x040fe20000f21670 */
[--C-:B-1----:R-:W-:Y:S01]  /*6a00*/  FFMA.FTZ R8, R52, c[0x0][0x2d0], -R6.reuse ;  /* 0x0000b40034087a23 */ /* 0x102fe20000010806 */
[----:B------:R-:W-:Y:S01]  /*6a10*/  ISETP.LT.OR P0, PT, R5, 0x42, P0 ;  /* 0x000000420500780c */ /* 0x000fe20000701670 */
[----:B------:R-:W-:Y:S01]  /*6a20*/  @UP1 UMOV UR13, UR17 ;  /* 0x00000011000d1c82 */ /* 0x000fe20008000000 */
[----:B------:R-:W-:Y:S01]  /*6a30*/  FSEL R194, R13, -INF , !P5 ;  /* 0xff8000000dc27808 */ /* 0x000fe20006800000 */
[----:B------:R1:W-:Y:S01]  /*6a40*/  MUFU.EX2 R181, R8 ;  /* 0x0000000800b57308 */ /* 0x0003e20000000800 */
[----:B------:R-:W-:Y:S01]  /*6a50*/  FSEL R195, R38, -INF , !P4 ;  /* 0xff80000026c37808 */ /* 0x000fe20006000000 */
[----:B------:R-:W-:Y:S01]  /*6a60*/  @UP1 USHF.R.U32.HI UR11, URZ, UR15, UR13 ;  /* 0x0000000f3f0b1299 */ /* 0x000fe2000801160d */
[----:B------:R-:W-:Y:S01]  /*6a70*/  FSEL R196, R40, -INF , !P2 ;  /* 0xff80000028c47808 */ /* 0x000fe20005000000 */
[----:B--2---:R-:W-:Y:S01]  /*6a80*/  FFMA.FTZ R0, R79, c[0x0][0x2d0], -R7 ;  /* 0x0000b4004f007a23 */ /* 0x004fe20000010807 */
[----:B------:R-:W-:Y:S01]  /*6a90*/  FSEL R198, R16, -INF , !P1 ;  /* 0xff80000010c67808 */ /* 0x000fe20004800000 */
[----:B------:R-:W-:Y:S01]  /*6aa0*/  UIADD3 UR13, UR6, -0x2, URZ ;  /* 0xfffffffe060d7890 */ /* 0x000fe2000fffe03f */
[----:B------:R-:W-:Y:S01]  /*6ab0*/  FSEL R197, R15, -INF , !P0 ;  /* 0xff8000000fc57808 */ /* 0x000fe20004000000 */
[----:B------:R2:W-:Y:S01]  /*6ac0*/  MUFU.EX2 R152, R0 ;  /* 0x0000000000987308 */ /* 0x0005e20000000800 */
[----:B------:R-:W-:Y:S01]  /*6ad0*/  PLOP3.LUT P6, PT, PT, PT, UP0, 0x40, 0x0 ;  /* 0x000000000000781c */ /* 0x000fe20003fce808 */
[----:B------:R-:W-:Y:S01]  /*6ae0*/  UISETP.NE.AND UP0, UPT, UR27, URZ, UPT ;  /* 0x0000003f1b00728c */ /* 0x000fe2000bf05270 */
[----:B------:R-:W-:Y:S01]  /*6af0*/  PLOP3.LUT P5, PT, PT, PT, UP6, 0x40, 0x0 ;  /* 0x000000000000781c */ /* 0x000fe20003fae868 */
[----:B------:R-:W-:Y:S01]  /*6b00*/  UIADD3 UR14, UR5, UR11, URZ ;  /* 0x0000000b050e7290 */ /* 0x000fe2000fffe03f */
[----:B------:R-:W-:Y:S01]  /*6b10*/  PLOP3.LUT P4, PT, PT, PT, UP5, 0x40, 0x0 ;  /* 0x000000000000781c */ /* 0x000fe20003f8e858 */
[----:B------:R-:W-:Y:S01]  /*6b20*/  ULDC UR6, c[0x0][0x328] ;  /* 0x0000ca0000067ab9 */ /* 0x000fe20000000800 */
[----:B------:R-:W-:Y:S01]  /*6b30*/  PLOP3.LUT P2, PT, PT, PT, UP4, 0x40, 0x0 ;  /* 0x000000000000781c */ /* 0x000fe20003f4e848 */
[----:B-1----:R-:W-:Y:S01]  /*6b40*/  FFMA.FTZ R8, R51, c[0x0][0x2d0], -R6 ;  /* 0x0000b40033087a23 */ /* 0x002fe20000010806 */
[----:B------:R-:W-:Y:S01]  /*6b50*/  PLOP3.LUT P1, PT, PT, PT, UP3, 0x40, 0x0 ;  /* 0x000000000000781c */ /* 0x000fe20003f2e838 */
[----:B------:R-:W-:Y:S01]  /*6b60*/  UIADD3 UR6, UR14, UR6, URZ ;  /* 0x000000060e067290 */ /* 0x000fe2000fffe03f */
[----:B------:R-:W-:Y:S01]  /*6b70*/  PLOP3.LUT P0, PT, PT, PT, UP2, 0x40, 0x0 ;  /* 0x000000000000781c */ /* 0x000fe20003f0e828 */
[----:B------:R-:W-:Y:S01]  /*6b80*/  MUFU.EX2 R172, R8 ;  /* 0x0000000800ac7308 */ /* 0x000fe20000000800 */
[----:B------:R-:W-:-:S02]  /*6b90*/  ISETP.GT.AND P6, PT, R3, 0x48, P6 ;  /* 0x000000480300780c */ /* 0x000fc400037c4270 */
[----:B------:R-:W-:Y:S02]  /*6ba0*/  ISETP.GT.AND P5, PT, R3, 0x49, P5 ;  /* 0x000000490300780c */ /* 0x000fe40002fa4270 */
[----:B--2---:R-:W-:Y:S01]  /*6bb0*/  FMNMX.FTZ R0, R125, R2, !PT ;  /* 0x000000027d007209 */ /* 0x004fe20007810000 */
[----:B------:R-:W-:Y:S01]  /*6bc0*/  FFMA.FTZ R2, R77, c[0x0][0x2d0], -R7 ;  /* 0x0000b4004d027a23 */ /* 0x000fe20000010807 */
[----:B------:R-:W-:Y:S02]  /*6bd0*/  ISETP.GT.AND P4, PT, R3, 0x50, P4 ;  /* 0x000000500300780c */ /* 0x000fe40002784270 */
[----:B------:R-:W-:Y:S01]  /*6be0*/  FMNMX.FTZ R0, R129, R0, !PT ;  /* 0x0000000081007209 */ /* 0x000fe20007810000 */
[----:B------:R1:W2:Y:S01]  /*6bf0*/  MUFU.EX2 R148, R2 ;  /* 0x0000000200947308 */ /* 0x0002a20000000800 */
[----:B------:R-:W-:Y:S02]  /*6c00*/  ISETP.GT.AND P2, PT, R3, 0x51, P2 ;  /* 0x000000510300780c */ /* 0x000fe40001744270 */
[----:B------:R-:W-:-:S02]  /*6c10*/  FMNMX.FTZ R0, R131, R0, !PT ;  /* 0x0000000083007209 */ /* 0x000fc40007810000 */
[----:B------:R-:W-:Y:S02]  /*6c20*/  ISETP.GT.AND P1, PT, R3, 0x58, P1 ;  /* 0x000000580300780c */ /* 0x000fe40000f24270 */
[----:B------:R-:W-:Y:S02]  /*6c30*/  FMNMX.FTZ R0, R141, R0, !PT ;  /* 0x000000008d007209 */ /* 0x000fe40007810000 */
[----:B------:R-:W-:Y:S02]  /*6c40*/  ISETP.GT.AND P0, PT, R3, 0x59, P0 ;  /* 0x000000590300780c */ /* 0x000fe40000704270 */
[----:B------:R-:W-:Y:S02]  /*6c50*/  FMNMX.FTZ R0, R140, R0, !PT ;  /* 0x000000008c007209 */ /* 0x000fe40007810000 */
[----:B------:R-:W-:Y:S02]  /*6c60*/  FMNMX.FTZ R3, R116, R115, !PT ;  /* 0x0000007374037209 */ /* 0x000fe40007810000 */
[----:B------:R-:W-:Y:S01]  /*6c70*/  FMNMX.FTZ R0, R186, R0, !PT ;  /* 0x00000000ba007209 */ /* 0x000fe20007810000 */
[----:B-1----:R-:W-:Y:S01]  /*6c80*/  FFMA.FTZ R2, R64, c[0x0][0x2d0], -R6 ;  /* 0x0000b40040027a23 */ /* 0x002fe20000010806 */
[----:B------:R-:W-:-:S02]  /*6c90*/  FMNMX.FTZ R3, R114, R3, !PT ;  /* 0x0000000372037209 */ /* 0x000fc40007810000 */
[----:B------:R-:W-:Y:S01]  /*6ca0*/  FMNMX.FTZ R0, R185, R0, !PT ;  /* 0x00000000b9007209 */ /* 0x000fe20007810000 */
[----:B------:R1:W-:Y:S01]  /*6cb0*/  MUFU.EX2 R139, R2 ;  /* 0x00000002008b7308 */ /* 0x0003e20000000800 */
[----:B------:R-:W-:Y:S02]  /*6cc0*/  FMNMX.FTZ R3, R113, R3, !PT ;  /* 0x0000000371037209 */ /* 0x000fe40007810000 */
[----:B------:R-:W-:Y:S02]  /*6cd0*/  FMNMX.FTZ R0, R147, R0, !PT ;  /* 0x0000000093007209 */ /* 0x000fe40007810000 */
[----:B------:R-:W-:Y:S02]  /*6ce0*/  FMNMX.FTZ R3, R117, R3, !PT ;  /* 0x0000000375037209 */ /* 0x000fe40007810000 */
[----:B------:R-:W-:Y:S02]  /*6cf0*/  FMNMX.FTZ R0, R146, R0, !PT ;  /* 0x0000000092007209 */ /* 0x000fe40007810000 */
[----:B------:R-:W-:-:S02]  /*6d00*/  FMNMX.FTZ R3, R119, R3, !PT ;  /* 0x0000000377037209 */ /* 0x000fc40007810000 */
[----:B------:R-:W-:Y:S02]  /*6d10*/  FMNMX.FTZ R0, R199, R0, !PT ;  /* 0x00000000c7007209 */ /* 0x000fe40007810000 */
[----:B------:R-:W-:Y:S02]  /*6d20*/  ISETP.LT.OR P6, PT, R5, 0x49, P6 ;  /* 0x000000490500780c */ /* 0x000fe400037c1670 */
[----:B------:R-:W-:Y:S01]  /*6d30*/  FMNMX.FTZ R0, R200, R0, !PT ;  /* 0x00000000c8007209 */ /* 0x000fe20007810000 */
[----:B-1----:R-:W-:Y:S01]  /*6d40*/  FFMA.FTZ R2, R65, c[0x0][0x2d0], -R6 ;  /* 0x0000b40041027a23 */ /* 0x002fe20000010806 */
[----:B------:R-:W-:Y:S02]  /*6d50*/  ISETP.LT.OR P5, PT, R5, 0x4a, P5 ;  /* 0x0000004a0500780c */ /* 0x000fe40002fa1670 */
[----:B------:R-:W-:Y:S01]  /*6d60*/  FMNMX.FTZ R0, R201, R0, !PT ;  /* 0x00000000c9007209 */ /* 0x000fe20007810000 */
[----:B------:R1:W4:Y:S01]  /*6d70*/  MUFU.EX2 R164, R2 ;  /* 0x0000000200a47308 */ /* 0x0003220000000800 */
[----:B------:R-:W-:-:S02]  /*6d80*/  FSEL R188, R135, -INF , !P6 ;  /* 0xff80000087bc7808 */ /* 0x000fc40007000000 */
[----:B------:R-:W-:Y:S02]  /*6d90*/  FMNMX.FTZ R0, R204, R0, !PT ;  /* 0x00000000cc007209 */ /* 0x000fe40007810000 */
[C---:B------:R-:W-:Y:S02]  /*6da0*/  ISETP.LT.OR P4, PT, R5.reuse, 0x51, P4 ;  /* 0x000000510500780c */ /* 0x040fe40002781670 */
[----:B------:R-:W-:Y:S02]  /*6db0*/  FMNMX.FTZ R0, R240, R0, !PT ;  /* 0x00000000f0007209 */ /* 0x000fe40007810000 */
[----:B------:R-:W-:Y:S02]  /*6dc0*/  FSEL R187, R138, -INF , !P5 ;  /* 0xff8000008abb7808 */ /* 0x000fe40006800000 */
[----:B------:R-:W-:Y:S02]  /*6dd0*/  ISETP.LT.OR P2, PT, R5, 0x52, P2 ;  /* 0x000000520500780c */ /* 0x000fe40001741670 */
[----:B------:R-:W-:-:S02]  /*6de0*/  FSEL R190, R136, -INF , !P4 ;  /* 0xff80000088be7808 */ /* 0x000fc40006000000 */
[----:B------:R-:W-:Y:S01]  /*6df0*/  ISETP.LT.OR P1, PT, R5, 0x59, P1 ;  /* 0x000000590500780c */ /* 0x000fe20000f21670 */
[----:B-1----:R-:W-:Y:S01]  /*6e00*/  FFMA.FTZ R2, R67, c[0x0][0x2d0], -R6 ;  /* 0x0000b40043027a23 */ /* 0x002fe20000010806 */
[----:B------:R-:W-:Y:S01]  /*6e10*/  FSEL R192, R137, -INF , !P2 ;  /* 0xff80000089c07808 */ /* 0x000fe20005000000 */
[----:B------:R-:W-:Y:S01]  /*6e20*/  LDSM.16.MT88.4 R64, [R210+0x1100] ;  /* 0x00110000d240783b */ /* 0x000fe20000004200 */
[----:B------:R-:W-:Y:S01]  /*6e30*/  ISETP.LT.OR P0, PT, R5, 0x5a, P0 ;  /* 0x0000005a0500780c */ /* 0x000fe20000701670 */
[----:B------:R1:W-:Y:S01]  /*6e40*/  MUFU.EX2 R74, R2 ;  /* 0x00000002004a7308 */ /* 0x0003e20000000800 */
[----:B------:R-:W-:Y:S02]  /*6e50*/  FSEL R191, R59, -INF , !P1 ;  /* 0xff8000003bbf7808 */ /* 0x000fe40004800000 */
[----:B------:R-:W-:Y:S02]  /*6e60*/  FSEL R189, R58, -INF , !P0 ;  /* 0xff8000003abd7808 */ /* 0x000fe40004000000 */
[----:B--2---:R-:W-:Y:S01]  /*6e70*/  F2FP.PACK_AB R10, R148, R152 ;  /* 0x00000098940a723e */ /* 0x004fe200000000ff */
[----:B------:R-:W-:Y:S01]  /*6e80*/  LDSM.16.MT88.4 R56, [R211+0x1100] ;  /* 0x00110000d338783b */ /* 0x000fe20000004200 */
[----:B------:R-:W-:-:S02]  /*6e90*/  F2FP.PACK_AB R12, R73, R151 ;  /* 0x00000097490c723e */ /* 0x000fc400000000ff */
[----:B------:R-:W-:Y:S02]  /*6ea0*/  F2FP.PACK_AB R14, R183, R156 ;  /* 0x0000009cb70e723e */ /* 0x000fe400000000ff */
[----:B------:R-:W-:Y:S02]  /*6eb0*/  F2FP.PACK_AB R13, R172, R181 ;  /* 0x000000b5ac0d723e */ /* 0x000fe400000000ff */
[----:B------:R-:W-:Y:S02]  /*6ec0*/  F2FP.PACK_AB R15, R70, R157 ;  /* 0x0000009d460f723e */ /* 0x000fe400000000ff */
[----:B------:R-:W-:Y:S01]  /*6ed0*/  F2FP.PACK_AB R8, R158, R154 ;  /* 0x0000009a9e08723e */ /* 0x000fe200000000ff */
[----:B-1----:R-:W-:Y:S01]  /*6ee0*/  FFMA.FTZ R2, R46, c[0x0][0x2d0], -R6 ;  /* 0x0000b4002e027a23 */ /* 0x002fe20000010806 */
[----:B----4-:R-:W-:-:S03]  /*6ef0*/  F2FP.PACK_AB R9, R164, R139 ;  /* 0x0000008ba409723e */ /* 0x010fc600000000ff */
[----:B------:R1:W2:Y:S01]  /*6f00*/  MUFU.EX2 R150, R2 ;  /* 0x0000000200967308 */ /* 0x0002a20000000800 */
[C---:B------:R-:W-:Y:S08]  /*6f10*/  HMMA.16816.F32 R20, R12.reuse, R84, RZ ;  /* 0x000000540c14723c */ /* 0x040ff000000018ff */
[----:B------:R-:W-:Y:S01]  /*6f20*/  HMMA.16816.F32 R24, R12, R100, RZ ;  /* 0x000000640c18723c */ /* 0x000fe200000018ff */
[----:B-1----:R-:W-:Y:S01]  /*6f30*/  FMNMX.FTZ R2, R121, R3, !PT ;  /* 0x0000000379027209 */ /* 0x002fe20007810000 */
[----:B------:R-:W-:-:S06]  /*6f40*/  FFMA.FTZ R3, R76, c[0x0][0x2d0], -R7 ;  /* 0x0000b4004c037a23 */ /* 0x000fcc0000010807 */
[----:B------:R-:W-:Y:S01]  /*6f50*/  HMMA.16816.F32 R36, R12, R86, RZ ;  /* 0x000000560c24723c */ /* 0x000fe200000018ff */
[----:B------:R-:W-:Y:S01]  /*6f60*/  LDSM.16.MT88.4 R76, [R212+0x1100] ;  /* 0x00110000d44c783b */ /* 0x000fe20000004200 */
[----:B------:R-:W-:Y:S01]  /*6f70*/  FMNMX.FTZ R2, R123, R2, !PT ;  /* 0x000000027b027209 */ /* 0x000fe20007810000 */
[----:B------:R1:W-:Y:S01]  /*6f80*/  MUFU.EX2 R180, R3 ;  /* 0x0000000300b47308 */ /* 0x0003e20000000800 */
[----:B--2---:R-:W-:-:S04]  /*6f90*/  F2FP.PACK_AB R11, R150, R74 ;  /* 0x0000004a960b723e */ /* 0x004fc800000000ff */
[C---:B------:R-:W-:Y:S08]  /*6fa0*/  HMMA.16816.F32 R16, R12.reuse, R60, RZ ;  /* 0x0000003c0c10723c */ /* 0x040ff000000018ff */
[----:B------:R-:W-:Y:S01]  /*6fb0*/  HMMA.16816.F32 R32, R12, R62, RZ ;  /* 0x0000003e0c20723c */ /* 0x000fe200000018ff */
[----:B-1----:R-:W-:Y:S01]  /*6fc0*/  FMNMX.FTZ R3, R142, R2, !PT ;  /* 0x000000028e037209 */ /* 0x002fe20007810000 */
[----:B------:R-:W-:-:S03]  /*6fd0*/  FFMA.FTZ R2, R80, c[0x0][0x2d0], -R7 ;  /* 0x0000b40050027a23 */ /* 0x000fc60000010807 */
[----:B------:R-:W-:Y:S01]  /*6fe0*/  FMNMX.FTZ R3, R143, R3, !PT ;  /* 0x000000038f037209 */ /* 0x000fe20007810000 */
[----:B------:R1:W2:Y:S02]  /*6ff0*/  MUFU.EX2 R159, R2 ;  /* 0x00000002009f7308 */ /* 0x0002a40000000800 */
[C---:B-----5:R-:W-:Y:S08]  /*7000*/  HMMA.16816.F32 R28, R12.reuse, R96, RZ ;  /* 0x000000600c1c723c */ /* 0x060ff000000018ff */
[----:B------:R-:W-:Y:S01]  /*7010*/  HMMA.16816.F32 R48, R12, R102, RZ ;  /* 0x000000660c30723c */ /* 0x000fe200000018ff */
[----:B-1----:R-:W-:Y:S01]  /*7020*/  FMNMX.FTZ R2, R239, R0, !PT ;  /* 0x00000000ef027209 */ /* 0x002fe20007810000 */
[----:B------:R-:W-:-:S06]  /*7030*/  FFMA.FTZ R0, R81, c[0x0][0x2d0], -R7 ;  /* 0x0000b40051007a23 */ /* 0x000fcc0000010807 */
[----:B------:R-:W-:Y:S01]  /*7040*/  HMMA.16816.F32 R44, R12, R98, RZ ;  /* 0x000000620c2c723c */ /* 0x000fe200000018ff */
[----:B------:R1:W-:Y:S07]  /*7050*/  MUFU.EX2 R167, R0 ;  /* 0x0000000000a77308 */ /* 0x0003ee0000000800 */
[C---:B------:R-:W-:Y:S08]  /*7060*/  HMMA.16816.F32 R40, R8.reuse, R92, R20 ;  /* 0x0000005c0828723c */ /* 0x040ff00000001814 */
[----:B---3--:R-:W-:Y:S01]  /*7070*/  HMMA.16816.F32 R20, R8, R88, R24 ;  /* 0x000000580814723c */ /* 0x008fe20000001818 */
[----:B-1----:R-:W-:-:S02]  /*7080*/  FMNMX.FTZ R0, R236, R2, !PT ;  /* 0x00000002ec007209 */ /* 0x002fc40007810000 */
[----:B------:R-:W-:Y:S01]  /*7090*/  FMNMX.FTZ R2, R144, R3, !PT ;  /* 0x0000000390027209 */ /* 0x000fe20007810000 */
[----:B------:R-:W-:Y:S01]  /*70a0*/  FFMA.FTZ R3, R82, c[0x0][0x2d0], -R7 ;  /* 0x0000b40052037a23 */ /* 0x000fe20000010807 */
[----:B------:R-:W-:-:S03]  /*70b0*/  FMNMX.FTZ R0, R235, R0, !PT ;  /* 0x00000000eb007209 */ /* 0x000fc60007810000 */
[C---:B------:R-:W-:Y:S01]  /*70c0*/  HMMA.16816.F32 R36, R8.reuse, R94, R36 ;  /* 0x0000005e0824723c */ /* 0x040fe20000001824 */
[----:B------:R-:W-:Y:S01]  /*70d0*/  FMNMX.FTZ R2, R145, R2, !PT ;  /* 0x0000000291027209 */ /* 0x000fe20007810000 */
[----:B------:R1:W-:Y:S01]  /*70e0*/  MUFU.EX2 R153, R3 ;  /* 0x0000000300997308 */ /* 0x0003e20000000800 */
[----:B------:R-:W-:Y:S02]  /*70f0*/  FMNMX.FTZ R0, R237, R0, !PT ;  /* 0x00000000ed007209 */ /* 0x000fe40007810000 */
[----:B------:R-:W-:Y:S02]  /*7100*/  FMNMX.FTZ R2, R193, R2, !PT ;  /* 0x00000002c1027209 */ /* 0x000fe40007810000 */
[----:B------:R-:W-:Y:S01]  /*7110*/  FMNMX.FTZ R0, R238, R0, !PT ;  /* 0x00000000ee007209 */ /* 0x000fe20007810000 */
[----:B------:R-:W-:Y:S01]  /*7120*/  HMMA.16816.F32 R52, R8, R108, R16 ;  /* 0x0000006c0834723c */ /* 0x000fe20000001810 */
[----:B------:R-:W-:Y:S02]  /*7130*/  FMNMX.FTZ R2, R194, R2, !PT ;  /* 0x00000002c2027209 */ /* 0x000fe40007810000 */
[----:B------:R-:W-:-:S04]  /*7140*/  FMNMX.FTZ R0, R242, R0, !PT ;  /* 0x00000000f2007209 */ /* 0x000fc80007810000 */
[----:B------:R-:W-:Y:S01]  /*7150*/  FMNMX.FTZ R0, R243, R0, !PT ;  /* 0x00000000f3007209 */ /* 0x000fe20007810000 */
[----:B------:R-:W-:Y:S01]  /*7160*/  HMMA.16816.F32 R16, R8, R110, R32 ;  /* 0x0000006e0810723c */ /* 0x000fe20000001820 */
[----:B-1----:R-:W-:-:S03]  /*7170*/  FFMA.FTZ R3, R83, c[0x0][0x2d0], -R7 ;  /* 0x0000b40053037a23 */ /* 0x002fc60000010807 */
[----:B------:R-:W1:Y:S01]  /*7180*/  SHFL.BFLY PT, R4, R0, 0x2, 0x1f ;  /* 0x0c401f0000047f89 */ /* 0x000e6200000e0000 */
[----:B------:R3:W-:Y:S03]  /*7190*/  MUFU.EX2 R149, R3 ;  /* 0x0000000300957308 */ /* 0x0007e60000000800 */
[----:B------:R-:W-:Y:S01]  /*71a0*/  LDSM.16.MT88.4 R80, [R209+0x1100] ;  /* 0x00110000d150783b */ /* 0x000fe20000004200 */
[C---:B------:R-:W-:Y:S08]  /*71b0*/  HMMA.16816.F32 R12, R8.reuse, R104, R28 ;  /* 0x00000068080c723c */ /* 0x040ff0000000181c */
[----:B------:R-:W-:Y:S01]  /*71c0*/  HMMA.16816.F32 R24, R8, R90, R48 ;  /* 0x0000005a0818723c */ /* 0x000fe20000001830 */
[----:B---3--:R-:W-:Y:S01]  /*71d0*/  FMNMX.FTZ R3, R195, R2, !PT ;  /* 0x00000002c3037209 */ /* 0x008fe20007810000 */
[----:B------:R-:W-:-:S02]  /*71e0*/  FFMA.FTZ R2, R68, c[0x0][0x2d0], -R6 ;  /* 0x0000b40044027a23 */ /* 0x000fc40000010806 */
[----:B------:R-:W-:-:S04]  /*71f0*/  IMAD.MOV.U32 R68, RZ, RZ, R152 ;  /* 0x000000ffff447224 */ /* 0x000fc800078e0098 */
[----:B------:R-:W-:Y:S01]  /*7200*/  HMMA.16816.F32 R32, R8, R106, R44 ;  /* 0x0000006a0820723c */ /* 0x000fe2000000182c */
[----:B------:R3:W-:Y:S01]  /*7210*/  MUFU.EX2 R182, R2 ;  /* 0x0000000200b67308 */ /* 0x0007e20000000800 */
[----:B-1----:R-:W-:-:S05]  /*7220*/  FMNMX.FTZ R0, R0, R4, !PT ;  /* 0x0000000400007209 */ /* 0x002fca0007810000 */
[----:B------:R-:W1:Y:S01]  /*7230*/  SHFL.BFLY PT, R5, R0, 0x1, 0x1f ;  /* 0x0c201f0000057f89 */ /* 0x000e6200000e0000 */
[----:B--2---:R-:W-:Y:S02]  /*7240*/  F2FP.PACK_AB R8, R159, R180 ;  /* 0x000000b49f08723e */ /* 0x004fe400000000ff */
[----:B---3--:R-:W-:Y:S01]  /*7250*/  FMNMX.FTZ R2, R196, R3, !PT ;  /* 0x00000003c4027209 */ /* 0x008fe20007810000 */
[----:B------:R-:W-:Y:S01]  /*7260*/  FFMA.FTZ R3, R69, c[0x0][0x2d0], -R6 ;  /* 0x0000b40045037a23 */ /* 0x000fe20000010806 */
[----:B------:R-:W-:Y:S02]  /*7270*/  MOV R69, R70 ;  /* 0x0000004600457202 */ /* 0x000fe40000000f00 */
[----:B------:R-:W-:Y:S01]  /*7280*/  FMNMX.FTZ R2, R198, R2, !PT ;  /* 0x00000002c6027209 */ /* 0x000fe20007810000 */
[----:B------:R2:W3:Y:S03]  /*7290*/  MUFU.EX2 R166, R3 ;  /* 0x0000000300a67308 */ /* 0x0004e60000000800 */
[----:B------:R-:W-:-:S04]  /*72a0*/  FMNMX.FTZ R2, R197, R2, !PT ;  /* 0x00000002c5027209 */ /* 0x000fc80007810000 */
[----:B------:R-:W-:Y:S02]  /*72b0*/  FMNMX.FTZ R2, R188, R2, !PT ;  /* 0x00000002bc027209 */ /* 0x000fe40007810000 */
[----:B-1----:R-:W-:Y:S01]  /*72c0*/  FMNMX.FTZ R70, R0, R5, !PT ;  /* 0x0000000500467209 */ /* 0x002fe20007810000 */
[----:B------:R-:W-:Y:S01]  /*72d0*/  FFMA.FTZ R0, R128, c[0x0][0x2d0], -R6 ;  /* 0x0000b40080007a23 */ /* 0x000fe20000010806 */
[----:B------:R-:W-:Y:S01]  /*72e0*/  FMNMX.FTZ R2, R187, R2, !PT ;  /* 0x00000002bb027209 */ /* 0x000fe20007810000 */
[----:B------:R-:W-:Y:S01]  /*72f0*/  IMAD.MOV.U32 R128, RZ, RZ, R164 ;  /* 0x000000ffff807224 */ /* 0x000fe200078e00a4 */
[----:B------:R-:W-:Y:S01]  /*7300*/  FSETP.NEU.FTZ.AND P0, PT, R70, -INF , PT ;  /* 0xff8000004600780b */ /* 0x000fe20003f1d000 */
[----:B------:R-:W-:Y:S01]  /*7310*/  IMAD.MOV.U32 R5, RZ, RZ, R181 ;  /* 0x000000ffff057224 */ /* 0x000fe200078e00b5 */
[----:B------:R-:W-:Y:S01]  /*7320*/  FMNMX.FTZ R2, R190, R2, !PT ;  /* 0x00000002be027209 */ /* 0x000fe20007810000 */
[----:B--2---:R-:W-:Y:S01]  /*7330*/  FFMA.FTZ R3, R112, c[0x0][0x2d0], -R6 ;  /* 0x0000b40070037a23 */ /* 0x004fe20000010806 */
[----:B---3--:R-:W-:Y:S01]  /*7340*/  F2FP.PACK_AB R9, R166, R182 ;  /* 0x000000b6a609723e */ /* 0x008fe200000000ff */
[----:B------:R-:W-:-:S02]  /*7350*/  IMAD.MOV.U32 R112, RZ, RZ, R151 ;  /* 0x000000ffff707224 */ /* 0x000fc400078e0097 */
[----:B------:R1:W-:Y:S08]  /*7360*/  MUFU.EX2 R165, R3 ;  /* 0x0000000300a57308 */ /* 0x0003f00000000800 */
[----:B------:R2:W-:Y:S01]  /*7370*/  MUFU.EX2 R151, R0 ;  /* 0x0000000000977308 */ /* 0x0005e20000000800 */
[----:B-1----:R-:W-:Y:S02]  /*7380*/  FFMA.FTZ R3, R118, c[0x0][0x2d0], -R6 ;  /* 0x0000b40076037a23 */ /* 0x002fe40000010806 */
[----:B------:R-:W-:-:S05]  /*7390*/  IMAD.MOV.U32 R118, RZ, RZ, R153 ;  /* 0x000000ffff767224 */ /* 0x000fca00078e0099 */
[----:B------:R1:W3:Y:S01]  /*73a0*/  MUFU.EX2 R246, R3 ;  /* 0x0000000300f67308 */ /* 0x0002e20000000800 */
[----:B------:R-:W-:Y:S01]  /*73b0*/  F2FP.PACK_AB R10, R118, R167 ;  /* 0x000000a7760a723e */ /* 0x000fe200000000ff */
[----:B--2---:R-:W-:Y:S01]  /*73c0*/  FFMA.FTZ R0, R130, c[0x0][0x2d0], -R6 ;  /* 0x0000b40082007a23 */ /* 0x004fe20000010806 */
[----:B------:R-:W-:-:S05]  /*73d0*/  MOV R130, R159 ;  /* 0x0000009f00827202 */ /* 0x000fca0000000f00 */
[----:B------:R-:W-:Y:S01]  /*73e0*/  MUFU.EX2 R245, R0 ;  /* 0x0000000000f57308 */ /* 0x000fe20000000800 */
[----:B-1----:R-:W-:Y:S01]  /*73f0*/  FMNMX.FTZ R3, R192, R2, !PT ;  /* 0x00000002c0037209 */ /* 0x002fe20007810000 */
[----:B------:R-:W-:Y:S01]  /*7400*/  FFMA.FTZ R2, R132, c[0x0][0x2d0], -R7 ;  /* 0x0000b40084027a23 */ /* 0x000fe20000010807 */
[----:B---3--:R-:W-:Y:S02]  /*7410*/  F2FP.PACK_AB R11, R246, R165 ;  /* 0x000000a5f60b723e */ /* 0x008fe400000000ff */
[----:B------:R-:W-:-:S03]  /*7420*/  FMNMX.FTZ R3, R191, R3, !PT ;  /* 0x00000003bf037209 */ /* 0x000fc60007810000 */
[----:B------:R1:W-:Y:S01]  /*7430*/  MUFU.EX2 R152, R2 ;  /* 0x0000000200987308 */ /* 0x0003e20000000800 */
[----:B------:R-:W-:Y:S01]  /*7440*/  FMNMX.FTZ R3, R189, R3, !PT ;  /* 0x00000003bd037209 */ /* 0x000fe20007810000 */
[C---:B------:R-:W-:Y:S04]  /*7450*/  HMMA.16816.F32 R44, R8.reuse, R76, R40 ;  /* 0x0000004c082c723c */ /* 0x040fe80000001828 */
[----:B------:R-:W2:Y:S04]  /*7460*/  SHFL.BFLY PT, R4, R3, 0x2, 0x1f ;  /* 0x0c401f0003047f89 */ /* 0x000ea800000e0000 */
[----:B------:R-:W-:Y:S01]  /*7470*/  HMMA.16816.F32 R40, R8, R64, R20 ;  /* 0x000000400828723c */ /* 0x000fe20000001814 */
[----:B-1----:R-:W-:-:S04]  /*7480*/  FFMA.FTZ R2, R133, c[0x0][0x2d0], -R7 ;  /* 0x0000b40085027a23 */ /* 0x002fc80000010807 */
[----:B------:R1:W-:Y:S03]  /*7490*/  MUFU.EX2 R155, R2 ;  /* 0x00000002009b7308 */ /* 0x0003e60000000800 */
[C---:B------:R-:W-:Y:S07]  /*74a0*/  HMMA.16816.F32 R20, R8.reuse, R78, R36 ;  /* 0x0000004e0814723c */ /* 0x040fee0000001824 */
[----:B------:R-:W-:Y:S01]  /*74b0*/  IMAD.MOV.U32 R38, RZ, RZ, R156 ;  /* 0x000000ffff267224 */ /* 0x000fe200078e009c */
[----:B------:R-:W-:Y:S01]  /*74c0*/  HMMA.16816.F32 R48, R8, R80, R52 ;  /* 0x000000500830723c */ /* 0x000fe20000001834 */
[----:B------:R-:W-:Y:S01]  /*74d0*/  IMAD.MOV.U32 R36, RZ, RZ, R130 ;  /* 0x000000ffff247224 */ /* 0x000fe200078e0082 */
[----:B--2---:R-:W-:Y:S01]  /*74e0*/  FMNMX.FTZ R3, R3, R4, !PT ;  /* 0x0000000403037209 */ /* 0x004fe20007810000 */
[----:B------:R-:W-:-:S02]  /*74f0*/  IMAD.MOV.U32 R130, RZ, RZ, R180 ;  /* 0x000000ffff827224 */ /* 0x000fc400078e00b4 */
[----:B-1----:R-:W-:Y:S02]  /*7500*/  FFMA.FTZ R2, R134, c[0x0][0x2d0], -R7 ;  /* 0x0000b40086027a23 */ /* 0x002fe40000010807 */
[----:B------:R-:W1:Y:S01]  /*7510*/  SHFL.BFLY PT, R4, R3, 0x1, 0x1f ;  /* 0x0c201f0003047f89 */ /* 0x000e6200000e0000 */
[----:B------:R-:W-:Y:S01]  /*7520*/  IMAD.MOV.U32 R55, RZ, RZ, R172 ;  /* 0x000000ffff377224 */ /* 0x000fe200078e00ac */
[----:B------:R-:W-:Y:S01]  /*7530*/  HMMA.16816.F32 R28, R8, R56, R12 ;  /* 0x00000038081c723c */ /* 0x000fe2000000180c */
[----:B------:R2:W3:Y:S01]  /*7540*/  MUFU.EX2 R135, R2 ;  /* 0x0000000200877308 */ /* 0x0004e20000000800 */
[----:B------:R-:W-:Y:S01]  /*7550*/  LDSM.16.MT88.4 R172, [R211+0x1900] ;  /* 0x00190000d3ac783b */ /* 0x000fe20000004200 */
[----:B------:R-:W-:Y:S01]  /*7560*/  MOV R54, R167 ;  /* 0x000000a700367202 */ /* 0x000fe20000000f00 */
[----:B------:R-:W-:Y:S02]  /*7570*/  IMAD.MOV.U32 R52, RZ, RZ, R165 ;  /* 0x000000ffff347224 */ /* 0x000fe400078e00a5 */
[----:B------:R-:W-:-:S02]  /*7580*/  IMAD.MOV.U32 R53, RZ, RZ, R166 ;  /* 0x000000ffff357224 */ /* 0x000fc400078e00a6 */
[C---:B------:R-:W-:Y:S08]  /*7590*/  HMMA.16816.F32 R16, R8.reuse, R82, R16 ;  /* 0x000000520810723c */ /* 0x040ff00000001810 */
[----:B------:R-:W-:Y:S01]  /*75a0*/  HMMA.16816.F32 R24, R8, R66, R24 ;  /* 0x000000420818723c */ /* 0x000fe20000001818 */
[----:B--2---:R-:W-:Y:S02]  /*75b0*/  FFMA.FTZ R2, R126, c[0x0][0x2d0], -R6 ;  /* 0x0000b4007e027a23 */ /* 0x004fe40000010806 */
[----:B---3--:R-:W-:-:S02]  /*75c0*/  IMAD.MOV.U32 R39, RZ, RZ, R135 ;  /* 0x000000ffff277224 */ /* 0x008fc400078e0087 */
[----:B------:R2:W-:Y:S01]  /*75d0*/  MUFU.EX2 R75, R2 ;  /* 0x00000002004b7308 */ /* 0x0005e20000000800 */
[----:B-1----:R-:W-:Y:S02]  /*75e0*/  FMNMX.FTZ R3, R3, R4, !PT ;  /* 0x0000000403037209 */ /* 0x002fe40007810000 */
[----:B------:R-:W-:Y:S07]  /*75f0*/  HMMA.16816.F32 R12, R8, R58, R32 ;  /* 0x0000003a080c723c */ /* 0x000fee0000001820 */
[----:B------:R-:W-:-:S02]  /*7600*/  F2FP.PACK_AB R8, R152, R149 ;  /* 0x000000959808723e */ /* 0x000fc400000000ff */
[----:B------:R-:W-:Y:S02]  /*7610*/  F2FP.PACK_AB R10, R39, R155 ;  /* 0x0000009b270a723e */ /* 0x000fe400000000ff */
[----:B------:R-:W-:Y:S01]  /*7620*/  F2FP.PACK_AB R11, R245, R151 ;  /* 0x00000097f50b723e */ /* 0x000fe200000000ff */
[----:B--2---:R-:W-:-:S04]  /*7630*/  FFMA.FTZ R2, R127, c[0x0][0x2d0], -R6 ;  /* 0x0000b4007f027a23 */ /* 0x004fc80000010806 */
[----:B------:R1:W2:Y:S02]  /*7640*/  MUFU.EX2 R153, R2 ;  /* 0x0000000200997308 */ /* 0x0002a40000000800 */
[----:B-1----:R-:W-:Y:S01]  /*7650*/  FMUL.FTZ R2, R70, c[0x0][0x2d0] ;  /* 0x0000b40046027a20 */ /* 0x002fe20000410000 */
[----:B--2---:R-:W-:-:S04]  /*7660*/  F2FP.PACK_AB R9, R153, R75 ;  /* 0x0000004b9909723e */ /* 0x004fc800000000ff */
[----:B------:R-:W-:Y:S02]  /*7670*/  FSEL R2, R2, RZ, P0 ;  /* 0x000000ff02027208 */ /* 0x000fe40000000000 */
[----:B------:R-:W-:Y:S01]  /*7680*/  FSETP.NEU.FTZ.AND P0, PT, R3, -INF , PT ;  /* 0xff8000000300780b */ /* 0x000fe20003f1d000 */
[C---:B------:R-:W-:Y:S02]  /*7690*/  HMMA.16816.F32 R176, R8.reuse, R168, R48 ;  /* 0x000000a808b0723c */ /* 0x040fe40000001830 */
[----:B------:R-:W-:Y:S02]  /*76a0*/  FFMA.FTZ R0, R120, c[0x0][0x2d0], -R2 ;  /* 0x0000b40078007a23 */ /* 0x000fe40000010802 */
[----:B------:R-:W-:Y:S02]  /*76b0*/  IMAD.MOV.U32 R120, RZ, RZ, R158 ;  /* 0x000000ffff787224 */ /* 0x000fe400078e009e */
[----:B------:R1:W-:Y:S01]  /*76c0*/  MUFU.EX2 R252, R0 ;  /* 0x0000000000fc7308 */ /* 0x0003e20000000800 */
[----:B------:R-:W-:Y:S01]  /*76d0*/  FFMA.FTZ R4, R131, c[0x0][0x2d0], -R2 ;  /* 0x0000b40083047a23 */ /* 0x000fe20000010802 */
[----:B------:R-:W-:Y:S01]  /*76e0*/  MOV R50, R52 ;  /* 0x0000003400327202 */ /* 0x000fe20000000f00 */
[----:B------:R-:W-:Y:S01]  /*76f0*/  IMAD.MOV.U32 R51, RZ, RZ, R128 ;  /* 0x000000ffff337224 */ /* 0x000fe200078e0080 */
[----:B------:R-:W-:Y:S01]  /*7700*/  HMMA.16816.F32 R164, R8, R170, R16 ;  /* 0x000000aa08a4723c */ /* 0x000fe20000001810 */
[----:B------:R-:W-:-:S02]  /*7710*/  IMAD.MOV.U32 R128, RZ, RZ, R182 ;  /* 0x000000ffff807224 */ /* 0x000fc400078e00b6 */
[----:B------:R-:W-:Y:S01]  /*7720*/  IMAD.MOV.U32 R37, RZ, RZ, R120 ;  /* 0x000000ffff257224 */ /* 0x000fe200078e0078 */
[----:B------:R-:W-:Y:S01]  /*7730*/  MUFU.EX2 R247, R4 ;  /* 0x0000000400f77308 */ /* 0x000fe20000000800 */
[----:B------:R-:W-:Y:S01]  /*7740*/  MOV R120, R246 ;  /* 0x000000f600787202 */ /* 0x000fe20000000f00 */
[----:B------:R-:W-:Y:S02]  /*7750*/  IMAD.MOV.U32 R49, RZ, RZ, R53 ;  /* 0x000000ffff317224 */ /* 0x000fe400078e0035 */
[----:B------:R-:W-:Y:S01]  /*7760*/  IMAD.MOV.U32 R48, RZ, RZ, R54 ;  /* 0x000000ffff307224 */ /* 0x000fe200078e0036 */
[----:B------:R-:W-:Y:S01]  /*7770*/  HMMA.16816.F32 R132, R8, R162, R20 ;  /* 0x000000a20884723c */ /* 0x000fe20000001814 */
[----:B------:R-:W-:Y:S02]  /*7780*/  IMAD.MOV.U32 R131, RZ, RZ, R154 ;  /* 0x000000ffff837224 */ /* 0x000fe400078e009a */
[----:B-1----:R-:W-:Y:S02]  /*7790*/  FFMA.FTZ R0, R122, c[0x0][0x2d0], -R2 ;  /* 0x0000b4007a007a23 */ /* 0x002fe40000010802 */
[----:B------:R-:W-:-:S02]  /*77a0*/  IMAD.MOV.U32 R122, RZ, RZ, R157 ;  /* 0x000000ffff7a7224 */ /* 0x000fc400078e009d */
[----:B------:R1:W2:Y:S01]  /*77b0*/  MUFU.EX2 R250, R0 ;  /* 0x0000000000fa7308 */ /* 0x0002a20000000800 */
[----:B------:R-:W3:Y:S01]  /*77c0*/  LDSM.16.MT88.4 R156, [R210+0x1900] ;  /* 0x00190000d29c783b */ /* 0x000ee20000004200 */
[----:B-1----:R-:W-:-:S06]  /*77d0*/  FFMA.FTZ R0, R124, c[0x0][0x2d0], -R2 ;  /* 0x0000b4007c007a23 */ /* 0x002fcc0000010802 */
[----:B------:R1:W-:Y:S02]  /*77e0*/  MUFU.EX2 R251, R0 ;  /* 0x0000000000fb7308 */ /* 0x0003e40000000800 */
[----:B-1----:R-:W-:Y:S02]  /*77f0*/  FFMA.FTZ R0, R125, c[0x0][0x2d0], -R2 ;  /* 0x0000b4007d007a23 */ /* 0x002fe40000010802 */
[----:B------:R-:W-:Y:S04]  /*7800*/  HMMA.16816.F32 R124, R8, R160, R44 ;  /* 0x000000a0087c723c */ /* 0x000fe8000000182c */
[----:B------:R1:W4:Y:S03]  /*7810*/  MUFU.EX2 R248, R0 ;  /* 0x0000000000f87308 */ /* 0x0003260000000800 */
[----:B------:R-:W-:Y:S01]  /*7820*/  IMAD.MOV.U32 R45, RZ, RZ, R75 ;  /* 0x000000ffff2d7224 */ /* 0x000fe200078e004b */
[----:B------:R-:W-:Y:S01]  /*7830*/  MOV R47, R148 ;  /* 0x00000094002f7202 */ /* 0x000fe20000000f00 */
[----:B------:R-:W-:-:S02]  /*7840*/  IMAD.MOV.U32 R44, RZ, RZ, R150 ;  /* 0x000000ffff2c7224 */ /* 0x000fc400078e0096 */
[----:B------:R-:W-:Y:S02]  /*7850*/  IMAD.MOV.U32 R46, RZ, RZ, R149 ;  /* 0x000000ffff2e7224 */ /* 0x000fe400078e0095 */
[----:B-1----:R-:W-:Y:S01]  /*7860*/  FFMA.FTZ R0, R129, c[0x0][0x2d0], -R2 ;  /* 0x0000b40081007a23 */ /* 0x002fe20000010802 */
[----:B------:R-:W-:-:S03]  /*7870*/  MOV R129, R155 ;  /* 0x0000009b00817202 */ /* 0x000fc60000000f00 */
[----:B------:R1:W-:Y:S02]  /*7880*/  MUFU.EX2 R249, R0 ;  /* 0x0000000000f97308 */ /* 0x0003e40000000800 */
[----:B-1----:R-:W-:-:S05]  /*7890*/  FMUL.FTZ R0, R3, c[0x0][0x2d0] ;  /* 0x0000b40003007a20 */ /* 0x002fca0000410000 */
[----:B------:R-:W-:Y:S02]  /*78a0*/  FSEL R0, R0, RZ, P0 ;  /* 0x000000ff00007208 */ /* 0x000fe40000000000 */
[----:B------:R-:W-:-:S03]  /*78b0*/  PLOP3.LUT P0, PT, PT, PT, UP0, 0x40, 0x0 ;  /* 0x000000000000781c */ /* 0x000fc60003f0e808 */
[--C-:B------:R-:W-:Y:S02]  /*78c0*/  FFMA.FTZ R4, R116, c[0x0][0x2d0], -R0.reuse ;  /* 0x0000b40074047a23 */ /* 0x100fe40000010800 */
[----:B------:R-:W-:Y:S02]  /*78d0*/  IMAD.MOV.U32 R116, RZ, RZ, R245 ;  /* 0x000000ffff747224 */ /* 0x000fe400078e00f5 */
[----:B------:R1:W-:Y:S02]  /*78e0*/  MUFU.EX2 R184, R4 ;  /* 0x0000000400b87308 */ /* 0x0003e40000000800 */
[----:B-1----:R-:W-:Y:S01]  /*78f0*/  FFMA.FTZ R4, R115, c[0x0][0x2d0], -R0 ;  /* 0x0000b40073047a23 */ /* 0x002fe20000010800 */
[----:B------:R-:W-:-:S05]  /*7900*/  MOV R115, R183 ;  /* 0x000000b700737202 */ /* 0x000fca0000000f00 */
[----:B------:R1:W5:Y:S02]  /*7910*/  MUFU.EX2 R183, R4 ;  /* 0x0000000400b77308 */ /* 0x0003640000000800 */
[----:B-1----:R-:W-:Y:S02]  /*7920*/  FFMA.FTZ R4, R114, c[0x0][0x2d0], -R0 ;  /* 0x0000b40072047a23 */ /* 0x002fe40000010800 */
[----:B------:R-:W-:-:S04]  /*7930*/  IMAD.MOV.U32 R114, RZ, RZ, R139 ;  /* 0x000000ffff727224 */ /* 0x000fc800078e008b */
[----:B------:R1:W-:Y:S01]  /*7940*/  MUFU.EX2 R181, R4 ;  /* 0x0000000400b57308 */ /* 0x0003e20000000800 */
[C---:B---3--:R-:W-:Y:S07]  /*7950*/  HMMA.16816.F32 R136, R8.reuse, R156, R40 ;  /* 0x0000009c0888723c */ /* 0x048fee0000001828 */
[----:B------:R-:W-:Y:S01]  /*7960*/  IMAD.MOV.U32 R41, RZ, RZ, R153 ;  /* 0x000000ffff297224 */ /* 0x000fe200078e0099 */
[----:B------:R-:W-:Y:S01]  /*7970*/  MOV R43, R151 ;  /* 0x00000097002b7202 */ /* 0x000fe20000000f00 */
[----:B------:R-:W-:Y:S01]  /*7980*/  IMAD.MOV.U32 R42, RZ, RZ, R152 ;  /* 0x000000ffff2a7224 */ /* 0x000fe200078e0098 */
[----:B------:R-:W-:Y:S01]  /*7990*/  HMMA.16816.F32 R148, R8, R158, R24 ;  /* 0x0000009e0894723c */ /* 0x000fe20000001818 */
[----:B-1----:R-:W-:-:S02]  /*79a0*/  FFMA.FTZ R4, R113, c[0x0][0x2d0], -R0 ;  /* 0x0000b40071047a23 */ /* 0x002fc40000010800 */
[----:B------:R-:W-:Y:S01]  /*79b0*/  IMAD.MOV.U32 R113, RZ, RZ, R38 ;  /* 0x000000ffff717224 */ /* 0x000fe200078e0026 */
[----:B------:R-:W-:Y:S01]  /*79c0*/  MOV R38, R122 ;  /* 0x0000007a00267202 */ /* 0x000fe20000000f00 */
[----:B------:R1:W3:Y:S01]  /*79d0*/  MUFU.EX2 R182, R4 ;  /* 0x0000000400b67308 */ /* 0x0002e20000000800 */
[----:B------:R-:W-:Y:S02]  /*79e0*/  IMAD.MOV.U32 R122, RZ, RZ, R55 ;  /* 0x000000ffff7a7224 */ /* 0x000fe400078e0037 */
[C---:B------:R-:W-:Y:S08]  /*79f0*/  HMMA.16816.F32 R152, R8.reuse, R172, R28 ;  /* 0x000000ac0898723c */ /* 0x040ff0000000181c */
[----:B------:R-:W-:Y:S01]  /*7a00*/  HMMA.16816.F32 R52, R8, R174, R12 ;  /* 0x000000ae0834723c */ /* 0x000fe2000000180c */
[----:B-1----:R-:W-:-:S06]  /*7a10*/  FFMA.FTZ R4, R141, c[0x0][0x2d0], -R2 ;  /* 0x0000b4008d047a23 */ /* 0x002fcc0000010802 */
[----:B--2---:R-:W-:Y:S01]  /*7a20*/  F2FP.PACK_AB R8, R250, R252 ;  /* 0x000000fcfa08723e */ /* 0x004fe200000000ff */
[----:B------:R-:W-:Y:S01]  /*7a30*/  IMAD.MOV.U32 R141, RZ, RZ, R47 ;  /* 0x000000ffff8d7224 */ /* 0x000fe200078e002f */
[----:B----4-:R-:W-:Y:S01]  /*7a40*/  F2FP.PACK_AB R10, R248, R251 ;  /* 0x000000fbf80a723e */ /* 0x010fe200000000ff */
[----:B------:R1:W-:Y:S01]  /*7a50*/  MUFU.EX2 R246, R4 ;  /* 0x0000000400f67308 */ /* 0x0003e20000000800 */
[----:B-----5:R-:W-:Y:S02]  /*7a60*/  F2FP.PACK_AB R9, R183, R184 ;  /* 0x000000b8b709723e */ /* 0x020fe400000000ff */
[----:B---3--:R-:W-:-:S07]  /*7a70*/  F2FP.PACK_AB R11, R182, R181 ;  /* 0x000000b5b60b723e */ /* 0x008fce00000000ff */
[----:B------:R-:W-:Y:S01]  /*7a80*/  HMMA.16816.F32 R24, R8, R84, RZ ;  /* 0x000000540818723c */ /* 0x000fe200000018ff */
[----:B-1----:R-:W-:-:S07]  /*7a90*/  FFMA.FTZ R4, R140, c[0x0][0x2d0], -R2 ;  /* 0x0000b4008c047a23 */ /* 0x002fce0000010802 */
[C---:B------:R-:W-:Y:S01]  /*7aa0*/  HMMA.16816.F32 R20, R8.reuse, R86, RZ ;  /* 0x000000560814723c */ /* 0x040fe200000018ff */
[----:B------:R-:W-:Y:S01]  /*7ab0*/  IMAD.MOV.U32 R140, RZ, RZ, R46 ;  /* 0x000000ffff8c7224 */ /* 0x000fe200078e002e */
[----:B------:R1:W2:Y:S05]  /*7ac0*/  MUFU.EX2 R245, R4 ;  /* 0x0000000400f57308 */ /* 0x0002aa0000000800 */
[----:B------:R-:W-:Y:S01]  /*7ad0*/  IMAD.MOV.U32 R87, RZ, RZ, R36 ;  /* 0x000000ffff577224 */ /* 0x000fe200078e0024 */
[----:B------:R-:W-:Y:S01]  /*7ae0*/  HMMA.16816.F32 R28, R8, R62, RZ ;  /* 0x0000003e081c723c */ /* 0x000fe200000018ff */
[----:B------:R-:W-:-:S06]  /*7af0*/  IMAD.MOV.U32 R86, RZ, RZ, R37 ;  /* 0x000000ffff567224 */ /* 0x000fcc00078e0025 */
[----:B------:R-:W-:Y:S01]  /*7b00*/  IMAD.MOV.U32 R62, RZ, RZ, R42 ;  /* 0x000000ffff3e7224 */ /* 0x000fe200078e002a */
[C---:B------:R-:W-:Y:S01]  /*7b10*/  HMMA.16816.F32 R16, R8.reuse, R100, RZ ;  /* 0x000000640810723c */ /* 0x040fe200000018ff */
[----:B------:R-:W-:Y:S02]  /*7b20*/  IMAD.MOV.U32 R63, RZ, RZ, R43 ;  /* 0x000000ffff3f7224 */ /* 0x000fe400078e002b */
[----:B-1----:R-:W-:Y:S02]  /*7b30*/  FFMA.FTZ R4, R117, c[0x0][0x2d0], -R0 ;  /* 0x0000b40075047a23 */ /* 0x002fe40000010800 */
[----:B------:R-:W-:Y:S02]  /*7b40*/  IMAD.MOV.U32 R117, RZ, RZ, R49 ;  /* 0x000000ffff757224 */ /* 0x000fe400078e0031 */
[----:B------:R1:W-:Y:S01]  /*7b50*/  MUFU.EX2 R75, R4 ;  /* 0x00000004004b7308 */ /* 0x0003e20000000800 */
[----:B------:R-:W-:Y:S01]  /*7b60*/  HMMA.16816.F32 R12, R8, R96, RZ ;  /* 0x00000060080c723c */ /* 0x000fe200000018ff */
[----:B------:R-:W-:Y:S01]  /*7b70*/  IMAD.MOV.U32 R101, RZ, RZ, R41 ;  /* 0x000000ffff657224 */ /* 0x000fe200078e0029 */
[----:B------:R-:W-:Y:S01]  /*7b80*/  MOV R100, R116 ;  /* 0x0000007400647202 */ /* 0x000fe20000000f00 */
[----:B------:R-:W-:-:S04]  /*7b90*/  IMAD.MOV.U32 R116, RZ, RZ, R48 ;  /* 0x000000ffff747224 */ /* 0x000fc800078e0030 */
[----:B------:R-:W-:Y:S01]  /*7ba0*/  MOV R97, R39 ;  /* 0x0000002700617202 */ /* 0x000fe20000000f00 */
[----:B------:R-:W-:Y:S01]  /*7bb0*/  HMMA.16816.F32 R32, R8, R60, RZ ;  /* 0x0000003c0820723c */ /* 0x000fe200000018ff */
[----:B-1----:R-:W-:-:S07]  /*7bc0*/  FFMA.FTZ R4, R119, c[0x0][0x2d0], -R0 ;  /* 0x0000b40077047a23 */ /* 0x002fce0000010800 */
[----:B------:R-:W-:Y:S01]  /*7bd0*/  HMMA.16816.F32 R40, R8, R98, RZ ;  /* 0x000000620828723c */ /* 0x000fe200000018ff */
[----:B------:R-:W-:Y:S01]  /*7be0*/  MOV R60, R44 ;  /* 0x0000002c003c7202 */ /* 0x000fe20000000f00 */
[----:B------:R-:W-:Y:S01]  /*7bf0*/  IMAD.MOV.U32 R61, RZ, RZ, R45 ;  /* 0x000000ffff3d7224 */ /* 0x000fe200078e002d */
[----:B------:R1:W3:Y:S01]  /*7c00*/  MUFU.EX2 R180, R4 ;  /* 0x0000000400b47308 */ /* 0x0002e20000000800 */
[----:B------:R-:W-:-:S03]  /*7c10*/  IMAD.MOV.U32 R119, RZ, RZ, R50 ;  /* 0x000000ffff777224 */ /* 0x000fc600078e0032 */
[----:B------:R-:W-:Y:S02]  /*7c20*/  IMAD.MOV.U32 R98, RZ, RZ, R101 ;  /* 0x000000ffff627224 */ /* 0x000fe400078e0065 */
[----:B-1----:R-:W-:Y:S01]  /*7c30*/  FFMA.FTZ R4, R121, c[0x0][0x2d0], -R0 ;  /* 0x0000b40079047a23 */ /* 0x002fe20000010800 */
[----:B------:R-:W-:-:S03]  /*7c40*/  MOV R121, R51 ;  /* 0x0000003300797202 */ /* 0x000fc60000000f00 */
[----:B------:R1:W-:Y:S02]  /*7c50*/  MUFU.EX2 R84, R4 ;  /* 0x0000000400547308 */ /* 0x0003e40000000800 */
[----:B-1----:R-:W-:Y:S02]  /*7c60*/  FFMA.FTZ R4, R123, c[0x0][0x2d0], -R0 ;  /* 0x0000b4007b047a23 */ /* 0x002fe40000010800 */
[----:B------:R-:W-:-:S04]  /*7c70*/  IMAD.MOV.U32 R123, RZ, RZ, R38 ;  /* 0x000000ffff7b7224 */ /* 0x000fc800078e0026 */
[----:B------:R1:W4:Y:S01]  /*7c80*/  MUFU.EX2 R85, R4 ;  /* 0x0000000400557308 */ /* 0x0003220000000800 */
[----:B------:R-:W-:Y:S07]  /*7c90*/  HMMA.16816.F32 R36, R8, R102, RZ ;  /* 0x000000660824723c */ /* 0x000fee00000018ff */
[----:B------:R-:W-:Y:S02]  /*7ca0*/  F2FP.PACK_AB R8, R247, R249 ;  /* 0x000000f9f708723e */ /* 0x000fe400000000ff */
[----:B--2---:R-:W-:-:S02]  /*7cb0*/  F2FP.PACK_AB R10, R245, R246 ;  /* 0x000000f6f50a723e */ /* 0x004fc400000000ff */
[----:B---3--:R-:W-:Y:S01]  /*7cc0*/  F2FP.PACK_AB R9, R180, R75 ;  /* 0x0000004bb409723e */ /* 0x008fe200000000ff */
[----:B-1----:R-:W-:Y:S01]  /*7cd0*/  FFMA.FTZ R4, R226, c[0x0][0x2d0], -R7 ;  /* 0x0000b400e2047a23 */ /* 0x002fe20000010807 */
[----:B----4-:R-:W-:-:S03]  /*7ce0*/  F2FP.PACK_AB R11, R85, R84 ;  /* 0x00000054550b723e */ /* 0x010fc600000000ff */
[----:B------:R1:W-:Y:S04]  /*7cf0*/  MUFU.EX2 R226, R4 ;  /* 0x0000000400e27308 */ /* 0x0003e80000000800 */
[C---:B------:R-:W-:Y:S07]  /*7d00*/  HMMA.16816.F32 R20, R8.reuse, R94, R20 ;  /* 0x0000005e0814723c */ /* 0x040fee0000001814 */
[----:B------:R-:W-:Y:S01]  /*7d10*/  IMAD.MOV.U32 R94, RZ, RZ, R74 ;  /* 0x000000ffff5e7224 */ /* 0x000fe200078e004a */
[----:B------:R-:W-:Y:S01]  /*7d20*/  HMMA.16816.F32 R44, R8, R92, R24 ;  /* 0x0000005c082c723c */ /* 0x000fe20000001818 */
[----:B-1----:R-:W-:-:S02]  /*7d30*/  FFMA.FTZ R4, R186, c[0x0][0x2d0], -R2 ;  /* 0x0000b400ba047a23 */ /* 0x002fc40000010802 */
[----:B------:R-:W-:-:S04]  /*7d40*/  IMAD.MOV.U32 R186, RZ, RZ, R100 ;  /* 0x000000ffffba7224 */ /* 0x000fc800078e0064 */
[----:B------:R-:W-:Y:S01]  /*7d50*/  MOV R93, R113 ;  /* 0x00000071005d7202 */ /* 0x000fe20000000f00 */
[----:B------:R1:W-:Y:S01]  /*7d60*/  MUFU.EX2 R95, R4 ;  /* 0x00000004005f7308 */ /* 0x0003e20000000800 */
[----:B------:R-:W-:Y:S01]  /*7d70*/  HMMA.16816.F32 R24, R8, R104, R12 ;  /* 0x000000680818723c */ /* 0x000fe2000000180c */
[----:B------:R-:W-:-:S06]  /*7d80*/  IMAD.MOV.U32 R92, RZ, RZ, R114 ;  /* 0x000000ffff5c7224 */ /* 0x000fcc00078e0072 */
[----:B------:R-:W-:Y:S01]  /*7d90*/  IMAD.MOV.U32 R105, RZ, RZ, R68 ;  /* 0x000000ffff697224 */ /* 0x000fe200078e0044 */
[----:B------:R-:W-:Y:S01]  /*7da0*/  HMMA.16816.F32 R48, R8, R108, R32 ;  /* 0x0000006c0830723c */ /* 0x000fe20000001820 */
[----:B------:R-:W-:Y:S01]  /*7db0*/  MOV R104, R73 ;  /* 0x0000004900687202 */ /* 0x000fe20000000f00 */
[----:B-1----:R-:W-:-:S06]  /*7dc0*/  FFMA.FTZ R4, R185, c[0x0][0x2d0], -R2 ;  /* 0x0000b400b9047a23 */ /* 0x002fcc0000010802 */
[C---:B------:R-:W-:Y:S01]  /*7dd0*/  HMMA.16816.F32 R32, R8.reuse, R88, R16 ;  /* 0x000000580820723c */ /* 0x040fe20000001810 */
[----:B------:R-:W-:Y:S01]  /*7de0*/  IMAD.MOV.U32 R185, RZ, RZ, R97 ;  /* 0x000000ffffb97224 */ /* 0x000fe200078e0061 */
[----:B------:R1:W2:Y:S05]  /*7df0*/  MUFU.EX2 R96, R4 ;  /* 0x0000000400607308 */ /* 0x0002aa0000000800 */
[----:B------:R-:W-:Y:S01]  /*7e00*/  MOV R88, R69 ;  /* 0x0000004500587202 */ /* 0x000fe20000000f00 */
[----:B------:R-:W-:Y:S01]  /*7e10*/  HMMA.16816.F32 R28, R8, R110, R28 ;  /* 0x0000006e081c723c */ /* 0x000fe2000000181c */
[----:B------:R-:W-:-:S07]  /*7e20*/  IMAD.MOV.U32 R89, RZ, RZ, R115 ;  /* 0x000000ffff597224 */ /* 0x000fce00078e0073 */
[----:B------:R-:W-:Y:S01]  /*7e30*/  HMMA.16816.F32 R16, R8, R90, R36 ;  /* 0x0000005a0810723c */ /* 0x000fe20000001824 */
[----:B------:R-:W3:Y:S01]  /*7e40*/  LDSM.16.MT88.4 R36, [R209+0x2100] ;  /* 0x00210000d124783b */ /* 0x000ee20000004200 */
[----:B-1----:R-:W-:-:S04]  /*7e50*/  FFMA.FTZ R4, R147, c[0x0][0x2d0], -R2 ;  /* 0x0000b40093047a23 */ /* 0x002fc80000010802 */
[----:B------:R1:W-:Y:S02]  /*7e60*/  MUFU.EX2 R97, R4 ;  /* 0x0000000400617308 */ /* 0x0003e40000000800 */
[----:B------:R-:W-:Y:S07]  /*7e70*/  HMMA.16816.F32 R12, R8, R106, R40 ;  /* 0x0000006a080c723c */ /* 0x000fee0000001828 */
[----:B--2---:R-:W-:Y:S01]  /*7e80*/  F2FP.PACK_AB R8, R96, R95 ;  /* 0x0000005f6008723e */ /* 0x004fe200000000ff */
[----:B------:R-:W-:Y:S01]  /*7e90*/  IMAD.MOV.U32 R41, RZ, RZ, R140 ;  /* 0x000000ffff297224 */ /* 0x000fe200078e008c */
[----:B------:R-:W-:Y:S01]  /*7ea0*/  MOV R42, R141 ;  /* 0x0000008d002a7202 */ /* 0x000fe20000000f00 */
[----:B------:R-:W-:-:S02]  /*7eb0*/  IMAD.MOV.U32 R43, RZ, RZ, R131 ;  /* 0x000000ffff2b7224 */ /* 0x000fc400078e0083 */
[----:B------:R-:W-:Y:S02]  /*7ec0*/  IMAD.MOV.U32 R40, RZ, RZ, R61 ;  /* 0x000000ffff287224 */ /* 0x000fe400078e003d */
[----:B-1----:R-:W-:-:S04]  /*7ed0*/  FFMA.FTZ R4, R146, c[0x0][0x2d0], -R2 ;  /* 0x0000b40092047a23 */ /* 0x002fc80000010802 */
        /* <DEDUP_REMOVED lines=12> */
[----:B--2---:R-:W-:Y:S01]  /*7fa0*/  F2FP.PACK_AB R11, R74, R73 ;  /* 0x000000494a0b723e */ /* 0x004fe200000000ff */
[----:B------:R-:W-:-:S04]  /*7fb0*/  IMAD.MOV.U32 R231, RZ, RZ, R63 ;  /* 0x000000ffffe77224 */ /* 0x000fc800078e003f */
[----:B------:R1:W2:Y:S02]  /*7fc0*/  MUFU.EX2 R103, R4 ;  /* 0x0000000400677308 */ /* 0x0002a40000000800 */
[C---:B------:R-:W-:Y:S07]  /*7fd0*/  HMMA.16816.F32 R108, R8.reuse, R80, R48 ;  /* 0x00000050086c723c */ /* 0x040fee0000001830 */
[----:B------:R-:W-:Y:S01]  /*7fe0*/  IMAD.MOV.U32 R80, RZ, RZ, R93 ;  /* 0x000000ffff507224 */ /* 0x000fe200078e005d */
[C---:B------:R-:W-:Y:S01]  /*7ff0*/  HMMA.16816.F32 R44, R8.reuse, R76, R44 ;  /* 0x0000004c082c723c */ /* 0x040fe2000000182c */
[----:B------:R-:W-:Y:S01]  /*8000*/  IMAD.MOV.U32 R50, RZ, RZ, R88 ;  /* 0x000000ffff327224 */ /* 0x000fe200078e0058 */
[----:B------:R-:W-:Y:S01]  /*8010*/  MOV R49, R60 ;  /* 0x0000003c00317202 */ /* 0x000fe20000000f00 */
[----:B------:R-:W-:Y:S01]  /*8020*/  IMAD.MOV.U32 R81, RZ, RZ, R62 ;  /* 0x000000ffff517224 */ /* 0x000fe200078e003e */
[----:B------:R-:W-:Y:S01]  /*8030*/  MOV R48, R104 ;  /* 0x0000006800307202 */ /* 0x000fe20000000f00 */
[----:B-1----:R-:W-:Y:S01]  /*8040*/  FFMA.FTZ R4, R230, c[0x0][0x2d0], -R7 ;  /* 0x0000b400e6047a23 */ /* 0x002fe20000010807 */
[----:B------:R-:W-:Y:S01]  /*8050*/  MOV R51, R89 ;  /* 0x0000005900337202 */ /* 0x000fe20000000f00 */
[----:B------:R-:W-:Y:S01]  /*8060*/  IMAD.MOV.U32 R230, RZ, RZ, R129 ;  /* 0x000000ffffe67224 */ /* 0x000fe200078e0081 */
[----:B------:R-:W-:Y:S01]  /*8070*/  MOV R76, R130 ;  /* 0x00000082004c7202 */ /* 0x000fe20000000f00 */
[----:B------:R1:W-:Y:S01]  /*8080*/  MUFU.EX2 R101, R4 ;  /* 0x0000000400657308 */ /* 0x0003e20000000800 */
[----:B------:R-:W-:Y:S01]  /*8090*/  IMAD.MOV.U32 R77, RZ, RZ, R128 ;  /* 0x000000ffff4d7224 */ /* 0x000fe200078e0080 */
[C---:B------:R-:W-:Y:S01]  /*80a0*/  HMMA.16816.F32 R140, R8.reuse, R64, R32 ;  /* 0x00000040088c723c */ /* 0x040fe20000001820 */
[----:B------:R-:W4:Y:S06]  /*80b0*/  LDSM.16.MT88.4 R32, [R212+0x2100] ;  /* 0x00210000d420783b */ /* 0x000f2c0000004200 */
[----:B------:R-:W-:Y:S01]  /*80c0*/  IMAD.MOV.U32 R65, RZ, RZ, R87 ;  /* 0x000000ffff417224 */ /* 0x000fe200078e0057 */
[----:B------:R-:W-:Y:S01]  /*80d0*/  HMMA.16816.F32 R128, R8, R78, R20 ;  /* 0x0000004e0880723c */ /* 0x000fe20000001814 */
[----:B------:R-:W-:Y:S01]  /*80e0*/  LDSM.16.MT88.4 R20, [R211+0x2100] ;  /* 0x00210000d314783b */ /* 0x000fe20000004200 */
[----:B------:R-:W-:-:S02]  /*80f0*/  IMAD.MOV.U32 R64, RZ, RZ, R121 ;  /* 0x000000ffff407224 */ /* 0x000fc400078e0079 */
[----:B-1----:R-:W-:Y:S01]  /*8100*/  FFMA.FTZ R4, R232, c[0x0][0x2d0], -R7 ;  /* 0x0000b400e8047a23 */ /* 0x002fe20000010807 */
[----:B------:R-:W-:-:S03]  /*8110*/  MOV R232, R98 ;  /* 0x0000006200e87202 */ /* 0x000fc60000000f00 */
[C---:B------:R-:W-:Y:S01]  /*8120*/  HMMA.16816.F32 R60, R8.reuse, R56, R24 ;  /* 0x00000038083c723c */ /* 0x040fe20000001818 */
[----:B------:R-:W-:Y:S01]  /*8130*/  MOV R78, R86 ;  /* 0x00000056004e7202 */ /* 0x000fe20000000f00 */
[----:B------:R1:W5:Y:S01]  /*8140*/  MUFU.EX2 R102, R4 ;  /* 0x0000000400667308 */ /* 0x0003620000000800 */
[----:B------:R-:W-:Y:S01]  /*8150*/  IMAD.MOV.U32 R79, RZ, RZ, R116 ;  /* 0x000000ffff4f7224 */ /* 0x000fe200078e0074 */
[----:B------:R-:W-:Y:S04]  /*8160*/  LDSM.16.MT88.4 R24, [R212+0x2900] ;  /* 0x00290000d418783b */ /* 0x000fe80000004200 */
[C---:B------:R-:W-:Y:S07]  /*8170*/  HMMA.16816.F32 R144, R8.reuse, R66, R16 ;  /* 0x000000420890723c */ /* 0x040fee0000001810 */
[----:B------:R-:W-:Y:S01]  /*8180*/  MOV R67, R64 ;  /* 0x0000004000437202 */ /* 0x000fe20000000f00 */
[----:B------:R-:W-:Y:S01]  /*8190*/  HMMA.16816.F32 R56, R8, R58, R12 ;  /* 0x0000003a0838723c */ /* 0x000fe2000000180c */
[----:B-1----:R-:W-:-:S02]  /*81a0*/  FFMA.FTZ R4, R233, c[0x0][0x2d0], -R7 ;  /* 0x0000b400e9047a23 */ /* 0x002fc40000010807 */
[----:B------:R-:W-:Y:S02]  /*81b0*/  IMAD.MOV.U32 R233, RZ, RZ, R112 ;  /* 0x000000ffffe97224 */ /* 0x000fe400078e0070 */
[----:B------:R1:W-:Y:S02]  /*81c0*/  MUFU.EX2 R100, R4 ;  /* 0x0000000400647308 */ /* 0x0003e40000000800 */
[----:B------:R-:W-:Y:S01]  /*81d0*/  MOV R12, R42 ;  /* 0x0000002a000c7202 */ /* 0x000fe20000000f00 */
[----:B------:R-:W-:Y:S01]  /*81e0*/  HMMA.16816.F32 R112, R8, R82, R28 ;  /* 0x000000520870723c */ /* 0x000fe2000000181c */
[----:B------:R-:W3:Y:S01]  /*81f0*/  LDSM.16.MT88.4 R28, [R210+0x2100] ;  /* 0x00210000d21c783b */ /* 0x000ee20000004200 */
[----:B------:R-:W-:-:S05]  /*8200*/  IMAD.MOV.U32 R13, RZ, RZ, R43 ;  /* 0x000000ffff0d7224 */ /* 0x000fca00078e002b */
[----:B------:R-:W-:Y:S01]  /*8210*/  IMAD.MOV.U32 R83, RZ, RZ, R94 ;  /* 0x000000ffff537224 */ /* 0x000fe200078e005e */
[----:B--2---:R-:W-:Y:S01]  /*8220*/  F2FP.PACK_AB R8, R103, R226 ;  /* 0x000000e26708723e */ /* 0x004fe200000000ff */
[----:B------:R-:W-:Y:S01]  /*8230*/  IMAD.MOV.U32 R82, RZ, RZ, R105 ;  /* 0x000000ffff527224 */ /* 0x000fe200078e0069 */
[----:B-----5:R-:W-:-:S03]  /*8240*/  F2FP.PACK_AB R10, R102, R101 ;  /* 0x00000065660a723e */ /* 0x020fc600000000ff */
[----:B------:R-:W-:Y:S02]  /*8250*/  IMAD.MOV.U32 R19, RZ, RZ, R82 ;  /* 0x000000ffff137224 */ /* 0x000fe400078e0052 */
[----:B-1----:R-:W-:Y:S02]  /*8260*/  FFMA.FTZ R4, R234, c[0x0][0x2d0], -R7 ;  /* 0x0000b400ea047a23 */ /* 0x002fe40000010807 */
[----:B------:R-:W-:Y:S02]  /*8270*/  IMAD.MOV.U32 R234, RZ, RZ, R92 ;  /* 0x000000ffffea7224 */ /* 0x000fe400078e005c */
[----:B------:R1:W-:Y:S01]  /*8280*/  MUFU.EX2 R98, R4 ;  /* 0x0000000400627308 */ /* 0x0003e20000000800 */
[----:B------:R-:W-:Y:S02]  /*8290*/  IMAD.MOV.U32 R15, RZ, RZ, R19 ;  /* 0x000000ffff0f7224 */ /* 0x000fe400078e0013 */
[----:B------:R-:W-:Y:S02]  /*82a0*/  IMAD.MOV.U32 R18, RZ, RZ, R234 ;  /* 0x000000ffff127224 */ /* 0x000fe400078e00ea */
[----:B------:R-:W-:-:S02]  /*82b0*/  IMAD.MOV.U32 R234, RZ, RZ, R120 ;  /* 0x000000ffffea7224 */ /* 0x000fc400078e0078 */
[----:B-1----:R-:W-:Y:S01]  /*82c0*/  FFMA.FTZ R4, R202, c[0x0][0x2d0], -R6 ;  /* 0x0000b400ca047a23 */ /* 0x002fe20000010806 */
[----:B------:R-:W-:-:S03]  /*82d0*/  MOV R202, R122 ;  /* 0x0000007a00ca7202 */ /* 0x000fc60000000f00 */
[----:B------:R1:W-:Y:S02]  /*82e0*/  MUFU.EX2 R94, R4 ;  /* 0x00000004005e7308 */ /* 0x0003e40000000800 */
[----:B-1----:R-:W-:Y:S02]  /*82f0*/  FFMA.FTZ R4, R205, c[0x0][0x2d0], -R6 ;  /* 0x0000b400cd047a23 */ /* 0x002fe40000010806 */
[----:B------:R-:W-:-:S04]  /*8300*/  IMAD.MOV.U32 R205, RZ, RZ, R117 ;  /* 0x000000ffffcd7224 */ /* 0x000fc800078e0075 */
[----:B------:R1:W2:Y:S01]  /*8310*/  MUFU.EX2 R93, R4 ;  /* 0x00000004005d7308 */ /* 0x0002a20000000800 */
[----:B------:R-:W-:Y:S02]  /*8320*/  IMAD.MOV.U32 R66, RZ, RZ, R205 ;  /* 0x000000ffff427224 */ /* 0x000fe400078e00cd */
[----:B------:R-:W-:Y:S02]  /*8330*/  IMAD.MOV.U32 R205, RZ, RZ, R234 ;  /* 0x000000ffffcd7224 */ /* 0x000fe400078e00ea */
[----:B------:R-:W-:Y:S02]  /*8340*/  IMAD.MOV.U32 R234, RZ, RZ, R40 ;  /* 0x000000ffffea7224 */ /* 0x000fe400078e0028 */
[--C-:B-1----:R-:W-:Y:S01]  /*8350*/  FFMA.FTZ R4, R203, c[0x0][0x2d0], -R6.reuse ;  /* 0x0000b400cb047a23 */ /* 0x102fe20000010806 */
[----:B--2---:R-:W-:Y:S02]  /*8360*/  F2FP.PACK_AB R9, R93, R94 ;  /* 0x0000005e5d09723e */ /* 0x004fe400000000ff */
[----:B------:R-:W-:Y:S01]  /*8370*/  MOV R203, R119 ;  /* 0x0000007700cb7202 */ /* 0x000fe20000000f00 */
[----:B------:R1:W-:Y:S02]  /*8380*/  MUFU.EX2 R92, R4 ;  /* 0x00000004005c7308 */ /* 0x0003e40000000800 */
[----:B-1----:R-:W-:Y:S01]  /*8390*/  FFMA.FTZ R4, R206, c[0x0][0x2d0], -R6 ;  /* 0x0000b400ce047a23 */ /* 0x002fe20000010806 */
[----:B------:R-:W-:-:S05]  /*83a0*/  MOV R206, R83 ;  /* 0x0000005300ce7202 */ /* 0x000fca0000000f00 */
[----:B------:R1:W2:Y:S01]  /*83b0*/  MUFU.EX2 R90, R4 ;  /* 0x00000004005a7308 */ /* 0x0002a20000000800 */
[----:B------:R-:W-:Y:S02]  /*83c0*/  IMAD.MOV.U32 R14, RZ, RZ, R206 ;  /* 0x000000ffff0e7224 */ /* 0x000fe400078e00ce */
[----:B------:R-:W-:Y:S02]  /*83d0*/  IMAD.MOV.U32 R206, RZ, RZ, R203 ;  /* 0x000000ffffce7224 */ /* 0x000fe400078e00cb */
[--C-:B-1----:R-:W-:Y:S01]  /*83e0*/  FFMA.FTZ R4, R241, c[0x0][0x2d0], -R7.reuse ;  /* 0x0000b400f1047a23 */ /* 0x102fe20000010807 */
[----:B--2---:R-:W-:Y:S01]  /*83f0*/  F2FP.PACK_AB R11, R90, R92 ;  /* 0x0000005c5a0b723e */ /* 0x004fe200000000ff */
[----:B------:R-:W-:Y:S01]  /*8400*/  FFMA.FTZ R7, R244, c[0x0][0x2d0], -R7 ;  /* 0x0000b400f4077a23 */ /* 0x000fe20000010807 */
[----:B------:R-:W-:Y:S01]  /*8410*/  MOV R241, R79 ;  /* 0x0000004f00f17202 */ /* 0x000fe20000000f00 */
[----:B------:R1:W-:Y:S01]  /*8420*/  MUFU.EX2 R91, R4 ;  /* 0x00000004005b7308 */ /* 0x0003e20000000800 */
[----:B------:R-:W-:-:S02]  /*8430*/  IMAD.MOV.U32 R244, RZ, RZ, R202 ;  /* 0x000000fffff47224 */ /* 0x000fc400078e00ca */
[----:B------:R-:W-:Y:S01]  /*8440*/  IMAD.MOV.U32 R202, RZ, RZ, R41 ;  /* 0x000000ffffca7224 */ /* 0x000fe200078e0029 */
[C---:B---3--:R-:W-:Y:S01]  /*8450*/  HMMA.16816.F32 R104, R8.reuse, R36, R176 ;  /* 0x000000240868723c */ /* 0x048fe200000018b0 */
[----:B------:R-:W2:Y:S03]  /*8460*/  LDSM.16.MT88.4 R40, [R210+0x2900] ;  /* 0x00290000d228783b */ /* 0x000ea60000004200 */
[----:B------:R3:W5:Y:S03]  /*8470*/  MUFU.EX2 R89, R7 ;  /* 0x0000000700597308 */ /* 0x0007660000000800 */
[----:B------:R-:W-:Y:S01]  /*8480*/  MOV R179, R77 ;  /* 0x0000004d00b37202 */ /* 0x000fe20000000f00 */
[----:B------:R-:W-:Y:S01]  /*8490*/  IMAD.MOV.U32 R77, RZ, RZ, R233 ;  /* 0x000000ffff4d7224 */ /* 0x000fe200078e00e9 */
[----:B----4-:R-:W-:Y:S01]  /*84a0*/  HMMA.16816.F32 R132, R8, R34, R132 ;  /* 0x000000220884723c */ /* 0x010fe20000001884 */
[----:B------:R-:W-:-:S02]  /*84b0*/  IMAD.MOV.U32 R233, RZ, RZ, R118 ;  /* 0x000000ffffe97224 */ /* 0x000fc400078e0076 */
[----:B-1----:R-:W-:Y:S02]  /*84c0*/  FFMA.FTZ R4, R207, c[0x0][0x2d0], -R6 ;  /* 0x0000b400cf047a23 */ /* 0x002fe40000010806 */
[----:B------:R-:W-:Y:S01]  /*84d0*/  IMAD.MOV.U32 R178, RZ, RZ, R76 ;  /* 0x000000ffffb27224 */ /* 0x000fe200078e004c */
[----:B------:R-:W-:Y:S01]  /*84e0*/  MOV R203, R233 ;  /* 0x000000e900cb7202 */ /* 0x000fe20000000f00 */
[----:B------:R1:W-:Y:S01]  /*84f0*/  MUFU.EX2 R88, R4 ;  /* 0x0000000400587308 */ /* 0x0003e20000000800 */
[----:B------:R-:W-:Y:S01]  /*8500*/  IMAD.MOV.U32 R233, RZ, RZ, R81 ;  /* 0x000000ffffe97224 */ /* 0x000fe200078e0051 */
[----:B------:R-:W-:Y:S01]  /*8510*/  HMMA.16816.F32 R116, R8, R38, R164 ;  /* 0x000000260874723c */ /* 0x000fe200000018a4 */
[----:B------:R-:W-:Y:S01]  /*8520*/  IMAD.MOV.U32 R76, RZ, RZ, R123 ;  /* 0x000000ffff4c7224 */ /* 0x000fe200078e007b */
[----:B---3--:R-:W-:Y:S01]  /*8530*/  MOV R7, R49 ;  /* 0x0000003100077202 */ /* 0x008fe20000000f00 */
[----:B------:R-:W-:Y:S02]  /*8540*/  IMAD.MOV.U32 R207, RZ, RZ, R80 ;  /* 0x000000ffffcf7224 */ /* 0x000fe400078e0050 */
[----:B------:R-:W-:Y:S01]  /*8550*/  IMAD.MOV.U32 R176, RZ, RZ, R12 ;  /* 0x000000ffffb07224 */ /* 0x000fe200078e000c */
[----:B------:R-:W-:-:S02]  /*8560*/  MOV R177, R7 ;  /* 0x0000000700b17202 */ /* 0x000fc40000000f00 */
[----:B------:R-:W-:Y:S01]  /*8570*/  HMMA.16816.F32 R120, R8, R32, R124 ;  /* 0x000000200878723c */ /* 0x000fe2000000187c */
[----:B------:R-:W-:Y:S02]  /*8580*/  F2FP.PACK_AB R164, R98, R100 ;  /* 0x0000006462a4723e */ /* 0x000fe400000000ff */
[----:B-----5:R-:W-:Y:S01]  /*8590*/  F2FP.PACK_AB R166, R89, R91 ;  /* 0x0000005b59a6723e */ /* 0x020fe200000000ff */
[----:B-1----:R-:W-:Y:S01]  /*85a0*/  FFMA.FTZ R4, R225, c[0x0][0x2d0], -R6 ;  /* 0x0000b400e1047a23 */ /* 0x002fe20000010806 */
[----:B------:R-:W-:-:S03]  /*85b0*/  MOV R225, R14 ;  /* 0x0000000e00e17202 */ /* 0x000fc60000000f00 */
[C---:B------:R-:W-:Y:S01]  /*85c0*/  HMMA.16816.F32 R136, R8.reuse, R28, R136 ;  /* 0x0000001c0888723c */ /* 0x040fe20000001888 */
[----:B------:R1:W3:Y:S07]  /*85d0*/  MUFU.EX2 R87, R4 ;  /* 0x0000000400577308 */ /* 0x0002ee0000000800 */
[C---:B------:R-:W-:Y:S08]  /*85e0*/  HMMA.16816.F32 R148, R8.reuse, R30, R148 ;  /* 0x0000001e0894723c */ /* 0x040ff00000001894 */
[----:B------:R-:W-:Y:S01]  /*85f0*/  HMMA.16816.F32 R152, R8, R20, R152 ;  /* 0x000000140898723c */ /* 0x000fe20000001898 */
[--C-:B-1----:R-:W-:Y:S01]  /*8600*/  FFMA.FTZ R4, R228, c[0x0][0x2d0], -R6.reuse ;  /* 0x0000b400e4047a23 */ /* 0x102fe20000010806 */
[----:B---3--:R-:W-:Y:S01]  /*8610*/  F2FP.PACK_AB R165, R87, R88 ;  /* 0x0000005857a5723e */ /* 0x008fe200000000ff */
[----:B------:R-:W-:-:S02]  /*8620*/  FFMA.FTZ R6, R229, c[0x0][0x2d0], -R6 ;  /* 0x0000b400e5067a23 */ /* 0x000fc40000010806 */
[----:B------:R1:W-:Y:S01]  /*8630*/  MUFU.EX2 R86, R4 ;  /* 0x0000000400567308 */ /* 0x0003e20000000800 */
[----:B------:R-:W-:Y:S02]  /*8640*/  IMAD.MOV.U32 R229, RZ, RZ, R67 ;  /* 0x000000ffffe57224 */ /* 0x000fe400078e0043 */
[----:B------:R-:W-:Y:S01]  /*8650*/  HMMA.16816.F32 R8, R8, R22, R52 ;  /* 0x000000160808723c */ /* 0x000fe20000001834 */
[----:B------:R-:W3:Y:S01]  /*8660*/  LDSM.16.MT88.4 R52, [R211+0x2900] ;  /* 0x00290000d334783b */ /* 0x000ee20000004200 */
[----:B------:R-:W-:-:S03]  /*8670*/  IMAD.MOV.U32 R228, RZ, RZ, R15 ;  /* 0x000000ffffe47224 */ /* 0x000fc600078e000f */
[----:B------:R-:W4:Y:S01]  /*8680*/  MUFU.EX2 R83, R6 ;  /* 0x0000000600537308 */ /* 0x000f220000000800 */
[----:B-1----:R-:W-:Y:S01]  /*8690*/  FFMA.FTZ R4, R199, c[0x0][0x2d0], -R2 ;  /* 0x0000b400c7047a23 */ /* 0x002fe20000010802 */
[----:B------:R-:W-:-:S06]  /*86a0*/  MOV R199, R78 ;  /* 0x0000004e00c77202 */ /* 0x000fcc0000000f00 */
[----:B------:R1:W-:Y:S01]  /*86b0*/  MUFU.EX2 R82, R4 ;  /* 0x0000000400527308 */ /* 0x0003e20000000800 */
[----:B----4-:R-:W-:-:S07]  /*86c0*/  F2FP.PACK_AB R167, R83, R86 ;  /* 0x0000005653a7723e */ /* 0x010fce00000000ff */
[C---:B------:R-:W-:Y:S01]  /*86d0*/  HMMA.16816.F32 R120, R164.reuse, R24, R120 ;  /* 0x00000018a478723c */ /* 0x040fe20000001878 */
[--C-:B-1----:R-:W-:Y:S01]  /*86e0*/  FFMA.FTZ R4, R200, c[0x0][0x2d0], -R2.reuse ;  /* 0x0000b400c8047a23 */ /* 0x102fe20000010802 */
[----:B------:R-:W-:Y:S02]  /*86f0*/  MOV R200, R18 ;  /* 0x0000001200c87202 */ /* 0x000fe40000000f00 */
[----:B------:R-:W1:Y:S01]  /*8700*/  LDSM.16.MT88.4 R16, [R209+0x2900] ;  /* 0x00290000d110783b */ /* 0x000e620000004200 */
[----:B------:R4:W-:Y:S03]  /*8710*/  MUFU.EX2 R81, R4 ;  /* 0x0000000400517308 */ /* 0x0009e60000000800 */
[C---:B------:R-:W-:Y:S08]  /*8720*/  HMMA.16816.F32 R132, R164.reuse, R26, R132 ;  /* 0x0000001aa484723c */ /* 0x040ff00000001884 */
[----:B--2---:R-:W-:Y:S01]  /*8730*/  HMMA.16816.F32 R136, R164, R40, R136 ;  /* 0x00000028a488723c */ /* 0x004fe20000001888 */
[----:B----4-:R-:W-:-:S07]  /*8740*/  FFMA.FTZ R4, R201, c[0x0][0x2d0], -R2 ;  /* 0x0000b400c9047a23 */ /* 0x010fce0000010802 */
[C---:B------:R-:W-:Y:S01]  /*8750*/  HMMA.16816.F32 R148, R164.reuse, R42, R148 ;  /* 0x0000002aa494723c */ /* 0x040fe20000001894 */
[----:B------:R-:W-:Y:S01]  /*8760*/  IMAD.MOV.U32 R201, RZ, RZ, R13 ;  /* 0x000000ffffc97224 */ /* 0x000fe200078e000d */
[----:B------:R2:W-:Y:S06]  /*8770*/  MUFU.EX2 R80, R4 ;  /* 0x0000000400507308 */ /* 0x0005ec0000000800 */
[----:B---3--:R-:W-:Y:S01]  /*8780*/  HMMA.16816.F32 R152, R164, R52, R152 ;  /* 0x00000034a498723c */ /* 0x008fe20000001898 */
[----:B--2---:R-:W-:Y:S02]  /*8790*/  FFMA.FTZ R4, R204, c[0x0][0x2d0], -R2 ;  /* 0x0000b400cc047a23 */ /* 0x004fe40000010802 */
[----:B------:R-:W-:-:S05]  /*87a0*/  IMAD.MOV.U32 R204, RZ, RZ, R50 ;  /* 0x000000ffffcc7224 */ /* 0x000fca00078e0032 */
[C---:B-1----:R-:W-:Y:S01]  /*87b0*/  HMMA.16816.F32 R104, R164.reuse, R16, R104 ;  /* 0x00000010a468723c */ /* 0x042fe20000001868 */
[----:B------:R1:W2:Y:S07]  /*87c0*/  MUFU.EX2 R79, R4 ;  /* 0x00000004004f7308 */ /* 0x0002ae0000000800 */
[C---:B------:R-:W-:Y:S08]  /*87d0*/  HMMA.16816.F32 R116, R164.reuse, R18, R116 ;  /* 0x00000012a474723c */ /* 0x040ff00000001874 */
[----:B------:R-:W-:Y:S01]  /*87e0*/  HMMA.16816.F32 R164, R164, R54, R8 ;  /* 0x00000036a4a4723c */ /* 0x000fe20000001808 */
[----:B-1----:R-:W-:Y:S01]  /*87f0*/  FFMA.FTZ R4, R193, c[0x0][0x2d0], -R0 ;  /* 0x0000b400c1047a23 */ /* 0x002fe20000010800 */
[----:B------:R-:W-:-:S02]  /*8800*/  MOV R193, R51 ;  /* 0x0000003300c17202 */ /* 0x000fc40000000f00 */
[----:B--2---:R-:W-:Y:S01]  /*8810*/  F2FP.PACK_AB R6, R79, R80 ;  /* 0x000000504f06723e */ /* 0x004fe200000000ff */
[----:B------:R1:W-:Y:S02]  /*8820*/  MUFU.EX2 R49, R4 ;  /* 0x0000000400317308 */ /* 0x0003e40000000800 */
[----:B------:R-:W-:Y:S02]  /*8830*/  FFMA.FTZ R8, R240, c[0x0][0x2d0], -R2 ;  /* 0x0000b400f0087a23 */ /* 0x000fe40000010802 */
[----:B-1----:R-:W-:Y:S02]  /*8840*/  FFMA.FTZ R4, R194, c[0x0][0x2d0], -R0 ;  /* 0x0000b400c2047a23 */ /* 0x002fe40000010800 */
[----:B------:R-:W-:Y:S02]  /*8850*/  IMAD.MOV.U32 R194, RZ, RZ, R76 ;  /* 0x000000ffffc27224 */ /* 0x000fe400078e004c */
[----:B------:R1:W2:Y:S02]  /*8860*/  MUFU.EX2 R64, R4 ;  /* 0x0000000400407308 */ /* 0x0002a40000000800 */
[----:B-1----:R-:W-:-:S02]  /*8870*/  FFMA.FTZ R4, R195, c[0x0][0x2d0], -R0 ;  /* 0x0000b400c3047a23 */ /* 0x002fc40000010800 */
[----:B------:R-:W-:-:S04]  /*8880*/  IMAD.MOV.U32 R195, RZ, RZ, R207 ;  /* 0x000000ffffc37224 */ /* 0x000fc800078e00cf */
[----:B------:R1:W-:Y:S01]  /*8890*/  MUFU.EX2 R51, R4 ;  /* 0x0000000400337308 */ /* 0x0003e20000000800 */
[----:B------:R-:W-:-:S07]  /*88a0*/  IMAD.MOV.U32 R207, RZ, RZ, R65 ;  /* 0x000000ffffcf7224 */ /* 0x000fce00078e0041 */
[----:B------:R3:W-:Y:S01]  /*88b0*/  MUFU.EX2 R65, R8 ;  /* 0x0000000800417308 */ /* 0x0007e20000000800 */
[----:B-1----:R-:W-:Y:S02]  /*88c0*/  FFMA.FTZ R4, R196, c[0x0][0x2d0], -R0 ;  /* 0x0000b400c4047a23 */ /* 0x002fe40000010800 */
[----:B------:R-:W-:Y:S01]  /*88d0*/  IMAD.MOV.U32 R196, RZ, RZ, R5 ;  /* 0x000000ffffc47224 */ /* 0x000fe200078e0005 */
[----:B--2---:R-:W-:-:S04]  /*88e0*/  F2FP.PACK_AB R5, R64, R49 ;  /* 0x000000314005723e */ /* 0x004fc800000000ff */
[----:B------:R1:W2:Y:S01]  /*88f0*/  MUFU.EX2 R50, R4 ;  /* 0x0000000400327308 */ /* 0x0002a20000000800 */
[----:B---3--:R-:W-:Y:S01]  /*8900*/  FFMA.FTZ R8, R239, c[0x0][0x2d0], -R2 ;  /* 0x0000b400ef087a23 */ /* 0x008fe20000010802 */
[----:B-1----:R-:W-:Y:S02]  /*8910*/  F2FP.PACK_AB R4, R81, R82 ;  /* 0x000000525104723e */ /* 0x002fe400000000ff */
[----:B--2---:R-:W-:-:S07]  /*8920*/  F2FP.PACK_AB R7, R50, R51 ;  /* 0x000000333207723e */ /* 0x004fce00000000ff */
[C---:B------:R-:W-:Y:S07]  /*8930*/  HMMA.16816.F32 R108, R4.reuse, R168, R108 ;  /* 0x000000a8046c723c */ /* 0x040fee000000186c */
[----:B------:R-:W-:Y:S01]  /*8940*/  IMAD.MOV.U32 R169, RZ, RZ, R244 ;  /* 0x000000ffffa97224 */ /* 0x000fe200078e00f4 */
[----:B------:R-:W-:Y:S01]  /*8950*/  MOV R244, R66 ;  /* 0x0000004200f47202 */ /* 0x000fe20000000f00 */
[----:B------:R-:W-:Y:S01]  /*8960*/  IMAD.MOV.U32 R168, RZ, RZ, R77 ;  /* 0x000000ffffa87224 */ /* 0x000fe200078e004d */
[----:B------:R1:W-:Y:S01]  /*8970*/  MUFU.EX2 R66, R8 ;  /* 0x0000000800427308 */ /* 0x0003e20000000800 */
[C---:B------:R-:W-:Y:S08]  /*8980*/  HMMA.16816.F32 R124, R4.reuse, R160, R44 ;  /* 0x000000a0047c723c */ /* 0x040ff0000000182c */
[----:B------:R-:W-:Y:S01]  /*8990*/  HMMA.16816.F32 R112, R4, R170, R112 ;  /* 0x000000aa0470723c */ /* 0x000fe20000001870 */
[----:B-1----:R-:W-:-:S06]  /*89a0*/  FFMA.FTZ R8, R236, c[0x0][0x2d0], -R2 ;  /* 0x0000b400ec087a23 */ /* 0x002fcc0000010802 */
[----:B------:R-:W-:Y:S01]  /*89b0*/  MOV R171, R48 ;  /* 0x0000003000ab7202 */ /* 0x000fe20000000f00 */
[C---:B------:R-:W-:Y:S01]  /*89c0*/  HMMA.16816.F32 R12, R4.reuse, R172, R60 ;  /* 0x000000ac040c723c */ /* 0x040fe2000000183c */
[----:B------:R1:W-:Y:S07]  /*89d0*/  MUFU.EX2 R67, R8 ;  /* 0x0000000800437308 */ /* 0x0003ee0000000800 */
        /* <DEDUP_REMOVED lines=14> */
[----:B-1----:R-:W-:-:S06]  /*8ac0*/  FFMA.FTZ R8, R188, c[0x0][0x2d0], -R0 ;  /* 0x0000b400bc087a23 */ /* 0x002fcc0000010800 */
[----:B------:R1:W-:Y:S02]  /*8ad0*/  MUFU.EX2 R47, R8 ;  /* 0x00000008002f7308 */ /* 0x0003e40000000800 */
[----:B-1----:R-:W-:-:S06]  /*8ae0*/  FFMA.FTZ R8, R187, c[0x0][0x2d0], -R0 ;  /* 0x0000b400bb087a23 */ /* 0x002fcc0000010800 */
[----:B------:R1:W3:Y:S02]  /*8af0*/  MUFU.EX2 R48, R8 ;  /* 0x0000000800307308 */ /* 0x0002e40000000800 */
[--C-:B-1----:R-:W-:Y:S02]  /*8b00*/  FFMA.FTZ R8, R242, c[0x0][0x2d0], -R2.reuse ;  /* 0x0000b400f2087a23 */ /* 0x102fe40000010802 */
[----:B------:R-:W-:-:S04]  /*8b10*/  FFMA.FTZ R2, R243, c[0x0][0x2d0], -R2 ;  /* 0x0000b400f3027a23 */ /* 0x000fc80000010802 */
[----:B------:R1:W-:Y:S02]  /*8b20*/  MUFU.EX2 R60, R8 ;  /* 0x00000008003c7308 */ /* 0x0003e40000000800 */
[----:B-1----:R-:W-:Y:S06]  /*8b30*/  HMMA.16816.F32 R8, R4, R174, R56 ;  /* 0x000000ae0408723c */ /* 0x002fec0000001838 */
[----:B------:R1:W4:Y:S01]  /*8b40*/  MUFU.EX2 R56, R2 ;  /* 0x0000000200387308 */ /* 0x0003220000000800 */
[----:B------:R-:W-:Y:S02]  /*8b50*/  F2FP.PACK_AB R4, R66, R65 ;  /* 0x000000414204723e */ /* 0x000fe400000000ff */
[----:B------:R-:W-:-:S02]  /*8b60*/  F2FP.PACK_AB R6, R76, R67 ;  /* 0x000000434c06723e */ /* 0x000fc400000000ff */
[----:B--2---:R-:W-:Y:S02]  /*8b70*/  F2FP.PACK_AB R5, R45, R44 ;  /* 0x0000002c2d05723e */ /* 0x004fe400000000ff */
[----:B---3--:R-:W-:Y:S01]  /*8b80*/  F2FP.PACK_AB R7, R48, R47 ;  /* 0x0000002f3007723e */ /* 0x008fe200000000ff */
[----:B-1----:R-:W-:Y:S01]  /*8b90*/  FFMA.FTZ R2, R190, c[0x0][0x2d0], -R0 ;  /* 0x0000b400be027a23 */ /* 0x002fe20000010800 */
[----:B----4-:R-:W-:-:S05]  /*8ba0*/  F2FP.PACK_AB R162, R56, R60 ;  /* 0x0000003c38a2723e */ /* 0x010fca00000000ff */
[C---:B------:R-:W-:Y:S01]  /*8bb0*/  HMMA.16816.F32 R108, R4.reuse, R36, R108 ;  /* 0x00000024046c723c */ /* 0x040fe2000000186c */
[----:B------:R1:W-:Y:S07]  /*8bc0*/  MUFU.EX2 R46, R2 ;  /* 0x00000002002e7308 */ /* 0x0003ee0000000800 */
[C---:B------:R-:W-:Y:S08]  /*8bd0*/  HMMA.16816.F32 R124, R4.reuse, R32, R124 ;  /* 0x00000020047c723c */ /* 0x040ff0000000187c */
[----:B------:R-:W-:Y:S01]  /*8be0*/  HMMA.16816.F32 R112, R4, R38, R112 ;  /* 0x000000260470723c */ /* 0x000fe20000001870 */
[----:B-1----:R-:W-:-:S04]  /*8bf0*/  FFMA.FTZ R2, R192, c[0x0][0x2d0], -R0 ;  /* 0x0000b400c0027a23 */ /* 0x002fc80000010800 */
[----:B------:R1:W2:Y:S03]  /*8c00*/  MUFU.EX2 R37, R2 ;  /* 0x0000000200257308 */ /* 0x0002a60000000800 */
[C---:B------:R-:W-:Y:S08]  /*8c10*/  HMMA.16816.F32 R128, R4.reuse, R34, R128 ;  /* 0x000000220480723c */ /* 0x040ff00000001880 */
[----:B------:R-:W-:Y:S01]  /*8c20*/  HMMA.16816.F32 R140, R4, R28, R140 ;  /* 0x0000001c048c723c */ /* 0x000fe2000000188c */
[--C-:B-1----:R-:W-:Y:S01]  /*8c30*/  FFMA.FTZ R2, R191, c[0x0][0x2d0], -R0.reuse ;  /* 0x0000b400bf027a23 */ /* 0x102fe20000010800 */
[----:B--2---:R-:W-:Y:S01]  /*8c40*/  F2FP.PACK_AB R161, R37, R46 ;  /* 0x0000002e25a1723e */ /* 0x004fe200000000ff */
[----:B------:R-:W-:-:S05]  /*8c50*/  FFMA.FTZ R0, R189, c[0x0][0x2d0], -R0 ;  /* 0x0000b400bd007a23 */ /* 0x000fca0000010800 */
[C---:B------:R-:W-:Y:S01]  /*8c60*/  HMMA.16816.F32 R144, R4.reuse, R30, R144 ;  /* 0x0000001e0490723c */ /* 0x040fe20000001890 */
[----:B------:R1:W-:Y:S07]  /*8c70*/  MUFU.EX2 R36, R2 ;  /* 0x0000000200247308 */ /* 0x0003ee0000000800 */
[C---:B------:R-:W-:Y:S01]  /*8c80*/  HMMA.16816.F32 R12, R4.reuse, R20, R12 ;  /* 0x00000014040c723c */ /* 0x040fe2000000180c */
[----:B------:R2:W3:Y:S07]  /*8c90*/  MUFU.EX2 R32, R0 ;  /* 0x0000000000207308 */ /* 0x0004ee0000000800 */
[----:B------:R-:W-:Y:S01]  /*8ca0*/  HMMA.16816.F32 R8, R4, R22, R8 ;  /* 0x000000160408723c */ /* 0x000fe20000001808 */
[----:B-1----:R-:W-:-:S04]  /*8cb0*/  FADD.FTZ R2, R196, R169 ;  /* 0x000000a9c4027221 */ /* 0x002fc80000010000 */
[----:B------:R-:W-:Y:S02]  /*8cc0*/  FADD.FTZ R2, R194, R2 ;  /* 0x00000002c2027221 */ /* 0x000fe40000010000 */
[----:B------:R-:W-:Y:S02]  /*8cd0*/  FADD.FTZ R6, R252, R250 ;  /* 0x000000fafc067221 */ /* 0x000fe40000010000 */
[----:B--2---:R-:W-:Y:S01]  /*8ce0*/  FADD.FTZ R0, R168, R171 ;  /* 0x000000aba8007221 */ /* 0x004fe20000010000 */
[----:B---3--:R-:W-:Y:S01]  /*8cf0*/  F2FP.PACK_AB R163, R32, R36 ;  /* 0x0000002420a3723e */ /* 0x008fe200000000ff */
        /* <DEDUP_REMOVED lines=96> */
[----:B------:R-:W-:-:S02]  /*9300*/  FADD.FTZ R0, R32, R0 ;  /* 0x0000000020007221 */ /* 0x000fc40000010000 */
[----:B------:R-:W-:Y:S01]  /*9310*/  IMAD.U32 R225, RZ, RZ, UR13 ;  /* 0x0000000dffe17e24 */ /* 0x000fe2000f8e00ff */
[----:B------:R1:W-:Y:S04]  /*9320*/  STL [R1+0x14], R4 ;  /* 0x0000140401007387 */ /* 0x0003e80000100800 */
[----:B------:R1:W-:Y:S04]  /*9330*/  STL [R1+0x18], R2 ;  /* 0x0000180201007387 */ /* 0x0003e80000100800 */
[----:B------:R1:W-:Y:S01]  /*9340*/  STL [R1+0x1c], R0 ;  /* 0x00001c0001007387 */ /* 0x0003e20000100800 */
[----:B------:R-:W-:Y:S05]  /*9350*/  @P0 BRA `(.L_x_258) ;  /* 0x0000015000000947 */ /* 0x000fea0003800000 */
[----:B------:R-:W-:Y:S01]  /*9360*/  ISETP.LT.AND P0, PT, RZ, UR14, PT ;  /* 0x0000000eff007c0c */ /* 0x000fe2000bf01270 */
        /* <DEDUP_REMOVED lines=11> */
.L_x_259:
[----:B------:R-:W-:Y:S02]  /*9420*/  UISETP.NE.AND UP2, UPT, UR5, 0x1, UPT ;  /* 0x000000010500788c */ /* 0x000fe4000bf45270 */
[----:B------:R-:W-:Y:S02]  /*9430*/  ULDC.64 UR14, c[0x0][0x330] ;  /* 0x0000cc00000e7ab9 */ /* 0x000fe40000000a00 */
[----:B------:R-:W-:-:S07]  /*9440*/  UIMAD.WIDE.U32 UR16, UR11, UR14, URZ ;  /* 0x0000000e0b1072a5 */ /* 0x000fce000f8e003f */
[----:B------:R-:W-:Y:S02]  /*9450*/  @UP2 UMOV UR13, UR17 ;  /* 0x00000011000d2c82 */ /* 0x000fe40008000000 */
[----:B------:R-:W-:-:S03]  /*9460*/  @UP2 USHF.R.U32.HI UR11, URZ, UR15, UR13 ;  /* 0x0000000f3f0b2299 */ /* 0x000fc6000801160d */
.L_x_260:
[----:B------:R-:W-:Y:S02]  /*9470*/  ULDC UR13, c[0x0][0x32c] ;  /* 0x0000cb00000d7ab9 */ /* 0x000fe40000000800 */
[----:B------:R-:W-:-:S04]  /*9480*/  UIMAD UR13, UR11, UR5, UR13 ;  /* 0x000000050b0d72a4 */ /* 0x000fc8000f8e020d */
[----:B------:R-:W-:-:S04]  /*9490*/  UISETP.LT.AND UP2, UPT, UR6, UR13, UPT ;  /* 0x0000000d0600728c */ /* 0x000fc8000bf41270 */
[----:B------:R-:W-:-:S04]  /*94a0*/  USEL UR6, UR6, UR13, UP2 ;  /* 0x0000000d06067287 */ /* 0x000fc80009000000 */
.L_x_258:
[----:B------:R-:W-:-:S07]  /*94b0*/  UIMAD.WIDE UR14, UR6, 0x2aaaaaab, URZ ;  /* 0x2aaaaaab060e78a5 */ /* 0x000fce000f8e023f */
[----:B------:R-:W-:Y:S02]  /*94c0*/  UMOV UR11, UR15 ;  /* 0x0000000f000b7c82 */ /* 0x000fe40008000000 */
[----:B------:R-:W-:-:S04]  /*94d0*/  USHF.R.U32.HI UR5, URZ, 0x1f, UR11 ;  /* 0x0000001f3f057899 */ /* 0x000fc8000801160b */
[----:B------:R-:W-:-:S04]  /*94e0*/  ULEA.HI.SX32 UR5, UR11, UR5, 0x1c ;  /* 0x000000050b057291 */ /* 0x000fc8000f8fe23f */
[----:B------:R-:W-:-:S04]  /*94f0*/  UISETP.LT.AND UP2, UPT, UR4, UR5, UPT ;  /* 0x000000050400728c */ /* 0x000fc8000bf41270 */
[----:B------:R-:W-:-:S06]  /*9500*/  USEL UR5, UR4, UR5, !UP2 ;  /* 0x0000000504057287 */ /* 0x000fcc000d000000 */
[----:B------:R-:W-:-:S13]  /*9510*/  ISETP.GE.AND P0, PT, R225, UR5, PT ;  /* 0x00000005e1007c0c */ /* 0x000fda000bf06270 */
[----:B------:R-:W-:Y:S05]  /*9520*/  @!P0 BRA `(.L_x_261) ;  /* 0x0000680000008947 */ /* 0x000fea0003800000 */
[----:B-1----:R-:W2:Y:S01]  /*9530*/  LDL R0, [R1+0x24] ;  /* 0x0000240001007983 */ /* 0x002ea20000100800 */
        /* <DEDUP_REMOVED lines=9> */
.L_x_278:
[----:B------:R-:W-:Y:S04]  /*95d0*/  DEPBAR.LE SB0, 0x0 ;  /* 0x000080000000791a */ /* 0x000fe80000000000 */
[----:B------:R-:W-:Y:S01]  /*95e0*/  BAR.SYNC.DEFER_BLOCKING 0x0 ;  /* 0x0000000000007b1d */ /* 0x000fe20000010000 */
[C---:B------:R-:W-:Y:S02]  /*95f0*/  ISETP.LT.AND P2, PT, R225.reuse, UR4, PT ;  /* 0x00000004e1007c0c */ /* 0x040fe4000bf41270 */
[C---:B------:R-:W-:Y:S02]  /*9600*/  ISETP.GT.AND P4, PT, R225.reuse, UR4, PT ;  /* 0x00000004e1007c0c */ /* 0x040fe4000bf84270 */
[----:B------:R-:W-:Y:S02]  /*9610*/  MOV R228, c[0x0][0x1e0] ;  /* 0x0000780000e47a02 */ /* 0x000fe40000000f00 */
[----:B------:R-:W-:Y:S07]  /*9620*/  MOV R230, c[0x0][0x1e4] ;  /* 0x0000790000e67a02 */ /* 0x000fee0000000f00 */
[----:B-1----:R-:W-:Y:S05]  /*9630*/  @!P2 SHF.R.S32.HI R0, RZ, 0x1f, R225 ;  /* 0x0000001fff00a819 */ /* 0x002fea00000114e1 */
[----:B------:R-:W-:Y:S04]  /*9640*/  @!P2 IMAD R0, R0, c[0x0][0x208], RZ ;  /* 0x000082000000aa24 */ /* 0x000fe800078e02ff */
[C---:B------:R-:W-:Y:S01]  /*9650*/  @!P2 IMAD R0, R225.reuse, c[0x0][0x20c], R0 ;  /* 0x00008300e100aa24 */ /* 0x040fe200078e0200 */
[----:B------:R-:W-:Y:S08]  /*9660*/  LDSM.16.M88.4 R96, [R215+0x6100] ;  /* 0x00610000d760783b */ /* 0x000ff00000000200 */
[----:B------:R-:W1:Y:S08]  /*9670*/  LDSM.16.M88.4 R16, [R208+0x3100] ;  /* 0x00310000d010783b */ /* 0x000e700000000200 */
[----:B------:R-:W2:Y:S08]  /*9680*/  LDSM.16.M88.4 R92, [R215+0x8100] ;  /* 0x00810000d75c783b */ /* 0x000eb00000000200 */
[----:B------:R-:W3:Y:S06]  /*9690*/  LDL.64 R194, [R1+0x38] ;  /* 0x0000380001c27983 */ /* 0x000eec0000100a00 */
[----:B------:R-:W3:Y:S06]  /*96a0*/  LDL.64 R2, [R1+0x40] ;  /* 0x0000400001027983 */ /* 0x000eec0000100a00 */
[----:B------:R-:W4:Y:S08]  /*96b0*/  LDSM.16.M88.4 R32, [R208+0x3900] ;  /* 0x00390000d020783b */ /* 0x000f300000000200 */
[----:B------:R-:W5:Y:S08]  /*96c0*/  LDSM.16.M88.4 R48, [R208+0x4100] ;  /* 0x00410000d030783b */ /* 0x000f700000000200 */
[----:B------:R-:W1:Y:S08]  /*96d0*/  LDSM.16.M88.4 R64, [R208+0x4900] ;  /* 0x00490000d040783b */ /* 0x000e700000000200 */
[----:B------:R-:W1:Y:S08]  /*96e0*/  LDSM.16.M88.4 R80, [R208+0x5100] ;  /* 0x00510000d050783b */ /* 0x000e700000000200 */
[----:B------:R-:W1:Y:S08]  /*96f0*/  LDSM.16.M88.4 R168, [R208+0x5900] ;  /* 0x00590000d0a8783b */ /* 0x000e700000000200 */
[----:B------:R-:W-:Y:S08]  /*9700*/  LDSM.16.M88.4 R172, [R218+0x6100] ;  /* 0x00610000daac783b */ /* 0x000ff00000000200 */
[----:B------:R-:W2:Y:S08]  /*9710*/  LDSM.16.M88.4 R176, [R219] ;  /* 0x00000000dbb0783b */ /* 0x000eb00000000200 */
[----:B------:R-:W4:Y:S08]  /*9720*/  LDSM.16.M88.4 R180, [R218+0x8100] ;  /* 0x00810000dab4783b */ /* 0x000f300000000200 */
[----:B------:R-:W3:Y:S08]  /*9730*/  LDSM.16.M88.4 R184, [R224] ;  /* 0x00000000e0b8783b */ /* 0x000ef00000000200 */
[----:B------:R-:W3:Y:S06]  /*9740*/  LDL.64 R248, [R1+0x28] ;  /* 0x0000280001f87983 */ /* 0x000eec0000100a00 */
[----:B------:R-:W3:Y:S08]  /*9750*/  LDSM.16.M88.4 R188, [R223] ;  /* 0x00000000dfbc783b */ /* 0x000ef00000000200 */
[----:B------:R-:W3:Y:S01]  /*9760*/  LDL.64 R242, [R1+0x30] ;  /* 0x0000300001f27983 */ /* 0x000ee20000100a00 */
        /* <DEDUP_REMOVED lines=8> */
[-C--:B-----5:R-:W-:Y:S08]  /*97f0*/  HMMA.16816.F32 R36, R96, R48.reuse, RZ ;  /* 0x000000306024723c */ /* 0x0a0ff000000018ff */
        /* <DEDUP_REMOVED lines=31> */
[----:B------:R-:W-:Y:S02]  /*99f0*/  @!P2 LEA.HI.X R193, R2, c[0x0][0x1fc], R0, 0x1, P1 ;  /* 0x00007f0002c1aa11 */ /* 0x000fe400008f0c00 */
[----:B------:R-:W-:Y:S02]  /*9a00*/  @P4 IADD3 R0, R225, -0x1, RZ ;  /* 0xffffffffe1004810 */ /* 0x000fe40007ffe0ff */
        /* <DEDUP_REMOVED lines=23> */
[----:B------:R5:W-:Y:S03]  /*9b80*/  @!P2 LDGSTS.E.BYPASS.LTC128B.128 [R227+0x1900], [R168.64], !P3 ;  /* 0x01900000a8e3afae */ /* 0x000be6000d901d68 */
[----:B------:R-:W-:Y:S02]  /*9b90*/  @!P2 IADD3.X R3, R169, UR8, RZ, P1, !PT ;  /* 0x00000008a903ac10 */ /* 0x000fe40008ffe4ff */
[----:B----4-:R-:W-:Y:S02]  /*9ba0*/  @!P2 IADD3 R192, P0, R2, UR9, RZ ;  /* 0x0000000902c0ac10 */ /* 0x010fe4000ff1e0ff */
[-C--:B--2---:R-:W-:Y:S01]  /*9bb0*/  HMMA.16816.F32 R68, R172, R176.reuse, R68 ;  /* 0x000000b0ac44723c */ /* 0x084fe20000001844 */
[----:B------:R2:W-:Y:S03]  /*9bc0*/  @!P2 LDGSTS.E.BYPASS.LTC128B.128 [R227+0x2100], [R2.64], !P3 ;  /* 0x0210000002e3afae */ /* 0x0005e6000d901d68 */
[----:B------:R-:W-:Y:S04]  /*9bd0*/  @!P2 IADD3.X R193, R3, UR8, RZ, P0, !PT ;  /* 0x0000000803c1ac10 */ /* 0x000fe800087fe4ff */
[C---:B------:R-:W-:Y:S01]  /*9be0*/  HMMA.16816.F32 R72, R180.reuse, R176, R72 ;  /* 0x000000b0b448723c */ /* 0x040fe20000001848 */
[----:B------:R4:W-:Y:S07]  /*9bf0*/  @!P2 LDGSTS.E.BYPASS.LTC128B.128 [R227+0x2900], [R192.64], !P3 ;  /* 0x02900000c0e3afae */ /* 0x0009ee000d901d68 */
[-C--:B------:R-:W-:Y:S01]  /*9c00*/  HMMA.16816.F32 R76, R180, R178.reuse, R76 ;  /* 0x000000b2b44c723c */ /* 0x080fe2000000184c */
[----:B-1----:R-:W-:Y:S07]  /*9c10*/  LDSM.16.M88.4 R188, [R214+0x3100] ;  /* 0x00310000d6bc783b */ /* 0x002fee0000000200 */
[C---:B------:R-:W-:Y:S01]  /*9c20*/  HMMA.16816.F32 R80, R172.reuse, R178, R80 ;  /* 0x000000b2ac50723c */ /* 0x040fe20000001850 */
[----:B------:R-:W0:Y:S03]  /*9c30*/  LDGDEPBAR ;  /* 0x00000000000079af */ /* 0x000e260000000000 */
[----:B--2---:R-:W-:Y:S02]  /*9c40*/  @P4 SHF.R.S32.HI R2, RZ, 0x1f, R0 ;  /* 0x0000001fff024819 */ /* 0x004fe40000011400 */
[----:B------:R-:W-:Y:S02]  /*9c50*/  @P4 MOV R3, R249 ;  /* 0x000000f900034202 */ /* 0x000fe40000000f00 */
[-C--:B---3--:R-:W-:Y:S01]  /*9c60*/  HMMA.16816.F32 R84, R172, R184.reuse, R84 ;  /* 0x000000b8ac54723c */ /* 0x088fe20000001854 */
[----:B-----5:R-:W1:Y:S03]  /*9c70*/  LDSM.16.M88.4 R168, [R216+0x6100] ;  /* 0x00610000d8a8783b */ /* 0x020e660000000200 */
[----:B------:R-:W-:Y:S04]  /*9c80*/  @P4 IMAD R2, R2, c[0x0][0x1e0], RZ ;  /* 0x0000780002024a24 */ /* 0x000fe800078e02ff */
[C---:B------:R-:W-:Y:S01]  /*9c90*/  HMMA.16816.F32 R88, R180.reuse, R184, R88 ;  /* 0x000000b8b458723c */ /* 0x040fe20000001858 */
[----:B----4-:R-:W2:Y:S03]  /*9ca0*/  LDSM.16.M88.4 R192, [R216+0x8100] ;  /* 0x00810000d8c0783b */ /* 0x010ea60000000200 */
[----:B------:R-:W-:Y:S04]  /*9cb0*/  @P4 IMAD R2, R0, c[0x0][0x1e4], R2 ;  /* 0x0000790000024a24 */ /* 0x000fe800078e0202 */
[-C--:B------:R-:W-:Y:S01]  /*9cc0*/  HMMA.16816.F32 R92, R180, R186.reuse, R92 ;  /* 0x000000bab45c723c */ /* 0x080fe2000000185c */
[----:B------:R-:W3:Y:S07]  /*9cd0*/  LDSM.16.M88.4 R196, [R214+0x3900] ;  /* 0x00390000d6c4783b */ /* 0x000eee0000000200 */
[----:B------:R-:W-:Y:S01]  /*9ce0*/  HMMA.16816.F32 R96, R172, R186, R96 ;  /* 0x000000baac60723c */ /* 0x000fe20000001860 */
[----:B------:R-:W4:Y:S08]  /*9cf0*/  LDSM.16.M88.4 R200, [R214+0x4100] ;  /* 0x00410000d6c8783b */ /* 0x000f300000000200 */
[----:B------:R-:W5:Y:S08]  /*9d00*/  LDSM.16.M88.4 R176, [R214+0x4900] ;  /* 0x00490000d6b0783b */ /* 0x000f700000000200 */
        /* <DEDUP_REMOVED lines=17> */
[-C--:B-----5:R-:W-:Y:S08]  /*9e20*/  HMMA.16816.F32 R52, R168, R176.reuse, R52 ;  /* 0x000000b0a834723c */ /* 0x0a0ff00000001834 */
        /* <DEDUP_REMOVED lines=33> */
[----:B------:R4:W1:Y:S01]  /*a040*/  MUFU.TANH R229, R7 ;  /* 0x0000000700e57308 */ /* 0x0008620000002400 */
[----:B------:R-:W-:Y:S09]  /*a050*/  FMUL.FTZ R19, R19, c[0x0][0x320] ;  /* 0x0000c80013137a20 */ /* 0x000ff20000410000 */
[----:B------:R-:W1:Y:S10]  /*a060*/  MUFU.TANH R247, R8 ;  /* 0x0000000800f77308 */ /* 0x000e740000002400 */
[----:B------:R-:W1:Y:S01]  /*a070*/  MUFU.TANH R240, R9 ;  /* 0x0000000900f07308 */ /* 0x000e620000002400 */
[----:B----4-:R-:W4:Y:S09]  /*a080*/  LDSM.16.M88.4 R4, [R213+0x800] ;  /* 0x00080000d504783b */ /* 0x010f320000000200 */
[----:B------:R-:W1:Y:S10]  /*a090*/  MUFU.TANH R251, R10 ;  /* 0x0000000a00fb7308 */ /* 0x000e740000002400 */
[----:B------:R5:W1:Y:S10]  /*a0a0*/  MUFU.TANH R250, R11 ;  /* 0x0000000b00fa7308 */ /* 0x000a740000002400 */
[----:B------:R-:W1:Y:S10]  /*a0b0*/  MUFU.TANH R238, R12 ;  /* 0x0000000c00ee7308 */ /* 0x000e740000002400 */
[----:B------:R-:W1:Y:S01]  /*a0c0*/  MUFU.TANH R237, R13 ;  /* 0x0000000d00ed7308 */ /* 0x000e620000002400 */
[----:B-----5:R-:W5:Y:S01]  /*a0d0*/  LDSM.16.M88.4 R8, [R213+0x1000] ;  /* 0x00100000d508783b */ /* 0x020f620000000200 */
[-C--:B----4-:R-:W-:Y:S08]  /*a0e0*/  HMMA.16816.F32 R20, R172, R4.reuse, R20 ;  /* 0x00000004ac14723c */ /* 0x090ff00000001814 */
[----:B------:R-:W4:Y:S01]  /*a0f0*/  MUFU.TANH R245, R14 ;  /* 0x0000000e00f57308 */ /* 0x000f220000002400 */
[C---:B------:R-:W-:Y:S09]  /*a100*/  HMMA.16816.F32 R24, R188.reuse, R4, R24 ;  /* 0x00000004bc18723c */ /* 0x040ff20000001818 */
[----:B------:R-:W1:Y:S01]  /*a110*/  MUFU.TANH R244, R15 ;  /* 0x0000000f00f47308 */ /* 0x000e620000002400 */
[-C--:B------:R-:W-:Y:S08]  /*a120*/  HMMA.16816.F32 R28, R188, R6.reuse, R28 ;  /* 0x00000006bc1c723c */ /* 0x080ff0000000181c */
[C---:B------:R-:W-:Y:S01]  /*a130*/  HMMA.16816.F32 R32, R172.reuse, R6, R32 ;  /* 0x00000006ac20723c */ /* 0x040fe20000001820 */
[----:B------:R-:W1:Y:S01]  /*a140*/  MUFU.TANH R16, R16 ;  /* 0x0000001000107308 */ /* 0x000e620000002400 */
[----:B------:R-:W1:Y:S02]  /*a150*/  LDSM.16.M88.4 R4, [R213+0x1800] ;  /* 0x00180000d504783b */ /* 0x000e640000000200 */
[----:B------:R-:W-:Y:S02]  /*a160*/  FMUL.FTZ R20, R20, c[0x0][0x320] ;  /* 0x0000c80014147a20 */ /* 0x000fe40000410000 */
[----:B------:R-:W-:Y:S02]  /*a170*/  FMUL.FTZ R21, R21, c[0x0][0x320] ;  /* 0x0000c80015157a20 */ /* 0x000fe40000410000 */
[----:B------:R-:W-:Y:S03]  /*a180*/  FMUL.FTZ R27, R27, c[0x0][0x320] ;  /* 0x0000c8001b1b7a20 */ /* 0x000fe60000410000 */
[----:B------:R-:W1:Y:S01]  /*a190*/  MUFU.TANH R17, R17 ;  /* 0x0000001100117308 */ /* 0x000e620000002400 */
[----:B------:R-:W-:Y:S02]  /*a1a0*/  FMUL.FTZ R22, R22, c[0x0][0x320] ;  /* 0x0000c80016167a20 */ /* 0x000fe40000410000 */
[----:B------:R-:W-:Y:S01]  /*a1b0*/  FMUL.FTZ R23, R23, c[0x0][0x320] ;  /* 0x0000c80017177a20 */ /* 0x000fe20000410000 */
[-C--:B-----5:R-:W-:Y:S03]  /*a1c0*/  HMMA.16816.F32 R36, R172, R8.reuse, R36 ;  /* 0x00000008ac24723c */ /* 0x0a0fe60000001824 */
[----:B------:R-:W-:Y:S02]  /*a1d0*/  FMUL.FTZ R28, R28, c[0x0][0x320] ;  /* 0x0000c8001c1c7a20 */ /* 0x000fe40000410000 */
[----:B------:R-:W-:Y:S01]  /*a1e0*/  FMUL.FTZ R29, R29, c[0x0][0x320] ;  /* 0x0000c8001d1d7a20 */ /* 0x000fe20000410000 */
[----:B------:R5:W1:Y:S01]  /*a1f0*/  MUFU.TANH R234, R27 ;  /* 0x0000001b00ea7308 */ /* 0x000a620000002400 */
[----:B------:R-:W-:Y:S01]  /*a200*/  FMUL.FTZ R30, R30, c[0x0][0x320] ;  /* 0x0000c8001e1e7a20 */ /* 0x000fe20000410000 */
[C---:B------:R-:W-:Y:S04]  /*a210*/  HMMA.16816.F32 R40, R188.reuse, R8, R40 ;  /* 0x00000008bc28723c */ /* 0x040fe80000001828 */
[----:B------:R-:W-:Y:S02]  /*a220*/  FMUL.FTZ R33, R33, c[0x0][0x320] ;  /* 0x0000c80021217a20 */ /* 0x000fe40000410000 */
[----:B------:R-:W-:Y:S02]  /*a230*/  FMUL.FTZ R34, R34, c[0x0][0x320] ;  /* 0x0000c80022227a20 */ /* 0x000fe40000410000 */
[----:B------:R2:W2:Y:S01]  /*a240*/  MUFU.TANH R203, R28 ;  /* 0x0000001c00cb7308 */ /* 0x0004a20000002400 */
[-C--:B------:R-:W-:Y:S03]  /*a250*/  HMMA.16816.F32 R44, R188, R10.reuse, R44 ;  /* 0x0000000abc2c723c */ /* 0x080fe6000000182c */
[----:B------:R-:W-:Y:S02]  /*a260*/  FMUL.FTZ R24, R24, c[0x0][0x320] ;  /* 0x0000c80018187a20 */ /* 0x000fe40000410000 */
[----:B------:R-:W-:Y:S02]  /*a270*/  FMUL.FTZ R25, R25, c[0x0][0x320] ;  /* 0x0000c80019197a20 */ /* 0x000fe40000410000 */
[----:B------:R-:W-:Y:S01]  /*a280*/  FMUL.FTZ R37, R37, c[0x0][0x320] ;  /* 0x0000c80025257a20 */ /* 0x000fe20000410000 */
[C---:B------:R-:W-:Y:S01]  /*a290*/  HMMA.16816.F32 R48, R172.reuse, R10, R48 ;  /* 0x0000000aac30723c */ /* 0x040fe20000001830 */
[----:B------:R-:W2:Y:S01]  /*a2a0*/  MUFU.TANH R202, R29 ;  /* 0x0000001d00ca7308 */ /* 0x000ea20000002400 */
[----:B------:R-:W2:Y:S02]  /*a2b0*/  LDSM.16.M88.4 R8, [R213+0x2000] ;  /* 0x00200000d508783b */ /* 0x000ea40000000200 */
[----:B------:R-:W-:Y:S02]  /*a2c0*/  FMUL.FTZ R26, R26, c[0x0][0x320] ;  /* 0x0000c8001a1a7a20 */ /* 0x000fe40000410000 */
[----:B------:R-:W-:Y:S02]  /*a2d0*/  FMUL.FTZ R31, R31, c[0x0][0x320] ;  /* 0x0000c8001f1f7a20 */ /* 0x000fe40000410000 */
[-C--:B-1----:R-:W-:Y:S03]  /*a2e0*/  HMMA.16816.F32 R52, R172, R4.reuse, R52 ;  /* 0x00000004ac34723c */ /* 0x082fe60000001834 */
[----:B------:R1:W1:Y:S01]  /*a2f0*/  MUFU.TANH R232, R30 ;  /* 0x0000001e00e87308 */ /* 0x0002620000002400 */
[----:B------:R-:W-:Y:S02]  /*a300*/  FMUL.FTZ R32, R32, c[0x0][0x320] ;  /* 0x0000c80020207a20 */ /* 0x000fe40000410000 */
[----:B------:R-:W-:Y:S02]  /*a310*/  FMUL.FTZ R35, R35, c[0x0][0x320] ;  /* 0x0000c80023237a20 */ /* 0x000fe40000410000 */
[C---:B------:R-:W-:Y:S04]  /*a320*/  HMMA.16816.F32 R56, R188.reuse, R4, R56 ;  /* 0x00000004bc38723c */ /* 0x040fe80000001838 */
[----:B------:R-:W-:Y:S01]  /*a330*/  FMUL.FTZ R36, R36, c[0x0][0x320] ;  /* 0x0000c80024247a20 */ /* 0x000fe20000410000 */
[----:B------:R1:W1:Y:S01]  /*a340*/  MUFU.TANH R205, R18 ;  /* 0x0000001200cd7308 */ /* 0x0002620000002400 */
[----:B------:R-:W-:Y:S02]  /*a350*/  FMUL.FTZ R38, R38, c[0x0][0x320] ;  /* 0x0000c80026267a20 */ /* 0x000fe40000410000 */
[-C--:B------:R-:W-:Y:S04]  /*a360*/  HMMA.16816.F32 R60, R188, R6.reuse, R60 ;  /* 0x00000006bc3c723c */ /* 0x080fe8000000183c */
[----:B------:R-:W-:Y:S02]  /*a370*/  FMUL.FTZ R48, R48, c[0x0][0x320] ;  /* 0x0000c80030307a20 */ /* 0x000fe40000410000 */
[----:B------:R-:W-:Y:S01]  /*a380*/  FMUL.FTZ R49, R49, c[0x0][0x320] ;  /* 0x0000c80031317a20 */ /* 0x000fe20000410000 */
[----:B------:R1:W1:Y:S01]  /*a390*/  MUFU.TANH R194, R19 ;  /* 0x0000001300c27308 */ /* 0x0002620000002400 */
[C---:B------:R-:W-:Y:S01]  /*a3a0*/  HMMA.16816.F32 R64, R172.reuse, R6, R64 ;  /* 0x00000006ac40723c */ /* 0x040fe20000001840 */
[----:B------:R-:W1:Y:S01]  /*a3b0*/  LDSM.16.M88.4 R4, [R213+0x2800] ;  /* 0x00280000d504783b */ /* 0x000e620000000200 */
[----:B------:R-:W-:Y:S04]  /*a3c0*/  DEPBAR.LE SB0, 0x0 ;  /* 0x000080000000791a */ /* 0x000fe80000000000 */
[----:B------:R-:W-:Y:S02]  /*a3d0*/  FMUL.FTZ R50, R50, c[0x0][0x320] ;  /* 0x0000c80032327a20 */ /* 0x000fe40000410000 */
[----:B------:R-:W-:Y:S01]  /*a3e0*/  FMUL.FTZ R51, R51, c[0x0][0x320] ;  /* 0x0000c80033337a20 */ /* 0x000fe20000410000 */
[----:B------:R-:W1:Y:S01]  /*a3f0*/  MUFU.TANH R20, R20 ;  /* 0x0000001400147308 */ /* 0x000e620000002400 */
[----:B------:R-:W-:Y:S01]  /*a400*/  BAR.SYNC.DEFER_BLOCKING 0x0 ;  /* 0x0000000000007b1d */ /* 0x000fe20000010000 */
[-C--:B--2---:R-:W-:Y:S05]  /*a410*/  HMMA.16816.F32 R68, R172, R8.reuse, R68 ;  /* 0x00000008ac44723c */ /* 0x084fea0000001844 */
[----:B------:R-:W-:Y:S02]  /*a420*/  FMUL.FTZ R52, R52, c[0x0][0x320] ;  /* 0x0000c80034347a20 */ /* 0x000fe40000410000 */
[----:B------:R-:W-:Y:S01]  /*a430*/  FMUL.FTZ R53, R53, c[0x0][0x320] ;  /* 0x0000c80035357a20 */ /* 0x000fe20000410000 */
[----:B------:R-:W2:Y:S01]  /*a440*/  MUFU.TANH R21, R21 ;  /* 0x0000001500157308 */ /* 0x000ea20000002400 */
[C---:B------:R-:W-:Y:S04]  /*a450*/  HMMA.16816.F32 R72, R188.reuse, R8, R72 ;  /* 0x00000008bc48723c */ /* 0x040fe80000001848 */
[----:B------:R-:W-:Y:S02]  /*a460*/  FMUL.FTZ R54, R54, c[0x0][0x320] ;  /* 0x0000c80036367a20 */ /* 0x000fe40000410000 */
[----:B------:R-:W-:Y:S02]  /*a470*/  FMUL.FTZ R55, R55, c[0x0][0x320] ;  /* 0x0000c80037377a20 */ /* 0x000fe40000410000 */
[-C--:B------:R-:W-:Y:S01]  /*a480*/  HMMA.16816.F32 R76, R188, R10.reuse, R76 ;  /* 0x0000000abc4c723c */ /* 0x080fe2000000184c */
[----:B------:R2:W2:Y:S03]  /*a490*/  MUFU.TANH R193, R22 ;  /* 0x0000001600c17308 */ /* 0x0004a60000002400 */
[----:B------:R-:W-:Y:S02]  /*a4a0*/  FMUL.FTZ R56, R56, c[0x0][0x320] ;  /* 0x0000c80038387a20 */ /* 0x000fe40000410000 */
[----:B------:R-:W-:Y:S02]  /*a4b0*/  FMUL.FTZ R59, R59, c[0x0][0x320] ;  /* 0x0000c8003b3b7a20 */ /* 0x000fe40000410000 */
[C---:B------:R-:W-:Y:S01]  /*a4c0*/  HMMA.16816.F32 R80, R172.reuse, R10, R80 ;  /* 0x0000000aac50723c */ /* 0x040fe20000001850 */
[----:B------:R-:W2:Y:S02]  /*a4d0*/  LDL R10, [R1] ;  /* 0x00000000010a7983 */ /* 0x000ea40000100800 */
[----:B------:R2:W2:Y:S01]  /*a4e0*/  MUFU.TANH R185, R23 ;  /* 0x0000001700b97308 */ /* 0x0004a20000002400 */
[----:B------:R-:W-:Y:S01]  /*a4f0*/  FMUL.FTZ R60, R60, c[0x0][0x320] ;  /* 0x0000c8003c3c7a20 */ /* 0x000fe20000410000 */
[----:B------:R-:W2:Y:S01]  /*a500*/  LDL R11, [R1+0x20] ;  /* 0x00002000010b7983 */ /* 0x000ea20000100800 */
[----:B------:R-:W-:Y:S02]  /*a510*/  FMUL.FTZ R61, R61, c[0x0][0x320] ;  /* 0x0000c8003d3d7a20 */ /* 0x000fe40000410000 */
[-C--:B-1----:R-:W-:Y:S04]  /*a520*/  HMMA.16816.F32 R84, R172, R4.reuse, R84 ;  /* 0x00000004ac54723c */ /* 0x082fe80000001854 */
        /* <DEDUP_REMOVED lines=11> */
[----:B------:R1:W2:Y:S02]  /*a5e0*/  LDL R6, [R1+0x24] ;  /* 0x0000240001067983 */ /* 0x0002a40000100800 */
[----:B------:R-:W-:Y:S01]  /*a5f0*/  @P4 IADD3 R0, R5, R2, RZ ;  /* 0x0000000205004210 */ /* 0x000fe20007ffe0ff */
[----:B------:R-:W-:Y:S01]  /*a600*/  FMUL.FTZ R67, R67, c[0x0][0x320] ;  /* 0x0000c80043437a20 */ /* 0x000fe20000410000 */
[----:B------:R-:W-:Y:S01]  /*a610*/  @P4 MOV R2, R242 ;  /* 0x000000f200024202 */ /* 0x000fe20000000f00 */
[----:B------:R-:W-:Y:S01]  /*a620*/  FMUL.FTZ R68, R68, c[0x0][0x320] ;  /* 0x0000c80044447a20 */ /* 0x000fe20000410000 */
[----:B------:R-:W-:Y:S01]  /*a630*/  @P4 SHF.L.U32 R7, R228, 0x5, RZ ;  /* 0x00000005e4074819 */ /* 0x000fe200000006ff */
[----:B------:R-:W-:Y:S02]  /*a640*/  @P4 IMAD R0, R0, 0x60, RZ ;  /* 0x0000006000004824 */ /* 0x000fe400078e02ff */
[----:B------:R1:W1:Y:S01]  /*a650*/  MUFU.TANH R231, R31 ;  /* 0x0000001f00e77308 */ /* 0x0002620000002400 */
[----:B------:R-:W-:Y:S04]  /*a660*/  @P4 IMAD.WIDE.U32 R2, R4, 0x60, R2 ;  /* 0x0000006004024825 */ /* 0x000fe800078e0002 */
[----:B------:R-:W-:Y:S01]  /*a670*/  FMUL.FTZ R69, R69, c[0x0][0x320] ;  /* 0x0000c80045457a20 */ /* 0x000fe20000410000 */
[----:B------:R-:W-:Y:S01]  /*a680*/  @P4 LEA R4, P0, R2, c[0x0][0x1c8], 0x1 ;  /* 0x0000720002044a11 */ /* 0x000fe200078008ff */
[----:B------:R-:W-:Y:S01]  /*a690*/  FMUL.FTZ R70, R70, c[0x0][0x320] ;  /* 0x0000c80046467a20 */ /* 0x000fe20000410000 */
[----:B------:R-:W-:Y:S01]  /*a6a0*/  @P4 IADD3 R0, R3, R0, RZ ;  /* 0x0000000003004210 */ /* 0x000fe20007ffe0ff */
[----:B------:R-:W-:Y:S01]  /*a6b0*/  FMUL.FTZ R71, R71, c[0x0][0x320] ;  /* 0x0000c80047477a20 */ /* 0x000fe20000410000 */
[----:B------:R1:W1:Y:S01]  /*a6c0*/  MUFU.TANH R13, R32 ;  /* 0x00000020000d7308 */ /* 0x0002620000002400 */
[----:B------:R-:W-:Y:S01]  /*a6d0*/  FMUL.FTZ R72, R72, c[0x0][0x320] ;  /* 0x0000c80048487a20 */ /* 0x000fe20000410000 */
[----:B------:R-:W-:Y:S01]  /*a6e0*/  @P4 LEA.HI.X R5, R2, c[0x0][0x1cc], R0, 0x1, P0 ;  /* 0x0000730002054a11 */ /* 0x000fe200000f0c00 */
[----:B------:R-:W-:Y:S01]  /*a6f0*/  FMUL.FTZ R73, R73, c[0x0][0x320] ;  /* 0x0000c80049497a20 */ /* 0x000fe20000410000 */
[-C--:B------:R-:W-:Y:S01]  /*a700*/  @P4 IADD3 R2, P2, R4, R7.reuse, RZ ;  /* 0x0000000704024210 */ /* 0x080fe20007f5e0ff */
[----:B------:R-:W-:Y:S01]  /*a710*/  FMUL.FTZ R74, R74, c[0x0][0x320] ;  /* 0x0000c8004a4a7a20 */ /* 0x000fe20000410000 */
[----:B------:R-:W-:Y:S01]  /*a720*/  @P4 SHF.L.U64.HI R0, R228, 0x5, R230 ;  /* 0x00000005e4004819 */ /* 0x000fe200000102e6 */
[----:B------:R-:W-:Y:S01]  /*a730*/  @!PT LDS RZ, [RZ] ;  /* 0x00000000fffff984 */ /* 0x000fe20000000800 */
[----:B------:R-:W-:Y:S01]  /*a740*/  @!PT LDS RZ, [RZ] ;  /* 0x00000000fffff984 */ /* 0x000fe20000000800 */
[----:B------:R-:W-:Y:S01]  /*a750*/  @!PT LDS RZ, [RZ] ;  /* 0x00000000fffff984 */ /* 0x000fe20000000800 */
[----:B------:R1:W-:Y:S01]  /*a760*/  @P4 LDGSTS.E.BYPASS.LTC128B.128 [R227+0x3100], [R4.64], !P3 ;  /* 0x0310000004e34fae */ /* 0x0003e2000d901d68 */
[-C--:B------:R-:W-:Y:S01]  /*a770*/  @P4 IADD3 R8, P1, R2, R7.reuse, RZ ;  /* 0x0000000702084210 */ /* 0x080fe20007f3e0ff */
[----:B------:R-:W-:Y:S01]  /*a780*/  FMUL.FTZ R75, R75, c[0x0][0x320] ;  /* 0x0000c8004b4b7a20 */ /* 0x000fe20000410000 */
[----:B------:R-:W1:Y:S01]  /*a790*/  MUFU.TANH R33, R33 ;  /* 0x0000002100217308 */ /* 0x000e620000002400 */
[-C--:B------:R-:W-:Y:S01]  /*a7a0*/  @P4 IADD3.X R3, R5, R0.reuse, RZ, P2, !PT ;  /* 0x0000000005034210 */ /* 0x080fe200017fe4ff */
[----:B------:R-:W-:Y:S01]  /*a7b0*/  FMUL.FTZ R76, R76, c[0x0][0x320] ;  /* 0x0000c8004c4c7a20 */ /* 0x000fe20000410000 */
[----:B------:R-:W-:Y:S01]  /*a7c0*/  PLOP3.LUT P0, PT, PT, PT, UP1, 0x80, 0x0 ;  /* 0x000000000000781c */ /* 0x000fe20003f0f018 */
[----:B------:R-:W-:Y:S01]  /*a7d0*/  FMUL.FTZ R77, R77, c[0x0][0x320] ;  /* 0x0000c8004d4d7a20 */ /* 0x000fe20000410000 */
[-C--:B------:R-:W-:Y:S01]  /*a7e0*/  @P4 IADD3.X R9, R3, R0.reuse, RZ, P1, !PT ;  /* 0x0000000003094210 */ /* 0x080fe20000ffe4ff */
[----:B------:R3:W-:Y:S01]  /*a7f0*/  @P4 LDGSTS.E.BYPASS.LTC128B.128 [R227+0x3900], [R2.64], !P3 ;  /* 0x0390000002e34fae */ /* 0x0007e2000d901d68 */
[----:B------:R-:W-:Y:S02]  /*a800*/  FMUL.FTZ R78, R78, c[0x0][0x320] ;  /* 0x0000c8004e4e7a20 */ /* 0x000fe40000410000 */
[----:B------:R-:W-:Y:S01]  /*a810*/  FMUL.FTZ R79, R79, c[0x0][0x320] ;  /* 0x0000c8004f4f7a20 */ /* 0x000fe20000410000 */
[----:B------:R2:W2:Y:S01]  /*a820*/  MUFU.TANH R183, R34 ;  /* 0x0000002200b77308 */ /* 0x0004a20000002400 */
[----:B------:R-:W-:Y:S02]  /*a830*/  FMUL.FTZ R80, R80, c[0x0][0x320] ;  /* 0x0000c80050507a20 */ /* 0x000fe40000410000 */
[----:B------:R-:W-:Y:S01]  /*a840*/  FMUL.FTZ R81, R81, c[0x0][0x320] ;  /* 0x0000c80051517a20 */ /* 0x000fe20000410000 */
[----:B------:R2:W-:Y:S01]  /*a850*/  @P4 LDGSTS.E.BYPASS.LTC128B.128 [R227+0x4100], [R8.64], !P3 ;  /* 0x0410000008e34fae */ /* 0x0005e2000d901d68 */
[----:B------:R-:W-:Y:S02]  /*a860*/  FMUL.FTZ R82, R82, c[0x0][0x320] ;  /* 0x0000c80052527a20 */ /* 0x000fe40000410000 */
[----:B------:R-:W-:Y:S02]  /*a870*/  FMUL.FTZ R83, R83, c[0x0][0x320] ;  /* 0x0000c80053537a20 */ /* 0x000fe40000410000 */
[----:B------:R-:W-:Y:S01]  /*a880*/  FMUL.FTZ R84, R84, c[0x0][0x320] ;  /* 0x0000c80054547a20 */ /* 0x000fe20000410000 */
[----:B------:R2:W2:Y:S01]  /*a890*/  MUFU.TANH R171, R35 ;  /* 0x0000002300ab7308 */ /* 0x0004a20000002400 */
[----:B------:R-:W-:Y:S02]  /*a8a0*/  FMUL.FTZ R85, R85, c[0x0][0x320] ;  /* 0x0000c80055557a20 */ /* 0x000fe40000410000 */
[----:B------:R-:W-:Y:S01]  /*a8b0*/  FMUL.FTZ R86, R86, c[0x0][0x320] ;  /* 0x0000c80056567a20 */ /* 0x000fe20000410000 */
[-C--:B-1----:R-:W-:Y:S01]  /*a8c0*/  @P4 IADD3 R4, P2, R8, R7.reuse, RZ ;  /* 0x0000000708044210 */ /* 0x082fe20007f5e0ff */
[----:B------:R-:W-:Y:S02]  /*a8d0*/  FMUL.FTZ R87, R87, c[0x0][0x320] ;  /* 0x0000c80057577a20 */ /* 0x000fe40000410000 */
[----:B------:R-:W-:Y:S01]  /*a8e0*/  FMUL.FTZ R88, R88, c[0x0][0x320] ;  /* 0x0000c80058587a20 */ /* 0x000fe20000410000 */
[-C--:B------:R-:W-:Y:S01]  /*a8f0*/  @P4 IADD3.X R5, R9, R0.reuse, RZ, P2, !PT ;  /* 0x0000000009054210 */ /* 0x080fe200017fe4ff */
[----:B------:R-:W-:Y:S01]  /*a900*/  FMUL.FTZ R89, R89, c[0x0][0x320] ;  /* 0x0000c80059597a20 */ /* 0x000fe20000410000 */
[----:B------:R1:W1:Y:S01]  /*a910*/  MUFU.TANH R12, R36 ;  /* 0x00000024000c7308 */ /* 0x0002620000002400 */
[----:B------:R-:W-:Y:S02]  /*a920*/  FMUL.FTZ R91, R91, c[0x0][0x320] ;  /* 0x0000c8005b5b7a20 */ /* 0x000fe40000410000 */
[----:B------:R1:W-:Y:S01]  /*a930*/  @P4 LDGSTS.E.BYPASS.LTC128B.128 [R227+0x4900], [R4.64], !P3 ;  /* 0x0490000004e34fae */ /* 0x0003e2000d901d68 */
[-C--:B---3--:R-:W-:Y:S01]  /*a940*/  @P4 IADD3 R2, P1, R4, R7.reuse, RZ ;  /* 0x0000000704024210 */ /* 0x088fe20007f3e0ff */
[----:B------:R-:W-:Y:S02]  /*a950*/  FMUL.FTZ R92, R92, c[0x0][0x320] ;  /* 0x0000c8005c5c7a20 */ /* 0x000fe40000410000 */
[----:B------:R-:W-:Y:S01]  /*a960*/  FMUL.FTZ R93, R93, c[0x0][0x320] ;  /* 0x0000c8005d5d7a20 */ /* 0x000fe20000410000 */
[----:B------:R-:W-:Y:S01]  /*a970*/  @P4 IADD3.X R3, R5, R0, RZ, P1, !PT ;  /* 0x0000000005034210 */ /* 0x000fe20000ffe4ff */
[----:B-----5:R-:W-:Y:S01]  /*a980*/  FMUL.FTZ R27, R96, c[0x0][0x320] ;  /* 0x0000c800601b7a20 */ /* 0x020fe20000410000 */
[----:B------:R-:W3:Y:S01]  /*a990*/  MUFU.TANH R37, R37 ;  /* 0x0000002500257308 */ /* 0x000ee20000002400 */
[----:B------:R-:W-:Y:S02]  /*a9a0*/  FMUL.FTZ R28, R97, c[0x0][0x320] ;  /* 0x0000c800611c7a20 */ /* 0x000fe40000410000 */
[----:B------:R5:W-:Y:S01]  /*a9b0*/  @P4 LDGSTS.E.BYPASS.LTC128B.128 [R227+0x5100], [R2.64], !P3 ;  /* 0x0510000002e34fae */ /* 0x000be2000d901d68 */
[----:B------:R-:W-:Y:S02]  /*a9c0*/  FMUL.FTZ R30, R98, c[0x0][0x320] ;  /* 0x0000c800621e7a20 */ /* 0x000fe40000410000 */
[----:B------:R-:W-:Y:S02]  /*a9d0*/  FMUL.FTZ R29, R99, c[0x0][0x320] ;  /* 0x0000c800631d7a20 */ /* 0x000fe40000410000 */
[----:B------:R-:W-:Y:S02]  /*a9e0*/  FMUL.FTZ R39, R39, c[0x0][0x320] ;  /* 0x0000c80027277a20 */ /* 0x000fe40000410000 */
[----:B------:R2:W2:Y:S01]  /*a9f0*/  MUFU.TANH R169, R38 ;  /* 0x0000002600a97308 */ /* 0x0004a20000002400 */
[----:B------:R-:W-:Y:S02]  /*aa00*/  FMUL.FTZ R40, R40, c[0x0][0x320] ;  /* 0x0000c80028287a20 */ /* 0x000fe40000410000 */
[----:B------:R-:W-:Y:S02]  /*aa10*/  FMUL.FTZ R41, R41, c[0x0][0x320] ;  /* 0x0000c80029297a20 */ /* 0x000fe40000410000 */
[----:B------:R-:W-:Y:S02]  /*aa20*/  FMUL.FTZ R42, R42, c[0x0][0x320] ;  /* 0x0000c8002a2a7a20 */ /* 0x000fe40000410000 */
[----:B------:R-:W-:Y:S02]  /*aa30*/  FMUL.FTZ R43, R43, c[0x0][0x320] ;  /* 0x0000c8002b2b7a20 */ /* 0x000fe40000410000 */
[----:B------:R-:W-:Y:S01]  /*aa40*/  FMUL.FTZ R44, R44, c[0x0][0x320] ;  /* 0x0000c8002c2c7a20 */ /* 0x000fe20000410000 */
[----:B------:R2:W2:Y:S01]  /*aa50*/  MUFU.TANH R34, R39 ;  /* 0x0000002700227308 */ /* 0x0004a20000002400 */
[----:B------:R-:W-:Y:S01]  /*aa60*/  FMUL.FTZ R45, R45, c[0x0][0x320] ;  /* 0x0000c8002d2d7a20 */ /* 0x000fe20000410000 */
[----:B-1----:R-:W-:Y:S01]  /*aa70*/  MOV R4, UR12 ;  /* 0x0000000c00047c02 */ /* 0x002fe20008000f00 */
        /* <DEDUP_REMOVED lines=8> */
[----:B------:R-:W-:Y:S03]  /*ab00*/  FMUL.FTZ R95, R95, c[0x0][0x320] ;  /* 0x0000c8005f5f7a20 */ /* 0x000fe60000410000 */
[----:B------:R1:W1:Y:S10]  /*ab10*/  MUFU.TANH R192, R41 ;  /* 0x0000002900c07308 */ /* 0x0002740000002400 */
[----:B------:R1:W1:Y:S10]  /*ab20*/  MUFU.TANH R201, R42 ;  /* 0x0000002a00c97308 */ /* 0x0002740000002400 */
[----:B------:R1:W1:Y:S10]  /*ab30*/  MUFU.TANH R200, R43 ;  /* 0x0000002b00c87308 */ /* 0x0002740000002400 */
[----:B------:R1:W1:Y:S10]  /*ab40*/  MUFU.TANH R184, R44 ;  /* 0x0000002c00b87308 */ /* 0x0002740000002400 */
[----:B------:R1:W1:Y:S10]  /*ab50*/  MUFU.TANH R170, R45 ;  /* 0x0000002d00aa7308 */ /* 0x0002740000002400 */
[----:B------:R1:W1:Y:S10]  /*ab60*/  MUFU.TANH R199, R46 ;  /* 0x0000002e00c77308 */ /* 0x0002740000002400 */
        /* <DEDUP_REMOVED lines=13> */
[----:B------:R-:W1:Y:S01]  /*ac40*/  MUFU.TANH R60, R60 ;  /* 0x0000003c003c7308 */ /* 0x000e620000002400 */
[----:B--2---:R-:W-:Y:S02]  /*ac50*/  @P0 MOV R6, R10 ;  /* 0x0000000a00060202 */ /* 0x004fe40000000f00 */
[----:B------:R-:W-:Y:S03]  /*ac60*/  @P4 IADD3 R8, P0, R2, R7, RZ ;  /* 0x0000000702084210 */ /* 0x000fe60007f1e0ff */
[----:B------:R-:W5:Y:S01]  /*ac70*/  SHFL.IDX PT, R5, R6, RZ, 0x1c1f ;  /* 0x001c1fff06057589 */ /* 0x000f6200000e0000 */
[----:B------:R-:W-:Y:S01]  /*ac80*/  @P4 IADD3.X R9, R3, R0, RZ, P0, !PT ;  /* 0x0000000003094210 */ /* 0x000fe200007fe4ff */
[----:B------:R-:W-:Y:S01]  /*ac90*/  IMAD R0, R225, -0x60, RZ ;  /* 0xffffffa0e1007824 */ /* 0x000fe200078e02ff */
[----:B------:R-:W-:Y:S01]  /*aca0*/  PLOP3.LUT P0, PT, PT, PT, UP0, 0x40, 0x0 ;  /* 0x000000000000781c */ /* 0x000fe20003f0e808 */
[----:B------:R-:W2:Y:S04]  /*acb0*/  MUFU.TANH R61, R61 ;  /* 0x0000003d003d7308 */ /* 0x000ea80000002400 */
[----:B------:R1:W-:Y:S06]  /*acc0*/  @P4 LDGSTS.E.BYPASS.LTC128B.128 [R227+0x5900], [R8.64], !P3 ;  /* 0x0590000008e34fae */ /* 0x0003ec000d901d68 */
[----:B------:R2:W2:Y:S02]  /*acd0*/  MUFU.TANH R179, R62 ;  /* 0x0000003e00b37308 */ /* 0x0004a40000002400 */
[----:B------:R-:W0:Y:S08]  /*ace0*/  LDGDEPBAR ;  /* 0x00000000000079af */ /* 0x000e300000000000 */
[----:B------:R2:W2:Y:S10]  /*acf0*/  MUFU.TANH R178, R63 ;  /* 0x0000003f00b27308 */ /* 0x0004b40000002400 */
[----:B------:R-:W2:Y:S01]  /*ad00*/  MUFU.TANH R64, R64 ;  /* 0x0000004000407308 */ /* 0x000ea20000002400 */
[----:B-1----:R-:W-:Y:S04]  /*ad10*/  IADD3 R8, -R11, 0x1, R0 ;  /* 0x000000010b087810 */ /* 0x002fe80007ffe100 */
[----:B------:R-:W-:Y:S04]  /*ad20*/  IADD3 R4, -R4, UR7, R8 ;  /* 0x0000000704047c10 */ /* 0x000fe8000fffe108 */
[C---:B------:R-:W-:Y:S01]  /*ad30*/  IADD3 R7, R4.reuse, c[0x0][0x328], RZ ;  /* 0x0000ca0004077a10 */ /* 0x040fe20007ffe0ff */
[----:B------:R-:W1:Y:S01]  /*ad40*/  MUFU.TANH R65, R65 ;  /* 0x0000004100417308 */ /* 0x000e620000002400 */
[----:B------:R-:W-:Y:S02]  /*ad50*/  IADD3 R9, R4, UR10, RZ ;  /* 0x0000000a04097c10 */ /* 0x000fe4000fffe0ff */
[----:B-----5:R-:W-:Y:S02]  /*ad60*/  IADD3 R3, R7, R5, RZ ;  /* 0x0000000507037210 */ /* 0x020fe40007ffe0ff */
[----:B------:R-:W-:Y:S05]  /*ad70*/  IADD3 R2, R5, R9, RZ ;  /* 0x0000000905027210 */ /* 0x000fea0007ffe0ff */
        /* <DEDUP_REMOVED lines=35> */
[----:B--234-:R-:W-:Y:S01]  /*afb0*/  IMAD.U32 R10, RZ, RZ, UR12 ;  /* 0x0000000cff0a7e24 */ /* 0x01cfe2000f8e00ff */
[----:B------:R-:W-:Y:S04]  /*afc0*/  BSSY B0, `(.L_x_263) ;  /* 0x0000012000007945 */ /* 0x000fe80003800000 */
[----:B------:R-:W-:Y:S04]  /*afd0*/  IADD3 R5, -R10, UR7, R5 ;  /* 0x000000070a057c10 */ /* 0x000fe8000fffe105 */
        /* <DEDUP_REMOVED lines=11> */
.L_x_264:
[----:B------:R-:W-:Y:S04]  /*b090*/  MOV R10, c[0x0][0x32c] ;  /* 0x0000cb00000a7a02 */ /* 0x000fe80000000f00 */
[----:B------:R-:W-:Y:S11]  /*b0a0*/  ISETP.NE.AND P0, PT, R10, 0x1, PT ;  /* 0x000000010a00780c */ /* 0x000ff60003f05270 */
[----:B------:R-:W-:Y:S02]  /*b0b0*/  @!UPT UIADD3 URZ, URZ, URZ, URZ ;  /* 0x0000003f3f3ff290 */ /* 0x000fe4000fffe03f */
[----:B------:R-:W-:Y:S05]  /*b0c0*/  @P0 IMAD.HI.U32 R10, R5, c[0x0][0x330], RZ ;  /* 0x0000cc00050a0a27 */ /* 0x000fea00078e00ff */
[----:B------:R-:W-:Y:S02]  /*b0d0*/  @P0 SHF.R.U32.HI R5, RZ, c[0x0][0x334], R10 ;  /* 0x0000cd00ff050a19 */ /* 0x000fe4000001160a */
.L_x_265:
[----:B------:R-:W-:Y:S05]  /*b0e0*/  BSYNC B0 ;  /* 0x0000000000007941 */ /* 0x000fea0003800000 */
.L_x_263:
[----:B------:R-:W-:Y:S04]  /*b0f0*/  IMAD.IADD R10, R0, 0x1, -R11 ;  /* 0x00000001000a7824 */ /* 0x000fe800078e0a0b */
[----:B------:R-:W-:Y:S05]  /*b100*/  IMAD R5, R5, c[0x0][0x32c], R10 ;  /* 0x0000cb0005057a24 */ /* 0x000fea00078e020a */
[----:B------:R-:W-:Y:S02]  /*b110*/  IADD3 R10, R5, c[0x0][0x32c], RZ ;  /* 0x0000cb00050a7a10 */ /* 0x000fe40007ffe0ff */
[----:B------:R-:W-:Y:S02]  /*b120*/  IMNMX R2, R2, R5, !PT ;  /* 0x0000000502027217 */ /* 0x000fe40007800200 */
[----:B------:R-:W-:Y:S02]  /*b130*/  IMNMX R3, R3, R10, PT ;  /* 0x0000000a03037217 */ /* 0x000fe40003800200 */
.L_x_262:
        /* <DEDUP_REMOVED lines=90> */
[C---:B------:R-:W-:Y:S02]  /*b6e0*/  ISETP.GE.AND P6, PT, R0.reuse, 0x51, PT ;  /* 0x000000510000780c */ /* 0x040fe40003fc6270 */
        /* <DEDUP_REMOVED lines=13> */
[C---:B------:R-:W-:Y:S04]  /*b7c0*/  ISETP.GT.AND P0, PT, R2.reuse, 0x58, !P4 ;  /* 0x000000580200780c */ /* 0x040fe80006704270 */
[----:B------:R-:W-:Y:S04]  /*b7d0*/  ISETP.LT.OR P0, PT, R3, 0x59, P0 ;  /* 0x000000590300780c */ /* 0x000fe80000701670 */
[----:B------:R-:W-:Y:S02]  /*b7e0*/  FSEL R252, R27, -INF , !P0 ;  /* 0xff8000001bfc7808 */ /* 0x000fe40004000000 */
[----:B------:R-:W-:Y:S02]  /*b7f0*/  ISETP.GT.AND P0, PT, R2, RZ, !P2 ;  /* 0x000000ff0200720c */ /* 0x000fe40005704270 */
[----:B------:R-:W-:Y:S02]  /*b800*/  P2R R27, PR, RZ, 0x4 ;  /* 0x00000004ff1b7803 */ /* 0x000fe40000000000 */
[C---:B------:R-:W-:Y:S04]  /*b810*/  ISETP.LT.OR P0, PT, R3.reuse, 0x1, P0 ;  /* 0x000000010300780c */ /* 0x040fe80000701670 */
[----:B------:R-:W-:Y:S02]  /*b820*/  FSEL R31, R206, -INF , !P0 ;  /* 0xff800000ce1f7808 */ /* 0x000fe40004000000 */
[----:B------:R-:W-:Y:S04]  /*b830*/  ISETP.GE.AND P0, PT, R0, 0x5a, PT ;  /* 0x0000005a0000780c */ /* 0x000fe80003f06270 */
        /* <DEDUP_REMOVED lines=8> */
[----:B------:R-:W-:Y:S01]  /*b8c0*/  IMAD.U32 R0, RZ, RZ, UR12 ;  /* 0x0000000cff007e24 */ /* 0x000fe2000f8e00ff */
        /* <DEDUP_REMOVED lines=13> */
.L_x_268:
[----:B------:R-:W-:Y:S04]  /*b9a0*/  MOV R2, c[0x0][0x32c] ;  /* 0x0000cb0000027a02 */ /* 0x000fe80000000f00 */
[----:B------:R-:W-:Y:S11]  /*b9b0*/  ISETP.NE.AND P2, PT, R2, 0x1, PT ;  /* 0x000000010200780c */ /* 0x000ff60003f45270 */
[----:B------:R-:W-:Y:S02]  /*b9c0*/  @!UPT UIADD3 URZ, URZ, URZ, URZ ;  /* 0x0000003f3f3ff290 */ /* 0x000fe4000fffe03f */
[----:B------:R-:W-:Y:S05]  /*b9d0*/  @P2 IMAD.HI.U32 R2, R0, c[0x0][0x330], RZ ;  /* 0x0000cc0000022a27 */ /* 0x000fea00078e00ff */
[----:B------:R-:W-:Y:S02]  /*b9e0*/  @P2 SHF.R.U32.HI R0, RZ, c[0x0][0x334], R2 ;  /* 0x0000cd00ff002a19 */ /* 0x000fe40000011602 */
.L_x_269:
[----:B------:R-:W-:Y:S05]  /*b9f0*/  BSYNC B0 ;  /* 0x0000000000007941 */ /* 0x000fea0003800000 */
.L_x_267:
[----:B------:R-:W-:Y:S02]  /*ba00*/  IADD3 R2, R8, -0x1, RZ ;  /* 0xffffffff08027810 */ /* 0x000fe40007ffe0ff */
[C-C-:B------:R-:W-:Y:S02]  /*ba10*/  IADD3 R28, R3.reuse, UR10, R4.reuse ;  /* 0x0000000a031c7c10 */ /* 0x140fe4000fffe004 */
[----:B------:R-:W-:Y:S01]  /*ba20*/  IADD3 R3, R3, c[0x0][0x328], R4 ;  /* 0x0000ca0003037a10 */ /* 0x000fe20007ffe004 */
[----:B------:R-:W-:Y:S05]  /*ba30*/  IMAD R0, R0, c[0x0][0x32c], R2 ;  /* 0x0000cb0000007a24 */ /* 0x000fea00078e0202 */
[----:B------:R-:W-:Y:S02]  /*ba40*/  IADD3 R2, R0, c[0x0][0x32c], RZ ;  /* 0x0000cb0000027a10 */ /* 0x000fe40007ffe0ff */
[----:B------:R-:W-:Y:S02]  /*ba50*/  IMNMX R0, R28, R0, !PT ;  /* 0x000000001c007217 */ /* 0x000fe40007800200 */
[----:B------:R-:W-:Y:S02]  /*ba60*/  IMNMX R2, R3, R2, PT ;  /* 0x0000000203027217 */ /* 0x000fe40003800200 */
.L_x_266:
        /* <DEDUP_REMOVED lines=86> */
[----:B------:R-:W-:Y:S04]  /*bfd0*/  ISETP.GT.AND P2, PT, R0, RZ, !P2 ;  /* 0x000000ff0000720c */ /* 0x000fe80005744270 */
[----:B------:R-:W-:Y:S04]  /*bfe0*/  ISETP.LT.OR P2, PT, R2, 0x1, P2 ;  /* 0x000000010200780c */ /* 0x000fe80001741670 */
[----:B------:R-:W-:Y:S02]  /*bff0*/  FSEL R30, R239, -INF , !P2 ;  /* 0xff800000ef1e7808 */ /* 0x000fe40005000000 */
        /* <DEDUP_REMOVED lines=22> */
.L_x_272:
[----:B------:R-:W-:Y:S04]  /*c160*/  MOV R2, c[0x0][0x32c] ;  /* 0x0000cb0000027a02 */ /* 0x000fe80000000f00 */
[----:B------:R-:W-:Y:S11]  /*c170*/  ISETP.NE.AND P2, PT, R2, 0x1, PT ;  /* 0x000000010200780c */ /* 0x000ff60003f45270 */
[----:B------:R-:W-:Y:S02]  /*c180*/  @!UPT UIADD3 URZ, URZ, URZ, URZ ;  /* 0x0000003f3f3ff290 */ /* 0x000fe4000fffe03f */
[----:B------:R-:W-:Y:S05]  /*c190*/  @P2 IMAD.HI.U32 R2, R0, c[0x0][0x330], RZ ;  /* 0x0000cc0000022a27 */ /* 0x000fea00078e00ff */
[----:B------:R-:W-:Y:S02]  /*c1a0*/  @P2 SHF.R.U32.HI R0, RZ, c[0x0][0x334], R2 ;  /* 0x0000cd00ff002a19 */ /* 0x000fe40000011602 */
.L_x_273:
[----:B------:R-:W-:Y:S05]  /*c1b0*/  BSYNC B0 ;  /* 0x0000000000007941 */ /* 0x000fea0003800000 */
.L_x_271:
[----:B------:R-:W-:Y:S02]  /*c1c0*/  IADD3 R2, R8, -0x1, RZ ;  /* 0xffffffff08027810 */ /* 0x000fe40007ffe0ff */
[C-C-:B------:R-:W-:Y:S02]  /*c1d0*/  IADD3 R28, R3.reuse, UR10, R4.reuse ;  /* 0x0000000a031c7c10 */ /* 0x140fe4000fffe004 */
[----:B------:R-:W-:Y:S01]  /*c1e0*/  IADD3 R3, R3, c[0x0][0x328], R4 ;  /* 0x0000ca0003037a10 */ /* 0x000fe20007ffe004 */
[----:B------:R-:W-:Y:S05]  /*c1f0*/  IMAD R0, R0, c[0x0][0x32c], R2 ;  /* 0x0000cb0000007a24 */ /* 0x000fea00078e0202 */
[----:B------:R-:W-:Y:S02]  /*c200*/  IADD3 R2, R0, c[0x0][0x32c], RZ ;  /* 0x0000cb0000027a10 */ /* 0x000fe40007ffe0ff */
[----:B------:R-:W-:Y:S02]  /*c210*/  IMNMX R0, R28, R0, !PT ;  /* 0x000000001c007217 */ /* 0x000fe40007800200 */
[----:B------:R-:W-:Y:S02]  /*c220*/  IMNMX R2, R3, R2, PT ;  /* 0x0000000203027217 */ /* 0x000fe40003800200 */
.L_x_270:
        /* <DEDUP_REMOVED lines=111> */
.L_x_276:
[----:B------:R-:W-:Y:S04]  /*c920*/  MOV R2, c[0x0][0x32c] ;  /* 0x0000cb0000027a02 */ /* 0x000fe80000000f00 */
[----:B------:R-:W-:Y:S11]  /*c930*/  ISETP.NE.AND P2, PT, R2, 0x1, PT ;  /* 0x000000010200780c */ /* 0x000ff60003f45270 */
[----:B------:R-:W-:Y:S02]  /*c940*/  @!UPT UIADD3 URZ, URZ, URZ, URZ ;  /* 0x0000003f3f3ff290 */ /* 0x000fe4000fffe03f */
[----:B------:R-:W-:Y:S05]  /*c950*/  @P2 IMAD.HI.U32 R2, R0, c[0x0][0x330], RZ ;  /* 0x0000cc0000022a27 */ /* 0x000fea00078e00ff */
[----:B------:R-:W-:Y:S02]  /*c960*/  @P2 SHF.R.U32.HI R0, RZ, c[0x0][0x334], R2 ;  /* 0x0000cd00ff002a19 */ /* 0x000fe40000011602 */
.L_x_277:
[----:B------:R-:W-:Y:S05]  /*c970*/  BSYNC B0 ;  /* 0x0000000000007941 */ /* 0x000fea0003800000 */
.L_x_275:
[----:B------:R-:W-:Y:S02]  /*c980*/  IADD3 R8, R8, -0x1, RZ ;  /* 0xffffffff08087810 */ /* 0x000fe40007ffe0ff */
[C-C-:B------:R-:W-:Y:S02]  /*c990*/  IADD3 R6, R3.reuse, UR10, R4.reuse ;  /* 0x0000000a03067c10 */ /* 0x140fe4000fffe004 */
[----:B------:R-:W-:Y:S01]  /*c9a0*/  IADD3 R3, R3, c[0x0][0x328], R4 ;  /* 0x0000ca0003037a10 */ /* 0x000fe20007ffe004 */
[----:B------:R-:W-:Y:S05]  /*c9b0*/  IMAD R0, R0, c[0x0][0x32c], R8 ;  /* 0x0000cb0000007a24 */ /* 0x000fea00078e0208 */
[----:B------:R-:W-:Y:S02]  /*c9c0*/  IADD3 R2, R0, c[0x0][0x32c], RZ ;  /* 0x0000cb0000027a10 */ /* 0x000fe40007ffe0ff */
[----:B------:R-:W-:Y:S02]  /*c9d0*/  IMNMX R0, R6, R0, !PT ;  /* 0x0000000006007217 */ /* 0x000fe40007800200 */
[----:B------:R-:W-:Y:S02]  /*c9e0*/  IMNMX R2, R3, R2, PT ;  /* 0x0000000203027217 */ /* 0x000fe40003800200 */
.L_x_274:
[----:B------:R-:W-:Y:S02]  /*c9f0*/  ISETP.NE.AND P2, PT, R27, RZ, PT ;  /* 0x000000ff1b00720c */ /* 0x000fe40003f45270 */
[----:B------:R-:W-:Y:S02]  /*ca00*/  FMNMX.FTZ R72, R31, R100, !PT ;  /* 0x000000641f487209 */ /* 0x000fe40007810000 */
[----:B------:R-:W-:Y:S02]  /*ca10*/  ISETP.GT.AND P2, PT, R0, RZ, !P2 ;  /* 0x000000ff0000720c */ /* 0x000fe40005744270 */
        /* <DEDUP_REMOVED lines=125> */
[----:B------:R-:W-:Y:S01]  /*d1f0*/  SHFL.BFLY PT, R6, R3, 0x2, 0x1f ;  /* 0x0c401f0003067f89 */ /* 0x000fe200000e0000 */
[----:B------:R-:W-:Y:S02]  /*d200*/  FMNMX.FTZ R4, R50, R4, !PT ;  /* 0x0000000432047209 */ /* 0x000fe40007810000 */
[----:B------:R-:W-:Y:S02]  /*d210*/  ISETP.GT.AND P2, PT, R0, 0x48, !P2 ;  /* 0x000000480000780c */ /* 0x000fe40005744270 */
[----:B------:R-:W-:Y:S02]  /*d220*/  FMNMX.FTZ R4, R51, R4, !PT ;  /* 0x0000000433047209 */ /* 0x000fe40007810000 */
[----:B------:R-:W-:Y:S01]  /*d230*/  ISETP.LT.OR P2, PT, R2, 0x49, P2 ;  /* 0x000000490200780c */ /* 0x000fe20001741670 */
[----:B------:R-:W1:Y:S01]  /*d240*/  SHFL.BFLY PT, R5, R72, 0x2, 0x1f ;  /* 0x0c401f0048057f89 */ /* 0x000e6200000e0000 */
[----:B------:R-:W-:Y:S02]  /*d250*/  FMNMX.FTZ R4, R99, R4, !PT ;  /* 0x0000000463047209 */ /* 0x000fe40007810000 */
[----:B------:R-:W-:Y:S02]  /*d260*/  FSEL R190, R186, -INF , !P2 ;  /* 0xff800000babe7808 */ /* 0x000fe40005000000 */
[----:B------:R-:W-:Y:S02]  /*d270*/  FMNMX.FTZ R4, R171, R4, !PT ;  /* 0x00000004ab047209 */ /* 0x000fe40007810000 */
[----:B------:R-:W-:Y:S02]  /*d280*/  ISETP.GT.AND P1, PT, R0, 0x49, !P1 ;  /* 0x000000490000780c */ /* 0x000fe40004f24270 */
[----:B------:R-:W-:Y:S02]  /*d290*/  FMNMX.FTZ R4, R172, R4, !PT ;  /* 0x00000004ac047209 */ /* 0x000fe40007810000 */
[----:B------:R-:W-:Y:S02]  /*d2a0*/  ISETP.LT.OR P1, PT, R2, 0x4a, P1 ;  /* 0x0000004a0200780c */ /* 0x000fe40000f21670 */
[----:B------:R-:W-:Y:S02]  /*d2b0*/  FMNMX.FTZ R4, R174, R4, !PT ;  /* 0x00000004ae047209 */ /* 0x000fe40007810000 */
[----:B------:R-:W-:Y:S02]  /*d2c0*/  FSEL R186, R79, -INF , !P1 ;  /* 0xff8000004fba7808 */ /* 0x000fe40004800000 */
[----:B------:R-:W-:Y:S02]  /*d2d0*/  FMNMX.FTZ R4, R184, R4, !PT ;  /* 0x00000004b8047209 */ /* 0x000fe40007810000 */
[----:B------:R-:W-:Y:S02]  /*d2e0*/  ISETP.GT.AND P6, PT, R0, 0x50, !P6 ;  /* 0x000000500000780c */ /* 0x000fe400077c4270 */
[----:B------:R-:W-:Y:S02]  /*d2f0*/  FMNMX.FTZ R4, R188, R4, !PT ;  /* 0x00000004bc047209 */ /* 0x000fe40007810000 */
[----:B------:R-:W-:Y:S02]  /*d300*/  ISETP.GT.AND P5, PT, R0, 0x51, !P5 ;  /* 0x000000510000780c */ /* 0x000fe40006fa4270 */
[----:B-1----:R-:W-:Y:S02]  /*d310*/  FMNMX.FTZ R72, R72, R5, !PT ;  /* 0x0000000548487209 */ /* 0x002fe40007810000 */
[----:B------:R-:W-:Y:S02]  /*d320*/  FMNMX.FTZ R5, R8, R103, !PT ;  /* 0x0000006708057209 */ /* 0x000fe40007810000 */
[----:B------:R-:W-:Y:S01]  /*d330*/  FMNMX.FTZ R3, R3, R6, !PT ;  /* 0x0000000603037209 */ /* 0x000fe20007810000 */
[----:B------:R-:W1:Y:S01]  /*d340*/  SHFL.BFLY PT, R7, R72, 0x1, 0x1f ;  /* 0x0c201f0048077f89 */ /* 0x000e6200000e0000 */
[----:B------:R-:W-:Y:S02]  /*d350*/  FMNMX.FTZ R5, R9, R5, !PT ;  /* 0x0000000509057209 */ /* 0x000fe40007810000 */
[----:B------:R-:W-:Y:S02]  /*d360*/  FMNMX.FTZ R4, R189, R4, !PT ;  /* 0x00000004bd047209 */ /* 0x000fe40007810000 */
[----:B------:R-:W-:Y:S02]  /*d370*/  FMNMX.FTZ R5, R25, R5, !PT ;  /* 0x0000000519057209 */ /* 0x000fe40007810000 */
[----:B------:R-:W-:Y:S01]  /*d380*/  FMNMX.FTZ R4, R191, R4, !PT ;  /* 0x00000004bf047209 */ /* 0x000fe20007810000 */
[----:B------:R-:W2:Y:S01]  /*d390*/  SHFL.BFLY PT, R71, R3, 0x1, 0x1f ;  /* 0x0c201f0003477f89 */ /* 0x000ea200000e0000 */
        /* <DEDUP_REMOVED lines=8> */
[----:B-1----:R-:W-:Y:S02]  /*d420*/  FMNMX.FTZ R72, R72, R7, !PT ;  /* 0x0000000748487209 */ /* 0x002fe40007810000 */
[----:B------:R-:W-:Y:S02]  /*d430*/  FMNMX.FTZ R5, R88, R5, !PT ;  /* 0x0000000558057209 */ /* 0x000fe40007810000 */
[C---:B------:R-:W-:Y:S01]  /*d440*/  FSETP.NEU.FTZ.AND P2, PT, R72.reuse, -INF , PT ;  /* 0xff8000004800780b */ /* 0x040fe20003f5d000 */
[----:B------:R-:W-:Y:S01]  /*d450*/  FMUL.FTZ R74, R72, c[0x0][0x2d0] ;  /* 0x0000b400484a7a20 */ /* 0x000fe20000410000 */
[----:B------:R-:W-:Y:S02]  /*d460*/  FMNMX.FTZ R6, R98, R5, !PT ;  /* 0x0000000562067209 */ /* 0x000fe40007810000 */
[----:B------:R-:W-:Y:S02]  /*d470*/  FMNMX.FTZ R4, R237, R4, !PT ;  /* 0x00000004ed047209 */ /* 0x000fe40007810000 */
[----:B------:R-:W-:Y:S02]  /*d480*/  FSEL R74, R74, RZ, P2 ;  /* 0x000000ff4a4a7208 */ /* 0x000fe40001000000 */
[----:B--2---:R-:W-:Y:S02]  /*d490*/  FMNMX.FTZ R71, R3, R71, !PT ;  /* 0x0000004703477209 */ /* 0x004fe40007810000 */
[----:B------:R-:W-:Y:S01]  /*d4a0*/  FMNMX.FTZ R4, R238, R4, !PT ;  /* 0x00000004ee047209 */ /* 0x000fe20007810000 */
[--C-:B------:R-:W-:Y:S01]  /*d4b0*/  FFMA.FTZ R5, R31, c[0x0][0x2d0], -R74.reuse ;  /* 0x0000b4001f057a23 */ /* 0x100fe2000001084a */
[----:B------:R-:W-:Y:S01]  /*d4c0*/  FMNMX.FTZ R6, R168, R6, !PT ;  /* 0x00000006a8067209 */ /* 0x000fe20007810000 */
[--C-:B------:R-:W-:Y:S01]  /*d4d0*/  FFMA.FTZ R3, R36, c[0x0][0x2d0], -R74.reuse ;  /* 0x0000b40024037a23 */ /* 0x100fe2000001084a */
[C---:B------:R-:W-:Y:S01]  /*d4e0*/  ISETP.LT.OR P6, PT, R2.reuse, 0x51, P6 ;  /* 0x000000510200780c */ /* 0x040fe200037c1670 */
[----:B------:R1:W-:Y:S01]  /*d4f0*/  MUFU.EX2 R55, R5 ;  /* 0x0000000500377308 */ /* 0x0003e20000000800 */
[----:B------:R-:W-:Y:S01]  /*d500*/  ISETP.LT.OR P5, PT, R2, 0x52, P5 ;  /* 0x000000520200780c */ /* 0x000fe20002fa1670 */
[--C-:B------:R-:W-:Y:S01]  /*d510*/  FFMA.FTZ R16, R45, c[0x0][0x2d0], -R74.reuse ;  /* 0x0000b4002d107a23 */ /* 0x100fe2000001084a */
[----:B------:R-:W-:Y:S01]  /*d520*/  FSEL R192, R78, -INF , !P6 ;  /* 0xff8000004ec07808 */ /* 0x000fe20007000000 */
[----:B------:R-:W-:Y:S01]  /*d530*/  FMUL.FTZ R75, R71, c[0x0][0x2d0] ;  /* 0x0000b400474b7a20 */ /* 0x000fe20000410000 */
[----:B------:R-:W-:Y:S02]  /*d540*/  FSEL R195, R91, -INF , !P5 ;  /* 0xff8000005bc37808 */ /* 0x000fe40006800000 */
[----:B------:R-:W-:Y:S02]  /*d550*/  FSETP.NEU.FTZ.AND P1, PT, R71, -INF , PT ;  /* 0xff8000004700780b */ /* 0x000fe40003f3d000 */
[----:B------:R-:W-:Y:S01]  /*d560*/  ISETP.GT.AND P4, PT, R0, 0x58, !P4 ;  /* 0x000000580000780c */ /* 0x000fe20006784270 */
[----:B------:R2:W-:Y:S01]  /*d570*/  MUFU.EX2 R92, R3 ;  /* 0x00000003005c7308 */ /* 0x0005e20000000800 */
[----:B------:R-:W-:Y:S02]  /*d580*/  FMNMX.FTZ R4, R239, R4, !PT ;  /* 0x00000004ef047209 */ /* 0x000fe40007810000 */
[----:B------:R-:W-:Y:S02]  /*d590*/  FSEL R75, R75, RZ, P1 ;  /* 0x000000ff4b4b7208 */ /* 0x000fe40000800000 */
[----:B------:R-:W-:Y:S02]  /*d5a0*/  FMNMX.FTZ R4, R240, R4, !PT ;  /* 0x00000004f0047209 */ /* 0x000fe40007810000 */
[----:B------:R-:W-:Y:S01]  /*d5b0*/  ISETP.GT.AND P0, PT, R0, 0x59, !P0 ;  /* 0x000000590000780c */ /* 0x000fe20004704270 */
[--C-:B------:R-:W-:Y:S01]  /*d5c0*/  FFMA.FTZ R0, R35, c[0x0][0x2d0], -R75.reuse ;  /* 0x0000b40023007a23 */ /* 0x100fe2000001084b */
[C---:B------:R-:W-:Y:S01]  /*d5d0*/  ISETP.LT.OR P4, PT, R2.reuse, 0x59, P4 ;  /* 0x000000590200780c */ /* 0x040fe20002781670 */
[----:B------:R-:W3:Y:S01]  /*d5e0*/  SHFL.BFLY PT, R7, R4, 0x2, 0x1f ;  /* 0x0c401f0004077f89 */ /* 0x000ee200000e0000 */
[----:B------:R-:W-:Y:S01]  /*d5f0*/  ISETP.LT.OR P0, PT, R2, 0x5a, P0 ;  /* 0x0000005a0200780c */ /* 0x000fe20000701670 */
[----:B------:R4:W-:Y:S01]  /*d600*/  MUFU.EX2 R60, R0 ;  /* 0x00000000003c7308 */ /* 0x0009e20000000800 */
[--C-:B------:R-:W-:Y:S01]  /*d610*/  FFMA.FTZ R2, R37, c[0x0][0x2d0], -R75.reuse ;  /* 0x0000b40025027a23 */ /* 0x100fe2000001084b */
[----:B-1----:R-:W-:Y:S01]  /*d620*/  FMNMX.FTZ R5, R169, R6, !PT ;  /* 0x00000006a9057209 */ /* 0x002fe20007810000 */
[--C-:B------:R-:W-:Y:S01]  /*d630*/  FFMA.FTZ R6, R32, c[0x0][0x2d0], -R74.reuse ;  /* 0x0000b40020067a23 */ /* 0x100fe2000001084a */
[----:B------:R-:W-:Y:S01]  /*d640*/  FSEL R73, R59, -INF , !P0 ;  /* 0xff8000003b497808 */ /* 0x000fe20004000000 */
[--C-:B------:R-:W-:Y:S01]  /*d650*/  FFMA.FTZ R12, R43, c[0x0][0x2d0], -R75.reuse ;  /* 0x0000b4002b0c7a23 */ /* 0x100fe2000001084b */
[----:B------:R-:W-:Y:S02]  /*d660*/  FMNMX.FTZ R5, R170, R5, !PT ;  /* 0x00000005aa057209 */ /* 0x000fe40007810000 */
[----:B------:R-:W-:Y:S02]  /*d670*/  FSEL R197, R63, -INF , !P4 ;  /* 0xff8000003fc57808 */ /* 0x000fe40006000000 */
[----:B------:R-:W-:Y:S01]  /*d680*/  MUFU.EX2 R89, R2 ;  /* 0x0000000200597308 */ /* 0x000fe20000000800 */
[----:B------:R-:W-:Y:S04]  /*d690*/  FMNMX.FTZ R5, R181, R5, !PT ;  /* 0x00000005b5057209 */ /* 0x000fe80007810000 */
[----:B------:R-:W-:Y:S04]  /*d6a0*/  FMNMX.FTZ R5, R180, R5, !PT ;  /* 0x00000005b4057209 */ /* 0x000fe80007810000 */
[----:B--2---:R-:W-:Y:S01]  /*d6b0*/  FMNMX.FTZ R3, R179, R5, !PT ;  /* 0x00000005b3037209 */ /* 0x004fe20007810000 */
[----:B------:R-:W-:Y:S01]  /*d6c0*/  MUFU.EX2 R61, R6 ;  /* 0x00000006003d7308 */ /* 0x000fe20000000800 */
[----:B------:R-:W-:Y:S01]  /*d6d0*/  FFMA.FTZ R5, R38, c[0x0][0x2d0], -R74 ;  /* 0x0000b40026057a23 */ /* 0x000fe2000001084a */
[----:B---3--:R-:W-:Y:S02]  /*d6e0*/  FMNMX.FTZ R4, R4, R7, !PT ;  /* 0x0000000704047209 */ /* 0x008fe40007810000 */
[----:B------:R-:W-:Y:S03]  /*d6f0*/  FMNMX.FTZ R3, R178, R3, !PT ;  /* 0x00000003b2037209 */ /* 0x000fe60007810000 */
[----:B------:R-:W1:Y:S01]  /*d700*/  SHFL.BFLY PT, R70, R4, 0x1, 0x1f ;  /* 0x0c201f0004467f89 */ /* 0x000e6200000e0000 */
[----:B------:R-:W-:Y:S02]  /*d710*/  FMNMX.FTZ R3, R199, R3, !PT ;  /* 0x00000003c7037209 */ /* 0x000fe40007810000 */
[----:B------:R2:W3:Y:S02]  /*d720*/  MUFU.EX2 R86, R5 ;  /* 0x0000000500567308 */ /* 0x0004e40000000800 */
[----:B------:R-:W-:Y:S04]  /*d730*/  FMNMX.FTZ R3, R200, R3, !PT ;  /* 0x00000003c8037209 */ /* 0x000fe80007810000 */
[----:B------:R-:W-:Y:S04]  /*d740*/  FMNMX.FTZ R3, R190, R3, !PT ;  /* 0x00000003be037209 */ /* 0x000fe80007810000 */
[----:B------:R-:W-:Y:S04]  /*d750*/  FMNMX.FTZ R3, R186, R3, !PT ;  /* 0x00000003ba037209 */ /* 0x000fe80007810000 */
[----:B------:R-:W-:Y:S04]  /*d760*/  FMNMX.FTZ R3, R192, R3, !PT ;  /* 0x00000003c0037209 */ /* 0x000fe80007810000 */
[----:B----4-:R-:W-:Y:S01]  /*d770*/  FMNMX.FTZ R0, R195, R3, !PT ;  /* 0x00000003c3007209 */ /* 0x010fe20007810000 */
[--C-:B------:R-:W-:Y:S02]  /*d780*/  FFMA.FTZ R3, R39, c[0x0][0x2d0], -R75.reuse ;  /* 0x0000b40027037a23 */ /* 0x100fe4000001084b */
[----:B------:R-:W-:Y:S01]  /*d790*/  LDSM.16.MT88.4 R36, [R212+0x100] ;  /* 0x00010000d424783b */ /* 0x000fe20000004200 */
[----:B------:R-:W-:Y:S01]  /*d7a0*/  FMNMX.FTZ R0, R197, R0, !PT ;  /* 0x00000000c5007209 */ /* 0x000fe20007810000 */
[----:B------:R4:W5:Y:S01]  /*d7b0*/  MUFU.EX2 R85, R3 ;  /* 0x0000000300557308 */ /* 0x0009620000000800 */
[----:B-1----:R-:W-:Y:S01]  /*d7c0*/  FMNMX.FTZ R70, R4, R70, !PT ;  /* 0x0000004604467209 */ /* 0x002fe20007810000 */
[--C-:B--2---:R-:W-:Y:S01]  /*d7d0*/  FFMA.FTZ R5, R30, c[0x0][0x2d0], -R75.reuse ;  /* 0x0000b4001e057a23 */ /* 0x104fe2000001084b */
[----:B------:R-:W-:Y:S02]  /*d7e0*/  FMNMX.FTZ R0, R73, R0, !PT ;  /* 0x0000000049007209 */ /* 0x000fe40007810000 */
[C---:B------:R-:W-:Y:S01]  /*d7f0*/  FSETP.NEU.FTZ.AND P0, PT, R70.reuse, -INF , PT ;  /* 0xff8000004600780b */ /* 0x040fe20003f1d000 */
[----:B------:R-:W-:Y:S01]  /*d800*/  FMUL.FTZ R96, R70, c[0x0][0x2d0] ;  /* 0x0000b40046607a20 */ /* 0x000fe20000410000 */
[----:B---3--:R-:W-:Y:S01]  /*d810*/  F2FP.PACK_AB R78, R86, R92 ;  /* 0x0000005c564e723e */ /* 0x008fe200000000ff */
[----:B------:R-:W1:Y:S02]  /*d820*/  SHFL.BFLY PT, R2, R0, 0x2, 0x1f ;  /* 0x0c401f0000027f89 */ /* 0x000e6400000e0000 */
[----:B------:R-:W2:Y:S01]  /*d830*/  MUFU.EX2 R54, R5 ;  /* 0x0000000500367308 */ /* 0x000ea20000000800 */
[----:B------:R-:W-:Y:S05]  /*d840*/  FSEL R96, R96, RZ, P0 ;  /* 0x000000ff60607208 */ /* 0x000fea0000000000 */
[--C-:B------:R-:W-:Y:S02]  /*d850*/  FFMA.FTZ R4, R34, c[0x0][0x2d0], -R96.reuse ;  /* 0x0000b40022047a23 */ /* 0x100fe40000010860 */
[--C-:B------:R-:W-:Y:S02]  /*d860*/  FFMA.FTZ R32, R46, c[0x0][0x2d0], -R96.reuse ;  /* 0x0000b4002e207a23 */ /* 0x100fe40000010860 */
[----:B------:R-:W-:Y:S01]  /*d870*/  MUFU.EX2 R52, R4 ;  /* 0x0000000400347308 */ /* 0x000fe20000000800 */
[--C-:B----4-:R-:W-:Y:S01]  /*d880*/  FFMA.FTZ R3, R28, c[0x0][0x2d0], -R96.reuse ;  /* 0x0000b4001c037a23 */ /* 0x110fe20000010860 */
[----:B-----5:R-:W-:Y:S01]  /*d890*/  F2FP.PACK_AB R79, R85, R89 ;  /* 0x00000059554f723e */ /* 0x020fe200000000ff */
[----:B------:R-:W-:Y:S07]  /*d8a0*/  FFMA.FTZ R28, R49, c[0x0][0x2d0], -R75 ;  /* 0x0000b400311c7a23 */ /* 0x000fee000001084b */
[----:B------:R3:W-:Y:S02]  /*d8b0*/  MUFU.EX2 R53, R3 ;  /* 0x0000000300357308 */ /* 0x0007e40000000800 */
[--C-:B---3--:R-:W-:Y:S08]  /*d8c0*/  FFMA.FTZ R3, R29, c[0x0][0x2d0], -R96.reuse ;  /* 0x0000b4001d037a23 */ /* 0x108ff00000010860 */
[----:B------:R3:W-:Y:S02]  /*d8d0*/  MUFU.EX2 R93, R3 ;  /* 0x00000003005d7308 */ /* 0x0007e40000000800 */
[----:B---3--:R-:W-:Y:S08]  /*d8e0*/  FFMA.FTZ R3, R33, c[0x0][0x2d0], -R96 ;  /* 0x0000b40021037a23 */ /* 0x008ff00000010860 */
[----:B------:R-:W-:Y:S10]  /*d8f0*/  MUFU.EX2 R33, R16 ;  /* 0x0000001000217308 */ /* 0x000ff40000000800 */
[----:B------:R1:W-:Y:S02]  /*d900*/  MUFU.EX2 R87, R3 ;  /* 0x0000000300577308 */ /* 0x0003e40000000800 */
[----:B-1----:R-:W-:Y:S01]  /*d910*/  FMNMX.FTZ R3, R0, R2, !PT ;  /* 0x0000000200037209 */ /* 0x002fe20007810000 */
[----:B------:R-:W-:Y:S01]  /*d920*/  FFMA.FTZ R2, R40, c[0x0][0x2d0], -R74 ;  /* 0x0000b40028027a23 */ /* 0x000fe2000001084a */
[----:B------:R-:W-:Y:S01]  /*d930*/  FSEL R0, R72, RZ, P2 ;  /* 0x000000ff48007208 */ /* 0x000fe20001000000 */
[----:B------:R-:W-:Y:S05]  /*d940*/  FFMA.FTZ R40, R50, c[0x0][0x2d0], -R96 ;  /* 0x0000b40032287a23 */ /* 0x000fea0000010860 */
[----:B------:R1:W-:Y:S01]  /*d950*/  MUFU.EX2 R80, R2 ;  /* 0x0000000200507308 */ /* 0x0003e20000000800 */
[----:B------:R-:W3:Y:S01]  /*d960*/  SHFL.BFLY PT, R4, R3, 0x1, 0x1f ;  /* 0x0c201f0003047f89 */ /* 0x000ee200000e0000 */
[----:B------:R-:W-:Y:S01]  /*d970*/  FADD.FTZ R0, -R0, R100 ;  /* 0x0000006400007221 */ /* 0x000fe20000010100 */
[----:B------:R-:W-:Y:S03]  /*d980*/  MOV R100, R55 ;  /* 0x0000003700647202 */ /* 0x000fe60000000f00 */
[----:B------:R-:W-:Y:S01]  /*d990*/  FMUL.FTZ R0, R0, c[0x0][0x2d0] ;  /* 0x0000b40000007a20 */ /* 0x000fe20000410000 */
[----:B------:R-:W-:Y:S03]  /*d9a0*/  F2FP.PACK_AB R76, R61, R100 ;  /* 0x000000643d4c723e */ /* 0x000fe600000000ff */
[----:B------:R4:W5:Y:S01]  /*d9b0*/  MUFU.EX2 R69, R0 ;  /* 0x0000000000457308 */ /* 0x0009620000000800 */
[----:B-1----:R-:W-:Y:S02]  /*d9c0*/  FSEL R2, R71, RZ, P1 ;  /* 0x000000ff47027208 */ /* 0x002fe40000800000 */
[----:B---3--:R-:W-:Y:S03]  /*d9d0*/  FMNMX.FTZ R3, R3, R4, !PT ;  /* 0x0000000403037209 */ /* 0x008fe60007810000 */
[----:B------:R-:W-:Y:S02]  /*d9e0*/  FADD.FTZ R2, -R2, R101 ;  /* 0x0000006502027221 */ /* 0x000fe40000010100 */
[C---:B------:R-:W-:Y:S02]  /*d9f0*/  FMUL.FTZ R97, R3.reuse, c[0x0][0x2d0] ;  /* 0x0000b40003617a20 */ /* 0x040fe40000410000 */
[----:B------:R-:W-:Y:S01]  /*da00*/  FMUL.FTZ R2, R2, c[0x0][0x2d0] ;  /* 0x0000b40002027a20 */ /* 0x000fe20000410000 */
[----:B----4-:R-:W-:Y:S01]  /*da10*/  FSEL R0, R70, RZ, P0 ;  /* 0x000000ff46007208 */ /* 0x010fe20000000000 */
[----:B--2---:R-:W-:Y:S01]  /*da20*/  IMAD.MOV.U32 R101, RZ, RZ, R54 ;  /* 0x000000ffff657224 */ /* 0x004fe200078e0036 */
[----:B------:R-:W-:Y:S01]  /*da30*/  FSETP.NEU.FTZ.AND P0, PT, R3, -INF , PT ;  /* 0xff8000000300780b */ /* 0x000fe20003f1d000 */
[----:B------:R-:W1:Y:S01]  /*da40*/  MUFU.EX2 R68, R2 ;  /* 0x0000000200447308 */ /* 0x000e620000000800 */
[----:B-----5:R-:W-:Y:S01]  /*da50*/  FMUL.FTZ R16, R69, R116 ;  /* 0x0000007445107220 */ /* 0x020fe20000410000 */
[----:B------:R-:W-:Y:S01]  /*da60*/  MOV R116, R61 ;  /* 0x0000003d00747202 */ /* 0x000fe20000000f00 */
[----:B------:R-:W-:Y:S01]  /*da70*/  FADD.FTZ R0, -R0, R102 ;  /* 0x0000006600007221 */ /* 0x000fe20000010100 */
[----:B------:R-:W-:Y:S01]  /*da80*/  FSEL R97, R97, RZ, P0 ;  /* 0x000000ff61617208 */ /* 0x000fe20000000000 */
[----:B------:R-:W-:Y:S01]  /*da90*/  FMUL.FTZ R17, R69, R117 ;  /* 0x0000007545117220 */ /* 0x000fe20000410000 */
[----:B------:R-:W-:Y:S01]  /*daa0*/  F2FP.PACK_AB R77, R60, R101 ;  /* 0x000000653c4d723e */ /* 0x000fe200000000ff */
[----:B------:R-:W-:Y:S01]  /*dab0*/  FMUL.FTZ R0, R0, c[0x0][0x2d0] ;  /* 0x0000b40000007a20 */ /* 0x000fe20000410000 */
[----:B------:R-:W-:Y:S01]  /*dac0*/  MOV R102, R53 ;  /* 0x0000003500667202 */ /* 0x000fe20000000f00 */
[----:B------:R-:W-:Y:S02]  /*dad0*/  IMAD.MOV.U32 R117, RZ, RZ, R60 ;  /* 0x000000ffff757224 */ /* 0x000fe400078e003c */
[----:B------:R2:W3:Y:S01]  /*dae0*/  MUFU.EX2 R2, R0 ;  /* 0x0000000000027308 */ /* 0x0004e20000000800 */
[--C-:B------:R-:W-:Y:S01]  /*daf0*/  FFMA.FTZ R4, R25, c[0x0][0x2d0], -R97.reuse ;  /* 0x0000b40019047a23 */ /* 0x100fe20000010861 */
[----:B------:R-:W-:Y:S01]  /*db00*/  F2FP.PACK_AB R64, R93, R102 ;  /* 0x000000665d40723e */ /* 0x000fe200000000ff */
[--C-:B------:R-:W-:Y:S02]  /*db10*/  FFMA.FTZ R58, R58, c[0x0][0x2d0], -R97.reuse ;  /* 0x0000b4003a3a7a23 */ /* 0x100fe40000010861 */
[----:B------:R-:W-:Y:S02]  /*db20*/  FMUL.FTZ R49, R69, R149 ;  /* 0x0000009545317220 */ /* 0x000fe40000410000 */
[--C-:B------:R-:W-:Y:S03]  /*db30*/  FFMA.FTZ R62, R62, c[0x0][0x2d0], -R97.reuse ;  /* 0x0000b4003e3e7a23 */ /* 0x100fe60000010861 */
[----:B------:R4:W-:Y:S01]  /*db40*/  MUFU.EX2 R5, R4 ;  /* 0x0000000400057308 */ /* 0x0009e20000000800 */
[C---:B-1----:R-:W-:Y:S02]  /*db50*/  FMUL.FTZ R18, R68.reuse, R118 ;  /* 0x0000007644127220 */ /* 0x042fe40000410000 */
[C---:B------:R-:W-:Y:S02]  /*db60*/  FMUL.FTZ R19, R68.reuse, R119 ;  /* 0x0000007744137220 */ /* 0x040fe40000410000 */
[C---:B------:R-:W-:Y:S02]  /*db70*/  FMUL.FTZ R34, R68.reuse, R134 ;  /* 0x0000008644227220 */ /* 0x040fe40000410000 */
[C---:B------:R-:W-:Y:S03]  /*db80*/  FMUL.FTZ R35, R68.reuse, R135 ;  /* 0x0000008744237220 */ /* 0x040fe60000410000 */
[----:B------:R1:W-:Y:S01]  /*db90*/  MUFU.EX2 R119, R40 ;  /* 0x0000002800777308 */ /* 0x0003e20000000800 */
[----:B------:R-:W-:Y:S02]  /*dba0*/  FMUL.FTZ R50, R68, R150 ;  /* 0x0000009644327220 */ /* 0x000fe40000410000 */
[----:B--2---:R-:W-:Y:S02]  /*dbb0*/  FFMA.FTZ R0, R8, c[0x0][0x2d0], -R97 ;  /* 0x0000b40008007a23 */ /* 0x004fe40000010861 */
[C---:B---3--:R-:W-:Y:S02]  /*dbc0*/  FMUL.FTZ R60, R2.reuse, R160 ;  /* 0x000000a0023c7220 */ /* 0x048fe40000410000 */
[----:B------:R-:W2:Y:S01]  /*dbd0*/  LDL.LU R160, [R1+0x10] ;  /* 0x0000100001a07983 */ /* 0x000ea20000300800 */
[----:B------:R-:W-:Y:S02]  /*dbe0*/  FMUL.FTZ R13, R2, R113 ;  /* 0x00000071020d7220 */ /* 0x000fe40000410000 */
[----:B------:R3:W-:Y:S01]  /*dbf0*/  MUFU.EX2 R59, R0 ;  /* 0x00000000003b7308 */ /* 0x0007e20000000800 */
[----:B------:R-:W-:Y:S02]  /*dc00*/  FFMA.FTZ R8, R41, c[0x0][0x2d0], -R75 ;  /* 0x0000b40029087a23 */ /* 0x000fe4000001084b */
[----:B------:R-:W-:Y:S02]  /*dc10*/  IMAD.MOV.U32 R113, RZ, RZ, R89 ;  /* 0x000000ffff717224 */ /* 0x000fe400078e0059 */
[----:B----4-:R-:W-:Y:S02]  /*dc20*/  FFMA.FTZ R4, R24, c[0x0][0x2d0], -R97 ;  /* 0x0000b40018047a23 */ /* 0x010fe40000010861 */
[C---:B------:R-:W-:Y:S02]  /*dc30*/  FMUL.FTZ R45, R2.reuse, R145 ;  /* 0x00000091022d7220 */ /* 0x040fe40000410000 */
[C---:B------:R-:W-:Y:S01]  /*dc40*/  FMUL.FTZ R25, R2.reuse, R125 ;  /* 0x0000007d02197220 */ /* 0x040fe20000410000 */
[----:B------:R4:W-:Y:S01]  /*dc50*/  MUFU.EX2 R6, R4 ;  /* 0x0000000400067308 */ /* 0x0009e20000000800 */
[C---:B------:R-:W-:Y:S02]  /*dc60*/  FMUL.FTZ R29, R2.reuse, R129 ;  /* 0x00000081021d7220 */ /* 0x040fe40000410000 */
[C---:B------:R-:W-:Y:S02]  /*dc70*/  FMUL.FTZ R41, R2.reuse, R141 ;  /* 0x0000008d02297220 */ /* 0x040fe40000410000 */
[C---:B-1----:R-:W-:Y:S02]  /*dc80*/  FMUL.FTZ R40, R2.reuse, R140 ;  /* 0x0000008c02287220 */ /* 0x042fe40000410000 */
[----:B------:R-:W-:Y:S01]  /*dc90*/  FMUL.FTZ R61, R2, R161 ;  /* 0x000000a1023d7220 */ /* 0x000fe20000410000 */
[----:B------:R-:W-:Y:S01]  /*dca0*/  MOV R161, R100 ;  /* 0x0000006400a17202 */ /* 0x000fe20000000f00 */
[----:B------:R-:W-:Y:S01]  /*dcb0*/  FFMA.FTZ R24, R44, c[0x0][0x2d0], -R75 ;  /* 0x0000b4002c187a23 */ /* 0x000fe2000001084b */
[----:B------:R1:W5:Y:S01]  /*dcc0*/  MUFU.EX2 R31, R8 ;  /* 0x00000008001f7308 */ /* 0x0003620000000800 */
[----:B------:R-:W-:Y:S02]  /*dcd0*/  FFMA.FTZ R44, R51, c[0x0][0x2d0], -R96 ;  /* 0x0000b400332c7a23 */ /* 0x000fe40000010860 */
[----:B------:R-:W-:Y:S02]  /*dce0*/  FMUL.FTZ R51, R68, R151 ;  /* 0x0000009744337220 */ /* 0x000fe40000410000 */
[----:B---3--:R-:W-:Y:S02]  /*dcf0*/  FFMA.FTZ R0, R9, c[0x0][0x2d0], -R97 ;  /* 0x0000b40009007a23 */ /* 0x008fe40000010861 */
[----:B------:R-:W-:Y:S01]  /*dd00*/  FMUL.FTZ R9, R2, R109 ;  /* 0x0000006d02097220 */ /* 0x000fe20000410000 */
[----:B------:R-:W-:Y:S02]  /*dd10*/  MOV R109, R86 ;  /* 0x00000056006d7202 */ /* 0x000fe40000000f00 */
[----:B------:R3:W3:Y:S01]  /*dd20*/  MUFU.EX2 R7, R0 ;  /* 0x0000000000077308 */ /* 0x0006e20000000800 */
[----:B----4-:R-:W-:Y:S09]  /*dd30*/  FFMA.FTZ R4, R42, c[0x0][0x2d0], -R74 ;  /* 0x0000b4002a047a23 */ /* 0x010ff2000001084a */
[----:B------:R4:W-:Y:S01]  /*dd40*/  MUFU.EX2 R63, R4 ;  /* 0x00000004003f7308 */ /* 0x0009e20000000800 */
[----:B-1----:R-:W-:Y:S02]  /*dd50*/  FMUL.FTZ R8, R2, R108 ;  /* 0x0000006c02087220 */ /* 0x002fe40000410000 */
[----:B-----5:R-:W-:Y:S07]  /*dd60*/  IMAD.MOV.U32 R125, RZ, RZ, R31 ;  /* 0x000000ffff7d7224 */ /* 0x020fee00078e001f */
[----:B------:R-:W1:Y:S01]  /*dd70*/  MUFU.EX2 R30, R24 ;  /* 0x00000018001e7308 */ /* 0x000e620000000800 */
[----:B---3--:R-:W-:Y:S02]  /*dd80*/  FSEL R0, R3, RZ, P0 ;  /* 0x000000ff03007208 */ /* 0x008fe40000000000 */
[C---:B------:R-:W-:Y:S02]  /*dd90*/  ISETP.GT.AND P0, PT, R225.reuse, UR5, PT ;  /* 0x00000005e1007c0c */ /* 0x040fe4000bf04270 */
[----:B------:R-:W-:Y:S01]  /*dda0*/  IADD3 R225, R225, -0x1, RZ ;  /* 0xffffffffe1e17810 */ /* 0x000fe20007ffe0ff */
[----:B------:R-:W-:Y:S04]  /*ddb0*/  FADD.FTZ R0, -R0, R103 ;  /* 0x0000006700007221 */ /* 0x000fe80000010100 */
[----:B------:R3:W5:Y:S01]  /*ddc0*/  MUFU.EX2 R108, R44 ;  /* 0x0000002c006c7308 */ /* 0x0007620000000800 */
[----:B------:R-:W-:Y:S02]  /*ddd0*/  IMAD.MOV.U32 R103, RZ, RZ, R6 ;  /* 0x000000ffff677224 */ /* 0x000fe400078e0006 */
[----:B------:R-:W-:Y:S02]  /*dde0*/  FMUL.FTZ R0, R0, c[0x0][0x2d0] ;  /* 0x0000b40000007a20 */ /* 0x000fe40000410000 */
[C---:B----4-:R-:W-:Y:S01]  /*ddf0*/  FMUL.FTZ R4, R69.reuse, R104 ;  /* 0x0000006845047220 */ /* 0x050fe20000410000 */
[----:B------:R-:W-:Y:S01]  /*de00*/  MOV R104, R5 ;  /* 0x0000000500687202 */ /* 0x000fe20000000f00 */
[----:B------:R-:W-:Y:S02]  /*de10*/  FMUL.FTZ R5, R69, R105 ;  /* 0x0000006945057220 */ /* 0x000fe40000410000 */
[C---:B------:R-:W-:Y:S01]  /*de20*/  FMUL.FTZ R6, R68.reuse, R106 ;  /* 0x0000006a44067220 */ /* 0x040fe20000410000 */
[----:B------:R-:W4:Y:S01]  /*de30*/  MUFU.EX2 R0, R0 ;  /* 0x0000000000007308 */ /* 0x000f220000000800 */
[----:B------:R-:W-:Y:S01]  /*de40*/  IMAD.MOV.U32 R106, RZ, RZ, R7 ;  /* 0x000000ffff6a7224 */ /* 0x000fe200078e0007 */
[----:B------:R-:W-:Y:S01]  /*de50*/  F2FP.PACK_AB R67, R103, R104 ;  /* 0x000000686743723e */ /* 0x000fe200000000ff */
[----:B------:R-:W-:Y:S01]  /*de60*/  FMUL.FTZ R7, R68, R107 ;  /* 0x0000006b44077220 */ /* 0x000fe20000410000 */
[----:B------:R-:W-:Y:S01]  /*de70*/  MOV R107, R52 ;  /* 0x00000034006b7202 */ /* 0x000fe20000000f00 */
[----:B-1----:R-:W-:Y:S01]  /*de80*/  IMAD.MOV.U32 R129, RZ, RZ, R30 ;  /* 0x000000ffff817224 */ /* 0x002fe200078e001e */
[----:B------:R-:W1:Y:S01]  /*de90*/  LDSM.16.MT88.4 R52, [R210+0x100] ;  /* 0x00010000d234783b */ /* 0x000e620000004200 */
[----:B------:R-:W-:Y:S01]  /*dea0*/  F2FP.PACK_AB R65, R106, R59 ;  /* 0x0000003b6a41723e */ /* 0x000fe200000000ff */
[C---:B------:R-:W-:Y:S01]  /*deb0*/  FMUL.FTZ R24, R2.reuse, R124 ;  /* 0x0000007c02187220 */ /* 0x040fe20000410000 */
[----:B------:R-:W-:Y:S01]  /*dec0*/  F2FP.PACK_AB R66, R107, R87 ;  /* 0x000000576b42723e */ /* 0x000fe200000000ff */
[-C--:B------:R-:W-:Y:S01]  /*ded0*/  HMMA.16816.F32 R4, R76, R20.reuse, R4 ;  /* 0x000000144c04723c */ /* 0x080fe20000001804 */
[----:B------:R-:W1:Y:S04]  /*dee0*/  MUFU.EX2 R105, R28 ;  /* 0x0000001c00697308 */ /* 0x000e680000000800 */
[----:B---3--:R-:W-:Y:S02]  /*def0*/  FMUL.FTZ R44, R2, R144 ;  /* 0x00000090022c7220 */ /* 0x008fe40000410000 */
[----:B-----5:R-:W-:Y:S02]  /*df00*/  IMAD.MOV.U32 R149, RZ, RZ, R108 ;  /* 0x000000ffff957224 */ /* 0x020fe400078e006c */
[----:B------:R-:W-:Y:S02]  /*df10*/  IMAD.MOV.U32 R108, RZ, RZ, R85 ;  /* 0x000000ffff6c7224 */ /* 0x000fe400078e0055 */
[----:B------:R-:W-:Y:S01]  /*df20*/  MUFU.EX2 R124, R32 ;  /* 0x00000020007c7308 */ /* 0x000fe20000000800 */
[C---:B----4-:R-:W-:Y:S02]  /*df30*/  FMUL.FTZ R10, R0.reuse, R110 ;  /* 0x0000006e000a7220 */ /* 0x050fe40000410000 */
[C---:B------:R-:W-:Y:S02]  /*df40*/  FMUL.FTZ R11, R0.reuse, R111 ;  /* 0x0000006f000b7220 */ /* 0x040fe40000410000 */
[C---:B------:R-:W-:Y:S02]  /*df50*/  FMUL.FTZ R27, R0.reuse, R127 ;  /* 0x0000007f001b7220 */ /* 0x040fe40000410000 */
[----:B------:R-:W3:Y:S03]  /*df60*/  LDL.LU R127, [R1+0x14] ;  /* 0x00001400017f7983 */ /* 0x000ee60000300800 */
[----:B------:R4:W-:Y:S01]  /*df70*/  MUFU.EX2 R110, R12 ;  /* 0x0000000c006e7308 */ /* 0x0009e20000000800 */
[----:B------:R-:W-:Y:S01]  /*df80*/  IMAD.MOV.U32 R111, RZ, RZ, R87 ;  /* 0x000000ffff6f7224 */ /* 0x000fe200078e0057 */
[C---:B------:R-:W-:Y:S04]  /*df90*/  HMMA.16816.F32 R8, R64.reuse, R20, R8 ;  /* 0x000000144008723c */ /* 0x040fe80000001808 */
[C---:B------:R-:W-:Y:S01]  /*dfa0*/  FMUL.FTZ R15, R0.reuse, R115 ;  /* 0x00000073000f7220 */ /* 0x040fe20000410000 */
[----:B-1----:R-:W-:Y:S01]  /*dfb0*/  MOV R150, R105 ;  /* 0x0000006900967202 */ /* 0x002fe20000000f00 */
[C---:B------:R-:W-:Y:S01]  /*dfc0*/  FMUL.FTZ R14, R0.reuse, R114 ;  /* 0x00000072000e7220 */ /* 0x040fe20000410000 */
[----:B------:R-:W-:Y:S01]  /*dfd0*/  MOV R105, R63 ;  /* 0x0000003f00697202 */ /* 0x000fe20000000f00 */
[----:B------:R-:W-:Y:S01]  /*dfe0*/  FFMA.FTZ R20, R47, c[0x0][0x2d0], -R74 ;  /* 0x0000b4002f147a23 */ /* 0x000fe2000001084a */
[----:B------:R-:W-:Y:S03]  /*dff0*/  MOV R114, R92 ;  /* 0x0000005c00727202 */ /* 0x000fe60000000f00 */
[----:B------:R-:W1:Y:S01]  /*e000*/  MUFU.EX2 R91, R20 ;  /* 0x00000014005b7308 */ /* 0x000e620000000800 */
[C---:B------:R-:W-:Y:S01]  /*e010*/  FMUL.FTZ R21, R69.reuse, R121 ;  /* 0x0000007945157220 */ /* 0x040fe20000410000 */
[----:B------:R-:W-:Y:S01]  /*e020*/  MOV R121, R84 ;  /* 0x0000005400797202 */ /* 0x000fe20000000f00 */
[----:B------:R-:W-:Y:S01]  /*e030*/  FMUL.FTZ R26, R0, R126 ;  /* 0x0000007e001a7220 */ /* 0x000fe20000410000 */
[----:B------:R-:W-:Y:S01]  /*e040*/  MOV R126, R80 ;  /* 0x00000050007e7202 */ /* 0x000fe20000000f00 */
[----:B------:R-:W-:Y:S01]  /*e050*/  FMUL.FTZ R28, R2, R128 ;  /* 0x00000080021c7220 */ /* 0x000fe20000410000 */
[----:B------:R-:W5:Y:S01]  /*e060*/  LDSM.16.MT88.4 R80, [R211+0x100] ;  /* 0x00010000d350783b */ /* 0x000f620000004200 */
[C---:B------:R-:W-:Y:S01]  /*e070*/  FMUL.FTZ R30, R0.reuse, R130 ;  /* 0x00000082001e7220 */ /* 0x040fe20000410000 */
[----:B------:R-:W-:Y:S01]  /*e080*/  MOV R130, R33 ;  /* 0x0000002100827202 */ /* 0x000fe20000000f00 */
[----:B------:R-:W-:Y:S01]  /*e090*/  FMUL.FTZ R31, R0, R131 ;  /* 0x00000083001f7220 */ /* 0x000fe20000410000 */
[----:B------:R-:W-:Y:S01]  /*e0a0*/  MOV R131, R101 ;  /* 0x0000006500837202 */ /* 0x000fe20000000f00 */
[----:B----4-:R-:W-:Y:S01]  /*e0b0*/  FMUL.FTZ R12, R2, R112 ;  /* 0x00000070020c7220 */ /* 0x010fe20000410000 */
[----:B------:R-:W-:Y:S01]  /*e0c0*/  MOV R112, R59 ;  /* 0x0000003b00707202 */ /* 0x000fe20000000f00 */
[C---:B------:R-:W-:Y:S01]  /*e0d0*/  FMUL.FTZ R32, R69.reuse, R132 ;  /* 0x0000008445207220 */ /* 0x040fe20000410000 */
[----:B------:R-:W4:Y:S01]  /*e0e0*/  LDSM.16.MT88.4 R84, [R209+0x900] ;  /* 0x00090000d154783b */ /* 0x000f220000004200 */
[----:B------:R-:W-:Y:S02]  /*e0f0*/  FMUL.FTZ R33, R69, R133 ;  /* 0x0000008545217220 */ /* 0x000fe40000410000 */
[----:B------:R-:W-:Y:S01]  /*e100*/  FFMA.FTZ R92, R95, c[0x0][0x2d0], -R75 ;  /* 0x0000b4005f5c7a23 */ /* 0x000fe2000001084b */
[-C--:B------:R-:W-:Y:S03]  /*e110*/  HMMA.16816.F32 R12, R64, R22.reuse, R12 ;  /* 0x00000016400c723c */ /* 0x080fe6000000180c */
[----:B------:R-:W-:Y:S01]  /*e120*/  IMAD.MOV.U32 R115, RZ, RZ, R93 ;  /* 0x000000ffff737224 */ /* 0x000fe200078e005d */
[----:B------:R-:W-:Y:S01]  /*e130*/  LDSM.16.MT88.4 R132, [R212+0x2900] ;  /* 0x00290000d484783b */ /* 0x000fe20000004200 */
[C---:B------:R-:W-:Y:S02]  /*e140*/  FMUL.FTZ R42, R0.reuse, R142 ;  /* 0x0000008e002a7220 */ /* 0x040fe40000410000 */
[----:B-1----:R-:W-:Y:S01]  /*e150*/  IMAD.MOV.U32 R151, RZ, RZ, R91 ;  /* 0x000000ffff977224 */ /* 0x002fe200078e005b */
[C---:B------:R-:W-:Y:S04]  /*e160*/  HMMA.16816.F32 R16, R76.reuse, R22, R16 ;  /* 0x000000164c10723c */ /* 0x040fe80000001810 */
[C---:B------:R-:W-:Y:S02]  /*e170*/  FMUL.FTZ R20, R69.reuse, R120 ;  /* 0x0000007845147220 */ /* 0x040fe40000410000 */
[----:B------:R-:W-:Y:S02]  /*e180*/  FMUL.FTZ R43, R0, R143 ;  /* 0x0000008f002b7220 */ /* 0x000fe40000410000 */
[C---:B------:R-:W-:Y:S02]  /*e190*/  FMUL.FTZ R22, R68.reuse, R122 ;  /* 0x0000007a44167220 */ /* 0x040fe40000410000 */
[----:B------:R1:W-:Y:S02]  /*e1a0*/  MUFU.EX2 R122, R62 ;  /* 0x0000003e007a7308 */ /* 0x0003e40000000800 */
[----:B------:R-:W-:Y:S02]  /*e1b0*/  FMUL.FTZ R23, R68, R123 ;  /* 0x0000007b44177220 */ /* 0x000fe40000410000 */
[C---:B------:R-:W-:Y:S02]  /*e1c0*/  FMUL.FTZ R46, R0.reuse, R146 ;  /* 0x00000092002e7220 */ /* 0x040fe40000410000 */
[C---:B------:R-:W-:Y:S02]  /*e1d0*/  FMUL.FTZ R47, R0.reuse, R147 ;  /* 0x00000093002f7220 */ /* 0x040fe40000410000 */
[C---:B------:R-:W-:Y:S01]  /*e1e0*/  FMUL.FTZ R59, R0.reuse, R159 ;  /* 0x0000009f003b7220 */ /* 0x040fe20000410000 */
[-C--:B------:R-:W-:Y:S03]  /*e1f0*/  HMMA.16816.F32 R20, R76, R36.reuse, R20 ;  /* 0x000000244c14723c */ /* 0x080fe60000001814 */
[----:B------:R-:W-:Y:S02]  /*e200*/  FMUL.FTZ R63, R0, R163 ;  /* 0x000000a3003f7220 */ /* 0x000fe40000410000 */
[----:B------:R-:W-:Y:S03]  /*e210*/  IMAD.MOV.U32 R123, RZ, RZ, R102 ;  /* 0x000000ffff7b7224 */ /* 0x000fe600078e0066 */
[C---:B------:R-:W-:Y:S07]  /*e220*/  HMMA.16816.F32 R24, R64.reuse, R36, R24 ;  /* 0x000000244018723c */ /* 0x040fee0000001818 */
[----:B------:R-:W-:Y:S01]  /*e230*/  FFMA.FTZ R36, R48, c[0x0][0x2d0], -R96 ;  /* 0x0000b40030247a23 */ /* 0x000fe20000010860 */
[-C--:B------:R-:W-:Y:S03]  /*e240*/  HMMA.16816.F32 R28, R64, R38.reuse, R28 ;  /* 0x00000026401c723c */ /* 0x080fe6000000181c */
[----:B------:R4:W-:Y:S01]  /*e250*/  MUFU.EX2 R128, R36 ;  /* 0x0000002400807308 */ /* 0x0009e20000000800 */
[----:B------:R-:W-:Y:S02]  /*e260*/  FMUL.FTZ R37, R69, R137 ;  /* 0x0000008945257220 */ /* 0x000fe40000410000 */
[--C-:B------:R-:W-:Y:S02]  /*e270*/  FFMA.FTZ R48, R57, c[0x0][0x2d0], -R74.reuse ;  /* 0x0000b40039307a23 */ /* 0x100fe4000001084a */
[C---:B------:R-:W-:Y:S04]  /*e280*/  HMMA.16816.F32 R32, R76.reuse, R38, R32 ;  /* 0x000000264c20723c */ /* 0x040fe80000001820 */
[----:B------:R-:W-:Y:S01]  /*e290*/  FMUL.FTZ R57, R2, R157 ;  /* 0x0000009d02397220 */ /* 0x000fe20000410000 */
[----:B------:R5:W-:Y:S01]  /*e2a0*/  MUFU.EX2 R118, R48 ;  /* 0x0000003000767308 */ /* 0x000be20000000800 */
[----:B-1----:R-:W-:Y:S02]  /*e2b0*/  FMUL.FTZ R62, R0, R162 ;  /* 0x000000a2003e7220 */ /* 0x002fe40000410000 */
[C---:B------:R-:W-:Y:S04]  /*e2c0*/  FMUL.FTZ R38, R68.reuse, R138 ;  /* 0x0000008a44267220 */ /* 0x040fe80000410000 */
[----:B------:R-:W-:Y:S03]  /*e2d0*/  FMUL.FTZ R39, R68, R139 ;  /* 0x0000008b44277220 */ /* 0x000fe60000410000 */
[----:B------:R-:W-:Y:S01]  /*e2e0*/  MUFU.EX2 R138, R92 ;  /* 0x0000005c008a7308 */ /* 0x000fe20000000800 */
[C---:B----4-:R-:W-:Y:S07]  /*e2f0*/  FMUL.FTZ R36, R69.reuse, R136 ;  /* 0x0000008845247220 */ /* 0x050fee0000410000 */
[-C--:B------:R-:W-:Y:S03]  /*e300*/  HMMA.16816.F32 R36, R76, R52.reuse, R36 ;  /* 0x000000344c24723c */ /* 0x080fe60000001824 */
[C---:B-----5:R-:W-:Y:S02]  /*e310*/  FMUL.FTZ R48, R69.reuse, R148 ;  /* 0x0000009445307220 */ /* 0x060fe40000410000 */
[----:B------:R1:W-:Y:S03]  /*e320*/  MUFU.EX2 R148, R58 ;  /* 0x0000003a00947308 */ /* 0x0003e60000000800 */
[C---:B------:R-:W-:Y:S07]  /*e330*/  HMMA.16816.F32 R40, R64.reuse, R52, R40 ;  /* 0x000000344028723c */ /* 0x040fee0000001828 */
[--C-:B------:R-:W-:Y:S01]  /*e340*/  FFMA.FTZ R52, R56, c[0x0][0x2d0], -R97.reuse ;  /* 0x0000b40038347a23 */ /* 0x100fe20000010861 */
[-C--:B------:R-:W-:Y:S03]  /*e350*/  HMMA.16816.F32 R44, R64, R54.reuse, R44 ;  /* 0x00000036402c723c */ /* 0x080fe6000000182c */
[----:B------:R4:W5:Y:S01]  /*e360*/  MUFU.EX2 R120, R52 ;  /* 0x0000003400787308 */ /* 0x0009620000000800 */
[----:B------:R-:W-:Y:S02]  /*e370*/  FMUL.FTZ R56, R2, R156 ;  /* 0x0000009c02387220 */ /* 0x000fe40000410000 */
[C---:B------:R-:W-:Y:S02]  /*e380*/  FMUL.FTZ R53, R69.reuse, R153 ;  /* 0x0000009945357220 */ /* 0x040fe40000410000 */
[C---:B------:R-:W-:Y:S04]  /*e390*/  HMMA.16816.F32 R48, R76.reuse, R54, R48 ;  /* 0x000000364c30723c */ /* 0x040fe80000001830 */
[----:B-1----:R-:W-:Y:S03]  /*e3a0*/  FMUL.FTZ R58, R0, R158 ;  /* 0x0000009e003a7220 */ /* 0x002fe60000410000 */
[C---:B------:R-:W-:Y:S02]  /*e3b0*/  FMUL.FTZ R54, R68.reuse, R154 ;  /* 0x0000009a44367220 */ /* 0x040fe40000410000 */
[----:B------:R-:W-:Y:S03]  /*e3c0*/  FMUL.FTZ R55, R68, R155 ;  /* 0x0000009b44377220 */ /* 0x000fe60000410000 */
[C---:B----4-:R-:W-:Y:S07]  /*e3d0*/  FMUL.FTZ R52, R69.reuse, R152 ;  /* 0x0000009845347220 */ /* 0x050fee0000410000 */
[-C--:B------:R-:W-:Y:S08]  /*e3e0*/  HMMA.16816.F32 R52, R76, R80.reuse, R52 ;  /* 0x000000504c34723c */ /* 0x080ff00000001834 */
[C---:B------:R-:W-:Y:S07]  /*e3f0*/  HMMA.16816.F32 R56, R64.reuse, R80, R56 ;  /* 0x000000504038723c */ /* 0x040fee0000001838 */
[----:B------:R-:W-:Y:S01]  /*e400*/  FFMA.FTZ R80, R88, c[0x0][0x2d0], -R97 ;  /* 0x0000b40058507a23 */ /* 0x000fe20000010861 */
[-C--:B------:R-:W-:Y:S03]  /*e410*/  HMMA.16816.F32 R60, R64, R82.reuse, R60 ;  /* 0x00000052403c723c */ /* 0x080fe6000000183c */
[----:B------:R1:W4:Y:S01]  /*e420*/  MUFU.EX2 R251, R80 ;  /* 0x0000005000fb7308 */ /* 0x0003220000000800 */
[----:B-----5:R-:W-:Y:S03]  /*e430*/  F2FP.PACK_AB R81, R148, R120 ;  /* 0x000000789451723e */ /* 0x020fe600000000ff */
[C---:B------:R-:W-:Y:S02]  /*e440*/  FMUL.FTZ R64, R69.reuse, R164 ;  /* 0x000000a445407220 */ /* 0x040fe40000410000 */
[C---:B------:R-:W-:Y:S03]  /*e450*/  FMUL.FTZ R65, R69.reuse, R165 ;  /* 0x000000a545417220 */ /* 0x040fe60000410000 */
[C---:B------:R-:W-:Y:S02]  /*e460*/  FMUL.FTZ R66, R68.reuse, R166 ;  /* 0x000000a644427220 */ /* 0x040fe40000410000 */
[----:B------:R-:W-:Y:S07]  /*e470*/  FMUL.FTZ R67, R68, R167 ;  /* 0x000000a744437220 */ /* 0x000fee0000410000 */
[----:B------:R-:W-:Y:S04]  /*e480*/  HMMA.16816.F32 R64, R76, R82, R64 ;  /* 0x000000524c40723c */ /* 0x000fe80000001840 */
[----:B--2---:R-:W-:Y:S02]  /*e490*/  FFMA.FTZ R69, R69, R160, R161 ;  /* 0x000000a045457223 */ /* 0x004fe400000100a1 */
[--C-:B-1----:R-:W-:Y:S01]  /*e4a0*/  FFMA.FTZ R80, R90, c[0x0][0x2d0], -R74.reuse ;  /* 0x0000b4005a507a23 */ /* 0x102fe2000001084a */
[----:B------:R-:W-:Y:S01]  /*e4b0*/  F2FP.PACK_AB R78, R151, R130 ;  /* 0x00000082974e723e */ /* 0x000fe200000000ff */
[----:B------:R-:W1:Y:S01]  /*e4c0*/  LDSM.16.MT88.4 R88, [R212+0x900] ;  /* 0x00090000d458783b */ /* 0x000e620000004200 */
[----:B------:R-:W-:Y:S01]  /*e4d0*/  F2FP.PACK_AB R79, R150, R129 ;  /* 0x00000081964f723e */ /* 0x000fe200000000ff */
[----:B------:R2:W-:Y:S02]  /*e4e0*/  MUFU.EX2 R250, R80 ;  /* 0x0000005000fa7308 */ /* 0x0005e40000000800 */
[----:B------:R-:W-:Y:S02]  /*e4f0*/  F2FP.PACK_AB R76, R105, R126 ;  /* 0x0000007e694c723e */ /* 0x000fe400000000ff */
[----:B------:R-:W-:Y:S02]  /*e500*/  F2FP.PACK_AB R77, R110, R125 ;  /* 0x0000007d6e4d723e */ /* 0x000fe400000000ff */
[----:B------:R-:W-:Y:S02]  /*e510*/  F2FP.PACK_AB R82, R149, R119 ;  /* 0x000000779552723e */ /* 0x000fe400000000ff */
[----:B----4-:R-:W-:Y:S03]  /*e520*/  F2FP.PACK_AB R83, R251, R122 ;  /* 0x0000007afb53723e */ /* 0x010fe600000000ff */
[-C--:B------:R-:W-:Y:S03]  /*e530*/  HMMA.16816.F32 R4, R76, R84.reuse, R4 ;  /* 0x000000544c04723c */ /* 0x080fe60000001804 */
[----:B--2---:R-:W-:Y:S02]  /*e540*/  FFMA.FTZ R80, R94, c[0x0][0x2d0], -R75 ;  /* 0x0000b4005e507a23 */ /* 0x004fe4000001084b */
[----:B------:R-:W2:Y:S02]  /*e550*/  LDSM.16.MT88.4 R92, [R210+0x900] ;  /* 0x00090000d25c783b */ /* 0x000ea40000004200 */
[----:B------:R4:W-:Y:S02]  /*e560*/  MUFU.EX2 R139, R80 ;  /* 0x00000050008b7308 */ /* 0x0009e40000000800 */
[----:B----4-:R-:W-:Y:S07]  /*e570*/  F2FP.PACK_AB R80, R128, R124 ;  /* 0x0000007c8050723e */ /* 0x010fee00000000ff */
[C---:B------:R-:W-:Y:S07]  /*e580*/  HMMA.16816.F32 R8, R80.reuse, R84, R8 ;  /* 0x000000545008723c */ /* 0x040fee0000001808 */
[--C-:B------:R-:W-:Y:S01]  /*e590*/  FFMA.FTZ R84, R176, c[0x0][0x2d0], -R74.reuse ;  /* 0x0000b400b0547a23 */ /* 0x100fe2000001084a */
[-C--:B------:R-:W-:Y:S03]  /*e5a0*/  HMMA.16816.F32 R12, R80, R86.reuse, R12 ;  /* 0x00000056500c723c */ /* 0x080fe6000000180c */
[----:B------:R4:W-:Y:S05]  /*e5b0*/  MUFU.EX2 R247, R84 ;  /* 0x0000005400f77308 */ /* 0x0009ea0000000800 */
[C---:B------:R-:W-:Y:S08]  /*e5c0*/  HMMA.16816.F32 R16, R76.reuse, R86, R16 ;  /* 0x000000564c10723c */ /* 0x040ff00000001810 */
[-C--:B-1----:R-:W-:Y:S08]  /*e5d0*/  HMMA.16816.F32 R20, R76, R88.reuse, R20 ;  /* 0x000000584c14723c */ /* 0x082ff00000001814 */
[C---:B------:R-:W-:Y:S04]  /*e5e0*/  HMMA.16816.F32 R24, R80.reuse, R88, R24 ;  /* 0x000000585018723c */ /* 0x040fe80000001818 */
[----:B----4-:R-:W-:Y:S02]  /*e5f0*/  FFMA.FTZ R84, R177, c[0x0][0x2d0], -R74 ;  /* 0x0000b400b1547a23 */ /* 0x010fe4000001084a */
[----:B---3--:R-:W-:Y:S01]  /*e600*/  FFMA.FTZ R68, R68, R127, R131 ;  /* 0x0000007f44447223 */ /* 0x008fe20000010083 */
[----:B------:R-:W-:Y:S01]  /*e610*/  MOV R127, R106 ;  /* 0x0000006a007f7202 */ /* 0x000fe20000000f00 */
[-C--:B------:R-:W-:Y:S01]  /*e620*/  HMMA.16816.F32 R28, R80, R90.reuse, R28 ;  /* 0x0000005a501c723c */ /* 0x080fe2000000181c */
[----:B------:R1:W-:Y:S03]  /*e630*/  MUFU.EX2 R245, R84 ;  /* 0x0000005400f57308 */ /* 0x0003e60000000800 */
[--C-:B------:R-:W-:Y:S04]  /*e640*/  FFMA.FTZ R88, R171, c[0x0][0x2d0], -R96.reuse ;  /* 0x0000b400ab587a23 */ /* 0x100fe80000010860 */
        /* <DEDUP_REMOVED lines=10> */
[----:B------:R2:W-:Y:S10]  /*e6f0*/  MUFU.EX2 R142, R88 ;  /* 0x00000058008e7308 */ /* 0x0005f40000000800 */
        /* <DEDUP_REMOVED lines=58> */
[----:B--2---:R-:W-:Y:S02]  /*eaa0*/  FFMA.FTZ R84, R188, c[0x0][0x2d0], -R96 ;  /* 0x0000b400bc547a23 */ /* 0x004fe40000010860 */
[----:B------:R-:W-:Y:S01]  /*eab0*/  IMAD.MOV.U32 R188, RZ, RZ, R120 ;  /* 0x000000ffffbc7224 */ /* 0x000fe200078e0078 */
[----:B------:R-:W-:Y:S01]  /*eac0*/  MOV R120, R103 ;  /* 0x0000006700787202 */ /* 0x000fe20000000f00 */
[C---:B------:R-:W-:Y:S03]  /*ead0*/  HMMA.16816.F32 R48, R76.reuse, R94, R48 ;  /* 0x0000005e4c30723c */ /* 0x040fe60000001830 */
[----:B------:R2:W-:Y:S01]  /*eae0*/  MUFU.EX2 R185, R84 ;  /* 0x0000005400b97308 */ /* 0x0005e20000000800 */
[----:B------:R-:W-:Y:S01]  /*eaf0*/  IMAD.MOV.U32 R131, RZ, RZ, R120 ;  /* 0x000000ffff837224 */ /* 0x000fe200078e0078 */
[----:B------:R-:W-:Y:S08]  /*eb00*/  MOV R120, R112 ;  /* 0x0000007000787202 */ /* 0x000ff00000000f00 */
[----:B------:R3:W-:Y:S01]  /*eb10*/  MUFU.EX2 R155, R92 ;  /* 0x0000005c009b7308 */ /* 0x0007e20000000800 */
[----:B-1----:R-:W-:Y:S01]  /*eb20*/  FFMA.FTZ R88, R194, c[0x0][0x2d0], -R75 ;  /* 0x0000b400c2587a23 */ /* 0x002fe2000001084b */
[----:B------:R-:W-:Y:S08]  /*eb30*/  MOV R194, R118 ;  /* 0x0000007600c27202 */ /* 0x000ff00000000f00 */
[----:B------:R1:W-:Y:S01]  /*eb40*/  MUFU.EX2 R193, R88 ;  /* 0x0000005800c17308 */ /* 0x0003e20000000800 */
[--C-:B--2---:R-:W-:Y:S01]  /*eb50*/  FFMA.FTZ R84, R189, c[0x0][0x2d0], -R96.reuse ;  /* 0x0000b400bd547a23 */ /* 0x104fe20000010860 */
[----:B------:R-:W-:Y:S08]  /*eb60*/  MOV R189, R119 ;  /* 0x0000007700bd7202 */ /* 0x000ff00000000f00 */
[----:B------:R2:W-:Y:S01]  /*eb70*/  MUFU.EX2 R183, R84 ;  /* 0x0000005400b77308 */ /* 0x0005e20000000800 */
[----:B---3--:R-:W-:Y:S09]  /*eb80*/  FFMA.FTZ R92, R179, c[0x0][0x2d0], -R97 ;  /* 0x0000b400b35c7a23 */ /* 0x008ff20000010861 */
[----:B------:R3:W-:Y:S01]  /*eb90*/  MUFU.EX2 R154, R92 ;  /* 0x0000005c009a7308 */ /* 0x0007e20000000800 */
[----:B-1----:R-:W1:Y:S01]  /*eba0*/  LDSM.16.MT88.4 R88, [R211+0x1100] ;  /* 0x00110000d358783b */ /* 0x002e620000004200 */
[----:B--2---:R-:W-:Y:S02]  /*ebb0*/  FFMA.FTZ R84, R191, c[0x0][0x2d0], -R96 ;  /* 0x0000b400bf547a23 */ /* 0x004fe40000010860 */
[----:B------:R-:W-:Y:S06]  /*ebc0*/  IMAD.MOV.U32 R191, RZ, RZ, R117 ;  /* 0x000000ffffbf7224 */ /* 0x000fec00078e0075 */
[----:B------:R2:W4:Y:S01]  /*ebd0*/  MUFU.EX2 R184, R84 ;  /* 0x0000005400b87308 */ /* 0x0005220000000800 */
[----:B---3--:R-:W-:Y:S02]  /*ebe0*/  FFMA.FTZ R92, R206, c[0x0][0x2d0], -R75 ;  /* 0x0000b400ce5c7a23 */ /* 0x008fe4000001084b */
[----:B------:R-:W-:Y:S02]  /*ebf0*/  IMAD.MOV.U32 R206, RZ, RZ, R110 ;  /* 0x000000ffffce7224 */ /* 0x000fe400078e006e */
[--C-:B--2---:R-:W-:Y:S01]  /*ec00*/  FFMA.FTZ R84, R204, c[0x0][0x2d0], -R74.reuse ;  /* 0x0000b400cc547a23 */ /* 0x104fe2000001084a */
[----:B------:R-:W-:Y:S01]  /*ec10*/  MOV R204, R116 ;  /* 0x0000007400cc7202 */ /* 0x000fe20000000f00 */
[-C--:B-1----:R-:W-:Y:S01]  /*ec20*/  HMMA.16816.F32 R52, R76, R88.reuse, R52 ;  /* 0x000000584c34723c */ /* 0x082fe20000001834 */
[----:B------:R-:W-:Y:S02]  /*ec30*/  LDSM.16.MT88.4 R116, [R209+0x2900] ;  /* 0x00290000d174783b */ /* 0x000fe40000004200 */
[----:B------:R1:W-:Y:S05]  /*ec40*/  MUFU.EX2 R182, R84 ;  /* 0x0000005400b67308 */ /* 0x0003ea0000000800 */
[C---:B------:R-:W-:Y:S07]  /*ec50*/  HMMA.16816.F32 R56, R80.reuse, R88, R56 ;  /* 0x000000585038723c */ /* 0x040fee0000001838 */
[--C-:B------:R-:W-:Y:S01]  /*ec60*/  FFMA.FTZ R88, R178, c[0x0][0x2d0], -R97.reuse ;  /* 0x0000b400b2587a23 */ /* 0x100fe20000010861 */
[-C--:B------:R-:W-:Y:S01]  /*ec70*/  HMMA.16816.F32 R60, R80, R90.reuse, R60 ;  /* 0x0000005a503c723c */ /* 0x080fe2000000183c */
[----:B------:R2:W-:Y:S06]  /*ec80*/  MUFU.EX2 R178, R92 ;  /* 0x0000005c00b27308 */ /* 0x0005ec0000000800 */
[----:B------:R-:W-:Y:S01]  /*ec90*/  FFMA.FTZ R80, R228, c[0x0][0x2d0], -R74 ;  /* 0x0000b400e4507a23 */ /* 0x000fe2000001084a */
[----:B------:R-:W-:Y:S03]  /*eca0*/  HMMA.16816.F32 R64, R76, R90, R64 ;  /* 0x0000005a4c40723c */ /* 0x000fe60000001840 */
[----:B------:R3:W-:Y:S01]  /*ecb0*/  MUFU.EX2 R179, R80 ;  /* 0x0000005000b37308 */ /* 0x0007e20000000800 */
[----:B-1----:R-:W-:Y:S01]  /*ecc0*/  FFMA.FTZ R84, R181, c[0x0][0x2d0], -R97 ;  /* 0x0000b400b5547a23 */ /* 0x002fe20000010861 */
[----:B----4-:R-:W-:Y:S02]  /*ecd0*/  F2FP.PACK_AB R82, R184, R183 ;  /* 0x000000b7b852723e */ /* 0x010fe400000000ff */
[----:B------:R-:W-:Y:S02]  /*ece0*/  F2FP.PACK_AB R76, R147, R236 ;  /* 0x000000ec934c723e */ /* 0x000fe400000000ff */
[----:B------:R-:W-:Y:S03]  /*ecf0*/  F2FP.PACK_AB R77, R145, R146 ;  /* 0x00000092914d723e */ /* 0x000fe600000000ff */
[----:B------:R-:W-:Y:S01]  /*ed00*/  F2FP.PACK_AB R78, R196, R201 ;  /* 0x000000c9c44e723e */ /* 0x000fe200000000ff */
[----:B------:R1:W4:Y:S01]  /*ed10*/  MUFU.EX2 R181, R84 ;  /* 0x0000005400b57308 */ /* 0x0003220000000800 */
[----:B------:R-:W-:Y:S02]  /*ed20*/  F2FP.PACK_AB R79, R193, R187 ;  /* 0x000000bbc14f723e */ /* 0x000fe400000000ff */
[----:B------:R-:W-:Y:S01]  /*ed30*/  MOV R228, R188 ;  /* 0x000000bc00e47202 */ /* 0x000fe20000000f00 */
[----:B--2---:R-:W-:Y:S01]  /*ed40*/  LDSM.16.MT88.4 R92, [R210+0x1900] ;  /* 0x00190000d25c783b */ /* 0x004fe20000004200 */
[----:B------:R-:W-:Y:S05]  /*ed50*/  IMAD.MOV.U32 R188, RZ, RZ, R148 ;  /* 0x000000ffffbc7224 */ /* 0x000fea00078e0094 */
[----:B------:R2:W5:Y:S01]  /*ed60*/  MUFU.EX2 R180, R88 ;  /* 0x0000005800b47308 */ /* 0x0005620000000800 */
[--C-:B---3--:R-:W-:Y:S01]  /*ed70*/  FFMA.FTZ R80, R205, c[0x0][0x2d0], -R75.reuse ;  /* 0x0000b400cd507a23 */ /* 0x108fe2000001084b */
[----:B------:R-:W-:Y:S02]  /*ed80*/  MOV R205, R189 ;  /* 0x000000bd00cd7202 */ /* 0x000fe40000000f00 */
[----:B------:R-:W-:Y:S06]  /*ed90*/  MOV R189, R149 ;  /* 0x0000009500bd7202 */ /* 0x000fec0000000f00 */
[----:B------:R3:W-:Y:S01]  /*eda0*/  MUFU.EX2 R153, R80 ;  /* 0x0000005000997308 */ /* 0x0007e20000000800 */
[----:B-1----:R-:W1:Y:S01]  /*edb0*/  LDSM.16.MT88.4 R84, [R209+0x1900] ;  /* 0x00190000d154783b */ /* 0x002e620000004200 */
[----:B----4-:R-:W-:Y:S07]  /*edc0*/  F2FP.PACK_AB R81, R155, R181 ;  /* 0x000000b59b51723e */ /* 0x010fee00000000ff */
[----:B--2---:R-:W2:Y:S01]  /*edd0*/  LDSM.16.MT88.4 R88, [R212+0x1900] ;  /* 0x00190000d458783b */ /* 0x004ea20000004200 */
[----:B-----5:R-:W-:Y:S02]  /*ede0*/  F2FP.PACK_AB R83, R180, R154 ;  /* 0x0000009ab453723e */ /* 0x020fe400000000ff */
[----:B---3--:R-:W-:Y:S01]  /*edf0*/  F2FP.PACK_AB R80, R185, R144 ;  /* 0x00000090b950723e */ /* 0x008fe200000000ff */
[-C--:B-1----:R-:W-:Y:S08]  /*ee00*/  HMMA.16816.F32 R4, R76, R84.reuse, R4 ;  /* 0x000000544c04723c */ /* 0x082ff00000001804 */
[C---:B------:R-:W-:Y:S07]  /*ee10*/  HMMA.16816.F32 R8, R80.reuse, R84, R8 ;  /* 0x000000545008723c */ /* 0x040fee0000001808 */
[--C-:B------:R-:W-:Y:S01]  /*ee20*/  FFMA.FTZ R84, R233, c[0x0][0x2d0], -R74.reuse ;  /* 0x0000b400e9547a23 */ /* 0x100fe2000001084a */
[-C--:B------:R-:W-:Y:S03]  /*ee30*/  HMMA.16816.F32 R12, R80, R86.reuse, R12 ;  /* 0x00000056500c723c */ /* 0x080fe6000000180c */
[----:B------:R1:W-:Y:S01]  /*ee40*/  MUFU.EX2 R159, R84 ;  /* 0x00000054009f7308 */ /* 0x0003e20000000800 */
[----:B------:R-:W-:Y:S04]  /*ee50*/  MOV R233, R105 ;  /* 0x0000006900e97202 */ /* 0x000fe80000000f00 */
[C---:B------:R-:W-:Y:S08]  /*ee60*/  HMMA.16816.F32 R16, R76.reuse, R86, R16 ;  /* 0x000000564c10723c */ /* 0x040ff00000001810 */
[-C--:B--2---:R-:W-:Y:S08]  /*ee70*/  HMMA.16816.F32 R20, R76, R88.reuse, R20 ;  /* 0x000000584c14723c */ /* 0x084ff00000001814 */
        /* <DEDUP_REMOVED lines=11> */
[----:B-1----:R-:W-:Y:S02]  /*ef30*/  FFMA.FTZ R84, R229, c[0x0][0x2d0], -R75 ;  /* 0x0000b400e5547a23 */ /* 0x002fe4000001084b */
[----:B------:R-:W-:Y:S02]  /*ef40*/  IMAD.MOV.U32 R229, RZ, RZ, R107 ;  /* 0x000000ffffe57224 */ /* 0x000fe400078e006b */
[-C--:B------:R-:W-:Y:S01]  /*ef50*/  HMMA.16816.F32 R44, R80, R94.reuse, R44 ;  /* 0x0000005e502c723c */ /* 0x080fe2000000182c */
[----:B------:R1:W-:Y:S03]  /*ef60*/  MUFU.EX2 R158, R84 ;  /* 0x00000054009e7308 */ /* 0x0003e60000000800 */
[--C-:B--2---:R-:W-:Y:S02]  /*ef70*/  FFMA.FTZ R88, R207, c[0x0][0x2d0], -R96.reuse ;  /* 0x0000b400cf587a23 */ /* 0x104fe40000010860 */
[----:B------:R-:W-:Y:S02]  /*ef80*/  FFMA.FTZ R92, R200, c[0x0][0x2d0], -R97 ;  /* 0x0000b400c85c7a23 */ /* 0x000fe40000010861 */
[C---:B------:R-:W-:Y:S03]  /*ef90*/  HMMA.16816.F32 R48, R76.reuse, R94, R48 ;  /* 0x0000005e4c30723c */ /* 0x040fe60000001830 */
[----:B------:R2:W-:Y:S10]  /*efa0*/  MUFU.EX2 R175, R88 ;  /* 0x0000005800af7308 */ /* 0x0005f40000000800 */
[----:B------:R3:W-:Y:S01]  /*efb0*/  MUFU.EX2 R172, R92 ;  /* 0x0000005c00ac7308 */ /* 0x0007e20000000800 */
[----:B-1----:R-:W-:Y:S01]  /*efc0*/  FFMA.FTZ R84, R230, c[0x0][0x2d0], -R75 ;  /* 0x0000b400e6547a23 */ /* 0x002fe2000001084b */
[----:B------:R-:W-:Y:S08]  /*efd0*/  MOV R230, R108 ;  /* 0x0000006c00e67202 */ /* 0x000ff00000000f00 */
[----:B------:R1:W-:Y:S01]  /*efe0*/  MUFU.EX2 R176, R84 ;  /* 0x0000005400b07308 */ /* 0x0003e20000000800 */
[--C-:B--2---:R-:W-:Y:S09]  /*eff0*/  FFMA.FTZ R88, R226, c[0x0][0x2d0], -R96.reuse ;  /* 0x0000b400e2587a23 */ /* 0x104ff20000010860 */
[----:B------:R2:W4:Y:S01]  /*f000*/  MUFU.EX2 R174, R88 ;  /* 0x0000005800ae7308 */ /* 0x0005220000000800 */
[----:B---3--:R-:W-:Y:S09]  /*f010*/  FFMA.FTZ R92, R190, c[0x0][0x2d0], -R97 ;  /* 0x0000b400be5c7a23 */ /* 0x008ff20000010861 */
[----:B------:R3:W-:Y:S01]  /*f020*/  MUFU.EX2 R99, R92 ;  /* 0x0000005c00637308 */ /* 0x0007e20000000800 */
[----:B-1----:R-:W-:Y:S01]  /*f030*/  FFMA.FTZ R84, R202, c[0x0][0x2d0], -R96 ;  /* 0x0000b400ca547a23 */ /* 0x002fe20000010860 */
[----:B------:R-:W-:Y:S08]  /*f040*/  MOV R202, R109 ;  /* 0x0000006d00ca7202 */ /* 0x000ff00000000f00 */
        /* <DEDUP_REMOVED lines=18> */
[----:B------:R4:W4:Y:S01]  /*f170*/  MUFU.EX2 R171, R80 ;  /* 0x0000005000ab7308 */ /* 0x0009220000000800 */
        /* <DEDUP_REMOVED lines=8> */
[--C-:B----4-:R-:W-:Y:S01]  /*f200*/  FFMA.FTZ R80, R242, c[0x0][0x2d0], -R75.reuse ;  /* 0x0000b400f2507a23 */ /* 0x110fe2000001084b */
[----:B------:R-:W-:Y:S03]  /*f210*/  F2FP.PACK_AB R164, R171, R173 ;  /* 0x000000adaba4723e */ /* 0x000fe600000000ff */
[----:B------:R2:W3:Y:S02]  /*f220*/  MUFU.EX2 R170, R80 ;  /* 0x0000005000aa7308 */ /* 0x0004e40000000800 */
[----:B--2---:R-:W-:Y:S03]  /*f230*/  F2FP.PACK_AB R80, R157, R152 ;  /* 0x000000989d50723e */ /* 0x004fe600000000ff */
[----:B---3--:R-:W-:Y:S04]  /*f240*/  F2FP.PACK_AB R165, R168, R170 ;  /* 0x000000aaa8a5723e */ /* 0x008fe800000000ff */
[C---:B------:R-:W-:Y:S07]  /*f250*/  HMMA.16816.F32 R8, R80.reuse, R88, R8 ;  /* 0x000000585008723c */ /* 0x040fee0000001808 */
[--C-:B------:R-:W-:Y:S01]  /*f260*/  FFMA.FTZ R88, R252, c[0x0][0x2d0], -R74.reuse ;  /* 0x0000b400fc587a23 */ /* 0x100fe2000001084a */
[-C--:B------:R-:W-:Y:S03]  /*f270*/  HMMA.16816.F32 R12, R80, R90.reuse, R12 ;  /* 0x0000005a500c723c */ /* 0x080fe6000000180c */
[----:B------:R2:W-:Y:S01]  /*f280*/  MUFU.EX2 R169, R88 ;  /* 0x0000005800a97308 */ /* 0x0005e20000000800 */
[----:B------:R-:W-:Y:S02]  /*f290*/  FFMA.FTZ R74, R121, c[0x0][0x2d0], -R74 ;  /* 0x0000b400794a7a23 */ /* 0x000fe4000001084a */
[----:B------:R-:W3:Y:S02]  /*f2a0*/  LDL.LU R121, [R1+0x18] ;  /* 0x0000180001797983 */ /* 0x000ee40000300800 */
[C---:B------:R-:W-:Y:S05]  /*f2b0*/  HMMA.16816.F32 R16, R76.reuse, R90, R16 ;  /* 0x0000005a4c10723c */ /* 0x040fea0000001810 */
[----:B------:R4:W5:Y:S03]  /*f2c0*/  MUFU.EX2 R103, R74 ;  /* 0x0000004a00677308 */ /* 0x0009660000000800 */
[-C--:B-1----:R-:W-:Y:S08]  /*f2d0*/  HMMA.16816.F32 R20, R76, R84.reuse, R20 ;  /* 0x000000544c14723c */ /* 0x082ff00000001814 */
[C---:B------:R-:W-:Y:S01]  /*f2e0*/  HMMA.16816.F32 R24, R80.reuse, R84, R24 ;  /* 0x000000545018723c */ /* 0x040fe20000001818 */
[----:B--2---:R-:W1:Y:S07]  /*f2f0*/  LDSM.16.MT88.4 R88, [R211+0x2100] ;  /* 0x00210000d358783b */ /* 0x004e6e0000004200 */
[-C--:B------:R-:W-:Y:S04]  /*f300*/  HMMA.16816.F32 R28, R80, R86.reuse, R28 ;  /* 0x00000056501c723c */ /* 0x080fe8000000181c */
[--C-:B----4-:R-:W-:Y:S01]  /*f310*/  FFMA.FTZ R74, R248, c[0x0][0x2d0], -R75.reuse ;  /* 0x0000b400f84a7a23 */ /* 0x110fe2000001084b */
[----:B-----5:R-:W-:Y:S01]  /*f320*/  F2FP.PACK_AB R166, R103, R169 ;  /* 0x000000a967a6723e */ /* 0x020fe200000000ff */
[----:B------:R-:W-:Y:S02]  /*f330*/  FFMA.FTZ R75, R249, c[0x0][0x2d0], -R75 ;  /* 0x0000b400f94b7a23 */ /* 0x000fe4000001084b */
[C---:B------:R-:W-:Y:S01]  /*f340*/  HMMA.16816.F32 R32, R76.reuse, R86, R32 ;  /* 0x000000564c20723c */ /* 0x040fe20000001820 */
[----:B------:R2:W-:Y:S07]  /*f350*/  MUFU.EX2 R102, R74 ;  /* 0x0000004a00667308 */ /* 0x0005ee0000000800 */
[-C--:B------:R-:W-:Y:S03]  /*f360*/  HMMA.16816.F32 R36, R76, R92.reuse, R36 ;  /* 0x0000005c4c24723c */ /* 0x080fe60000001824 */
[----:B------:R-:W4:Y:S05]  /*f370*/  MUFU.EX2 R101, R75 ;  /* 0x0000004b00657308 */ /* 0x000f2a0000000800 */
[C---:B------:R-:W-:Y:S08]  /*f380*/  HMMA.16816.F32 R40, R80.reuse, R92, R40 ;  /* 0x0000005c5028723c */ /* 0x040ff00000001828 */
[-C--:B------:R-:W-:Y:S04]  /*f390*/  HMMA.16816.F32 R44, R80, R94.reuse, R44 ;  /* 0x0000005e502c723c */ /* 0x080fe8000000182c */
[--C-:B--2---:R-:W-:Y:S04]  /*f3a0*/  FFMA.FTZ R74, R237, c[0x0][0x2d0], -R96.reuse ;  /* 0x0000b400ed4a7a23 */ /* 0x104fe80000010860 */
[----:B------:R2:W-:Y:S01]  /*f3b0*/  MUFU.EX2 R100, R74 ;  /* 0x0000004a00647308 */ /* 0x0005e20000000800 */
[C---:B------:R-:W-:Y:S04]  /*f3c0*/  HMMA.16816.F32 R48, R76.reuse, R94, R48 ;  /* 0x0000005e4c30723c */ /* 0x040fe80000001830 */
[----:B----4-:R-:W-:Y:S04]  /*f3d0*/  F2FP.PACK_AB R167, R101, R102 ;  /* 0x0000006665a7723e */ /* 0x010fe800000000ff */
[-C--:B-1----:R-:W-:Y:S08]  /*f3e0*/  HMMA.16816.F32 R52, R76, R88.reuse, R52 ;  /* 0x000000584c34723c */ /* 0x082ff00000001834 */
[C---:B------:R-:W-:Y:S04]  /*f3f0*/  HMMA.16816.F32 R56, R80.reuse, R88, R56 ;  /* 0x000000585038723c */ /* 0x040fe80000001838 */
[----:B--2---:R-:W-:Y:S04]  /*f400*/  FFMA.FTZ R74, R238, c[0x0][0x2d0], -R96 ;  /* 0x0000b400ee4a7a23 */ /* 0x004fe80000010860 */
[-C--:B------:R-:W-:Y:S01]  /*f410*/  HMMA.16816.F32 R60, R80, R90.reuse, R60 ;  /* 0x0000005a503c723c */ /* 0x080fe2000000183c */
[----:B------:R1:W2:Y:S07]  /*f420*/  MUFU.EX2 R85, R74 ;  /* 0x0000004a00557308 */ /* 0x0002ae0000000800 */
[----:B------:R-:W-:Y:S08]  /*f430*/  HMMA.16816.F32 R64, R76, R90, R64 ;  /* 0x0000005a4c40723c */ /* 0x000ff00000001840 */
[-C--:B------:R-:W-:Y:S07]  /*f440*/  HMMA.16816.F32 R104, R164, R116.reuse, R4 ;  /* 0x00000074a468723c */ /* 0x080fee0000001804 */
[----:B------:R-:W-:Y:S02]  /*f450*/  FADD.FTZ R4, R204, R69 ;  /* 0x00000045cc047221 */ /* 0x000fe40000010000 */
[----:B------:R-:W-:Y:S03]  /*f460*/  FADD.FTZ R6, R191, R68 ;  /* 0x00000044bf067221 */ /* 0x000fe60000010000 */
[--C-:B-1----:R-:W-:Y:S01]  /*f470*/  FFMA.FTZ R74, R239, c[0x0][0x2d0], -R96.reuse ;  /* 0x0000b400ef4a7a23 */ /* 0x102fe20000010860 */
[----:B------:R-:W-:Y:S01]  /*f480*/  MOV R191, R150 ;  /* 0x0000009600bf7202 */ /* 0x000fe20000000f00 */
[----:B------:R-:W-:Y:S01]  /*f490*/  FFMA.FTZ R96, R240, c[0x0][0x2d0], -R96 ;  /* 0x0000b400f0607a23 */ /* 0x000fe20000010860 */
[----:B--2---:R-:W-:Y:S01]  /*f4a0*/  F2FP.PACK_AB R160, R85, R100 ;  /* 0x0000006455a0723e */ /* 0x004fe200000000ff */
[----:B------:R-:W-:Y:S01]  /*f4b0*/  IMAD.MOV.U32 R204, RZ, RZ, R151 ;  /* 0x000000ffffcc7224 */ /* 0x000fe200078e0097 */
[----:B------:R1:W-:Y:S01]  /*f4c0*/  MUFU.EX2 R86, R74 ;  /* 0x0000004a00567308 */ /* 0x0003e20000000800 */
[----:B------:R-:W-:Y:S01]  /*f4d0*/  FADD.FTZ R4, R198, R4 ;  /* 0x00000004c6047221 */ /* 0x000fe20000010000 */
[----:B------:R-:W2:Y:S01]  /*f4e0*/  LDSM.16.MT88.4 R148, [R210+0x2900] ;  /* 0x00290000d294783b */ /* 0x000ea20000004200 */
[----:B------:R-:W-:Y:S02]  /*f4f0*/  MOV R198, R122 ;  /* 0x0000007a00c67202 */ /* 0x000fe40000000f00 */
[----:B------:R-:W-:Y:S05]  /*f500*/  FADD.FTZ R4, R202, R4 ;  /* 0x00000004ca047221 */ /* 0x000fea0000010000 */
[----:B------:R-:W4:Y:S01]  /*f510*/  MUFU.EX2 R96, R96 ;  /* 0x0000006000607308 */ /* 0x000f220000000800 */
[--C-:B-1----:R-:W-:Y:S09]  /*f520*/  FFMA.FTZ R74, R192, c[0x0][0x2d0], -R97.reuse ;  /* 0x0000b400c04a7a23 */ /* 0x102ff20000010861 */
[----:B------:R1:W-:Y:S01]  /*f530*/  MUFU.EX2 R75, R74 ;  /* 0x0000004a004b7308 */ /* 0x0003e20000000800 */
[----:B----4-:R-:W-:Y:S01]  /*f540*/  F2FP.PACK_AB R162, R96, R86 ;  /* 0x0000005660a2723e */ /* 0x010fe200000000ff */
[--C-:B-1----:R-:W-:Y:S08]  /*f550*/  FFMA.FTZ R74, R195, c[0x0][0x2d0], -R97.reuse ;  /* 0x0000b400c34a7a23 */ /* 0x102ff00000010861 */
[----:B------:R1:W4:Y:S02]  /*f560*/  MUFU.EX2 R84, R74 ;  /* 0x0000004a00547308 */ /* 0x0003240000000800 */
[--C-:B-1----:R-:W-:Y:S01]  /*f570*/  FFMA.FTZ R74, R197, c[0x0][0x2d0], -R97.reuse ;  /* 0x0000b400c54a7a23 */ /* 0x102fe20000010861 */
[----:B----4-:R-:W-:Y:S01]  /*f580*/  F2FP.PACK_AB R161, R84, R75 ;  /* 0x0000004b54a1723e */ /* 0x010fe200000000ff */
[----:B------:R-:W-:Y:S02]  /*f590*/  FFMA.FTZ R97, R73, c[0x0][0x2d0], -R97 ;  /* 0x0000b40049617a23 */ /* 0x000fe40000010861 */
[----:B------:R-:W4:Y:S04]  /*f5a0*/  LDL.LU R73, [R1+0x1c] ;  /* 0x00001c0001497983 */ /* 0x000f280000300800 */
[----:B------:R-:W-:Y:S10]  /*f5b0*/  MUFU.EX2 R74, R74 ;  /* 0x0000004a004a7308 */ /* 0x000ff40000000800 */
[----:B------:R-:W1:Y:S02]  /*f5c0*/  MUFU.EX2 R97, R97 ;  /* 0x0000006100617308 */ /* 0x000e640000000800 */
[----:B-1----:R-:W-:Y:S01]  /*f5d0*/  F2FP.PACK_AB R163, R97, R74 ;  /* 0x0000004a61a3723e */ /* 0x002fe200000000ff */
[----:B---3--:R-:W-:Y:S01]  /*f5e0*/  FFMA.FTZ R2, R2, R121, R123 ;  /* 0x0000007902027223 */ /* 0x008fe2000001007b */
[----:B------:R-:W-:Y:S01]  /*f5f0*/  MOV R121, R111 ;  /* 0x0000006f00797202 */ /* 0x000fe20000000f00 */
[----:B------:R-:W-:Y:S04]  /*f600*/  IMAD.MOV.U32 R123, RZ, RZ, R113 ;  /* 0x000000ffff7b7224 */ /* 0x000fe800078e0071 */
[C---:B------:R-:W-:Y:S04]  /*f610*/  HMMA.16816.F32 R108, R160.reuse, R116, R8 ;  /* 0x00000074a06c723c */ /* 0x040fe80000001808 */
[----:B------:R-:W-:Y:S02]  /*f620*/  FADD.FTZ R2, R203, R2 ;  /* 0x00000002cb027221 */ /* 0x000fe40000010000 */
[----:B------:R-:W-:Y:S02]  /*f630*/  FADD.FTZ R6, R123, R6 ;  /* 0x000000067b067221 */ /* 0x000fe40000010000 */
[----:B------:R-:W-:Y:S01]  /*f640*/  FADD.FTZ R5, R121, R2 ;  /* 0x0000000279057221 */ /* 0x000fe20000010000 */
[-C--:B------:R-:W-:Y:S03]  /*f650*/  HMMA.16816.F32 R112, R160, R118.reuse, R12 ;  /* 0x00000076a070723c */ /* 0x080fe6000000180c */
[----:B------:R-:W-:Y:S02]  /*f660*/  FADD.FTZ R2, R230, R6 ;  /* 0x00000006e6027221 */ /* 0x000fe40000010000 */
[----:B------:R-:W-:Y:S03]  /*f670*/  FADD.FTZ R6, R126, R4 ;  /* 0x000000047e067221 */ /* 0x000fe60000010000 */
[C---:B------:R-:W-:Y:S04]  /*f680*/  HMMA.16816.F32 R116, R164.reuse, R118, R16 ;  /* 0x00000076a474723c */ /* 0x040fe80000001810 */
[----:B----4-:R-:W-:Y:S02]  /*f690*/  FFMA.FTZ R8, R0, R73, R120 ;  /* 0x0000004900087223 */ /* 0x010fe40000010078 */
[----:B------:R-:W-:Y:S02]  /*f6a0*/  FADD.FTZ R0, R229, R5 ;  /* 0x00000005e5007221 */ /* 0x000fe40000010000 */
[-C--:B------:R-:W-:Y:S04]  /*f6b0*/  HMMA.16816.F32 R120, R164, R132.reuse, R20 ;  /* 0x00000084a478723c */ /* 0x080fe80000001814 */
[----:B------:R-:W-:Y:S02]  /*f6c0*/  FADD.FTZ R8, R127, R8 ;  /* 0x000000087f087221 */ /* 0x000fe40000010000 */
[----:B------:R-:W-:Y:S02]  /*f6d0*/  FADD.FTZ R5, R125, R2 ;  /* 0x000000027d057221 */ /* 0x000fe40000010000 */
[----:B------:R-:W-:Y:S04]  /*f6e0*/  FADD.FTZ R7, R124, R0 ;  /* 0x000000007c077221 */ /* 0x000fe80000010000 */
        /* <DEDUP_REMOVED lines=67> */
[----:B------:R-:W-:Y:S03]  /*fb20*/  FADD.FTZ R0, R177, R11 ;  /* 0x0000000bb1007221 */ /* 0x000fe60000010000 */
        /* <DEDUP_REMOVED lines=16> */
[----:B------:R-:W-:Y:S01]  /*fc30*/  MOV R102, R70 ;  /* 0x0000004600667202 */ /* 0x000fe20000000f00 */
[----:B------:R-:W-:Y:S01]  /*fc40*/  FADD.FTZ R6, R103, R0 ;  /* 0x0000000067067221 */ /* 0x000fe20000010000 */
[----:B------:R-:W-:Y:S01]  /*fc50*/  MOV R103, R3 ;  /* 0x0000000300677202 */ /* 0x000fe20000000f00 */
[----:B------:R-:W-:Y:S01]  /*fc60*/  FADD.FTZ R5, R101, R5 ;  /* 0x0000000565057221 */ /* 0x000fe20000010000 */
[----:B------:R-:W-:Y:S01]  /*fc70*/  MOV R101, R71 ;  /* 0x0000004700657202 */ /* 0x000fe20000000f00 */
        /* <DEDUP_REMOVED lines=11> */
.L_x_261:
[----:B------:R-:W2:Y:S01]  /*fd30*/  S2UR UR5, SR_CTAID.X ;  /* 0x00000000000579c3 */ /* 0x000ea20000002500 */
[----:B------:R-:W-:Y:S01]  /*fd40*/  ULDC.64 UR14, c[0x0][0x2c8] ;  /* 0x0000b200000e7ab9 */ /* 0x000fe20000000a00 */
[----:B------:R-:W-:Y:S01]  /*fd50*/  PLOP3.LUT P0, PT, PT, PT, UP0, 0x40, 0x0 ;  /* 0x000000000000781c */ /* 0x000fe20003f0e808 */
[----:B------:R-:W-:-:S02]  /*fd60*/  UIADD3 UR6, UR7, 0x1, -UR12 ;  /* 0x0000000107067890 */ /* 0x000fc4000fffe80c */
[----:B--2---:R-:W-:-:S04]  /*fd70*/  ULEA UR5, UR5, 0x7f, 0x7 ;  /* 0x0000007f05057891 */ /* 0x004fc8000f8e383f */
[----:B------:R-:W-:-:S04]  /*fd80*/  UIMAD.WIDE.U32 UR16, UR5, UR14, URZ ;  /* 0x0000000e051072a5 */ /* 0x000fc8000f8e003f */
[----:B------:R-:W-:-:S04]  /*fd90*/  @UP1 USHF.R.U32.HI UR5, URZ, UR15, UR17 ;  /* 0x0000000f3f051299 */ /* 0x000fc80008011611 */
[----:B------:R-:W-:-:S03]  /*fda0*/  UIADD3 UR6, UR6, UR5, URZ ;  /* 0x0000000506067290 */ /* 0x000fc6000fffe03f */
        /* <DEDUP_REMOVED lines=15> */
.L_x_280:
[----:B------:R-:W-:Y:S02]  /*fea0*/  ULDC UR11, c[0x0][0x32c] ;  /* 0x0000cb00000b7ab9 */ /* 0x000fe40000000800 */
[----:B------:R-:W-:Y:S02]  /*feb0*/  UISETP.NE.AND UP2, UPT, UR11, 0x1, UPT ;  /* 0x000000010b00788c */ /* 0x000fe4000bf45270 */
[----:B------:R-:W-:Y:S02]  /*fec0*/  ULDC.64 UR14, c[0x0][0x330] ;  /* 0x0000cc00000e7ab9 */ /* 0x000fe40000000a00 */
[----:B------:R-:W-:-:S07]  /*fed0*/  UIMAD.WIDE.U32 UR16, UR6, UR14, URZ ;  /* 0x0000000e061072a5 */ /* 0x000fce000f8e003f */
[----:B------:R-:W-:Y:S02]  /*fee0*/  @UP2 UMOV UR11, UR17 ;  /* 0x00000011000b2c82 */ /* 0x000fe40008000000 */
[----:B------:R-:W-:-:S03]  /*fef0*/  @UP2 USHF.R.U32.HI UR6, URZ, UR15, UR11 ;  /* 0x0000000f3f062299 */ /* 0x000fc6000801160b */
.L_x_281:
[----:B------:R-:W-:Y:S02]  /*ff00*/  ULDC UR11, c[0x0][0x32c] ;  /* 0x0000cb00000b7ab9 */ /* 0x000fe40000000800 */
[----:B------:R-:W-:-:S04]  /*ff10*/  UIMAD UR11, UR6, UR11, URZ ;  /* 0x0000000b060b72a4 */ /* 0x000fc8000f8e023f */
[----:B------:R-:W-:-:S04]  /*ff20*/  UISETP.LT.AND UP2, UPT, UR5, UR11, UPT ;  /* 0x0000000b0500728c */ /* 0x000fc8000bf41270 */
[----:B------:R-:W-:-:S04]  /*ff30*/  USEL UR5, UR5, UR11, !UP2 ;  /* 0x0000000b05057287 */ /* 0x000fc8000d000000 */
.L_x_279:
[----:B------:R-:W-:-:S04]  /*ff40*/  UIADD3 UR5, UR5, 0x5f, URZ ;  /* 0x0000005f05057890 */ /* 0x000fc8000fffe03f */
        /* <DEDUP_REMOVED lines=13> */
.L_x_283:
[----:B------:R-:W-:Y:S04]  /*10020*/  DEPBAR.LE SB0, 0x0 ;  /* 0x000080000000791a */ /* 0x000fe80000000000 */
[----:B------:R-:W-:Y:S01]  /*10030*/  BAR.SYNC.DEFER_BLOCKING 0x0 ;  /* 0x0000000000007b1d */ /* 0x000fe20000010000 */
[C---:B------:R-:W-:Y:S02]  /*10040*/  ISETP.LT.AND P2, PT, R103.reuse, UR4, PT ;  /* 0x0000000467007c0c */ /* 0x040fe4000bf41270 */
[C---:B------:R-:W-:Y:S11]  /*10050*/  ISETP.GT.AND P4, PT, R103.reuse, UR4, PT ;  /* 0x0000000467007c0c */ /* 0x040ff6000bf84270 */
        /* <DEDUP_REMOVED lines=98> */
[----:B------:R2:W-:Y:S07]  /*10680*/  @!P2 LDGSTS.E.BYPASS.LTC128B.128 [R227+0x2900], [R194.64], !P3 ;  /* 0x02900000c2e3afae */ /* 0x0005ee000d901d68 */
        /* <DEDUP_REMOVED lines=148> */
[----:B------:R-:W-:Y:S01]  /*10fd0*/  MUFU.TANH R201, R44 ;  /* 0x0000002c00c97308 */ /* 0x000fe20000002400 */
[C---:B------:R-:W-:Y:S04]  /*10fe0*/  HMMA.16816.F32 R88, R188.reuse, R4, R88 ;  /* 0x00000004bc58723c */ /* 0x040fe80000001858 */
[----:B------:R-:W-:Y:S02]  /*10ff0*/  FMUL.FTZ R67, R67, c[0x0][0x320] ;  /* 0x0000c80043437a20 */ /* 0x000fe40000410000 */
[----:B------:R-:W-:Y:S01]  /*11000*/  FMUL.FTZ R68, R68, c[0x0][0x320] ;  /* 0x0000c80044447a20 */ /* 0x000fe20000410000 */
[----:B------:R-:W-:Y:S01]  /*11010*/  FMNMX.FTZ R5, R180, R101, !PT ;  /* 0x00000065b4057209 */ /* 0x000fe20007810000 */
[-C--:B------:R-:W-:Y:S01]  /*11020*/  HMMA.16816.F32 R92, R188, R6.reuse, R92 ;  /* 0x00000006bc5c723c */ /* 0x080fe2000000185c */
[----:B------:R-:W-:Y:S03]  /*11030*/  MUFU.TANH R44, R72 ;  /* 0x00000048002c7308 */ /* 0x000fe60000002400 */
[----:B----4-:R-:W-:Y:S01]  /*11040*/  FMNMX.FTZ R4, R16, R0, !PT ;  /* 0x0000000010047209 */ /* 0x010fe20007810000 */
[----:B------:R-:W-:Y:S02]  /*11050*/  FMUL.FTZ R82, R82, c[0x0][0x320] ;  /* 0x0000c80052527a20 */ /* 0x000fe40000410000 */
[----:B------:R-:W-:Y:S01]  /*11060*/  FMUL.FTZ R80, R80, c[0x0][0x320] ;  /* 0x0000c80050507a20 */ /* 0x000fe20000410000 */
[----:B------:R-:W-:Y:S01]  /*11070*/  FMNMX.FTZ R4, R17, R4, !PT ;  /* 0x0000000411047209 */ /* 0x000fe20007810000 */
[----:B------:R-:W-:Y:S01]  /*11080*/  FMUL.FTZ R84, R84, c[0x0][0x320] ;  /* 0x0000c80054547a20 */ /* 0x000fe20000410000 */
[----:B------:R-:W-:Y:S01]  /*11090*/  HMMA.16816.F32 R96, R172, R6, R96 ;  /* 0x00000006ac60723c */ /* 0x000fe20000001860 */
[----:B------:R-:W-:Y:S03]  /*110a0*/  MUFU.TANH R200, R39 ;  /* 0x0000002700c87308 */ /* 0x000fe60000002400 */
[----:B------:R-:W-:Y:S01]  /*110b0*/  FMNMX.FTZ R4, R20, R4, !PT ;  /* 0x0000000414047209 */ /* 0x000fe20007810000 */
[----:B------:R-:W-:Y:S02]  /*110c0*/  FMUL.FTZ R83, R83, c[0x0][0x320] ;  /* 0x0000c80053537a20 */ /* 0x000fe40000410000 */
[----:B------:R-:W-:Y:S01]  /*110d0*/  FMUL.FTZ R81, R81, c[0x0][0x320] ;  /* 0x0000c80051517a20 */ /* 0x000fe20000410000 */
[----:B------:R-:W-:Y:S01]  /*110e0*/  FMNMX.FTZ R4, R21, R4, !PT ;  /* 0x0000000415047209 */ /* 0x000fe20007810000 */
[----:B------:R-:W-:Y:S02]  /*110f0*/  FMUL.FTZ R86, R86, c[0x0][0x320] ;  /* 0x0000c80056567a20 */ /* 0x000fe40000410000 */
[----:B------:R-:W1:Y:S01]  /*11100*/  MUFU.TANH R3, R84 ;  /* 0x0000005400037308 */ /* 0x000e620000002400 */
[----:B------:R-:W-:Y:S02]  /*11110*/  FMUL.FTZ R87, R87, c[0x0][0x320] ;  /* 0x0000c80057577a20 */ /* 0x000fe40000410000 */
[----:B------:R-:W-:Y:S02]  /*11120*/  FMUL.FTZ R85, R85, c[0x0][0x320] ;  /* 0x0000c80055557a20 */ /* 0x000fe40000410000 */
[----:B------:R-:W-:Y:S02]  /*11130*/  FMUL.FTZ R88, R88, c[0x0][0x320] ;  /* 0x0000c80058587a20 */ /* 0x000fe40000410000 */
[----:B------:R-:W-:Y:S02]  /*11140*/  FMUL.FTZ R89, R89, c[0x0][0x320] ;  /* 0x0000c80059597a20 */ /* 0x000fe40000410000 */
[----:B------:R-:W-:Y:S01]  /*11150*/  FMUL.FTZ R90, R90, c[0x0][0x320] ;  /* 0x0000c8005a5a7a20 */ /* 0x000fe20000410000 */
[----:B------:R2:W4:Y:S01]  /*11160*/  MUFU.TANH R195, R37 ;  /* 0x0000002500c37308 */ /* 0x0005220000002400 */
        /* <DEDUP_REMOVED lines=8> */
[----:B-1----:R-:W-:Y:S01]  /*111f0*/  MOV R189, R3 ;  /* 0x0000000300bd7202 */ /* 0x002fe20000000f00 */
[----:B------:R-:W-:Y:S01]  /*11200*/  FMUL.FTZ R61, R61, c[0x0][0x320] ;  /* 0x0000c8003d3d7a20 */ /* 0x000fe20000410000 */
[----:B------:R-:W-:Y:S01]  /*11210*/  FMNMX.FTZ R3, R177, R100, !PT ;  /* 0x00000064b1037209 */ /* 0x000fe20007810000 */
[----:B------:R-:W-:Y:S02]  /*11220*/  FMUL.FTZ R73, R73, c[0x0][0x320] ;  /* 0x0000c80049497a20 */ /* 0x000fe40000410000 */
[----:B------:R-:W-:Y:S01]  /*11230*/  FMUL.FTZ R77, R77, c[0x0][0x320] ;  /* 0x0000c8004d4d7a20 */ /* 0x000fe20000410000 */
[----:B------:R-:W1:Y:S01]  /*11240*/  MUFU.TANH R184, R48 ;  /* 0x0000003000b87308 */ /* 0x000e620000002400 */
[----:B------:R-:W-:Y:S01]  /*11250*/  FMNMX.FTZ R3, R170, R3, !PT ;  /* 0x00000003aa037209 */ /* 0x000fe20007810000 */
[----:B------:R-:W-:Y:S01]  /*11260*/  FMUL.FTZ R74, R74, c[0x0][0x320] ;  /* 0x0000c8004a4a7a20 */ /* 0x000fe20000410000 */
[----:B--2---:R-:W2:Y:S02]  /*11270*/  LDL.64 R36, [R1+0x28] ;  /* 0x0000280001247983 */ /* 0x004ea40000100a00 */
[----:B------:R-:W-:Y:S01]  /*11280*/  FMNMX.FTZ R0, R18, R3, !PT ;  /* 0x0000000312007209 */ /* 0x000fe20007810000 */
[----:B------:R-:W-:Y:S01]  /*11290*/  FMUL.FTZ R92, R92, c[0x0][0x320] ;  /* 0x0000c8005c5c7a20 */ /* 0x000fe20000410000 */
[----:B------:R-:W-:Y:S01]  /*112a0*/  FMNMX.FTZ R3, R171, R5, !PT ;  /* 0x00000005ab037209 */ /* 0x000fe20007810000 */
[----:B------:R-:W-:Y:S01]  /*112b0*/  FMUL.FTZ R79, R79, c[0x0][0x320] ;  /* 0x0000c8004f4f7a20 */ /* 0x000fe20000410000 */
[----:B------:R-:W-:Y:S01]  /*112c0*/  FMNMX.FTZ R0, R19, R0, !PT ;  /* 0x0000000013007209 */ /* 0x000fe20007810000 */
[----:B------:R1:W-:Y:S01]  /*112d0*/  MUFU.TANH R238, R74 ;  /* 0x0000004a00ee7308 */ /* 0x0003e20000002400 */
        /* <DEDUP_REMOVED lines=9> */
[----:B------:R-:W1:Y:S01]  /*11370*/  MUFU.TANH R198, R51 ;  /* 0x0000003300c67308 */ /* 0x000e620000002400 */
        /* <DEDUP_REMOVED lines=10> */
[----:B------:R-:W-:Y:S01]  /*11420*/  FMUL.FTZ R24, R24, c[0x0][0x320] ;  /* 0x0000c80018187a20 */ /* 0x000fe20000410000 */
[----:B----4-:R-:W-:Y:S01]  /*11430*/  FMNMX.FTZ R72, R195, R72, !PT ;  /* 0x00000048c3487209 */ /* 0x010fe20007810000 */
[----:B------:R-:W-:Y:S01]  /*11440*/  FMUL.FTZ R76, R76, c[0x0][0x320] ;  /* 0x0000c8004c4c7a20 */ /* 0x000fe20000410000 */
[----:B------:R-:W-:Y:S01]  /*11450*/  FMNMX.FTZ R0, R200, R0, !PT ;  /* 0x00000000c8007209 */ /* 0x000fe20007810000 */
[----:B-1----:R-:W-:Y:S01]  /*11460*/  FMUL.FTZ R74, R94, c[0x0][0x320] ;  /* 0x0000c8005e4a7a20 */ /* 0x002fe20000410000 */
[----:B------:R-:W-:Y:S01]  /*11470*/  FMNMX.FTZ R72, R184, R72, !PT ;  /* 0x00000048b8487209 */ /* 0x000fe20007810000 */
[----:B------:R-:W-:Y:S01]  /*11480*/  FMUL.FTZ R62, R62, c[0x0][0x320] ;  /* 0x0000c8003e3e7a20 */ /* 0x000fe20000410000 */
[----:B------:R-:W-:Y:S01]  /*11490*/  FMNMX.FTZ R0, R197, R0, !PT ;  /* 0x00000000c5007209 */ /* 0x000fe20007810000 */
[----:B------:R-:W-:Y:S01]  /*114a0*/  FMUL.FTZ R63, R63, c[0x0][0x320] ;  /* 0x0000c8003f3f7a20 */ /* 0x000fe20000410000 */
[----:B------:R-:W1:Y:S01]  /*114b0*/  MUFU.TANH R228, R54 ;  /* 0x0000003600e47308 */ /* 0x000e620000002400 */
[----:B------:R-:W-:Y:S02]  /*114c0*/  FMUL.FTZ R75, R75, c[0x0][0x320] ;  /* 0x0000c8004b4b7a20 */ /* 0x000fe40000410000 */
[----:B------:R-:W-:Y:S01]  /*114d0*/  FMUL.FTZ R78, R78, c[0x0][0x320] ;  /* 0x0000c8004e4e7a20 */ /* 0x000fe20000410000 */
[----:B------:R-:W-:Y:S01]  /*114e0*/  FMNMX.FTZ R0, R198, R0, !PT ;  /* 0x00000000c6007209 */ /* 0x000fe20007810000 */
[----:B------:R-:W-:Y:S02]  /*114f0*/  FMUL.FTZ R25, R25, c[0x0][0x320] ;  /* 0x0000c80019197a20 */ /* 0x000fe40000410000 */
[----:B------:R-:W-:Y:S02]  /*11500*/  FMUL.FTZ R28, R28, c[0x0][0x320] ;  /* 0x0000c8001c1c7a20 */ /* 0x000fe40000410000 */
[----:B------:R-:W-:Y:S01]  /*11510*/  FMUL.FTZ R29, R29, c[0x0][0x320] ;  /* 0x0000c8001d1d7a20 */ /* 0x000fe20000410000 */
[----:B------:R-:W4:Y:S01]  /*11520*/  MUFU.TANH R52, R52 ;  /* 0x0000003400347308 */ /* 0x000f220000002400 */
[----:B------:R-:W-:Y:S02]  /*11530*/  FMUL.FTZ R43, R43, c[0x0][0x320] ;  /* 0x0000c8002b2b7a20 */ /* 0x000fe40000410000 */
[----:B------:R-:W-:Y:S01]  /*11540*/  FMUL.FTZ R71, R71, c[0x0][0x320] ;  /* 0x0000c80047477a20 */ /* 0x000fe20000410000 */
[----:B------:R-:W-:Y:S06]  /*11550*/  FMNMX.FTZ R72, R183, R72, !PT ;  /* 0x00000048b7487209 */ /* 0x000fec0007810000 */
[----:B------:R-:W-:Y:S01]  /*11560*/  MUFU.TANH R226, R40 ;  /* 0x0000002800e27308 */ /* 0x000fe20000002400 */
[----:B-1----:R-:W-:Y:S09]  /*11570*/  FMNMX.FTZ R0, R228, R0, !PT ;  /* 0x00000000e4007209 */ /* 0x002ff20007810000 */
[----:B------:R-:W1:Y:S01]  /*11580*/  MUFU.TANH R40, R55 ;  /* 0x0000003700287308 */ /* 0x000e620000002400 */
[----:B----4-:R-:W-:Y:S09]  /*11590*/  FMNMX.FTZ R72, R52, R72, !PT ;  /* 0x0000004834487209 */ /* 0x010ff20007810000 */
[----:B------:R-:W4:Y:S10]  /*115a0*/  MUFU.TANH R24, R24 ;  /* 0x0000001800187308 */ /* 0x000f340000002400 */
[----:B------:R-:W4:Y:S01]  /*115b0*/  MUFU.TANH R234, R53 ;  /* 0x0000003500ea7308 */ /* 0x000f220000002400 */
[----:B-1----:R-:W-:Y:S09]  /*115c0*/  FMNMX.FTZ R0, R40, R0, !PT ;  /* 0x0000000028007209 */ /* 0x002ff20007810000 */
[----:B------:R-:W1:Y:S01]  /*115d0*/  MUFU.TANH R221, R66 ;  /* 0x0000004200dd7308 */ /* 0x000e620000002400 */
[----:B----4-:R-:W-:Y:S09]  /*115e0*/  FMNMX.FTZ R4, R24, R5, !PT ;  /* 0x0000000518047209 */ /* 0x010ff20007810000 */
[----:B------:R-:W4:Y:S01]  /*115f0*/  MUFU.TANH R25, R25 ;  /* 0x0000001900197308 */ /* 0x000f220000002400 */
[----:B------:R-:W-:Y:S09]  /*11600*/  FMNMX.FTZ R72, R234, R72, !PT ;  /* 0x00000048ea487209 */ /* 0x000ff20007810000 */
        /* <DEDUP_REMOVED lines=12> */
[----:B------:R-:W3:Y:S01]  /*116d0*/  MUFU.TANH R51, R68 ;  /* 0x0000004400337308 */ /* 0x000ee20000002400 */
[----:B-1----:R-:W-:Y:S09]  /*116e0*/  FMNMX.FTZ R0, R223, R0, !PT ;  /* 0x00000000df007209 */ /* 0x002ff20007810000 */
[----:B------:R-:W1:Y:S01]  /*116f0*/  MUFU.TANH R222, R69 ;  /* 0x0000004500de7308 */ /* 0x000e620000002400 */
[----:B----4-:R-:W-:Y:S02]  /*11700*/  FMNMX.FTZ R3, R29, R4, !PT ;  /* 0x000000041d037209 */ /* 0x010fe40007810000 */
[----:B------:R-:W-:Y:S02]  /*11710*/  FMNMX.FTZ R4, R176, R102, !PT ;  /* 0x00000066b0047209 */ /* 0x000fe40007810000 */
[----:B------:R-:W-:Y:S05]  /*11720*/  FMNMX.FTZ R3, R226, R3, !PT ;  /* 0x00000003e2037209 */ /* 0x000fea0007810000 */
[----:B------:R-:W-:Y:S01]  /*11730*/  MUFU.TANH R236, R43 ;  /* 0x0000002b00ec7308 */ /* 0x000fe20000002400 */
[----:B------:R-:W-:Y:S02]  /*11740*/  FMNMX.FTZ R4, R178, R4, !PT ;  /* 0x00000004b2047209 */ /* 0x000fe40007810000 */
[----:B---3--:R-:W-:Y:S07]  /*11750*/  FMNMX.FTZ R72, R51, R72, !PT ;  /* 0x0000004833487209 */ /* 0x008fee0007810000 */
[----:B------:R-:W3:Y:S01]  /*11760*/  MUFU.TANH R43, R71 ;  /* 0x00000047002b7308 */ /* 0x000ee20000002400 */
[----:B------:R-:W-:Y:S02]  /*11770*/  MOV R23, c[0x0][0x1e4] ;  /* 0x0000790000177a02 */ /* 0x000fe40000000f00 */
[----:B-1----:R-:W-:Y:S04]  /*11780*/  MOV R191, R222 ;  /* 0x000000de00bf7202 */ /* 0x002fe80000000f00 */
[----:B------:R-:W-:Y:S03]  /*11790*/  FMNMX.FTZ R72, R191, R72, !PT ;  /* 0x00000048bf487209 */ /* 0x000fe60007810000 */
[----:B------:R-:W1:Y:S10]  /*117a0*/  MUFU.TANH R230, R82 ;  /* 0x0000005200e67308 */ /* 0x000e740000002400 */
[----:B------:R-:W4:Y:S01]  /*117b0*/  MUFU.TANH R14, R14 ;  /* 0x0000000e000e7308 */ /* 0x000f220000002400 */
[----:B---3--:R-:W-:Y:S09]  /*117c0*/  FMNMX.FTZ R0, R43, R0, !PT ;  /* 0x000000002b007209 */ /* 0x008ff20007810000 */
[----:B------:R-:W3:Y:S01]  /*117d0*/  MUFU.TANH R219, R80 ;  /* 0x0000005000db7308 */ /* 0x000ee20000002400 */
[----:B-1----:R-:W-:Y:S09]  /*117e0*/  FMNMX.FTZ R0, R230, R0, !PT ;  /* 0x00000000e6007209 */ /* 0x002ff20007810000 */
[----:B------:R-:W1:Y:S01]  /*117f0*/  MUFU.TANH R225, R46 ;  /* 0x0000002e00e17308 */ /* 0x000e620000002400 */
[----:B----4-:R-:W-:Y:S04]  /*11800*/  FMNMX.FTZ R4, R14, R4, !PT ;  /* 0x000000040e047209 */ /* 0x010fe80007810000 */
[----:B------:R-:W-:Y:S05]  /*11810*/  FMNMX.FTZ R4, R179, R4, !PT ;  /* 0x00000004b3047209 */ /* 0x000fea0007810000 */
[----:B------:R-:W4:Y:S01]  /*11820*/  MUFU.TANH R46, R83 ;  /* 0x00000053002e7308 */ /* 0x000f220000002400 */
[----:B---3--:R-:W-:Y:S09]  /*11830*/  FMNMX.FTZ R72, R219, R72, !PT ;  /* 0x00000048db487209 */ /* 0x008ff20007810000 */
[----:B------:R-:W3:Y:S01]  /*11840*/  MUFU.TANH R204, R81 ;  /* 0x0000005100cc7308 */ /* 0x000ee20000002400 */
[----:B-1----:R-:W-:Y:S02]  /*11850*/  MOV R48, R225 ;  /* 0x000000e100307202 */ /* 0x002fe40000000f00 */
[----:B------:R-:W-:Y:S07]  /*11860*/  IADD3 R225, R103, -0x1, RZ ;  /* 0xffffffff67e17810 */ /* 0x000fee0007ffe0ff */
[----:B------:R-:W1:Y:S01]  /*11870*/  MUFU.TANH R220, R86 ;  /* 0x0000005600dc7308 */ /* 0x000e620000002400 */
[----:B----4-:R-:W-:Y:S09]  /*11880*/  FMNMX.FTZ R0, R46, R0, !PT ;  /* 0x000000002e007209 */ /* 0x010ff20007810000 */
[----:B------:R-:W4:Y:S01]  /*11890*/  MUFU.TANH R182, R26 ;  /* 0x0000001a00b67308 */ /* 0x000f220000002400 */
[----:B---3--:R-:W-:Y:S04]  /*118a0*/  FMNMX.FTZ R72, R204, R72, !PT ;  /* 0x00000048cc487209 */ /* 0x008fe80007810000 */
[----:B------:R-:W-:Y:S05]  /*118b0*/  FMNMX.FTZ R72, R189, R72, !PT ;  /* 0x00000048bd487209 */ /* 0x000fea0007810000 */
[----:B------:R-:W3:Y:S01]  /*118c0*/  MUFU.TANH R202, R41 ;  /* 0x0000002900ca7308 */ /* 0x000ee20000002400 */
[----:B-1----:R-:W-:Y:S09]  /*118d0*/  FMNMX.FTZ R0, R220, R0, !PT ;  /* 0x00000000dc007209 */ /* 0x002ff20007810000 */
[----:B------:R-:W-:Y:S01]  /*118e0*/  MUFU.TANH R196, R31 ;  /* 0x0000001f00c47308 */ /* 0x000fe20000002400 */
[----:B----4-:R-:W-:Y:S09]  /*118f0*/  FMNMX.FTZ R4, R182, R4, !PT ;  /* 0x00000004b6047209 */ /* 0x010ff20007810000 */
[----:B------:R-:W1:Y:S01]  /*11900*/  MUFU.TANH R31, R87 ;  /* 0x00000057001f7308 */ /* 0x000e620000002400 */
[----:B---3--:R-:W-:Y:S04]  /*11910*/  FMNMX.FTZ R3, R202, R3, !PT ;  /* 0x00000003ca037209 */ /* 0x008fe80007810000 */
[----:B------:R-:W-:Y:S05]  /*11920*/  FMNMX.FTZ R3, R201, R3, !PT ;  /* 0x00000003c9037209 */ /* 0x000fea0007810000 */
[----:B------:R-:W3:Y:S10]  /*11930*/  MUFU.TANH R192, R27 ;  /* 0x0000001b00c07308 */ /* 0x000ef40000002400 */
[----:B------:R-:W-:Y:S01]  /*11940*/  MUFU.TANH R41, R42 ;  /* 0x0000002a00297308 */ /* 0x000fe20000002400 */
[----:B-1----:R-:W-:Y:S09]  /*11950*/  FMNMX.FTZ R0, R31, R0, !PT ;  /* 0x000000001f007209 */ /* 0x002ff20007810000 */
[----:B------:R-:W1:Y:S01]  /*11960*/  MUFU.TANH R42, R85 ;  /* 0x00000055002a7308 */ /* 0x000e620000002400 */
[----:B---3--:R-:W-:Y:S09]  /*11970*/  FMNMX.FTZ R4, R192, R4, !PT ;  /* 0x00000004c0047209 */ /* 0x008ff20007810000 */
[----:B------:R-:W3:Y:S10]  /*11980*/  MUFU.TANH R27, R98 ;  /* 0x00000062001b7308 */ /* 0x000ef40000002400 */
[----:B------:R-:W4:Y:S01]  /*11990*/  MUFU.TANH R193, R30 ;  /* 0x0000001e00c17308 */ /* 0x000f220000002400 */
[----:B-1----:R-:W-:Y:S09]  /*119a0*/  FMNMX.FTZ R72, R42, R72, !PT ;  /* 0x000000482a487209 */ /* 0x002ff20007810000 */
[----:B------:R-:W1:Y:S01]  /*119b0*/  MUFU.TANH R30, R45 ;  /* 0x0000002d001e7308 */ /* 0x000e620000002400 */
[----:B---3--:R-:W-:Y:S09]  /*119c0*/  FMNMX.FTZ R0, R27, R0, !PT ;  /* 0x000000001b007209 */ /* 0x008ff20007810000 */
[----:B------:R-:W3:Y:S01]  /*119d0*/  MUFU.TANH R173, R96 ;  /* 0x0000006000ad7308 */ /* 0x000ee20000002400 */
[----:B----4-:R-:W-:Y:S04]  /*119e0*/  FMNMX.FTZ R4, R193, R4, !PT ;  /* 0x00000004c1047209 */ /* 0x010fe80007810000 */
[----:B------:R-:W-:Y:S05]  /*119f0*/  FMNMX.FTZ R4, R196, R4, !PT ;  /* 0x00000004c4047209 */ /* 0x000fea0007810000 */
[----:B------:R4:W2:Y:S01]  /*11a00*/  MUFU.TANH R175, R99 ;  /* 0x0000006300af7308 */ /* 0x0008a20000002400 */
[----:B------:R-:W-:Y:S02]  /*11a10*/  FMNMX.FTZ R4, R41, R4, !PT ;  /* 0x0000000429047209 */ /* 0x000fe40007810000 */
[----:B-1----:R-:W-:Y:S02]  /*11a20*/  FMNMX.FTZ R3, R30, R3, !PT ;  /* 0x000000031e037209 */ /* 0x002fe40007810000 */
[----:B------:R-:W-:Y:S05]  /*11a30*/  MOV R45, R236 ;  /* 0x000000ec002d7202 */ /* 0x000fea0000000f00 */
[----:B------:R-:W1:Y:S01]  /*11a40*/  MUFU.TANH R218, R56 ;  /* 0x0000003800da7308 */ /* 0x000e620000002400 */
[----:B------:R-:W-:Y:S02]  /*11a50*/  FMNMX.FTZ R4, R45, R4, !PT ;  /* 0x000000042d047209 */ /* 0x000fe40007810000 */
[----:B---3--:R-:W-:Y:S02]  /*11a60*/  FMNMX.FTZ R72, R173, R72, !PT ;  /* 0x00000048ad487209 */ /* 0x008fe40007810000 */
[----:B------:R-:W-:Y:S05]  /*11a70*/  FMNMX.FTZ R4, R48, R4, !PT ;  /* 0x0000000430047209 */ /* 0x000fea0007810000 */
[----:B------:R-:W3:Y:S01]  /*11a80*/  MUFU.TANH R172, R97 ;  /* 0x0000006100ac7308 */ /* 0x000ee20000002400 */
[----:B----4-:R-:W-:Y:S02]  /*11a90*/  MOV R99, R238 ;  /* 0x000000ee00637202 */ /* 0x010fe40000000f00 */
[----:B--2---:R-:W-:Y:S07]  /*11aa0*/  FMNMX.FTZ R0, R175, R0, !PT ;  /* 0x00000000af007209 */ /* 0x004fee0007810000 */
[----:B------:R-:W2:Y:S01]  /*11ab0*/  MUFU.TANH R224, R57 ;  /* 0x0000003900e07308 */ /* 0x000ea20000002400 */
[----:B------:R-:W4:Y:S01]  /*11ac0*/  SHFL.BFLY PT, R71, R0, 0x2, 0x1f ;  /* 0x0c401f0000477f89 */ /* 0x000f2200000e0000 */
[----:B-1----:R-:W-:Y:S08]  /*11ad0*/  FMNMX.FTZ R3, R218, R3, !PT ;  /* 0x00000003da037209 */ /* 0x002ff00007810000 */
[----:B------:R-:W1:Y:S01]  /*11ae0*/  MUFU.TANH R233, R60 ;  /* 0x0000003c00e97308 */ /* 0x000e620000002400 */
[----:B---3--:R-:W-:Y:S05]  /*11af0*/  FMNMX.FTZ R72, R172, R72, !PT ;  /* 0x00000048ac487209 */ /* 0x008fea0007810000 */
[----:B------:R-:W3:Y:S04]  /*11b00*/  SHFL.BFLY PT, R5, R72, 0x2, 0x1f ;  /* 0x0c401f0048057f89 */ /* 0x000ee800000e0000 */
[----:B------:R-:W3:Y:S01]  /*11b10*/  MUFU.TANH R215, R47 ;  /* 0x0000002f00d77308 */ /* 0x000ee20000002400 */
[----:B--2---:R-:W-:Y:S02]  /*11b20*/  FMNMX.FTZ R3, R224, R3, !PT ;  /* 0x00000003e0037209 */ /* 0x004fe40007810000 */
[----:B----4-:R-:W-:Y:S07]  /*11b30*/  FMNMX.FTZ R71, R0, R71, !PT ;  /* 0x0000004700477209 */ /* 0x010fee0007810000 */
[----:B------:R-:W2:Y:S01]  /*11b40*/  MUFU.TANH R235, R61 ;  /* 0x0000003d00eb7308 */ /* 0x000ea20000002400 */
[----:B-1----:R-:W-:Y:S09]  /*11b50*/  FMNMX.FTZ R3, R233, R3, !PT ;  /* 0x00000003e9037209 */ /* 0x002ff20007810000 */
[----:B------:R-:W1:Y:S01]  /*11b60*/  MUFU.TANH R229, R58 ;  /* 0x0000003a00e57308 */ /* 0x000e620000002400 */
[----:B---3--:R-:W-:Y:S02]  /*11b70*/  FMNMX.FTZ R72, R72, R5, !PT ;  /* 0x0000000548487209 */ /* 0x008fe40007810000 */
[----:B------:R-:W-:Y:S01]  /*11b80*/  MOV R50, R215 ;  /* 0x000000d700327202 */ /* 0x000fe20000000f00 */
[----:B------:R-:W3:Y:S03]  /*11b90*/  SHFL.BFLY PT, R5, R71, 0x1, 0x1f ;  /* 0x0c201f0047057f89 */ /* 0x000ee600000e0000 */
[----:B------:R-:W-:Y:S03]  /*11ba0*/  FMNMX.FTZ R4, R50, R4, !PT ;  /* 0x0000000432047209 */ /* 0x000fe60007810000 */
[----:B------:R-:W4:Y:S01]  /*11bb0*/  MUFU.TANH R231, R73 ;  /* 0x0000004900e77308 */ /* 0x000f220000002400 */
[----:B--2---:R-:W-:Y:S01]  /*11bc0*/  MOV R94, R235 ;  /* 0x000000eb005e7202 */ /* 0x004fe20000000f00 */
[----:B------:R-:W2:Y:S01]  /*11bd0*/  SHFL.BFLY PT, R7, R72, 0x1, 0x1f ;  /* 0x0c201f0048077f89 */ /* 0x000ea200000e0000 */
[----:B------:R-:W-:Y:S07]  /*11be0*/  FMNMX.FTZ R3, R235, R3, !PT ;  /* 0x00000003eb037209 */ /* 0x000fee0007810000 */
[----:B------:R-:W2:Y:S01]  /*11bf0*/  MUFU.TANH R232, R59 ;  /* 0x0000003b00e87308 */ /* 0x000ea20000002400 */
[----:B------:R-:W-:Y:S02]  /*11c00*/  FMNMX.FTZ R3, R44, R3, !PT ;  /* 0x000000032c037209 */ /* 0x000fe40007810000 */
[----:B-1----:R-:W-:Y:S07]  /*11c10*/  FMNMX.FTZ R4, R229, R4, !PT ;  /* 0x00000004e5047209 */ /* 0x002fee0007810000 */
[----:B------:R-:W1:Y:S01]  /*11c20*/  MUFU.TANH R47, R76 ;  /* 0x0000004c002f7308 */ /* 0x000e620000002400 */
[----:B---3--:R-:W-:Y:S02]  /*11c30*/  FMNMX.FTZ R71, R71, R5, !PT ;  /* 0x0000000547477209 */ /* 0x008fe40007810000 */
[----:B----4-:R-:W-:Y:S02]  /*11c40*/  FMNMX.FTZ R3, R231, R3, !PT ;  /* 0x00000003e7037209 */ /* 0x010fe40007810000 */
[----:B--2---:R-:W-:Y:S05]  /*11c50*/  FMNMX.FTZ R72, R72, R7, !PT ;  /* 0x0000000748487209 */ /* 0x004fea0007810000 */
        /* <DEDUP_REMOVED lines=16> */
[----:B--2---:R-:W-:Y:S07]  /*11d60*/  FMNMX.FTZ R3, R174, R3, !PT ;  /* 0x00000003ae037209 */ /* 0x004fee0007810000 */
[----:B------:R-:W2:Y:S01]  /*11d70*/  MUFU.TANH R237, R75 ;  /* 0x0000004b00ed7308 */ /* 0x000ea20000002400 */
[----:B-1----:R-:W-:Y:S09]  /*11d80*/  FMNMX.FTZ R3, R222, R3, !PT ;  /* 0x00000003de037209 */ /* 0x002ff20007810000 */
[----:B------:R1:W-:Y:S01]  /*11d90*/  MUFU.TANH R75, R0 ;  /* 0x00000000004b7308 */ /* 0x0003e20000002400 */
[----:B---3--:R-:W-:Y:S02]  /*11da0*/  FMNMX.FTZ R3, R97, R3, !PT ;  /* 0x0000000361037209 */ /* 0x008fe40007810000 */
[----:B------:R-:W-:Y:S02]  /*11db0*/  MOV R92, R226 ;  /* 0x000000e2005c7202 */ /* 0x000fe40000000f00 */
[----:B------:R-:W-:Y:S05]  /*11dc0*/  FMNMX.FTZ R3, R26, R3, !PT ;  /* 0x000000031a037209 */ /* 0x000fea0007810000 */
[----:B------:R-:W3:Y:S01]  /*11dd0*/  MUFU.TANH R98, R78 ;  /* 0x0000004e00627308 */ /* 0x000ee20000002400 */
[----:B------:R-:W4:Y:S01]  /*11de0*/  SHFL.BFLY PT, R6, R3, 0x2, 0x1f ;  /* 0x0c401f0003067f89 */ /* 0x000f2200000e0000 */
[----:B--2---:R-:W-:Y:S04]  /*11df0*/  MOV R190, R237 ;  /* 0x000000ed00be7202 */ /* 0x004fe80000000f00 */
[----:B------:R-:W-:Y:S04]  /*11e00*/  FMNMX.FTZ R4, R190, R4, !PT ;  /* 0x00000004be047209 */ /* 0x000fe80007810000 */
[----:B------:R-:W2:Y:S01]  /*11e10*/  MUFU.TANH R96, R79 ;  /* 0x0000004f00607308 */ /* 0x000ea20000002400 */
[----:B-1----:R-:W-:Y:S04]  /*11e20*/  FADD.FTZ R0, -R72, R2 ;  /* 0x0000000248007221 */ /* 0x002fe80000010100 */
[----:B------:R-:W-:Y:S05]  /*11e30*/  FMUL.FTZ R2, R0, c[0x0][0x2d0] ;  /* 0x0000b40000027a20 */ /* 0x000fea0000410000 */
        /* <DEDUP_REMOVED lines=9> */
[----:B------:R-:W2:Y:S01]  /*11ed0*/  MUFU.TANH R74, R74 ;  /* 0x0000004a004a7308 */ /* 0x000ea20000002400 */
[----:B-1----:R-:W-:Y:S09]  /*11ee0*/  FMNMX.FTZ R4, R215, R4, !PT ;  /* 0x00000004d7047209 */ /* 0x002ff20007810000 */
[----:B------:R1:W1:Y:S01]  /*11ef0*/  MUFU.EX2 R73, R2 ;  /* 0x0000000200497308 */ /* 0x0002620000000800 */
[----:B---3--:R-:W-:Y:S02]  /*11f00*/  FMNMX.FTZ R0, R208, R4, !PT ;  /* 0x00000004d0007209 */ /* 0x008fe40007810000 */
[----:B----4-:R-:W-:Y:S02]  /*11f10*/  FMNMX.FTZ R70, R3, R70, !PT ;  /* 0x0000004603467209 */ /* 0x010fe40007810000 */
[----:B--2---:R-:W-:Y:S04]  /*11f20*/  FMNMX.FTZ R0, R74, R0, !PT ;  /* 0x000000004a007209 */ /* 0x004fe80007810000 */
[----:B------:R-:W-:Y:S05]  /*11f30*/  FMNMX.FTZ R0, R75, R0, !PT ;  /* 0x000000004b007209 */ /* 0x000fea0007810000 */
[----:B------:R-:W2:Y:S01]  /*11f40*/  SHFL.BFLY PT, R3, R0, 0x2, 0x1f ;  /* 0x0c401f0000037f89 */ /* 0x000ea200000e0000 */
[----:B-1----:R-:W-:Y:S02]  /*11f50*/  FADD.FTZ R2, -R71, R100 ;  /* 0x0000006447027221 */ /* 0x002fe40000010100 */
[----:B------:R-:W-:Y:S02]  /*11f60*/  FMUL.FTZ R100, R72, c[0x0][0x2d0] ;  /* 0x0000b40048647a20 */ /* 0x000fe40000410000 */
[----:B------:R-:W-:Y:S02]  /*11f70*/  FMUL.FTZ R2, R2, c[0x0][0x2d0] ;  /* 0x0000b40002027a20 */ /* 0x000fe40000410000 */
[--C-:B------:R-:W-:Y:S01]  /*11f80*/  FFMA.FTZ R4, R169, c[0x0][0x2d0], -R100.reuse ;  /* 0x0000b400a9047a23 */ /* 0x100fe20000010864 */
[----:B------:R-:W-:Y:S01]  /*11f90*/  MOV R169, R42 ;  /* 0x0000002a00a97202 */ /* 0x000fe20000000f00 */
[----:B------:R1:W-:Y:S01]  /*11fa0*/  MUFU.EX2 R69, R2 ;  /* 0x0000000200457308 */ /* 0x0003e20000000800 */
[--C-:B------:R-:W-:Y:S09]  /*11fb0*/  FFMA.FTZ R56, R183, c[0x0][0x2d0], -R100.reuse ;  /* 0x0000b400b7387a23 */ /* 0x100ff20000010864 */
[----:B------:R-:W-:Y:S01]  /*11fc0*/  MUFU.EX2 R245, R4 ;  /* 0x0000000400f57308 */ /* 0x000fe20000000800 */
[----:B--2---:R-:W-:Y:S01]  /*11fd0*/  FMNMX.FTZ R0, R0, R3, !PT ;  /* 0x0000000300007209 */ /* 0x004fe20007810000 */
[--C-:B------:R-:W-:Y:S02]  /*11fe0*/  FFMA.FTZ R3, R17, c[0x0][0x2d0], -R100.reuse ;  /* 0x0000b40011037a23 */ /* 0x100fe40000010864 */
[----:B------:R-:W-:Y:S01]  /*11ff0*/  FMUL.FTZ R17, R73, R117 ;  /* 0x0000007549117220 */ /* 0x000fe20000410000 */
[----:B------:R-:W-:Y:S05]  /*12000*/  MOV R117, R229 ;  /* 0x000000e500757202 */ /* 0x000fea0000000f00 */
[----:B------:R2:W-:Y:S01]  /*12010*/  MUFU.EX2 R252, R3 ;  /* 0x0000000300fc7308 */ /* 0x0005e20000000800 */
[----:B-1----:R-:W-:Y:S02]  /*12020*/  FADD.FTZ R2, -R70, R101 ;  /* 0x0000006546027221 */ /* 0x002fe40000010100 */
[----:B------:R-:W-:Y:S02]  /*12030*/  FMUL.FTZ R101, R71, c[0x0][0x2d0] ;  /* 0x0000b40047657a20 */ /* 0x000fe40000410000 */
[----:B------:R-:W-:Y:S02]  /*12040*/  FMUL.FTZ R2, R2, c[0x0][0x2d0] ;  /* 0x0000b40002027a20 */ /* 0x000fe40000410000 */
[--C-:B------:R-:W-:Y:S03]  /*12050*/  FFMA.FTZ R60, R199, c[0x0][0x2d0], -R101.reuse ;  /* 0x0000b400c73c7a23 */ /* 0x100fe60000010865 */
[----:B------:R1:W3:Y:S01]  /*12060*/  MUFU.EX2 R68, R2 ;  /* 0x0000000200447308 */ /* 0x0002e20000000800 */
[--C-:B--2---:R-:W-:Y:S01]  /*12070*/  FFMA.FTZ R3, R177, c[0x0][0x2d0], -R101.reuse ;  /* 0x0000b400b1037a23 */ /* 0x104fe20000010865 */
[----:B------:R-:W-:Y:S08]  /*12080*/  MOV R177, R31 ;  /* 0x0000001f00b17202 */ /* 0x000ff00000000f00 */
[----:B------:R2:W-:Y:S01]  /*12090*/  MUFU.EX2 R244, R3 ;  /* 0x0000000300f47308 */ /* 0x0005e20000000800 */
[--C-:B-1----:R-:W-:Y:S01]  /*120a0*/  FFMA.FTZ R2, R168, c[0x0][0x2d0], -R100.reuse ;  /* 0x0000b400a8027a23 */ /* 0x102fe20000010864 */
[----:B------:R-:W-:Y:S01]  /*120b0*/  MOV R168, R27 ;  /* 0x0000001b00a87202 */ /* 0x000fe20000000f00 */
[C---:B---3--:R-:W-:Y:S07]  /*120c0*/  FMUL.FTZ R57, R68.reuse, R157 ;  /* 0x0000009d44397220 */ /* 0x048fee0000410000 */
[----:B------:R1:W3:Y:S01]  /*120d0*/  MUFU.EX2 R251, R2 ;  /* 0x0000000200fb7308 */ /* 0x0002e20000000800 */
[----:B------:R-:W-:Y:S02]  /*120e0*/  FMUL.FTZ R61, R68, R161 ;  /* 0x000000a1443d7220 */ /* 0x000fe40000410000 */
[--C-:B--2---:R-:W-:Y:S01]  /*120f0*/  FFMA.FTZ R3, R170, c[0x0][0x2d0], -R101.reuse ;  /* 0x0000b400aa037a23 */ /* 0x104fe20000010865 */
[----:B------:R-:W-:Y:S06]  /*12100*/  MOV R170, R43 ;  /* 0x0000002b00aa7202 */ /* 0x000fec0000000f00 */
[----:B------:R2:W4:Y:S01]  /*12110*/  MUFU.EX2 R247, R3 ;  /* 0x0000000300f77308 */ /* 0x0005220000000800 */
[----:B-1----:R-:W-:Y:S01]  /*12120*/  FFMA.FTZ R2, R16, c[0x0][0x2d0], -R100 ;  /* 0x0000b40010027a23 */ /* 0x002fe20000010864 */
[----:B---3--:R-:W-:Y:S08]  /*12130*/  F2FP.PACK_AB R76, R251, R245 ;  /* 0x000000f5fb4c723e */ /* 0x008ff000000000ff */
[----:B------:R1:W3:Y:S01]  /*12140*/  MUFU.EX2 R250, R2 ;  /* 0x0000000200fa7308 */ /* 0x0002e20000000800 */
[--C-:B--2---:R-:W-:Y:S01]  /*12150*/  FFMA.FTZ R3, R18, c[0x0][0x2d0], -R101.reuse ;  /* 0x0000b40012037a23 */ /* 0x104fe20000010865 */
[----:B----4-:R-:W-:Y:S01]  /*12160*/  F2FP.PACK_AB R77, R247, R244 ;  /* 0x000000f4f74d723e */ /* 0x010fe200000000ff */
[----:B------:R-:W-:Y:S01]  /*12170*/  FMUL.FTZ R18, R69, R118 ;  /* 0x0000007645127220 */ /* 0x000fe20000410000 */
[----:B------:R-:W-:Y:S06]  /*12180*/  MOV R118, R49 ;  /* 0x0000003100767202 */ /* 0x000fec0000000f00 */
[----:B------:R2:W-:Y:S01]  /*12190*/  MUFU.EX2 R249, R3 ;  /* 0x0000000300f97308 */ /* 0x0005e20000000800 */
[----:B------:R-:W-:Y:S01]  /*121a0*/  FMUL.FTZ R49, R73, R149 ;  /* 0x0000009549317220 */ /* 0x000fe20000410000 */
[----:B-1----:R-:W2:Y:S01]  /*121b0*/  SHFL.BFLY PT, R2, R0, 0x1, 0x1f ;  /* 0x0c201f0000027f89 */ /* 0x002ea200000e0000 */
[----:B---3--:R-:W-:Y:S02]  /*121c0*/  F2FP.PACK_AB R78, R252, R250 ;  /* 0x000000fafc4e723e */ /* 0x008fe400000000ff */
[----:B--2---:R-:W-:Y:S01]  /*121d0*/  FMNMX.FTZ R3, R0, R2, !PT ;  /* 0x0000000200037209 */ /* 0x004fe20007810000 */
        /* <DEDUP_REMOVED lines=17> */
[----:B------:R1:W3:Y:S01]  /*122f0*/  MUFU.EX2 R242, R2 ;  /* 0x0000000200f27308 */ /* 0x0002e20000000800 */
[C---:B--2---:R-:W-:Y:S02]  /*12300*/  FMUL.FTZ R27, R0.reuse, R127 ;  /* 0x0000007f001b7220 */ /* 0x044fe40000410000 */
[C---:B------:R-:W-:Y:S02]  /*12310*/  FMUL.FTZ R31, R0.reuse, R131 ;  /* 0x00000083001f7220 */ /* 0x040fe40000410000 */
[C---:B------:R-:W-:Y:S02]  /*12320*/  FMUL.FTZ R42, R0.reuse, R142 ;  /* 0x0000008e002a7220 */ /* 0x040fe40000410000 */
[C---:B------:R-:W-:Y:S02]  /*12330*/  FMUL.FTZ R43, R0.reuse, R143 ;  /* 0x0000008f002b7220 */ /* 0x040fe40000410000 */
[C---:B------:R-:W-:Y:S02]  /*12340*/  FMUL.FTZ R47, R0.reuse, R147 ;  /* 0x00000093002f7220 */ /* 0x040fe40000410000 */
[C---:B------:R-:W-:Y:S02]  /*12350*/  FMUL.FTZ R58, R0.reuse, R158 ;  /* 0x0000009e003a7220 */ /* 0x040fe40000410000 */
[C---:B------:R-:W-:Y:S02]  /*12360*/  FMUL.FTZ R59, R0.reuse, R159 ;  /* 0x0000009f003b7220 */ /* 0x040fe40000410000 */
[C---:B------:R-:W-:Y:S02]  /*12370*/  FMUL.FTZ R62, R0.reuse, R162 ;  /* 0x000000a2003e7220 */ /* 0x040fe40000410000 */
[----:B------:R-:W-:Y:S02]  /*12380*/  FMUL.FTZ R63, R0, R163 ;  /* 0x000000a3003f7220 */ /* 0x000fe40000410000 */
[--C-:B-1----:R-:W-:Y:S01]  /*12390*/  FFMA.FTZ R2, R12, c[0x0][0x2d0], -R102.reuse ;  /* 0x0000b4000c027a23 */ /* 0x102fe20000010866 */
        /* <DEDUP_REMOVED lines=11> */
[----:B------:R-:W-:Y:S01]  /*12450*/  FMUL.FTZ R14, R0, R114 ;  /* 0x00000072000e7220 */ /* 0x000fe20000410000 */
[----:B------:R-:W-:Y:S01]  /*12460*/  MOV R114, R52 ;  /* 0x0000003400727202 */ /* 0x000fe20000000f00 */
[--C-:B------:R-:W-:Y:S05]  /*12470*/  FFMA.FTZ R74, R74, c[0x0][0x2d0], -R2.reuse ;  /* 0x0000b4004a4a7a23 */ /* 0x100fea0000010802 */
[----:B------:R2:W-:Y:S10]  /*12480*/  MUFU.EX2 R185, R4 ;  /* 0x0000000400b97308 */ /* 0x0005f40000000800 */
[----:B------:R3:W-:Y:S01]  /*12490*/  MUFU.EX2 R188, R7 ;  /* 0x0000000700bc7308 */ /* 0x0007e20000000800 */
[----:B-1----:R-:W-:Y:S01]  /*124a0*/  FMUL.FTZ R16, R73, R116 ;  /* 0x0000007449107220 */ /* 0x002fe20000410000 */
[----:B------:R-:W-:Y:S01]  /*124b0*/  MOV R116, R50 ;  /* 0x0000003200747202 */ /* 0x000fe20000000f00 */
[----:B------:R-:W-:Y:S07]  /*124c0*/  FMUL.FTZ R50, R69, R150 ;  /* 0x0000009645327220 */ /* 0x000fee0000410000 */
[----:B------:R-:W1:Y:S01]  /*124d0*/  MUFU.EX2 R186, R8 ;  /* 0x0000000800ba7308 */ /* 0x000e620000000800 */
[----:B--2---:R-:W-:Y:S01]  /*124e0*/  FFMA.FTZ R4, R178, c[0x0][0x2d0], -R2 ;  /* 0x0000b400b2047a23 */ /* 0x004fe20000010802 */
[----:B------:R-:W-:Y:S08]  /*124f0*/  MOV R178, R232 ;  /* 0x000000e800b27202 */ /* 0x000ff00000000f00 */
[----:B------:R2:W4:Y:S01]  /*12500*/  MUFU.EX2 R187, R4 ;  /* 0x0000000400bb7308 */ /* 0x0005220000000800 */
[----:B---3--:R-:W-:Y:S02]  /*12510*/  @P4 MOV R7, R37 ;  /* 0x0000002500074202 */ /* 0x008fe40000000f00 */
[----:B-1----:R-:W-:Y:S01]  /*12520*/  F2FP.PACK_AB R67, R186, R188 ;  /* 0x000000bcba43723e */ /* 0x002fe200000000ff */
[----:B--2---:R-:W-:Y:S01]  /*12530*/  @P4 IMAD.WIDE.U32 R4, R225, c[0x0][0x1e0], RZ ;  /* 0x00007800e1044a25 */ /* 0x004fe200078e00ff */
        /* <DEDUP_REMOVED lines=23> */
[----:B--2---:R-:W-:Y:S01]  /*126b0*/  @P4 IADD3 R4, P1, R6, R13, RZ ;  /* 0x0000000d06044210 */ /* 0x004fe20007f3e0ff */
[----:B---3--:R-:W-:Y:S02]  /*126c0*/  FFMA.FTZ R11, R32, c[0x0][0x2d0], -R100 ;  /* 0x0000b400200b7a23 */ /* 0x008fe40000010864 */
[----:B------:R-:W-:Y:S06]  /*126d0*/  FFMA.FTZ R32, R192, c[0x0][0x2d0], -R2 ;  /* 0x0000b400c0207a23 */ /* 0x000fec0000010802 */
[----:B------:R2:W-:Y:S01]  /*126e0*/  MUFU.EX2 R238, R11 ;  /* 0x0000000b00ee7308 */ /* 0x0005e20000000800 */
[----:B----4-:R-:W-:Y:S01]  /*126f0*/  FMUL.FTZ R8, R68, R108 ;  /* 0x0000006c44087220 */ /* 0x010fe20000410000 */
[----:B------:R-:W-:Y:S01]  /*12700*/  MOV R108, R44 ;  /* 0x0000002c006c7202 */ /* 0x000fe20000000f00 */
[----:B------:R-:W-:Y:S01]  /*12710*/  FFMA.FTZ R44, R194, c[0x0][0x2d0], -R100 ;  /* 0x0000b400c22c7a23 */ /* 0x000fe20000010864 */
[-C--:B-1----:R-:W-:Y:S01]  /*12720*/  @P4 IADD3.X R7, R9, R12.reuse, RZ, P0, !PT ;  /* 0x0000000c09074210 */ /* 0x082fe200007fe4ff */
[----:B------:R-:W-:Y:S01]  /*12730*/  FMUL.FTZ R9, R68, R109 ;  /* 0x0000006d44097220 */ /* 0x000fe20000410000 */
[----:B------:R-:W-:Y:S01]  /*12740*/  @P4 IADD3 R10, P0, R4, R13, RZ ;  /* 0x0000000d040a4210 */ /* 0x000fe20007f1e0ff */
[----:B------:R-:W-:Y:S01]  /*12750*/  FMUL.FTZ R13, R68, R113 ;  /* 0x00000071440d7220 */ /* 0x000fe20000410000 */
[----:B------:R-:W-:Y:S01]  /*12760*/  @P4 IADD3.X R5, R7, R12, RZ, P1, !PT ;  /* 0x0000000c07054210 */ /* 0x000fe20000ffe4ff */
[----:B------:R1:W-:Y:S01]  /*12770*/  @P4 LDGSTS.E.BYPASS.LTC128B.128 [R227+0x4900], [R6.64], !P3 ;  /* 0x0490000006e34fae */ /* 0x0003e2000d901d68 */
[----:B------:R-:W-:Y:S01]  /*12780*/  MOV R109, R40 ;  /* 0x00000028006d7202 */ /* 0x000fe20000000f00 */
[----:B------:R-:W-:Y:S01]  /*12790*/  FFMA.FTZ R40, R196, c[0x0][0x2d0], -R2 ;  /* 0x0000b400c4287a23 */ /* 0x000fe20000010802 */
[----:B------:R-:W-:Y:S01]  /*127a0*/  MOV R113, R51 ;  /* 0x0000003300717202 */ /* 0x000fe20000000f00 */
[----:B------:R-:W-:Y:S04]  /*127b0*/  FMUL.FTZ R51, R69, R151 ;  /* 0x0000009745337220 */ /* 0x000fe80000410000 */
[----:B------:R3:W-:Y:S01]  /*127c0*/  @P4 LDGSTS.E.BYPASS.LTC128B.128 [R227+0x5100], [R4.64], !P3 ;  /* 0x0510000004e34fae */ /* 0x0007e2000d901d68 */
[----:B--2---:R-:W-:Y:S01]  /*127d0*/  @P4 IADD3.X R11, R5, R12, RZ, P0, !PT ;  /* 0x0000000c050b4210 */ /* 0x004fe200007fe4ff */
[--C-:B------:R-:W-:Y:S01]  /*127e0*/  FFMA.FTZ R12, R24, c[0x0][0x2d0], -R102.reuse ;  /* 0x0000b400180c7a23 */ /* 0x100fe20000010866 */
[----:B------:R-:W-:Y:S01]  /*127f0*/  ISETP.GT.AND P0, PT, R103, UR5, PT ;  /* 0x0000000567007c0c */ /* 0x000fe2000bf04270 */
[----:B------:R-:W-:Y:S01]  /*12800*/  FFMA.FTZ R24, R29, c[0x0][0x2d0], -R102 ;  /* 0x0000b4001d187a23 */ /* 0x000fe20000010866 */
[----:B------:R-:W-:Y:S03]  /*12810*/  MOV R103, R225 ;  /* 0x000000e100677202 */ /* 0x000fe60000000f00 */
[----:B------:R2:W-:Y:S01]  /*12820*/  @P4 LDGSTS.E.BYPASS.LTC128B.128 [R227+0x5900], [R10.64], !P3 ;  /* 0x059000000ae34fae */ /* 0x0005e2000d901d68 */
[----:B------:R4:W-:Y:S01]  /*12830*/  MUFU.EX2 R232, R12 ;  /* 0x0000000c00e87308 */ /* 0x0009e20000000800 */
[C---:B------:R-:W-:Y:S06]  /*12840*/  FMUL.FTZ R29, R68.reuse, R129 ;  /* 0x00000081441d7220 */ /* 0x040fec0000410000 */
        /* <DEDUP_REMOVED lines=11> */
[----:B----4-:R-:W-:Y:S01]  /*12900*/  FMUL.FTZ R12, R68, R112 ;  /* 0x00000070440c7220 */ /* 0x010fe20000410000 */
[----:B------:R-:W4:Y:S01]  /*12910*/  LDSM.16.MT88.4 R52, [R210+0x100] ;  /* 0x00010000d234783b */ /* 0x000f220000004200 */
[C---:B--2---:R-:W-:Y:S01]  /*12920*/  FMUL.FTZ R10, R0.reuse, R110 ;  /* 0x0000006e000a7220 */ /* 0x044fe20000410000 */
[----:B------:R-:W-:Y:S01]  /*12930*/  MOV R110, R46 ;  /* 0x0000002e006e7202 */ /* 0x000fe20000000f00 */
[C---:B------:R-:W-:Y:S01]  /*12940*/  FMUL.FTZ R11, R0.reuse, R111 ;  /* 0x0000006f000b7220 */ /* 0x040fe20000410000 */
[----:B------:R-:W-:Y:S01]  /*12950*/  MOV R111, R205 ;  /* 0x000000cd006f7202 */ /* 0x000fe20000000f00 */
[C---:B------:R-:W-:Y:S01]  /*12960*/  FMUL.FTZ R46, R0.reuse, R146 ;  /* 0x00000092002e7220 */ /* 0x040fe20000410000 */
[----:B------:R-:W-:Y:S02]  /*12970*/  MOV R112, R203 ;  /* 0x000000cb00707202 */ /* 0x000fe40000000f00 */
[----:B------:R2:W-:Y:S01]  /*12980*/  MUFU.EX2 R230, R24 ;  /* 0x0000001800e67308 */ /* 0x0005e20000000800 */
[----:B------:R-:W4:Y:S01]  /*12990*/  LDSM.16.MT88.4 R80, [R211+0x100] ;  /* 0x00010000d350783b */ /* 0x000f220000004200 */
[----:B-1----:R-:W-:Y:S01]  /*129a0*/  FMUL.FTZ R6, R69, R106 ;  /* 0x0000006a45067220 */ /* 0x002fe20000410000 */
[----:B------:R-:W-:Y:S01]  /*129b0*/  MOV R106, R26 ;  /* 0x0000001a006a7202 */ /* 0x000fe20000000f00 */
[C---:B------:R-:W-:Y:S05]  /*129c0*/  FMUL.FTZ R26, R0.reuse, R126 ;  /* 0x0000007e001a7220 */ /* 0x040fea0000410000 */
[----:B------:R-:W1:Y:S01]  /*129d0*/  LDSM.16.MT88.4 R84, [R209+0x900] ;  /* 0x00090000d154783b */ /* 0x000e620000004200 */
[----:B------:R4:W-:Y:S01]  /*129e0*/  MUFU.EX2 R181, R32 ;  /* 0x0000002000b57308 */ /* 0x0009e20000000800 */
[--C-:B---3--:R-:W-:Y:S02]  /*129f0*/  FFMA.FTZ R4, R15, c[0x0][0x2d0], -R101.reuse ;  /* 0x0000b4000f047a23 */ /* 0x108fe40000010865 */
[----:B------:R-:W-:Y:S01]  /*12a00*/  FMUL.FTZ R15, R0, R115 ;  /* 0x00000073000f7220 */ /* 0x000fe20000410000 */
[----:B------:R-:W-:Y:S03]  /*12a10*/  MOV R115, R206 ;  /* 0x000000ce00737202 */ /* 0x000fe60000000f00 */
[----:B------:R-:W3:Y:S03]  /*12a20*/  LDSM.16.MT88.4 R88, [R212+0x900] ;  /* 0x00090000d458783b */ /* 0x000ee60000004200 */
[----:B------:R4:W-:Y:S01]  /*12a30*/  MUFU.EX2 R234, R4 ;  /* 0x0000000400ea7308 */ /* 0x0009e20000000800 */
[----:B--2---:R-:W-:Y:S04]  /*12a40*/  FMUL.FTZ R24, R68, R124 ;  /* 0x0000007c44187220 */ /* 0x004fe80000410000 */
[----:B------:R-:W0:Y:S05]  /*12a50*/  LDGDEPBAR ;  /* 0x00000000000079af */ /* 0x000e2a0000000000 */
[----:B------:R2:W-:Y:S01]  /*12a60*/  MUFU.EX2 R206, R56 ;  /* 0x0000003800ce7308 */ /* 0x0005e20000000800 */
[----:B----4-:R-:W-:Y:S02]  /*12a70*/  FMUL.FTZ R32, R73, R132 ;  /* 0x0000008449207220 */ /* 0x010fe40000410000 */
[--C-:B------:R-:W-:Y:S02]  /*12a80*/  FFMA.FTZ R4, R34, c[0x0][0x2d0], -R101.reuse ;  /* 0x0000b40022047a23 */ /* 0x100fe40000010865 */
[----:B------:R-:W-:Y:S05]  /*12a90*/  FMUL.FTZ R34, R69, R134 ;  /* 0x0000008645227220 */ /* 0x000fea0000410000 */
[----:B------:R4:W-:Y:S01]  /*12aa0*/  MUFU.EX2 R235, R4 ;  /* 0x0000000400eb7308 */ /* 0x0009e20000000800 */
[----:B--2---:R-:W-:Y:S02]  /*12ab0*/  FMUL.FTZ R56, R68, R156 ;  /* 0x0000009c44387220 */ /* 0x004fe40000410000 */
[--C-:B----4-:R-:W-:Y:S02]  /*12ac0*/  FFMA.FTZ R4, R35, c[0x0][0x2d0], -R101.reuse ;  /* 0x0000b40023047a23 */ /* 0x110fe40000010865 */
[----:B------:R-:W-:Y:S05]  /*12ad0*/  FMUL.FTZ R35, R69, R135 ;  /* 0x0000008745237220 */ /* 0x000fea0000410000 */
[----:B------:R2:W-:Y:S01]  /*12ae0*/  MUFU.EX2 R236, R4 ;  /* 0x0000000400ec7308 */ /* 0x0005e20000000800 */
[----:B------:R-:W-:Y:S01]  /*12af0*/  LDSM.16.MT88.4 R132, [R212+0x2900] ;  /* 0x00290000d484783b */ /* 0x000fe20000004200 */
[C---:B--2---:R-:W-:Y:S01]  /*12b00*/  FMUL.FTZ R4, R73.reuse, R104 ;  /* 0x0000006849047220 */ /* 0x044fe20000410000 */
        /* <DEDUP_REMOVED lines=9> */
[----:B--2---:R-:W-:Y:S02]  /*12ba0*/  FMUL.FTZ R44, R68, R144 ;  /* 0x00000090442c7220 */ /* 0x004fe40000410000 */
[C---:B------:R-:W-:Y:S04]  /*12bb0*/  HMMA.16816.F32 R16, R76.reuse, R22, R16 ;  /* 0x000000164c10723c */ /* 0x040fe80000001810 */
[----:B------:R-:W-:Y:S01]  /*12bc0*/  FFMA.FTZ R28, R182, c[0x0][0x2d0], -R2 ;  /* 0x0000b400b61c7a23 */ /* 0x000fe20000010802 */
[----:B------:R-:W-:Y:S01]  /*12bd0*/  MOV R124, R121 ;  /* 0x00000079007c7202 */ /* 0x000fe20000000f00 */
[----:B------:R-:W-:Y:S01]  /*12be0*/  FMUL.FTZ R45, R68, R145 ;  /* 0x00000091442d7220 */ /* 0x000fe20000410000 */
[----:B------:R-:W-:Y:S01]  /*12bf0*/  MOV R121, R114 ;  /* 0x0000007200797202 */ /* 0x000fe20000000f00 */
[C---:B------:R-:W-:Y:S01]  /*12c00*/  FMUL.FTZ R22, R69.reuse, R122 ;  /* 0x0000007a45167220 */ /* 0x040fe20000410000 */
[----:B------:R2:W1:Y:S03]  /*12c10*/  MUFU.EX2 R182, R28 ;  /* 0x0000001c00b67308 */ /* 0x0004660000000800 */
[----:B------:R-:W-:Y:S01]  /*12c20*/  FMUL.FTZ R23, R69, R123 ;  /* 0x0000007b45177220 */ /* 0x000fe20000410000 */
[----:B------:R-:W-:Y:S01]  /*12c30*/  MOV R123, R30 ;  /* 0x0000001e007b7202 */ /* 0x000fe20000000f00 */
[----:B------:R-:W-:Y:S01]  /*12c40*/  FMUL.FTZ R30, R0, R130 ;  /* 0x00000082001e7220 */ /* 0x000fe20000410000 */
[----:B------:R-:W-:Y:S01]  /*12c50*/  MOV R122, R41 ;  /* 0x00000029007a7202 */ /* 0x000fe20000000f00 */
[C---:B------:R-:W-:Y:S01]  /*12c60*/  FMUL.FTZ R41, R68.reuse, R141 ;  /* 0x0000008d44297220 */ /* 0x040fe20000410000 */
[----:B------:R-:W-:Y:S01]  /*12c70*/  MOV R126, R123 ;  /* 0x0000007b007e7202 */ /* 0x000fe20000000f00 */
[----:B----4-:R-:W-:Y:S01]  /*12c80*/  FMUL.FTZ R20, R73, R120 ;  /* 0x0000007849147220 */ /* 0x010fe20000410000 */
        /* <DEDUP_REMOVED lines=8> */
[C---:B--2---:R-:W-:Y:S02]  /*12d10*/  FMUL.FTZ R28, R68.reuse, R128 ;  /* 0x00000080441c7220 */ /* 0x044fe40000410000 */
        /* <DEDUP_REMOVED lines=8> */
[----:B----4-:R-:W-:Y:S02]  /*12da0*/  FMUL.FTZ R48, R73, R148 ;  /* 0x0000009449307220 */ /* 0x010fe40000410000 */
[C---:B------:R-:W-:Y:S01]  /*12db0*/  HMMA.16816.F32 R32, R76.reuse, R38, R32 ;  /* 0x000000264c20723c */ /* 0x040fe20000001820 */
[----:B------:R-:W-:Y:S03]  /*12dc0*/  LDSM.16.MT88.4 R148, [R210+0x2900] ;  /* 0x00290000d294783b */ /* 0x000fe60000004200 */
[----:B------:R-:W-:Y:S01]  /*12dd0*/  MOV R171, R94 ;  /* 0x0000005e00ab7202 */ /* 0x000fe20000000f00 */
[----:B------:R4:W1:Y:S02]  /*12de0*/  MUFU.EX2 R137, R40 ;  /* 0x0000002800897308 */ /* 0x0008640000000800 */
[C---:B------:R-:W-:Y:S02]  /*12df0*/  FMUL.FTZ R38, R69.reuse, R138 ;  /* 0x0000008a45267220 */ /* 0x040fe40000410000 */
[----:B------:R-:W-:Y:S06]  /*12e00*/  FMUL.FTZ R39, R69, R139 ;  /* 0x0000008b45277220 */ /* 0x000fec0000410000 */
[----:B------:R1:W-:Y:S01]  /*12e10*/  MUFU.EX2 R139, R60 ;  /* 0x0000003c008b7308 */ /* 0x0003e20000000800 */
[C---:B--2---:R-:W-:Y:S09]  /*12e20*/  FMUL.FTZ R36, R73.reuse, R136 ;  /* 0x0000008849247220 */ /* 0x044ff20000410000 */
[----:B------:R2:W-:Y:S01]  /*12e30*/  MUFU.EX2 R138, R92 ;  /* 0x0000005c008a7308 */ /* 0x0005e20000000800 */
[-C--:B------:R-:W-:Y:S03]  /*12e40*/  HMMA.16816.F32 R36, R76, R52.reuse, R36 ;  /* 0x000000344c24723c */ /* 0x080fe60000001824 */
[C---:B----4-:R-:W-:Y:S07]  /*12e50*/  FMUL.FTZ R40, R68.reuse, R140 ;  /* 0x0000008c44287220 */ /* 0x050fee0000410000 */
[C---:B------:R-:W-:Y:S04]  /*12e60*/  HMMA.16816.F32 R40, R64.reuse, R52, R40 ;  /* 0x000000344028723c */ /* 0x040fe80000001828 */
[----:B-1----:R-:W-:Y:S03]  /*12e70*/  FMUL.FTZ R60, R68, R160 ;  /* 0x000000a0443c7220 */ /* 0x002fe60000410000 */
[----:B------:R-:W-:Y:S01]  /*12e80*/  FFMA.FTZ R52, R184, c[0x0][0x2d0], -R100 ;  /* 0x0000b400b8347a23 */ /* 0x000fe20000010864 */
[-C--:B------:R-:W-:Y:S03]  /*12e90*/  HMMA.16816.F32 R44, R64, R54.reuse, R44 ;  /* 0x00000036402c723c */ /* 0x080fe6000000182c */
[----:B------:R1:W4:Y:S01]  /*12ea0*/  MUFU.EX2 R207, R52 ;  /* 0x0000003400cf7308 */ /* 0x0003220000000800 */
[----:B------:R-:W-:Y:S01]  /*12eb0*/  FMUL.FTZ R53, R73, R153 ;  /* 0x0000009949357220 */ /* 0x000fe20000410000 */
[----:B--2---:R-:W2:Y:S03]  /*12ec0*/  LDSM.16.MT88.4 R92, [R210+0x900] ;  /* 0x00090000d25c783b */ /* 0x004ea60000004200 */
[C---:B------:R-:W-:Y:S07]  /*12ed0*/  HMMA.16816.F32 R48, R76.reuse, R54, R48 ;  /* 0x000000364c30723c */ /* 0x040fee0000001830 */
[C---:B------:R-:W-:Y:S02]  /*12ee0*/  FMUL.FTZ R54, R69.reuse, R154 ;  /* 0x0000009a45367220 */ /* 0x040fe40000410000 */
[----:B------:R-:W-:Y:S03]  /*12ef0*/  FMUL.FTZ R55, R69, R155 ;  /* 0x0000009b45377220 */ /* 0x000fe60000410000 */
[----:B-1----:R-:W-:Y:S07]  /*12f00*/  FMUL.FTZ R52, R73, R152 ;  /* 0x0000009849347220 */ /* 0x002fee0000410000 */
        /* <DEDUP_REMOVED lines=20> */
[--C-:B-1----:R-:W-:Y:S04]  /*13050*/  FFMA.FTZ R80, R198, c[0x0][0x2d0], -R101.reuse ;  /* 0x0000b400c6507a23 */ /* 0x102fe80000010865 */
[----:B------:R1:W1:Y:S02]  /*13060*/  MUFU.EX2 R203, R80 ;  /* 0x0000005000cb7308 */ /* 0x0002640000000800 */
[----:B-1----:R-:W-:Y:S07]  /*13070*/  F2FP.PACK_AB R80, R231, R232 ;  /* 0x000000e8e750723e */ /* 0x002fee00000000ff */
[C---:B------:R-:W-:Y:S07]  /*13080*/  HMMA.16816.F32 R8, R80.reuse, R84, R8 ;  /* 0x000000545008723c */ /* 0x040fee0000001808 */
[--C-:B------:R-:W-:Y:S01]  /*13090*/  FFMA.FTZ R84, R202, c[0x0][0x2d0], -R102.reuse ;  /* 0x0000b400ca547a23 */ /* 0x100fe20000010866 */
[-C--:B------:R-:W-:Y:S03]  /*130a0*/  HMMA.16816.F32 R12, R80, R86.reuse, R12 ;  /* 0x00000056500c723c */ /* 0x080fe6000000180c */
[----:B------:R1:W-:Y:S05]  /*130b0*/  MUFU.EX2 R143, R84 ;  /* 0x00000054008f7308 */ /* 0x0003ea0000000800 */
[C---:B------:R-:W-:Y:S08]  /*130c0*/  HMMA.16816.F32 R16, R76.reuse, R86, R16 ;  /* 0x000000564c10723c */ /* 0x040ff00000001810 */
[-C--:B---3--:R-:W-:Y:S08]  /*130d0*/  HMMA.16816.F32 R20, R76, R88.reuse, R20 ;  /* 0x000000584c14723c */ /* 0x088ff00000001814 */
[C---:B------:R-:W-:Y:S04]  /*130e0*/  HMMA.16816.F32 R24, R80.reuse, R88, R24 ;  /* 0x000000585018723c */ /* 0x040fe80000001818 */
[--C-:B-1----:R-:W-:Y:S04]  /*130f0*/  FFMA.FTZ R84, R201, c[0x0][0x2d0], -R102.reuse ;  /* 0x0000b400c9547a23 */ /* 0x102fe80000010866 */
[-C--:B------:R-:W-:Y:S01]  /*13100*/  HMMA.16816.F32 R28, R80, R90.reuse, R28 ;  /* 0x0000005a501c723c */ /* 0x080fe2000000181c */
[----:B------:R1:W-:Y:S07]  /*13110*/  MUFU.EX2 R142, R84 ;  /* 0x00000054008e7308 */ /* 0x0003ee0000000800 */
[C---:B------:R-:W-:Y:S08]  /*13120*/  HMMA.16816.F32 R32, R76.reuse, R90, R32 ;  /* 0x0000005a4c20723c */ /* 0x040ff00000001820 */
[-C--:B--2---:R-:W-:Y:S08]  /*13130*/  HMMA.16816.F32 R36, R76, R92.reuse, R36 ;  /* 0x0000005c4c24723c */ /* 0x084ff00000001824 */
[C---:B------:R-:W-:Y:S04]  /*13140*/  HMMA.16816.F32 R40, R80.reuse, R92, R40 ;  /* 0x0000005c5028723c */ /* 0x040fe80000001828 */
[----:B-1----:R-:W-:Y:S01]  /*13150*/  FFMA.FTZ R84, R126, c[0x0][0x2d0], -R102 ;  /* 0x0000b4007e547a23 */ /* 0x002fe20000010866 */
        /* <DEDUP_REMOVED lines=24> */
[----:B------:R1:W1:Y:S01]  /*132e0*/  MUFU.EX2 R141, R88 ;  /* 0x00000058008d7308 */ /* 0x0002620000000800 */
[----:B------:R-:W-:Y:S02]  /*132f0*/  MOV R124, R123 ;  /* 0x0000007b007c7202 */ /* 0x000fe40000000f00 */
[----:B------:R-:W-:Y:S02]  /*13300*/  MOV R121, R120 ;  /* 0x0000007800797202 */ /* 0x000fe40000000f00 */
[----:B------:R-:W-:Y:S02]  /*13310*/  MOV R123, R122 ;  /* 0x0000007a007b7202 */ /* 0x000fe40000000f00 */
[----:B------:R-:W-:Y:S02]  /*13320*/  MOV R122, R121 ;  /* 0x00000079007a7202 */ /* 0x000fe40000000f00 */
[----:B------:R-:W-:Y:S02]  /*13330*/  MOV R120, R119 ;  /* 0x0000007700787202 */ /* 0x000fe40000000f00 */
[----:B------:R-:W-:Y:S02]  /*13340*/  MOV R119, R112 ;  /* 0x0000007000777202 */ /* 0x000fe40000000f00 */
[----:B------:R-:W-:Y:S01]  /*13350*/  MOV R112, R109 ;  /* 0x0000006d00707202 */ /* 0x000fe20000000f00 */
[----:B---3--:R-:W3:Y:S01]  /*13360*/  LDSM.16.MT88.4 R84, [R211+0x900] ;  /* 0x00090000d354783b */ /* 0x008ee20000004200 */
[----:B------:R-:W-:Y:S02]  /*13370*/  MOV R121, R120 ;  /* 0x0000007800797202 */ /* 0x000fe40000000f00 */
[----:B------:R-:W-:Y:S02]  /*13380*/  MOV R120, R119 ;  /* 0x0000007700787202 */ /* 0x000fe40000000f00 */
[----:B------:R-:W-:Y:S02]  /*13390*/  MOV R119, R112 ;  /* 0x0000007000777202 */ /* 0x000fe40000000f00 */
[----:B------:R-:W-:Y:S02]  /*133a0*/  MOV R109, R221 ;  /* 0x000000dd006d7202 */ /* 0x000fe40000000f00 */
[----:B------:R2:W5:Y:S01]  /*133b0*/  LDL.LU R221, [R1+0x68] ;  /* 0x0000680001dd7983 */ /* 0x0005620000300800 */
[--C-:B-1----:R-:W-:Y:S01]  /*133c0*/  FFMA.FTZ R88, R126, c[0x0][0x2d0], -R2.reuse ;  /* 0x0000b4007e587a23 */ /* 0x102fe20000010802 */
        /* <DEDUP_REMOVED lines=15> */
[----:B-1----:R-:W-:Y:S01]  /*134c0*/  FFMA.FTZ R88, R126, c[0x0][0x2d0], -R2 ;  /* 0x0000b4007e587a23 */ /* 0x002fe20000010802 */
[----:B------:R-:W-:Y:S01]  /*134d0*/  MOV R126, R125 ;  /* 0x0000007d007e7202 */ /* 0x000fe20000000f00 */
[-C--:B---3--:R-:W-:Y:S01]  /*134e0*/  HMMA.16816.F32 R52, R76, R84.reuse, R52 ;  /* 0x000000544c34723c */ /* 0x088fe20000001834 */
[----:B------:R1:W5:Y:S01]  /*134f0*/  LDL.LU R223, [R1+0x60] ;  /* 0x0000600001df7983 */ /* 0x0003620000300800 */
[----:B------:R3:W1:Y:S01]  /*13500*/  MUFU.EX2 R144, R88 ;  /* 0x0000005800907308 */ /* 0x0006620000000800 */
        /* <DEDUP_REMOVED lines=10> */
[--C-:B---3--:R-:W-:Y:S01]  /*135b0*/  FFMA.FTZ R88, R126, c[0x0][0x2d0], -R100.reuse ;  /* 0x0000b4007e587a23 */ /* 0x108fe20000010864 */
        /* <DEDUP_REMOVED lines=8> */
[----:B----4-:R-:W-:Y:S02]  /*13640*/  F2FP.PACK_AB R78, R206, R207 ;  /* 0x000000cfce4e723e */ /* 0x010fe400000000ff */
[----:B------:R-:W-:Y:S02]  /*13650*/  F2FP.PACK_AB R77, R205, R139 ;  /* 0x0000008bcd4d723e */ /* 0x000fe400000000ff */
[----:B------:R-:W-:Y:S02]  /*13660*/  F2FP.PACK_AB R79, R203, R204 ;  /* 0x000000cccb4f723e */ /* 0x000fe400000000ff */
[----:B------:R-:W-:Y:S02]  /*13670*/  MOV R118, R117 ;  /* 0x0000007500767202 */ /* 0x000fe40000000f00 */
[----:B------:R-:W-:Y:S02]  /*13680*/  MOV R117, R224 ;  /* 0x000000e000757202 */ /* 0x000fe40000000f00 */
[----:B------:R-:W-:Y:S01]  /*13690*/  MOV R120, R119 ;  /* 0x0000007700787202 */ /* 0x000fe20000000f00 */
[----:B------:R4:W5:Y:S01]  /*136a0*/  LDL.LU R224, [R1+0x5c] ;  /* 0x00005c0001e07983 */ /* 0x0009620000300800 */
[--C-:B---3--:R-:W-:Y:S01]  /*136b0*/  FFMA.FTZ R88, R126, c[0x0][0x2d0], -R100.reuse ;  /* 0x0000b4007e587a23 */ /* 0x108fe20000010864 */
        /* <DEDUP_REMOVED lines=14> */
[----:B--2---:R-:W-:Y:S01]  /*137a0*/  F2FP.PACK_AB R82, R202, R142 ;  /* 0x0000008eca52723e */ /* 0x004fe200000000ff */
[----:B------:R2:W5:Y:S01]  /*137b0*/  LDL.LU R218, [R1+0x58] ;  /* 0x0000580001da7983 */ /* 0x0005620000300800 */
[----:B------:R-:W-:Y:S02]  /*137c0*/  F2FP.PACK_AB R81, R141, R136 ;  /* 0x000000888d51723e */ /* 0x000fe400000000ff */
[----:B-1----:R-:W-:Y:S01]  /*137d0*/  F2FP.PACK_AB R83, R144, R140 ;  /* 0x0000008c9053723e */ /* 0x002fe200000000ff */
[----:B---3--:R-:W1:Y:S01]  /*137e0*/  LDSM.16.MT88.4 R88, [R209+0x1100] ;  /* 0x00110000d158783b */ /* 0x008e620000004200 */
        /* <DEDUP_REMOVED lines=25> */
[--C-:B---3--:R-:W-:Y:S01]  /*13980*/  FFMA.FTZ R92, R123, c[0x0][0x2d0], -R101.reuse ;  /* 0x0000b4007b5c7a23 */ /* 0x108fe20000010865 */
        /* <DEDUP_REMOVED lines=12> */
[----:B--2---:R-:W2:Y:S08]  /*13a50*/  LDSM.16.MT88.4 R84, [R212+0x1100] ;  /* 0x00110000d454783b */ /* 0x004eb00000004200 */
[----:B-1----:R-:W1:Y:S01]  /*13a60*/  LDSM.16.MT88.4 R92, [R210+0x1100] ;  /* 0x00110000d25c783b */ /* 0x002e620000004200 */
[----:B----4-:R-:W-:Y:S07]  /*13a70*/  F2FP.PACK_AB R80, R143, R138 ;  /* 0x0000008a8f50723e */ /* 0x010fee00000000ff */
[C---:B------:R-:W-:Y:S07]  /*13a80*/  HMMA.16816.F32 R8, R80.reuse, R88, R8 ;  /* 0x000000585008723c */ /* 0x040fee0000001808 */
[--C-:B------:R-:W-:Y:S01]  /*13a90*/  FFMA.FTZ R88, R122, c[0x0][0x2d0], -R102.reuse ;  /* 0x0000b4007a587a23 */ /* 0x100fe20000010866 */
[-C--:B------:R-:W-:Y:S03]  /*13aa0*/  HMMA.16816.F32 R12, R80, R90.reuse, R12 ;  /* 0x0000005a500c723c */ /* 0x080fe6000000180c */
[----:B------:R4:W-:Y:S05]  /*13ab0*/  MUFU.EX2 R145, R88 ;  /* 0x0000005800917308 */ /* 0x0009ea0000000800 */
[C---:B------:R-:W-:Y:S08]  /*13ac0*/  HMMA.16816.F32 R16, R76.reuse, R90, R16 ;  /* 0x0000005a4c10723c */ /* 0x040ff00000001810 */
[-C--:B--2---:R-:W-:Y:S08]  /*13ad0*/  HMMA.16816.F32 R20, R76, R84.reuse, R20 ;  /* 0x000000544c14723c */ /* 0x084ff00000001814 */
        /* <DEDUP_REMOVED lines=9> */
[----:B--2---:R-:W-:Y:S03]  /*13b70*/  FFMA.FTZ R88, R120, c[0x0][0x2d0], -R102 ;  /* 0x0000b40078587a23 */ /* 0x004fe60000010866 */
        /* <DEDUP_REMOVED lines=9> */
[----:B--2---:R-:W-:Y:S02]  /*13c10*/  FFMA.FTZ R84, R116, c[0x0][0x2d0], -R2 ;  /* 0x0000b40074547a23 */ /* 0x004fe40000010802 */
[----:B------:R-:W-:Y:S07]  /*13c20*/  LDSM.16.MT88.4 R116, [R209+0x2900] ;  /* 0x00290000d174783b */ /* 0x000fee0000004200 */
[----:B------:R2:W-:Y:S01]  /*13c30*/  MUFU.EX2 R154, R84 ;  /* 0x00000054009a7308 */ /* 0x0005e20000000800 */
[----:B----4-:R-:W-:Y:S09]  /*13c40*/  FFMA.FTZ R92, R114, c[0x0][0x2d0], -R100 ;  /* 0x0000b400725c7a23 */ /* 0x010ff20000010864 */
[----:B------:R-:W-:Y:S01]  /*13c50*/  MUFU.EX2 R192, R92 ;  /* 0x0000005c00c07308 */ /* 0x000fe20000000800 */
[----:B-1----:R-:W1:Y:S01]  /*13c60*/  LDSM.16.MT88.4 R88, [R211+0x1100] ;  /* 0x00110000d358783b */ /* 0x002e620000004200 */
[----:B--2---:R-:W-:Y:S08]  /*13c70*/  FFMA.FTZ R84, R115, c[0x0][0x2d0], -R2 ;  /* 0x0000b40073547a23 */ /* 0x004ff00000010802 */
[----:B------:R2:W4:Y:S02]  /*13c80*/  MUFU.EX2 R152, R84 ;  /* 0x0000005400987308 */ /* 0x0005240000000800 */
[--C-:B--2---:R-:W-:Y:S01]  /*13c90*/  FFMA.FTZ R84, R113, c[0x0][0x2d0], -R100.reuse ;  /* 0x0000b40071547a23 */ /* 0x104fe20000010864 */
[----:B------:R-:W-:Y:S01]  /*13ca0*/  MOV R113, R112 ;  /* 0x0000007000717202 */ /* 0x000fe20000000f00 */
[-C--:B-1----:R-:W-:Y:S03]  /*13cb0*/  HMMA.16816.F32 R52, R76, R88.reuse, R52 ;  /* 0x000000584c34723c */ /* 0x082fe60000001834 */
[----:B------:R-:W-:Y:S02]  /*13cc0*/  MOV R112, R109 ;  /* 0x0000006d00707202 */ /* 0x000fe40000000f00 */
[----:B------:R-:W-:Y:S02]  /*13cd0*/  MOV R109, R108 ;  /* 0x0000006c006d7202 */ /* 0x000fe40000000f00 */
[----:B------:R-:W-:Y:S01]  /*13ce0*/  MOV R108, R176 ;  /* 0x000000b0006c7202 */ /* 0x000fe20000000f00 */
[C---:B------:R-:W-:Y:S04]  /*13cf0*/  HMMA.16816.F32 R56, R80.reuse, R88, R56 ;  /* 0x000000585038723c */ /* 0x040fe80000001838 */
[----:B------:R-:W-:Y:S02]  /*13d00*/  MOV R176, R189 ;  /* 0x000000bd00b07202 */ /* 0x000fe40000000f00 */
[----:B------:R1:W-:Y:S01]  /*13d10*/  MUFU.EX2 R189, R84 ;  /* 0x0000005400bd7308 */ /* 0x0003e20000000800 */
[----:B------:R-:W-:Y:S01]  /*13d20*/  FFMA.FTZ R88, R111, c[0x0][0x2d0], -R100 ;  /* 0x0000b4006f587a23 */ /* 0x000fe20000010864 */
[-C--:B------:R-:W-:Y:S04]  /*13d30*/  HMMA.16816.F32 R60, R80, R90.reuse, R60 ;  /* 0x0000005a503c723c */ /* 0x080fe8000000183c */
[----:B------:R-:W-:Y:S02]  /*13d40*/  MOV R111, R107 ;  /* 0x0000006b006f7202 */ /* 0x000fe40000000f00 */
[----:B------:R-:W-:Y:S01]  /*13d50*/  MOV R107, R190 ;  /* 0x000000be006b7202 */ /* 0x000fe20000000f00 */
[--C-:B------:R-:W-:Y:S01]  /*13d60*/  FFMA.FTZ R80, R113, c[0x0][0x2d0], -R101.reuse ;  /* 0x0000b40071507a23 */ /* 0x100fe20000010865 */
[----:B------:R-:W-:Y:S01]  /*13d70*/  HMMA.16816.F32 R64, R76, R90, R64 ;  /* 0x0000005a4c40723c */ /* 0x000fe20000001840 */
[----:B------:R2:W-:Y:S03]  /*13d80*/  MUFU.EX2 R190, R88 ;  /* 0x0000005800be7308 */ /* 0x0005e60000000800 */
[----:B------:R-:W-:Y:S01]  /*13d90*/  F2FP.PACK_AB R82, R193, R195 ;  /* 0x000000c3c152723e */ /* 0x000fe200000000ff */
[--C-:B------:R-:W-:Y:S01]  /*13da0*/  FFMA.FTZ R92, R111, c[0x0][0x2d0], -R101.reuse ;  /* 0x0000b4006f5c7a23 */ /* 0x100fe20000010865 */
[----:B------:R-:W-:Y:S02]  /*13db0*/  F2FP.PACK_AB R81, R153, R155 ;  /* 0x0000009b9951723e */ /* 0x000fe400000000ff */
[----:B------:R-:W-:Y:S03]  /*13dc0*/  F2FP.PACK_AB R76, R201, R147 ;  /* 0x00000093c94c723e */ /* 0x000fe600000000ff */
[----:B------:R3:W-:Y:S01]  /*13dd0*/  MUFU.EX2 R159, R80 ;  /* 0x00000050009f7308 */ /* 0x0007e20000000800 */
[----:B------:R-:W-:Y:S01]  /*13de0*/  F2FP.PACK_AB R78, R200, R199 ;  /* 0x000000c7c84e723e */ /* 0x000fe200000000ff */
[----:B-1----:R-:W1:Y:S01]  /*13df0*/  LDSM.16.MT88.4 R84, [R209+0x1900] ;  /* 0x00190000d154783b */ /* 0x002e620000004200 */
[----:B------:R-:W-:Y:S02]  /*13e00*/  F2FP.PACK_AB R77, R198, R146 ;  /* 0x00000092c64d723e */ /* 0x000fe400000000ff */
[----:B------:R-:W-:Y:S02]  /*13e10*/  F2FP.PACK_AB R79, R197, R196 ;  /* 0x000000c4c54f723e */ /* 0x000fe400000000ff */
[----:B----4-:R-:W-:Y:S03]  /*13e20*/  F2FP.PACK_AB R83, R152, R154 ;  /* 0x0000009a9853723e */ /* 0x010fe600000000ff */
[----:B------:R4:W-:Y:S01]  /*13e30*/  MUFU.EX2 R184, R92 ;  /* 0x0000005c00b87308 */ /* 0x0009e20000000800 */
[----:B--2---:R-:W2:Y:S01]  /*13e40*/  LDSM.16.MT88.4 R88, [R212+0x1900] ;  /* 0x00190000d458783b */ /* 0x004ea20000004200 */
[--C-:B---3--:R-:W-:Y:S08]  /*13e50*/  FFMA.FTZ R80, R112, c[0x0][0x2d0], -R101.reuse ;  /* 0x0000b40070507a23 */ /* 0x108ff00000010865 */
[----:B------:R3:W-:Y:S01]  /*13e60*/  MUFU.EX2 R158, R80 ;  /* 0x00000050009e7308 */ /* 0x0007e20000000800 */
        /* <DEDUP_REMOVED lines=15> */
[----:B------:R-:W-:Y:S04]  /*13f60*/  MOV R104, R97 ;  /* 0x0000006100687202 */ /* 0x000fe80000000f00 */
        /* <DEDUP_REMOVED lines=11> */
[----:B------:R-:W-:Y:S02]  /*14020*/  FFMA.FTZ R92, R176, c[0x0][0x2d0], -R100 ;  /* 0x0000b400b05c7a23 */ /* 0x000fe40000010864 */
[C---:B------:R-:W-:Y:S03]  /*14030*/  HMMA.16816.F32 R48, R76.reuse, R94, R48 ;  /* 0x0000005e4c30723c */ /* 0x040fe60000001830 */
[----:B------:R2:W-:Y:S01]  /*14040*/  MUFU.EX2 R99, R88 ;  /* 0x0000005800637308 */ /* 0x0005e20000000800 */
[----:B-1----:R-:W-:Y:S09]  /*14050*/  FFMA.FTZ R84, R180, c[0x0][0x2d0], -R102 ;  /* 0x0000b400b4547a23 */ /* 0x002ff20000010866 */
[----:B------:R1:W-:Y:S01]  /*14060*/  MUFU.EX2 R180, R84 ;  /* 0x0000005400b47308 */ /* 0x0003e20000000800 */
[--C-:B--2---:R-:W-:Y:S01]  /*14070*/  FFMA.FTZ R88, R107, c[0x0][0x2d0], -R2.reuse ;  /* 0x0000b4006b587a23 */ /* 0x104fe20000010802 */
[----:B------:R-:W-:Y:S02]  /*14080*/  MOV R107, R106 ;  /* 0x0000006a006b7202 */ /* 0x000fe40000000f00 */
[----:B------:R-:W-:Y:S06]  /*14090*/  MOV R106, R177 ;  /* 0x000000b1006a7202 */ /* 0x000fec0000000f00 */
[----:B------:R2:W-:Y:S01]  /*140a0*/  MUFU.EX2 R97, R88 ;  /* 0x0000005800617308 */ /* 0x0005e20000000800 */
[----:B------:R-:W-:Y:S02]  /*140b0*/  MOV R110, R107 ;  /* 0x0000006b006e7202 */ /* 0x000fe40000000f00 */
[----:B------:R-:W3:Y:S07]  /*140c0*/  LDL.LU R107, [R1+0x10] ;  /* 0x00001000016b7983 */ /* 0x000eee0000300800 */
[----:B------:R4:W-:Y:S01]  /*140d0*/  MUFU.EX2 R177, R92 ;  /* 0x0000005c00b17308 */ /* 0x0009e20000000800 */
[----:B-1----:R-:W1:Y:S01]  /*140e0*/  LDSM.16.MT88.4 R84, [R211+0x1900] ;  /* 0x00190000d354783b */ /* 0x002e620000004200 */
[----:B--2---:R-:W-:Y:S08]  /*140f0*/  FFMA.FTZ R88, R98, c[0x0][0x2d0], -R2 ;  /* 0x0000b40062587a23 */ /* 0x004ff00000010802 */
[----:B------:R2:W-:Y:S01]  /*14100*/  MUFU.EX2 R98, R88 ;  /* 0x0000005800627308 */ /* 0x0005e20000000800 */
[----:B----4-:R-:W-:Y:S01]  /*14110*/  FFMA.FTZ R92, R170, c[0x0][0x2d0], -R100 ;  /* 0x0000b400aa5c7a23 */ /* 0x010fe20000010864 */
[----:B------:R-:W-:Y:S08]  /*14120*/  MOV R170, R175 ;  /* 0x000000af00aa7202 */ /* 0x000ff00000000f00 */
[----:B------:R4:W4:Y:S01]  /*14130*/  MUFU.EX2 R175, R92 ;  /* 0x0000005c00af7308 */ /* 0x0009220000000800 */
[----:B--2---:R-:W-:Y:S01]  /*14140*/  FFMA.FTZ R88, R96, c[0x0][0x2d0], -R2 ;  /* 0x0000b40060587a23 */ /* 0x004fe20000010802 */
[-C--:B-1----:R-:W-:Y:S08]  /*14150*/  HMMA.16816.F32 R52, R76, R84.reuse, R52 ;  /* 0x000000544c34723c */ /* 0x082ff00000001834 */
[----:B------:R1:W2:Y:S01]  /*14160*/  MUFU.EX2 R96, R88 ;  /* 0x0000005800607308 */ /* 0x0002a20000000800 */
[C---:B------:R-:W-:Y:S04]  /*14170*/  HMMA.16816.F32 R56, R80.reuse, R84, R56 ;  /* 0x000000545038723c */ /* 0x040fe80000001838 */
[--C-:B----4-:R-:W-:Y:S01]  /*14180*/  FFMA.FTZ R92, R106, c[0x0][0x2d0], -R101.reuse ;  /* 0x0000b4006a5c7a23 */ /* 0x110fe20000010865 */
[----:B------:R-:W-:Y:S01]  /*14190*/  F2FP.PACK_AB R164, R175, R177 ;  /* 0x000000b1afa4723e */ /* 0x000fe200000000ff */
[----:B------:R-:W4:Y:S01]  /*141a0*/  LDL.LU R106, [R1+0x14] ;  /* 0x00001400016a7983 */ /* 0x000f220000300800 */
[--C-:B------:R-:W-:Y:S01]  /*141b0*/  FFMA.FTZ R84, R173, c[0x0][0x2d0], -R100.reuse ;  /* 0x0000b400ad547a23 */ /* 0x100fe20000010864 */
[-C--:B------:R-:W-:Y:S03]  /*141c0*/  HMMA.16816.F32 R60, R80, R86.reuse, R60 ;  /* 0x00000056503c723c */ /* 0x080fe6000000183c */
[----:B------:R2:W-:Y:S04]  /*141d0*/  MUFU.EX2 R176, R84 ;  /* 0x0000005400b07308 */ /* 0x0005e80000000800 */
[----:B------:R-:W-:Y:S01]  /*141e0*/  FFMA.FTZ R80, R172, c[0x0][0x2d0], -R100 ;  /* 0x0000b400ac507a23 */ /* 0x000fe20000010864 */
[----:B------:R-:W-:Y:S01]  /*141f0*/  HMMA.16816.F32 R64, R76, R86, R64 ;  /* 0x000000564c40723c */ /* 0x000fe20000001840 */
[----:B-1----:R-:W1:Y:S03]  /*14200*/  LDSM.16.MT88.4 R88, [R209+0x2100] ;  /* 0x00210000d158783b */ /* 0x002e660000004200 */
[----:B------:R-:W-:Y:S01]  /*14210*/  F2FP.PACK_AB R82, R178, R180 ;  /* 0x000000b4b252723e */ /* 0x000fe200000000ff */
[----:B------:R2:W2:Y:S01]  /*14220*/  MUFU.EX2 R174, R80 ;  /* 0x0000005000ae7308 */ /* 0x0004a20000000800 */
[----:B------:R-:W-:Y:S02]  /*14230*/  F2FP.PACK_AB R81, R97, R99 ;  /* 0x000000636151723e */ /* 0x000fe400000000ff */
[----:B------:R-:W-:Y:S04]  /*14240*/  F2FP.PACK_AB R76, R191, R189 ;  /* 0x000000bdbf4c723e */ /* 0x000fe800000000ff */
[----:B------:R-:W-:Y:S02]  /*14250*/  F2FP.PACK_AB R78, R190, R192 ;  /* 0x000000c0be4e723e */ /* 0x000fe400000000ff */
[----:B------:R-:W-:Y:S02]  /*14260*/  F2FP.PACK_AB R77, R158, R159 ;  /* 0x0000009f9e4d723e */ /* 0x000fe400000000ff */
[----:B------:R-:W-:Y:S02]  /*14270*/  F2FP.PACK_AB R79, R183, R184 ;  /* 0x000000b8b74f723e */ /* 0x000fe400000000ff */
[----:B--2---:R-:W-:Y:S01]  /*14280*/  F2FP.PACK_AB R83, R96, R98 ;  /* 0x000000626053723e */ /* 0x004fe200000000ff */
[----:B------:R-:W2:Y:S01]  /*14290*/  LDSM.16.MT88.4 R84, [R212+0x2100] ;  /* 0x00210000d454783b */ /* 0x000ea20000004200 */
[--C-:B------:R-:W-:Y:S01]  /*142a0*/  FFMA.FTZ R80, R109, c[0x0][0x2d0], -R101.reuse ;  /* 0x0000b4006d507a23 */ /* 0x100fe20000010865 */
[----:B------:R-:W-:Y:S02]  /*142b0*/  MOV R109, R108 ;  /* 0x0000006c006d7202 */ /* 0x000fe40000000f00 */
[----:B------:R-:W-:Y:S01]  /*142c0*/  MOV R108, R171 ;  /* 0x000000ab006c7202 */ /* 0x000fe20000000f00 */
[----:B------:R2:W-:Y:S01]  /*142d0*/  MUFU.EX2 R173, R80 ;  /* 0x0000005000ad7308 */ /* 0x0005e20000000800 */
[----:B------:R-:W-:Y:S01]  /*142e0*/  F2FP.PACK_AB R166, R174, R176 ;  /* 0x000000b0aea6723e */ /* 0x000fe200000000ff */
[-C--:B-1----:R-:W-:Y:S08]  /*142f0*/  HMMA.16816.F32 R4, R76, R88.reuse, R4 ;  /* 0x000000584c04723c */ /* 0x082ff00000001804 */
[----:B------:R1:W1:Y:S01]  /*14300*/  MUFU.EX2 R171, R92 ;  /* 0x0000005c00ab7308 */ /* 0x0002620000000800 */
[----:B--2---:R-:W-:Y:S07]  /*14310*/  F2FP.PACK_AB R80, R156, R157 ;  /* 0x0000009d9c50723e */ /* 0x004fee00000000ff */
[C---:B------:R-:W-:Y:S01]  /*14320*/  HMMA.16816.F32 R8, R80.reuse, R88, R8 ;  /* 0x000000585008723c */ /* 0x040fe20000001808 */
[----:B-1----:R-:W1:Y:S03]  /*14330*/  LDSM.16.MT88.4 R92, [R210+0x2100] ;  /* 0x00210000d25c783b */ /* 0x002e660000004200 */
[----:B------:R-:W-:Y:S03]  /*14340*/  F2FP.PACK_AB R165, R171, R173 ;  /* 0x000000adaba5723e */ /* 0x000fe600000000ff */
        /* <DEDUP_REMOVED lines=10> */
[----:B------:R-:W2:Y:S01]  /*143f0*/  LDL.LU R104, [R1+0x1c] ;  /* 0x00001c0001687983 */ /* 0x000ea20000300800 */
[----:B------:R1:W1:Y:S06]  /*14400*/  MUFU.EX2 R170, R88 ;  /* 0x0000005800aa7308 */ /* 0x00026c0000000800 */
[C---:B------:R-:W-:Y:S04]  /*14410*/  HMMA.16816.F32 R32, R76.reuse, R86, R32 ;  /* 0x000000564c20723c */ /* 0x040fe80000001820 */
        /* <DEDUP_REMOVED lines=20> */
[----:B------:R-:W3:Y:S10]  /*14560*/  MUFU.EX2 R86, R84 ;  /* 0x0000005400567308 */ /* 0x000ef40000000800 */
[----:B------:R-:W-:Y:S10]  /*14570*/  MUFU.EX2 R84, R74 ;  /* 0x0000004a00547308 */ /* 0x000ff40000000800 */
[----:B------:R-:W1:Y:S01]  /*14580*/  MUFU.EX2 R74, R2 ;  /* 0x00000002004a7308 */ /* 0x000e620000000800 */
[----:B---3--:R-:W-:Y:S01]  /*14590*/  FFMA.FTZ R73, R73, R107, R245 ;  /* 0x0000006b49497223 */ /* 0x008fe200000100f5 */
[----:B------:R-:W-:Y:S01]  /*145a0*/  F2FP.PACK_AB R161, R86, R85 ;  /* 0x0000005556a1723e */ /* 0x000fe200000000ff */
[-C--:B-1----:R-:W-:Y:S08]  /*145b0*/  HMMA.16816.F32 R52, R76, R88.reuse, R52 ;  /* 0x000000584c34723c */ /* 0x082ff00000001834 */
[C---:B------:R-:W-:Y:S08]  /*145c0*/  HMMA.16816.F32 R56, R80.reuse, R88, R56 ;  /* 0x000000585038723c */ /* 0x040ff00000001838 */
[-C--:B------:R-:W-:Y:S04]  /*145d0*/  HMMA.16816.F32 R60, R80, R90.reuse, R60 ;  /* 0x0000005a503c723c */ /* 0x080fe8000000183c */
[----:B------:R-:W-:Y:S04]  /*145e0*/  F2FP.PACK_AB R163, R74, R84 ;  /* 0x000000544aa3723e */ /* 0x000fe800000000ff */
[----:B------:R-:W-:Y:S04]  /*145f0*/  HMMA.16816.F32 R64, R76, R90, R64 ;  /* 0x0000005a4c40723c */ /* 0x000fe80000001840 */
[----:B----4-:R-:W-:Y:S02]  /*14600*/  FFMA.FTZ R69, R69, R106, R244 ;  /* 0x0000006a45457223 */ /* 0x010fe400000100f4 */
[----:B--2---:R-:W-:Y:S06]  /*14610*/  FFMA.FTZ R2, R68, R105, R241 ;  /* 0x0000006944027223 */ /* 0x004fec00000100f1 */
[----:B------:R-:W-:Y:S04]  /*14620*/  FADD.FTZ R2, R242, R2 ;  /* 0x00000002f2027221 */ /* 0x000fe80000010000 */
[----:B------:R-:W-:Y:S02]  /*14630*/  FADD.FTZ R2, R243, R2 ;  /* 0x00000002f3027221 */ /* 0x000fe40000010000 */
[----:B------:R-:W-:Y:S02]  /*14640*/  FFMA.FTZ R0, R0, R104, R185 ;  /* 0x0000006800007223 */ /* 0x000fe400000100b9 */
[-C--:B------:R-:W-:Y:S05]  /*14650*/  HMMA.16816.F32 R104, R164, R116.reuse, R4 ;  /* 0x00000074a468723c */ /* 0x080fea0000001804 */
        /* <DEDUP_REMOVED lines=30> */
[----:B------:R-:W1:Y:S03]  /*14840*/  LDSM.16.MT88.4 R4, [R211+0x2900] ;  /* 0x00290000d304783b */ /* 0x000e660000004200 */
        /* <DEDUP_REMOVED lines=83> */
.L_x_282:
        /* <DEDUP_REMOVED lines=18> */
[----:B------:R1:W-:Y:S04]  /*14ea0*/  STL.64 [R1+0x8], R2 ;  /* 0x0000080201007387 */ /* 0x0003e80000100a00 */
.L_x_301:
[----:B------:R-:W-:Y:S04]  /*14eb0*/  DEPBAR.LE SB0, 0x0 ;  /* 0x000080000000791a */ /* 0x000fe80000000000 */
[----:B------:R-:W-:Y:S01]  /*14ec0*/  BAR.SYNC.DEFER_BLOCKING 0x0 ;  /* 0x0000000000007b1d */ /* 0x000fe20000010000 */
[C---:B------:R-:W-:Y:S01]  /*14ed0*/  ISETP.GT.AND P4, PT, R225.reuse, UR4, PT ;  /* 0x00000004e1007c0c */ /* 0x040fe2000bf84270 */
[C---:B--2---:R-:W-:Y:S01]  /*14ee0*/  IMAD R0, R225.reuse, UR15, RZ ;  /* 0x0000000fe1007c24 */ /* 0x044fe2000f8e02ff */
[----:B-1----:R-:W-:Y:S05]  /*14ef0*/  SHF.R.S32.HI R2, RZ, 0x1f, R225 ;  /* 0x0000001fff027819 */ /* 0x002fea00000114e1 */
[----:B------:R-:W-:Y:S01]  /*14f00*/  IMAD R0, R2, UR18, R0 ;  /* 0x0000001202007c24 */ /* 0x000fe2000f8e0200 */
[----:B-----5:R-:W-:Y:S08]  /*14f10*/  LDSM.16.M88.4 R96, [R215+0x6100] ;  /* 0x00610000d760783b */ /* 0x020ff00000000200 */
[----:B------:R-:W2:Y:S06]  /*14f20*/  LDL.64 R196, [R1+0x8] ;  /* 0x0000080001c47983 */ /* 0x000eac0000100a00 */
[----:B------:R-:W1:Y:S08]  /*14f30*/  LDSM.16.M88.4 R16, [R208+0x3100] ;  /* 0x00310000d010783b */ /* 0x000e700000000200 */
[----:B------:R-:W3:Y:S08]  /*14f40*/  LDSM.16.M88.4 R92, [R215+0x8100] ;  /* 0x00810000d75c783b */ /* 0x000ef00000000200 */
[----:B------:R-:W4:Y:S08]  /*14f50*/  LDSM.16.M88.4 R32, [R208+0x3900] ;  /* 0x00390000d020783b */ /* 0x000f300000000200 */
[----:B------:R-:W2:Y:S06]  /*14f60*/  LDL.64 R244, [R1+0x28] ;  /* 0x0000280001f47983 */ /* 0x000eac0000100a00 */
[----:B------:R-:W1:Y:S08]  /*14f70*/  LDSM.16.M88.4 R48, [R208+0x4100] ;  /* 0x00410000d030783b */ /* 0x000e700000000200 */
[----:B------:R-:W2:Y:S06]  /*14f80*/  LDL.64 R240, [R1+0x30] ;  /* 0x0000300001f07983 */ /* 0x000eac0000100a00 */
[----:B------:R-:W1:Y:S08]  /*14f90*/  LDSM.16.M88.4 R64, [R208+0x4900] ;  /* 0x00490000d040783b */ /* 0x000e700000000200 */
[----:B------:R-:W2:Y:S04]  /*14fa0*/  LDL R226, [R1+0x24] ;  /* 0x0000240001e27983 */ /* 0x000ea80000100800 */
[----:B------:R-:W1:Y:S08]  /*14fb0*/  LDSM.16.M88.4 R80, [R208+0x5100] ;  /* 0x00510000d050783b */ /* 0x000e700000000200 */
[----:B------:R-:W1:Y:S08]  /*14fc0*/  LDSM.16.M88.4 R168, [R208+0x5900] ;  /* 0x00590000d0a8783b */ /* 0x000e700000000200 */
[----:B------:R-:W-:Y:S08]  /*14fd0*/  LDSM.16.M88.4 R172, [R218+0x6100] ;  /* 0x00610000daac783b */ /* 0x000ff00000000200 */
[----:B------:R-:W3:Y:S08]  /*14fe0*/  LDSM.16.M88.4 R176, [R219] ;  /* 0x00000000dbb0783b */ /* 0x000ef00000000200 */
[----:B------:R-:W4:Y:S08]  /*14ff0*/  LDSM.16.M88.4 R180, [R218+0x8100] ;  /* 0x00810000dab4783b */ /* 0x000f300000000200 */
[----:B------:R-:W2:Y:S08]  /*15000*/  LDSM.16.M88.4 R184, [R224] ;  /* 0x00000000e0b8783b */ /* 0x000eb00000000200 */
[----:B------:R-:W2:Y:S08]  /*15010*/  LDSM.16.M88.4 R188, [R223] ;  /* 0x00000000dfbc783b */ /* 0x000eb00000000200 */
[----:B------:R-:W2:Y:S01]  /*15020*/  LDSM.16.M88.4 R192, [R222] ;  /* 0x00000000dec0783b */ /* 0x000ea20000000200 */
        /* <DEDUP_REMOVED lines=27> */
[----:B--2---:R-:W-:Y:S01]  /*151e0*/  IMAD.WIDE.U32 R176, R225, UR18, R196 ;  /* 0x00000012e1b07c25 */ /* 0x004fe2000f8e00c4 */
        /* <DEDUP_REMOVED lines=36> */
[----:B------:R-:W-:Y:S02]  /*15430*/  PLOP3.LUT P0, PT, PT, PT, UP1, 0x80, 0x0 ;  /* 0x000000000000781c */ /* 0x000fe40003f0f018 */
        /* <DEDUP_REMOVED lines=75> */
[----:B------:R-:W1:Y:S01]  /*158f0*/  MUFU.TANH R238, R6 ;  /* 0x0000000600ee7308 */ /* 0x000e620000002400 */
[----:B------:R-:W-:Y:S09]  /*15900*/  FMUL.FTZ R19, R19, c[0x0][0x320] ;  /* 0x0000c80013137a20 */ /* 0x000ff20000410000 */
[----:B------:R1:W1:Y:S01]  /*15910*/  MUFU.TANH R228, R7 ;  /* 0x0000000700e47308 */ /* 0x0002620000002400 */
[----:B---3--:R-:W3:Y:S09]  /*15920*/  LDL R15, [R1+0x20] ;  /* 0x00002000010f7983 */ /* 0x008ef20000100800 */
[----:B------:R-:W2:Y:S10]  /*15930*/  MUFU.TANH R246, R8 ;  /* 0x0000000800f67308 */ /* 0x000eb40000002400 */
[----:B------:R-:W2:Y:S01]  /*15940*/  MUFU.TANH R239, R9 ;  /* 0x0000000900ef7308 */ /* 0x000ea20000002400 */
[----:B-1----:R-:W1:Y:S09]  /*15950*/  LDSM.16.M88.4 R4, [R213+0x800] ;  /* 0x00080000d504783b */ /* 0x002e720000000200 */
[----:B------:R-:W1:Y:S10]  /*15960*/  MUFU.TANH R248, R10 ;  /* 0x0000000a00f87308 */ /* 0x000e740000002400 */
[----:B------:R1:W1:Y:S10]  /*15970*/  MUFU.TANH R247, R11 ;  /* 0x0000000b00f77308 */ /* 0x0002740000002400 */
[----:B------:R-:W2:Y:S10]  /*15980*/  MUFU.TANH R237, R12 ;  /* 0x0000000c00ed7308 */ /* 0x000eb40000002400 */
[----:B------:R-:W2:Y:S01]  /*15990*/  MUFU.TANH R236, R13 ;  /* 0x0000000d00ec7308 */ /* 0x000ea20000002400 */
[----:B-1----:R-:W1:Y:S01]  /*159a0*/  LDSM.16.M88.4 R8, [R213+0x1000] ;  /* 0x00100000d508783b */ /* 0x002e620000000200 */
[-C--:B------:R-:W-:Y:S08]  /*159b0*/  HMMA.16816.F32 R20, R172, R4.reuse, R20 ;  /* 0x00000004ac14723c */ /* 0x080ff00000001814 */
[----:B------:R-:W1:Y:S01]  /*159c0*/  MUFU.TANH R243, R14 ;  /* 0x0000000e00f37308 */ /* 0x000e620000002400 */
        /* <DEDUP_REMOVED lines=15> */
[----:B------:R1:W1:Y:S01]  /*15ac0*/  MUFU.TANH R234, R26 ;  /* 0x0000001a00ea7308 */ /* 0x0002620000002400 */
[----:B------:R-:W-:Y:S01]  /*15ad0*/  FMUL.FTZ R23, R23, c[0x0][0x320] ;  /* 0x0000c80017177a20 */ /* 0x000fe20000410000 */
[C---:B------:R-:W-:Y:S04]  /*15ae0*/  HMMA.16816.F32 R40, R188.reuse, R8, R40 ;  /* 0x00000008bc28723c */ /* 0x040fe80000001828 */
[----:B------:R-:W-:Y:S02]  /*15af0*/  FMUL.FTZ R33, R33, c[0x0][0x320] ;  /* 0x0000c80021217a20 */ /* 0x000fe40000410000 */
[----:B------:R-:W-:Y:S02]  /*15b00*/  FMUL.FTZ R34, R34, c[0x0][0x320] ;  /* 0x0000c80022227a20 */ /* 0x000fe40000410000 */
[----:B------:R1:W1:Y:S01]  /*15b10*/  MUFU.TANH R233, R27 ;  /* 0x0000001b00e97308 */ /* 0x0002620000002400 */
        /* <DEDUP_REMOVED lines=15> */
[----:B------:R2:W2:Y:S01]  /*15c10*/  MUFU.TANH R193, R19 ;  /* 0x0000001300c17308 */ /* 0x0004a20000002400 */
[----:B------:R-:W-:Y:S02]  /*15c20*/  FMUL.FTZ R38, R38, c[0x0][0x320] ;  /* 0x0000c80026267a20 */ /* 0x000fe40000410000 */
[-C--:B------:R-:W-:Y:S04]  /*15c30*/  HMMA.16816.F32 R60, R188, R6.reuse, R60 ;  /* 0x00000006bc3c723c */ /* 0x080fe8000000183c */
[----:B------:R-:W-:Y:S02]  /*15c40*/  FMUL.FTZ R48, R48, c[0x0][0x320] ;  /* 0x0000c80030307a20 */ /* 0x000fe40000410000 */
[----:B------:R-:W-:Y:S01]  /*15c50*/  FMUL.FTZ R49, R49, c[0x0][0x320] ;  /* 0x0000c80031317a20 */ /* 0x000fe20000410000 */
[----:B------:R-:W2:Y:S01]  /*15c60*/  MUFU.TANH R20, R20 ;  /* 0x0000001400147308 */ /* 0x000ea20000002400 */
        /* <DEDUP_REMOVED lines=32> */
[----:B------:R-:W-:Y:S01]  /*15e70*/  FMUL.FTZ R67, R67, c[0x0][0x320] ;  /* 0x0000c80043437a20 */ /* 0x000fe20000410000 */
[----:B------:R-:W-:Y:S01]  /*15e80*/  @P4 MOV R5, R245 ;  /* 0x000000f500054202 */ /* 0x000fe20000000f00 */
[----:B------:R-:W-:Y:S01]  /*15e90*/  FMUL.FTZ R68, R68, c[0x0][0x320] ;  /* 0x0000c80044447a20 */ /* 0x000fe20000410000 */
[----:B------:R-:W-:Y:S01]  /*15ea0*/  HMMA.16816.F32 R96, R172, R6, R96 ;  /* 0x00000006ac60723c */ /* 0x000fe20000001860 */
[----:B------:R2:W1:Y:S03]  /*15eb0*/  MUFU.TANH R229, R31 ;  /* 0x0000001f00e57308 */ /* 0x0004660000002400 */
[----:B------:R-:W-:Y:S04]  /*15ec0*/  @P4 IMAD.WIDE.U32 R4, R2, 0x60, R4 ;  /* 0x0000006002044825 */ /* 0x000fe800078e0004 */
[----:B------:R-:W-:Y:S01]  /*15ed0*/  @P1 IMAD.HI.U32 R6, R226, c[0x0][0x2c8], RZ ;  /* 0x0000b200e2061a27 */ /* 0x000fe200078e00ff */
[----:B------:R-:W-:Y:S02]  /*15ee0*/  @P4 LEA R2, P2, R4, c[0x0][0x1c8], 0x1 ;  /* 0x0000720004024a11 */ /* 0x000fe400078408ff */
[----:B------:R2:W1:Y:S01]  /*15ef0*/  MUFU.TANH R13, R32 ;  /* 0x00000020000d7308 */ /* 0x0004620000002400 */
[----:B------:R-:W-:Y:S01]  /*15f00*/  @P4 IADD3 R0, R5, R0, RZ ;  /* 0x0000000005004210 */ /* 0x000fe20007ffe0ff */
[----:B------:R-:W-:Y:S01]  /*15f10*/  FMUL.FTZ R69, R69, c[0x0][0x320] ;  /* 0x0000c80045457a20 */ /* 0x000fe20000410000 */
[----:B------:R-:W-:Y:S01]  /*15f20*/  @P4 IADD3 R10, P1, R2, UR16, RZ ;  /* 0x00000010020a4c10 */ /* 0x000fe2000ff3e0ff */
[----:B------:R-:W-:Y:S01]  /*15f30*/  FMUL.FTZ R70, R70, c[0x0][0x320] ;  /* 0x0000c80046467a20 */ /* 0x000fe20000410000 */
[----:B------:R-:W-:Y:S01]  /*15f40*/  @P4 LEA.HI.X R3, R4, c[0x0][0x1cc], R0, 0x1, P2 ;  /* 0x0000730004034a11 */ /* 0x000fe200010f0c00 */
[----:B------:R-:W-:Y:S01]  /*15f50*/  FMUL.FTZ R71, R71, c[0x0][0x320] ;  /* 0x0000c80047477a20 */ /* 0x000fe20000410000 */
[----:B------:R-:W-:Y:S01]  /*15f60*/  MOV R5, R226 ;  /* 0x000000e200057202 */ /* 0x000fe20000000f00 */
[----:B------:R-:W-:Y:S01]  /*15f70*/  FMUL.FTZ R72, R72, c[0x0][0x320] ;  /* 0x0000c80048487a20 */ /* 0x000fe20000410000 */
[----:B------:R-:W-:Y:S01]  /*15f80*/  @P4 IADD3.X R11, R3, UR17, RZ, P1, !PT ;  /* 0x00000011030b4c10 */ /* 0x000fe20008ffe4ff */
[----:B------:R-:W1:Y:S01]  /*15f90*/  MUFU.TANH R33, R33 ;  /* 0x0000002100217308 */ /* 0x000e620000002400 */
[----:B------:R-:W-:Y:S01]  /*15fa0*/  @!PT LDS RZ, [RZ] ;  /* 0x00000000fffff984 */ /* 0x000fe20000000800 */
[----:B------:R-:W-:Y:S01]  /*15fb0*/  @!PT LDS RZ, [RZ] ;  /* 0x00000000fffff984 */ /* 0x000fe20000000800 */
[----:B------:R-:W-:Y:S01]  /*15fc0*/  @!PT LDS RZ, [RZ] ;  /* 0x00000000fffff984 */ /* 0x000fe20000000800 */
[----:B------:R1:W-:Y:S01]  /*15fd0*/  @P4 LDGSTS.E.BYPASS.LTC128B.128 [R227+0x3100], [R2.64], !P3 ;  /* 0x0310000002e34fae */ /* 0x0003e2000d901d68 */
[----:B------:R-:W-:Y:S01]  /*15fe0*/  @P0 SHF.R.U32.HI R5, RZ, c[0x0][0x2cc], R6 ;  /* 0x0000b300ff050a19 */ /* 0x000fe20000011606 */
[----:B------:R-:W-:Y:S01]  /*15ff0*/  FMUL.FTZ R73, R73, c[0x0][0x320] ;  /* 0x0000c80049497a20 */ /* 0x000fe20000410000 */
[----:B------:R-:W-:Y:S01]  /*16000*/  @P4 IADD3 R8, P0, R10, UR16, RZ ;  /* 0x000000100a084c10 */ /* 0x000fe2000ff1e0ff */
[----:B------:R-:W-:Y:S02]  /*16010*/  FMUL.FTZ R74, R74, c[0x0][0x320] ;  /* 0x0000c8004a4a7a20 */ /* 0x000fe40000410000 */
[----:B------:R-:W-:Y:S01]  /*16020*/  FMUL.FTZ R75, R75, c[0x0][0x320] ;  /* 0x0000c8004b4b7a20 */ /* 0x000fe20000410000 */
[----:B------:R-:W-:Y:S01]  /*16030*/  @P4 IADD3.X R9, R11, UR17, RZ, P0, !PT ;  /* 0x000000110b094c10 */ /* 0x000fe200087fe4ff */
[----:B------:R2:W-:Y:S01]  /*16040*/  @P4 LDGSTS.E.BYPASS.LTC128B.128 [R227+0x3900], [R10.64], !P3 ;  /* 0x039000000ae34fae */ /* 0x0005e2000d901d68 */
[----:B------:R2:W2:Y:S01]  /*16050*/  MUFU.TANH R171, R34 ;  /* 0x0000002200ab7308 */ /* 0x0004a20000002400 */
[----:B------:R-:W-:Y:S01]  /*16060*/  @P4 IADD3 R6, P1, R8, UR16, RZ ;  /* 0x0000001008064c10 */ /* 0x000fe2000ff3e0ff */
[----:B------:R-:W-:Y:S02]  /*16070*/  FMUL.FTZ R76, R76, c[0x0][0x320] ;  /* 0x0000c8004c4c7a20 */ /* 0x000fe40000410000 */
[----:B------:R-:W-:Y:S01]  /*16080*/  FMUL.FTZ R77, R77, c[0x0][0x320] ;  /* 0x0000c8004d4d7a20 */ /* 0x000fe20000410000 */
[----:B------:R-:W-:Y:S01]  /*16090*/  @P4 IADD3.X R7, R9, UR17, RZ, P1, !PT ;  /* 0x0000001109074c10 */ /* 0x000fe20008ffe4ff */
[----:B------:R-:W-:Y:S01]  /*160a0*/  FMUL.FTZ R78, R78, c[0x0][0x320] ;  /* 0x0000c8004e4e7a20 */ /* 0x000fe20000410000 */
[----:B------:R2:W-:Y:S01]  /*160b0*/  @P4 LDGSTS.E.BYPASS.LTC128B.128 [R227+0x4100], [R8.64], !P3 ;  /* 0x0410000008e34fae */ /* 0x0005e2000d901d68 */
[----:B------:R-:W-:Y:S02]  /*160c0*/  FMUL.FTZ R79, R79, c[0x0][0x320] ;  /* 0x0000c8004f4f7a20 */ /* 0x000fe40000410000 */
[----:B------:R2:W2:Y:S01]  /*160d0*/  MUFU.TANH R170, R35 ;  /* 0x0000002300aa7308 */ /* 0x0004a20000002400 */
[----:B------:R-:W-:Y:S02]  /*160e0*/  FMUL.FTZ R80, R80, c[0x0][0x320] ;  /* 0x0000c80050507a20 */ /* 0x000fe40000410000 */
[----:B------:R-:W-:Y:S02]  /*160f0*/  FMUL.FTZ R81, R81, c[0x0][0x320] ;  /* 0x0000c80051517a20 */ /* 0x000fe40000410000 */
[----:B------:R4:W-:Y:S01]  /*16100*/  @P4 LDGSTS.E.BYPASS.LTC128B.128 [R227+0x4900], [R6.64], !P3 ;  /* 0x0490000006e34fae */ /* 0x0009e2000d901d68 */
[----:B------:R-:W-:Y:S01]  /*16110*/  FMUL.FTZ R82, R82, c[0x0][0x320] ;  /* 0x0000c80052527a20 */ /* 0x000fe20000410000 */
[----:B-1----:R-:W-:Y:S01]  /*16120*/  @P4 IADD3 R2, P0, R6, UR16, RZ ;  /* 0x0000001006024c10 */ /* 0x002fe2000ff1e0ff */
[----:B------:R-:W-:Y:S02]  /*16130*/  FMUL.FTZ R83, R83, c[0x0][0x320] ;  /* 0x0000c80053537a20 */ /* 0x000fe40000410000 */
[----:B------:R1:W1:Y:S01]  /*16140*/  MUFU.TANH R12, R36 ;  /* 0x00000024000c7308 */ /* 0x0002620000002400 */
[----:B------:R-:W-:Y:S01]  /*16150*/  FMUL.FTZ R84, R84, c[0x0][0x320] ;  /* 0x0000c80054547a20 */ /* 0x000fe20000410000 */
[----:B------:R-:W-:Y:S01]  /*16160*/  @P4 IADD3.X R3, R7, UR17, RZ, P0, !PT ;  /* 0x0000001107034c10 */ /* 0x000fe200087fe4ff */
[----:B------:R-:W-:Y:S01]  /*16170*/  FMUL.FTZ R85, R85, c[0x0][0x320] ;  /* 0x0000c80055557a20 */ /* 0x000fe20000410000 */
[----:B------:R-:W1:Y:S01]  /*16180*/  SHFL.IDX PT, R4, R5, RZ, 0x1c1f ;  /* 0x001c1fff05047589 */ /* 0x000e6200000e0000 */
[----:B------:R-:W-:Y:S01]  /*16190*/  FMUL.FTZ R86, R86, c[0x0][0x320] ;  /* 0x0000c80056567a20 */ /* 0x000fe20000410000 */
[----:B------:R-:W-:Y:S01]  /*161a0*/  PLOP3.LUT P0, PT, PT, PT, UP0, 0x40, 0x0 ;  /* 0x000000000000781c */ /* 0x000fe20003f0e808 */
[----:B------:R-:W-:Y:S02]  /*161b0*/  FMUL.FTZ R87, R87, c[0x0][0x320] ;  /* 0x0000c80057577a20 */ /* 0x000fe40000410000 */
[----:B------:R-:W-:Y:S01]  /*161c0*/  FMUL.FTZ R88, R88, c[0x0][0x320] ;  /* 0x0000c80058587a20 */ /* 0x000fe20000410000 */
[----:B------:R-:W1:Y:S01]  /*161d0*/  MUFU.TANH R37, R37 ;  /* 0x0000002500257308 */ /* 0x000e620000002400 */
[----:B------:R-:W-:Y:S01]  /*161e0*/  FMUL.FTZ R89, R89, c[0x0][0x320] ;  /* 0x0000c80059597a20 */ /* 0x000fe20000410000 */
[----:B------:R3:W-:Y:S01]  /*161f0*/  @P4 LDGSTS.E.BYPASS.LTC128B.128 [R227+0x5100], [R2.64], !P3 ;  /* 0x0510000002e34fae */ /* 0x0007e2000d901d68 */
[----:B------:R-:W-:Y:S01]  /*16200*/  FMUL.FTZ R91, R91, c[0x0][0x320] ;  /* 0x0000c8005b5b7a20 */ /* 0x000fe20000410000 */
[----:B--2---:R-:W-:Y:S01]  /*16210*/  @P4 IADD3 R8, P1, R2, UR16, RZ ;  /* 0x0000001002084c10 */ /* 0x004fe2000ff3e0ff */
[----:B------:R-:W-:Y:S02]  /*16220*/  FMUL.FTZ R92, R92, c[0x0][0x320] ;  /* 0x0000c8005c5c7a20 */ /* 0x000fe40000410000 */
[----:B------:R-:W-:Y:S01]  /*16230*/  FMUL.FTZ R93, R93, c[0x0][0x320] ;  /* 0x0000c8005d5d7a20 */ /* 0x000fe20000410000 */
[----:B------:R-:W-:Y:S01]  /*16240*/  @P4 IADD3.X R9, R3, UR17, RZ, P1, !PT ;  /* 0x0000001103094c10 */ /* 0x000fe20008ffe4ff */
[----:B------:R-:W-:Y:S01]  /*16250*/  FMUL.FTZ R26, R96, c[0x0][0x320] ;  /* 0x0000c800601a7a20 */ /* 0x000fe20000410000 */
[----:B------:R2:W1:Y:S01]  /*16260*/  MUFU.TANH R169, R38 ;  /* 0x0000002600a97308 */ /* 0x0004620000002400 */
[----:B------:R-:W-:Y:S01]  /*16270*/  FMUL.FTZ R27, R97, c[0x0][0x320] ;  /* 0x0000c800611b7a20 */ /* 0x000fe20000410000 */
[----:B----4-:R-:W-:Y:S01]  /*16280*/  MOV R7, UR12 ;  /* 0x0000000c00077c02 */ /* 0x010fe20008000f00 */
[----:B------:R4:W-:Y:S01]  /*16290*/  @P4 LDGSTS.E.BYPASS.LTC128B.128 [R227+0x5900], [R8.64], !P3 ;  /* 0x0590000008e34fae */ /* 0x0009e2000d901d68 */
[----:B------:R-:W-:Y:S02]  /*162a0*/  FMUL.FTZ R29, R98, c[0x0][0x320] ;  /* 0x0000c800621d7a20 */ /* 0x000fe40000410000 */
[----:B------:R-:W-:Y:S02]  /*162b0*/  FMUL.FTZ R28, R99, c[0x0][0x320] ;  /* 0x0000c800631c7a20 */ /* 0x000fe40000410000 */
[----:B------:R-:W-:Y:S02]  /*162c0*/  FMUL.FTZ R39, R39, c[0x0][0x320] ;  /* 0x0000c80027277a20 */ /* 0x000fe40000410000 */
[----:B------:R-:W1:Y:S01]  /*162d0*/  MUFU.TANH R48, R48 ;  /* 0x0000003000307308 */ /* 0x000e620000002400 */
[----:B------:R-:W0:Y:S01]  /*162e0*/  LDGDEPBAR ;  /* 0x00000000000079af */ /* 0x000e220000000000 */
[----:B------:R-:W-:Y:S02]  /*162f0*/  FMUL.FTZ R40, R40, c[0x0][0x320] ;  /* 0x0000c80028287a20 */ /* 0x000fe40000410000 */
[----:B------:R-:W-:Y:S02]  /*16300*/  FMUL.FTZ R41, R41, c[0x0][0x320] ;  /* 0x0000c80029297a20 */ /* 0x000fe40000410000 */
[----:B------:R-:W-:Y:S02]  /*16310*/  FMUL.FTZ R42, R42, c[0x0][0x320] ;  /* 0x0000c8002a2a7a20 */ /* 0x000fe40000410000 */
[----:B------:R-:W-:Y:S02]  /*16320*/  FMUL.FTZ R43, R43, c[0x0][0x320] ;  /* 0x0000c8002b2b7a20 */ /* 0x000fe40000410000 */
        /* <DEDUP_REMOVED lines=12> */
[----:B------:R2:W2:Y:S01]  /*163f0*/  MUFU.TANH R192, R41 ;  /* 0x0000002900c07308 */ /* 0x0004a20000002400 */
[----:B------:R-:W-:Y:S05]  /*16400*/  IMAD R0, R225, -0x60, RZ ;  /* 0xffffffa0e1007824 */ /* 0x000fea00078e02ff */
[C---:B---3--:R-:W-:Y:S02]  /*16410*/  IADD3 R2, -R15.reuse, 0x1, R0 ;  /* 0x000000010f027810 */ /* 0x048fe40007ffe100 */
[----:B----4-:R-:W-:Y:S02]  /*16420*/  IADD3 R8, -R15, R0, RZ ;  /* 0x000000000f087210 */ /* 0x010fe40007ffe1ff */
[----:B------:R3:W4:Y:S01]  /*16430*/  MUFU.TANH R200, R42 ;  /* 0x0000002a00c87308 */ /* 0x0007220000002400 */
[----:B------:R-:W-:Y:S04]  /*16440*/  IADD3 R7, -R7, UR7, R2 ;  /* 0x0000000707077c10 */ /* 0x000fe8000fffe102 */
[C---:B------:R-:W-:Y:S02]  /*16450*/  IADD3 R6, R7.reuse, c[0x0][0x328], RZ ;  /* 0x0000ca0007067a10 */ /* 0x040fe40007ffe0ff */
[----:B------:R-:W-:Y:S02]  /*16460*/  IADD3 R7, R7, UR10, RZ ;  /* 0x0000000a07077c10 */ /* 0x000fe4000fffe0ff */
[-C--:B-1----:R-:W-:Y:S01]  /*16470*/  IADD3 R3, R6, R4.reuse, RZ ;  /* 0x0000000406037210 */ /* 0x082fe20007ffe0ff */
[----:B------:R3:W1:Y:S01]  /*16480*/  MUFU.TANH R199, R43 ;  /* 0x0000002b00c77308 */ /* 0x0006620000002400 */
[----:B------:R-:W-:Y:S09]  /*16490*/  IADD3 R2, R7, R4, RZ ;  /* 0x0000000407027210 */ /* 0x000ff20007ffe0ff */
        /* <DEDUP_REMOVED lines=70> */
.L_x_287:
[----:B------:R-:W-:Y:S04]  /*16900*/  MOV R9, c[0x0][0x32c] ;  /* 0x0000cb0000097a02 */ /* 0x000fe80000000f00 */
[----:B------:R-:W-:Y:S11]  /*16910*/  ISETP.NE.AND P0, PT, R9, 0x1, PT ;  /* 0x000000010900780c */ /* 0x000ff60003f05270 */
[----:B------:R-:W-:Y:S02]  /*16920*/  @!UPT UIADD3 URZ, URZ, URZ, URZ ;  /* 0x0000003f3f3ff290 */ /* 0x000fe4000fffe03f */
[----:B------:R-:W-:Y:S05]  /*16930*/  @P0 IMAD.HI.U32 R9, R4, c[0x0][0x330], RZ ;  /* 0x0000cc0004090a27 */ /* 0x000fea00078e00ff */
[----:B------:R-:W-:Y:S02]  /*16940*/  @P0 SHF.R.U32.HI R4, RZ, c[0x0][0x334], R9 ;  /* 0x0000cd00ff040a19 */ /* 0x000fe40000011609 */
.L_x_288:
[----:B------:R-:W-:Y:S05]  /*16950*/  BSYNC B0 ;  /* 0x0000000000007941 */ /* 0x000fea0003800000 */
.L_x_286:
[----:B------:R-:W-:Y:S05]  /*16960*/  IMAD R4, R4, c[0x0][0x32c], R8 ;  /* 0x0000cb0004047a24 */ /* 0x000fea00078e0208 */
[----:B------:R-:W-:Y:S02]  /*16970*/  IADD3 R9, R4, c[0x0][0x32c], RZ ;  /* 0x0000cb0004097a10 */ /* 0x000fe40007ffe0ff */
[----:B------:R-:W-:Y:S02]  /*16980*/  IMNMX R2, R2, R4, !PT ;  /* 0x0000000402027217 */ /* 0x000fe40007800200 */
[----:B------:R-:W-:Y:S02]  /*16990*/  IMNMX R3, R3, R9, PT ;  /* 0x0000000903037217 */ /* 0x000fe40003800200 */
.L_x_285:
        /* <DEDUP_REMOVED lines=134> */
.L_x_291:
[----:B------:R-:W-:Y:S04]  /*17200*/  MOV R27, c[0x0][0x32c] ;  /* 0x0000cb00001b7a02 */ /* 0x000fe80000000f00 */
[----:B------:R-:W-:Y:S11]  /*17210*/  ISETP.NE.AND P2, PT, R27, 0x1, PT ;  /* 0x000000011b00780c */ /* 0x000ff60003f45270 */
[----:B------:R-:W-:Y:S02]  /*17220*/  @!UPT UIADD3 URZ, URZ, URZ, URZ ;  /* 0x0000003f3f3ff290 */ /* 0x000fe4000fffe03f */
[----:B------:R-:W-:Y:S05]  /*17230*/  @P2 IMAD.HI.U32 R27, R3, c[0x0][0x330], RZ ;  /* 0x0000cc00031b2a27 */ /* 0x000fea00078e00ff */
[----:B------:R-:W-:Y:S02]  /*17240*/  @P2 SHF.R.U32.HI R3, RZ, c[0x0][0x334], R27 ;  /* 0x0000cd00ff032a19 */ /* 0x000fe4000001161b */
.L_x_292:
[----:B------:R-:W-:Y:S05]  /*17250*/  BSYNC B0 ;  /* 0x0000000000007941 */ /* 0x000fea0003800000 */
.L_x_290:
[----:B------:R-:W-:Y:S05]  /*17260*/  IMAD R3, R3, c[0x0][0x32c], R8 ;  /* 0x0000cb0003037a24 */ /* 0x000fea00078e0208 */
[----:B------:R-:W-:Y:S02]  /*17270*/  IADD3 R27, R3, c[0x0][0x32c], RZ ;  /* 0x0000cb00031b7a10 */ /* 0x000fe40007ffe0ff */
[----:B------:R-:W-:Y:S02]  /*17280*/  IMNMX R0, R0, R3, !PT ;  /* 0x0000000300007217 */ /* 0x000fe40007800200 */
[----:B------:R-:W-:Y:S02]  /*17290*/  IMNMX R2, R2, R27, PT ;  /* 0x0000001b02027217 */ /* 0x000fe40003800200 */
.L_x_289:
        /* <DEDUP_REMOVED lines=111> */
.L_x_295:
[----:B------:R-:W-:Y:S04]  /*17990*/  MOV R27, c[0x0][0x32c] ;  /* 0x0000cb00001b7a02 */ /* 0x000fe80000000f00 */
[----:B------:R-:W-:Y:S11]  /*179a0*/  ISETP.NE.AND P2, PT, R27, 0x1, PT ;  /* 0x000000011b00780c */ /* 0x000ff60003f45270 */
[----:B------:R-:W-:Y:S02]  /*179b0*/  @!UPT UIADD3 URZ, URZ, URZ, URZ ;  /* 0x0000003f3f3ff290 */ /* 0x000fe4000fffe03f */
[----:B------:R-:W-:Y:S05]  /*179c0*/  @P2 IMAD.HI.U32 R27, R3, c[0x0][0x330], RZ ;  /* 0x0000cc00031b2a27 */ /* 0x000fea00078e00ff */
[----:B------:R-:W-:Y:S02]  /*179d0*/  @P2 SHF.R.U32.HI R3, RZ, c[0x0][0x334], R27 ;  /* 0x0000cd00ff032a19 */ /* 0x000fe4000001161b */
.L_x_296:
[----:B------:R-:W-:Y:S05]  /*179e0*/  BSYNC B0 ;  /* 0x0000000000007941 */ /* 0x000fea0003800000 */
.L_x_294:
[----:B------:R-:W-:Y:S05]  /*179f0*/  IMAD R3, R3, c[0x0][0x32c], R8 ;  /* 0x0000cb0003037a24 */ /* 0x000fea00078e0208 */
[----:B------:R-:W-:Y:S02]  /*17a00*/  IADD3 R27, R3, c[0x0][0x32c], RZ ;  /* 0x0000cb00031b7a10 */ /* 0x000fe40007ffe0ff */
[----:B------:R-:W-:Y:S02]  /*17a10*/  IMNMX R0, R0, R3, !PT ;  /* 0x0000000300007217 */ /* 0x000fe40007800200 */
[----:B------:R-:W-:Y:S02]  /*17a20*/  IMNMX R2, R2, R27, PT ;  /* 0x0000001b02027217 */ /* 0x000fe40003800200 */
.L_x_293:
        /* <DEDUP_REMOVED lines=111> */
.L_x_299:
[----:B------:R-:W-:Y:S04]  /*18120*/  MOV R5, c[0x0][0x32c] ;  /* 0x0000cb0000057a02 */ /* 0x000fe80000000f00 */
[----:B------:R-:W-:Y:S11]  /*18130*/  ISETP.NE.AND P2, PT, R5, 0x1, PT ;  /* 0x000000010500780c */ /* 0x000ff60003f45270 */
[----:B------:R-:W-:Y:S02]  /*18140*/  @!UPT UIADD3 URZ, URZ, URZ, URZ ;  /* 0x0000003f3f3ff290 */ /* 0x000fe4000fffe03f */
[----:B------:R-:W-:Y:S05]  /*18150*/  @P2 IMAD.HI.U32 R5, R3, c[0x0][0x330], RZ ;  /* 0x0000cc0003052a27 */ /* 0x000fea00078e00ff */
[----:B------:R-:W-:Y:S02]  /*18160*/  @P2 SHF.R.U32.HI R3, RZ, c[0x0][0x334], R5 ;  /* 0x0000cd00ff032a19 */ /* 0x000fe40000011605 */
.L_x_300:
[----:B------:R-:W-:Y:S05]  /*18170*/  BSYNC B0 ;  /* 0x0000000000007941 */ /* 0x000fea0003800000 */
.L_x_298:
[----:B------:R-:W-:Y:S05]  /*18180*/  IMAD R8, R3, c[0x0][0x32c], R8 ;  /* 0x0000cb0003087a24 */ /* 0x000fea00078e0208 */
[----:B------:R-:W-:Y:S02]  /*18190*/  IADD3 R3, R8, c[0x0][0x32c], RZ ;  /* 0x0000cb0008037a10 */ /* 0x000fe40007ffe0ff */
[----:B------:R-:W-:Y:S02]  /*181a0*/  IMNMX R0, R0, R8, !PT ;  /* 0x0000000800007217 */ /* 0x000fe40007800200 */
[----:B------:R-:W-:Y:S02]  /*181b0*/  IMNMX R2, R2, R3, PT ;  /* 0x0000000302027217 */ /* 0x000fe40003800200 */
.L_x_297:
        /* <DEDUP_REMOVED lines=95> */
[----:B------:R-:W-:Y:S01]  /*187b0*/  FMNMX.FTZ R3, R204, R3, !PT ;  /* 0x00000003cc037209 */ /* 0x000fe20007810000 */
[----:B------:R-:W1:Y:S01]  /*187c0*/  SHFL.BFLY PT, R5, R72, 0x2, 0x1f ;  /* 0x0c401f0048057f89 */ /* 0x000e6200000e0000 */
        /* <DEDUP_REMOVED lines=15> */
[----:B-1----:R-:W-:Y:S02]  /*188c0*/  FMNMX.FTZ R72, R72, R5, !PT ;  /* 0x0000000548487209 */ /* 0x002fe40007810000 */
[----:B------:R-:W-:Y:S02]  /*188d0*/  FSEL R185, R63, -INF , !P2 ;  /* 0xff8000003fb97808 */ /* 0x000fe40005000000 */
[----:B------:R-:W-:Y:S01]  /*188e0*/  ISETP.NE.AND P2, PT, R10, RZ, PT ;  /* 0x000000ff0a00720c */ /* 0x000fe20003f45270 */
[----:B------:R-:W1:Y:S01]  /*188f0*/  SHFL.BFLY PT, R7, R72, 0x1, 0x1f ;  /* 0x0c201f0048077f89 */ /* 0x000e6200000e0000 */
[----:B------:R-:W-:Y:S02]  /*18900*/  FMNMX.FTZ R3, R250, R3, !PT ;  /* 0x00000003fa037209 */ /* 0x000fe40007810000 */
[----:B------:R-:W-:Y:S02]  /*18910*/  ISETP.GT.AND P2, PT, R0, 0x40, !P2 ;  /* 0x000000400000780c */ /* 0x000fe40005744270 */
[----:B------:R-:W-:Y:S02]  /*18920*/  FMNMX.FTZ R5, R8, R103, !PT ;  /* 0x0000006708057209 */ /* 0x000fe40007810000 */
[----:B------:R-:W-:Y:S01]  /*18930*/  ISETP.LT.OR P2, PT, R2, 0x41, P2 ;  /* 0x000000410200780c */ /* 0x000fe20001741670 */
[----:B------:R-:W2:Y:S01]  /*18940*/  SHFL.BFLY PT, R6, R3, 0x2, 0x1f ;  /* 0x0c401f0003067f89 */ /* 0x000ea200000e0000 */
        /* <DEDUP_REMOVED lines=13> */
[----:B-1----:R-:W-:Y:S02]  /*18a20*/  FMNMX.FTZ R72, R72, R7, !PT ;  /* 0x0000000748487209 */ /* 0x002fe40007810000 */
[----:B------:R-:W-:Y:S02]  /*18a30*/  FMNMX.FTZ R4, R34, R4, !PT ;  /* 0x0000000422047209 */ /* 0x000fe40007810000 */
[----:B------:R-:W-:Y:S01]  /*18a40*/  ISETP.LT.OR P2, PT, R2, 0x49, P2 ;  /* 0x000000490200780c */ /* 0x000fe20001741670 */
[----:B------:R-:W-:Y:S01]  /*18a50*/  FMUL.FTZ R74, R72, c[0x0][0x2d0] ;  /* 0x0000b400484a7a20 */ /* 0x000fe20000410000 */
[----:B------:R-:W-:Y:S02]  /*18a60*/  FMNMX.FTZ R4, R35, R4, !PT ;  /* 0x0000000423047209 */ /* 0x000fe40007810000 */
[----:B--2---:R-:W-:Y:S02]  /*18a70*/  FMNMX.FTZ R3, R3, R6, !PT ;  /* 0x0000000603037209 */ /* 0x004fe40007810000 */
[----:B------:R-:W-:Y:S02]  /*18a80*/  FMNMX.FTZ R4, R45, R4, !PT ;  /* 0x000000042d047209 */ /* 0x000fe40007810000 */
[----:B------:R-:W-:Y:S01]  /*18a90*/  FMNMX.FTZ R5, R58, R5, !PT ;  /* 0x000000053a057209 */ /* 0x000fe20007810000 */
[----:B------:R-:W1:Y:S01]  /*18aa0*/  SHFL.BFLY PT, R71, R3, 0x1, 0x1f ;  /* 0x0c201f0003477f89 */ /* 0x000e6200000e0000 */
[----:B------:R-:W-:Y:S02]  /*18ab0*/  FMNMX.FTZ R4, R48, R4, !PT ;  /* 0x0000000430047209 */ /* 0x000fe40007810000 */
[----:B------:R-:W-:Y:S02]  /*18ac0*/  FSEL R192, R183, -INF , !P2 ;  /* 0xff800000b7c07808 */ /* 0x000fe40005000000 */
[----:B------:R-:W-:Y:S02]  /*18ad0*/  FMNMX.FTZ R4, R49, R4, !PT ;  /* 0x0000000431047209 */ /* 0x000fe40007810000 */
[----:B------:R-:W-:Y:S02]  /*18ae0*/  FSETP.NEU.FTZ.AND P2, PT, R72, -INF , PT ;  /* 0xff8000004800780b */ /* 0x000fe40003f5d000 */
[----:B------:R-:W-:Y:S02]  /*18af0*/  FMNMX.FTZ R4, R50, R4, !PT ;  /* 0x0000000432047209 */ /* 0x000fe40007810000 */
[----:B------:R-:W-:Y:S02]  /*18b00*/  FMNMX.FTZ R5, R62, R5, !PT ;  /* 0x000000053e057209 */ /* 0x000fe40007810000 */
[----:B------:R-:W-:Y:S02]  /*18b10*/  FMNMX.FTZ R4, R99, R4, !PT ;  /* 0x0000000463047209 */ /* 0x000fe40007810000 */
[----:B------:R-:W-:Y:S02]  /*18b20*/  FSEL R74, R74, RZ, P2 ;  /* 0x000000ff4a4a7208 */ /* 0x000fe40001000000 */
[----:B------:R-:W-:Y:S02]  /*18b30*/  FMNMX.FTZ R4, R170, R4, !PT ;  /* 0x00000004aa047209 */ /* 0x000fe40007810000 */
[----:B------:R-:W-:Y:S01]  /*18b40*/  FMNMX.FTZ R5, R88, R5, !PT ;  /* 0x0000000558057209 */ /* 0x000fe20007810000 */
[--C-:B------:R-:W-:Y:S01]  /*18b50*/  FFMA.FTZ R16, R43, c[0x0][0x2d0], -R74.reuse ;  /* 0x0000b4002b107a23 */ /* 0x100fe2000001084a */
[----:B------:R-:W-:Y:S02]  /*18b60*/  FMNMX.FTZ R4, R173, R4, !PT ;  /* 0x00000004ad047209 */ /* 0x000fe40007810000 */
[----:B------:R-:W-:Y:S01]  /*18b70*/  FMNMX.FTZ R6, R98, R5, !PT ;  /* 0x0000000562067209 */ /* 0x000fe20007810000 */
[--C-:B------:R-:W-:Y:S01]  /*18b80*/  FFMA.FTZ R5, R30, c[0x0][0x2d0], -R74.reuse ;  /* 0x0000b4001e057a23 */ /* 0x100fe2000001084a */
[----:B------:R-:W-:Y:S02]  /*18b90*/  FMNMX.FTZ R4, R175, R4, !PT ;  /* 0x00000004af047209 */ /* 0x000fe40007810000 */
[----:B------:R-:W-:Y:S01]  /*18ba0*/  FMNMX.FTZ R6, R168, R6, !PT ;  /* 0x00000006a8067209 */ /* 0x000fe20007810000 */
[----:B------:R2:W-:Y:S01]  /*18bb0*/  MUFU.EX2 R55, R5 ;  /* 0x0000000500377308 */ /* 0x0005e20000000800 */
[----:B------:R-:W-:Y:S02]  /*18bc0*/  FMNMX.FTZ R4, R184, R4, !PT ;  /* 0x00000004b8047209 */ /* 0x000fe40007810000 */
[----:B-1----:R-:W-:Y:S01]  /*18bd0*/  FMNMX.FTZ R71, R3, R71, !PT ;  /* 0x0000004703477209 */ /* 0x002fe20007810000 */
[--C-:B------:R-:W-:Y:S01]  /*18be0*/  FFMA.FTZ R3, R32, c[0x0][0x2d0], -R74.reuse ;  /* 0x0000b40020037a23 */ /* 0x100fe2000001084a */
[----:B------:R-:W-:Y:S02]  /*18bf0*/  FMNMX.FTZ R4, R188, R4, !PT ;  /* 0x00000004bc047209 */ /* 0x000fe40007810000 */
[----:B------:R-:W-:Y:S01]  /*18c00*/  ISETP.GT.AND P1, PT, R0, 0x49, !P1 ;  /* 0x000000490000780c */ /* 0x000fe20004f24270 */
[----:B------:R-:W-:Y:S01]  /*18c10*/  FMUL.FTZ R75, R71, c[0x0][0x2d0] ;  /* 0x0000b400474b7a20 */ /* 0x000fe20000410000 */
[----:B------:R-:W-:Y:S01]  /*18c20*/  FMNMX.FTZ R4, R189, R4, !PT ;  /* 0x00000004bd047209 */ /* 0x000fe20007810000 */
[----:B------:R1:W-:Y:S01]  /*18c30*/  MUFU.EX2 R84, R3 ;  /* 0x0000000300547308 */ /* 0x0003e20000000800 */
[----:B------:R-:W-:Y:S02]  /*18c40*/  ISETP.LT.OR P1, PT, R2, 0x4a, P1 ;  /* 0x0000004a0200780c */ /* 0x000fe40000f21670 */
[----:B------:R-:W-:Y:S02]  /*18c50*/  FMNMX.FTZ R4, R191, R4, !PT ;  /* 0x00000004bf047209 */ /* 0x000fe40007810000 */
[----:B------:R-:W-:Y:S02]  /*18c60*/  FSEL R183, R79, -INF , !P1 ;  /* 0xff8000004fb77808 */ /* 0x000fe40004800000 */
[----:B------:R-:W-:Y:S02]  /*18c70*/  FMNMX.FTZ R4, R201, R4, !PT ;  /* 0x00000004c9047209 */ /* 0x000fe40007810000 */
[----:B------:R-:W-:Y:S02]  /*18c80*/  FSETP.NEU.FTZ.AND P1, PT, R71, -INF , PT ;  /* 0xff8000004700780b */ /* 0x000fe40003f3d000 */
[----:B------:R-:W-:Y:S02]  /*18c90*/  FMNMX.FTZ R4, R202, R4, !PT ;  /* 0x00000004ca047209 */ /* 0x000fe40007810000 */
[----:B------:R-:W-:Y:S02]  /*18ca0*/  FSEL R75, R75, RZ, P1 ;  /* 0x000000ff4b4b7208 */ /* 0x000fe40000800000 */
[----:B------:R-:W-:Y:S02]  /*18cb0*/  FMNMX.FTZ R4, R205, R4, !PT ;  /* 0x00000004cd047209 */ /* 0x000fe40007810000 */
[----:B--2---:R-:W-:Y:S01]  /*18cc0*/  FMNMX.FTZ R5, R169, R6, !PT ;  /* 0x00000006a9057209 */ /* 0x004fe20007810000 */
[--C-:B------:R-:W-:Y:S01]  /*18cd0*/  FFMA.FTZ R6, R31, c[0x0][0x2d0], -R74.reuse ;  /* 0x0000b4001f067a23 */ /* 0x100fe2000001084a */
[----:B------:R-:W-:Y:S01]  /*18ce0*/  FMNMX.FTZ R4, R207, R4, !PT ;  /* 0x00000004cf047209 */ /* 0x000fe20007810000 */
[--C-:B------:R-:W-:Y:S01]  /*18cf0*/  FFMA.FTZ R12, R42, c[0x0][0x2d0], -R75.reuse ;  /* 0x0000b4002a0c7a23 */ /* 0x100fe2000001084b */
[----:B------:R-:W-:Y:S01]  /*18d00*/  FMNMX.FTZ R5, R172, R5, !PT ;  /* 0x00000005ac057209 */ /* 0x000fe20007810000 */
[----:B------:R-:W-:Y:S01]  /*18d10*/  MUFU.EX2 R89, R6 ;  /* 0x0000000600597308 */ /* 0x000fe20000000800 */
[----:B------:R-:W-:Y:S02]  /*18d20*/  FMNMX.FTZ R4, R236, R4, !PT ;  /* 0x00000004ec047209 */ /* 0x000fe40007810000 */
[----:B------:R-:W-:Y:S02]  /*18d30*/  FMNMX.FTZ R5, R180, R5, !PT ;  /* 0x00000005b4057209 */ /* 0x000fe40007810000 */
[----:B------:R-:W-:Y:S02]  /*18d40*/  FMNMX.FTZ R4, R237, R4, !PT ;  /* 0x00000004ed047209 */ /* 0x000fe40007810000 */
[----:B------:R-:W-:Y:S02]  /*18d50*/  FMNMX.FTZ R5, R179, R5, !PT ;  /* 0x00000005b3057209 */ /* 0x000fe40007810000 */
[----:B------:R-:W-:Y:S01]  /*18d60*/  FMNMX.FTZ R4, R238, R4, !PT ;  /* 0x00000004ee047209 */ /* 0x000fe20007810000 */
[----:B------:R-:W-:Y:S01]  /*18d70*/  MUFU.EX2 R63, R12 ;  /* 0x0000000c003f7308 */ /* 0x000fe20000000800 */
[----:B-1----:R-:W-:Y:S01]  /*18d80*/  FMNMX.FTZ R3, R178, R5, !PT ;  /* 0x00000005b2037209 */ /* 0x002fe20007810000 */
[----:B------:R-:W-:Y:S01]  /*18d90*/  FFMA.FTZ R5, R36, c[0x0][0x2d0], -R74 ;  /* 0x0000b40024057a23 */ /* 0x000fe2000001084a */
[----:B------:R-:W-:Y:S02]  /*18da0*/  FMNMX.FTZ R4, R239, R4, !PT ;  /* 0x00000004ef047209 */ /* 0x000fe40007810000 */
[C---:B------:R-:W-:Y:S02]  /*18db0*/  ISETP.GT.AND P6, PT, R0.reuse, 0x50, !P6 ;  /* 0x000000500000780c */ /* 0x040fe400077c4270 */
[C---:B------:R-:W-:Y:S01]  /*18dc0*/  ISETP.GT.AND P5, PT, R0.reuse, 0x51, !P5 ;  /* 0x000000510000780c */ /* 0x040fe20006fa4270 */
[----:B------:R-:W1:Y:S01]  /*18dd0*/  SHFL.BFLY PT, R7, R4, 0x2, 0x1f ;  /* 0x0c401f0004077f89 */ /* 0x000e6200000e0000 */
[C---:B------:R-:W-:Y:S01]  /*18de0*/  ISETP.GT.AND P4, PT, R0.reuse, 0x58, !P4 ;  /* 0x000000580000780c */ /* 0x040fe20006784270 */
[----:B------:R2:W3:Y:S01]  /*18df0*/  MUFU.EX2 R87, R5 ;  /* 0x0000000500577308 */ /* 0x0004e20000000800 */
[----:B------:R-:W-:Y:S01]  /*18e00*/  ISETP.GT.AND P0, PT, R0, 0x59, !P0 ;  /* 0x000000590000780c */ /* 0x000fe20004704270 */
[--C-:B------:R-:W-:Y:S01]  /*18e10*/  FFMA.FTZ R0, R33, c[0x0][0x2d0], -R75.reuse ;  /* 0x0000b40021007a23 */ /* 0x100fe2000001084b */
[----:B------:R-:W-:Y:S02]  /*18e20*/  FMNMX.FTZ R3, R185, R3, !PT ;  /* 0x00000003b9037209 */ /* 0x000fe40007810000 */
[C---:B------:R-:W-:Y:S02]  /*18e30*/  ISETP.LT.OR P6, PT, R2.reuse, 0x51, P6 ;  /* 0x000000510200780c */ /* 0x040fe400037c1670 */
[----:B------:R-:W-:Y:S02]  /*18e40*/  ISETP.LT.OR P5, PT, R2, 0x52, P5 ;  /* 0x000000520200780c */ /* 0x000fe40002fa1670 */
[----:B------:R-:W-:Y:S01]  /*18e50*/  FSEL R194, R78, -INF , !P6 ;  /* 0xff8000004ec27808 */ /* 0x000fe20007000000 */
[----:B------:R4:W-:Y:S01]  /*18e60*/  MUFU.EX2 R60, R0 ;  /* 0x00000000003c7308 */ /* 0x0009e20000000800 */
[----:B------:R-:W-:Y:S02]  /*18e70*/  FMNMX.FTZ R3, R199, R3, !PT ;  /* 0x00000003c7037209 */ /* 0x000fe40007810000 */
[----:B------:R-:W-:Y:S02]  /*18e80*/  FSEL R195, R91, -INF , !P5 ;  /* 0xff8000005bc37808 */ /* 0x000fe40006800000 */
[----:B------:R-:W-:Y:S02]  /*18e90*/  FMNMX.FTZ R3, R200, R3, !PT ;  /* 0x00000003c8037209 */ /* 0x000fe40007810000 */
[----:B------:R-:W-:Y:S02]  /*18ea0*/  ISETP.LT.OR P0, PT, R2, 0x5a, P0 ;  /* 0x0000005a0200780c */ /* 0x000fe40000701670 */
[----:B------:R-:W-:Y:S01]  /*18eb0*/  FMNMX.FTZ R3, R192, R3, !PT ;  /* 0x00000003c0037209 */ /* 0x000fe20007810000 */
[----:B------:R-:W-:Y:S01]  /*18ec0*/  MUFU.EX2 R33, R16 ;  /* 0x0000001000217308 */ /* 0x000fe20000000800 */
[----:B------:R-:W-:Y:S02]  /*18ed0*/  FSEL R73, R57, -INF , !P0 ;  /* 0xff80000039497808 */ /* 0x000fe40004000000 */
[----:B-1----:R-:W-:Y:S01]  /*18ee0*/  FMNMX.FTZ R4, R4, R7, !PT ;  /* 0x0000000704047209 */ /* 0x002fe20007810000 */
[--C-:B--2---:R-:W-:Y:S01]  /*18ef0*/  FFMA.FTZ R5, R29, c[0x0][0x2d0], -R75.reuse ;  /* 0x0000b4001d057a23 */ /* 0x104fe2000001084b */
[----:B------:R-:W-:Y:S02]  /*18f00*/  FMNMX.FTZ R3, R183, R3, !PT ;  /* 0x00000003b7037209 */ /* 0x000fe40007810000 */
[----:B------:R-:W-:Y:S01]  /*18f10*/  ISETP.LT.OR P4, PT, R2, 0x59, P4 ;  /* 0x000000590200780c */ /* 0x000fe20002781670 */
[----:B------:R-:W1:Y:S01]  /*18f20*/  SHFL.BFLY PT, R70, R4, 0x1, 0x1f ;  /* 0x0c201f0004467f89 */ /* 0x000e6200000e0000 */
[----:B------:R-:W-:Y:S01]  /*18f30*/  FMNMX.FTZ R3, R194, R3, !PT ;  /* 0x00000003c2037209 */ /* 0x000fe20007810000 */
[----:B------:R-:W2:Y:S01]  /*18f40*/  MUFU.EX2 R86, R5 ;  /* 0x0000000500567308 */ /* 0x000ea20000000800 */
[--C-:B------:R-:W-:Y:S01]  /*18f50*/  FFMA.FTZ R2, R37, c[0x0][0x2d0], -R75.reuse ;  /* 0x0000b40025027a23 */ /* 0x100fe2000001084b */
[----:B---3--:R-:W-:Y:S02]  /*18f60*/  F2FP.PACK_AB R78, R87, R84 ;  /* 0x00000054574e723e */ /* 0x008fe400000000ff */
[----:B----4-:R-:W-:Y:S01]  /*18f70*/  FMNMX.FTZ R0, R195, R3, !PT ;  /* 0x00000003c3007209 */ /* 0x010fe20007810000 */
[--C-:B------:R-:W-:Y:S01]  /*18f80*/  FFMA.FTZ R3, R38, c[0x0][0x2d0], -R75.reuse ;  /* 0x0000b40026037a23 */ /* 0x100fe2000001084b */
[----:B------:R-:W-:Y:S04]  /*18f90*/  FSEL R197, R59, -INF , !P4 ;  /* 0xff8000003bc57808 */ /* 0x000fe80006000000 */
[----:B------:R3:W-:Y:S01]  /*18fa0*/  MUFU.EX2 R53, R3 ;  /* 0x0000000300357308 */ /* 0x0007e20000000800 */
[----:B------:R-:W-:Y:S04]  /*18fb0*/  FMNMX.FTZ R0, R197, R0, !PT ;  /* 0x00000000c5007209 */ /* 0x000fe80007810000 */
[----:B------:R-:W-:Y:S05]  /*18fc0*/  FMNMX.FTZ R0, R73, R0, !PT ;  /* 0x0000000049007209 */ /* 0x000fea0007810000 */
[----:B------:R4:W-:Y:S01]  /*18fd0*/  MUFU.EX2 R85, R2 ;  /* 0x0000000200557308 */ /* 0x0009e20000000800 */
[----:B-1----:R-:W-:Y:S02]  /*18fe0*/  FMNMX.FTZ R70, R4, R70, !PT ;  /* 0x0000004604467209 */ /* 0x002fe40007810000 */
[----:B--2---:R-:W-:Y:S02]  /*18ff0*/  F2FP.PACK_AB R77, R60, R86 ;  /* 0x000000563c4d723e */ /* 0x004fe400000000ff */
[C---:B------:R-:W-:Y:S01]  /*19000*/  FSETP.NEU.FTZ.AND P0, PT, R70.reuse, -INF , PT ;  /* 0xff8000004600780b */ /* 0x040fe20003f1d000 */
[----:B------:R-:W-:Y:S05]  /*19010*/  FMUL.FTZ R96, R70, c[0x0][0x2d0] ;  /* 0x0000b40046607a20 */ /* 0x000fea0000410000 */
[----:B------:R-:W-:Y:S05]  /*19020*/  FSEL R96, R96, RZ, P0 ;  /* 0x000000ff60607208 */ /* 0x000fea0000000000 */
[--C-:B---3--:R-:W-:Y:S02]  /*19030*/  FFMA.FTZ R3, R27, c[0x0][0x2d0], -R96.reuse ;  /* 0x0000b4001b037a23 */ /* 0x108fe40000010860 */
[--C-:B------:R-:W-:Y:S02]  /*19040*/  FFMA.FTZ R4, R35, c[0x0][0x2d0], -R96.reuse ;  /* 0x0000b40023047a23 */ /* 0x100fe40000010860 */
[----:B------:R1:W-:Y:S01]  /*19050*/  MUFU.EX2 R92, R3 ;  /* 0x00000003005c7308 */ /* 0x0003e20000000800 */
[--C-:B------:R-:W-:Y:S01]  /*19060*/  FFMA.FTZ R32, R45, c[0x0][0x2d0], -R96.reuse ;  /* 0x0000b4002d207a23 */ /* 0x100fe20000010860 */
[----:B----4-:R-:W2:Y:S08]  /*19070*/  SHFL.BFLY PT, R2, R0, 0x2, 0x1f ;  /* 0x0c401f0000027f89 */ /* 0x010eb000000e0000 */
[----:B------:R-:W-:Y:S01]  /*19080*/  MUFU.EX2 R54, R4 ;  /* 0x0000000400367308 */ /* 0x000fe20000000800 */
[--C-:B-1----:R-:W-:Y:S02]  /*19090*/  FFMA.FTZ R3, R28, c[0x0][0x2d0], -R96.reuse ;  /* 0x0000b4001c037a23 */ /* 0x102fe40000010860 */
[----:B------:R-:W-:Y:S07]  /*190a0*/  FFMA.FTZ R28, R47, c[0x0][0x2d0], -R75 ;  /* 0x0000b4002f1c7a23 */ /* 0x000fee000001084b */
[----:B------:R1:W3:Y:S02]  /*190b0*/  MUFU.EX2 R61, R3 ;  /* 0x00000003003d7308 */ /* 0x0002e40000000800 */
[----:B-1----:R-:W-:Y:S01]  /*190c0*/  FFMA.FTZ R3, R34, c[0x0][0x2d0], -R96 ;  /* 0x0000b40022037a23 */ /* 0x002fe20000010860 */
[----:B---3--:R-:W-:Y:S07]  /*190d0*/  F2FP.PACK_AB R64, R61, R92 ;  /* 0x0000005c3d40723e */ /* 0x008fee00000000ff */
[----:B------:R2:W-:Y:S02]  /*190e0*/  MUFU.EX2 R52, R3 ;  /* 0x0000000300347308 */ /* 0x0005e40000000800 */
[----:B--2---:R-:W-:Y:S01]  /*190f0*/  FMNMX.FTZ R3, R0, R2, !PT ;  /* 0x0000000200037209 */ /* 0x004fe20007810000 */
[----:B------:R-:W-:Y:S01]  /*19100*/  FFMA.FTZ R2, R39, c[0x0][0x2d0], -R74 ;  /* 0x0000b40027027a23 */ /* 0x000fe2000001084a */
[----:B------:R-:W-:Y:S01]  /*19110*/  FSEL R0, R72, RZ, P2 ;  /* 0x000000ff48007208 */ /* 0x000fe20001000000 */
[----:B------:R-:W-:Y:S05]  /*19120*/  LDSM.16.MT88.4 R36, [R212+0x100] ;  /* 0x00010000d424783b */ /* 0x000fea0000004200 */
[----:B------:R1:W-:Y:S01]  /*19130*/  MUFU.EX2 R80, R2 ;  /* 0x0000000200507308 */ /* 0x0003e20000000800 */
[----:B------:R-:W-:Y:S01]  /*19140*/  FADD.FTZ R0, -R0, R100 ;  /* 0x0000006400007221 */ /* 0x000fe20000010100 */
[----:B------:R-:W-:Y:S03]  /*19150*/  MOV R100, R55 ;  /* 0x0000003700647202 */ /* 0x000fe60000000f00 */
[----:B------:R-:W-:Y:S01]  /*19160*/  FMUL.FTZ R0, R0, c[0x0][0x2d0] ;  /* 0x0000b40000007a20 */ /* 0x000fe20000410000 */
[----:B------:R-:W-:Y:S01]  /*19170*/  F2FP.PACK_AB R76, R89, R100 ;  /* 0x00000064594c723e */ /* 0x000fe200000000ff */
[----:B------:R-:W2:Y:S03]  /*19180*/  SHFL.BFLY PT, R4, R3, 0x1, 0x1f ;  /* 0x0c201f0003047f89 */ /* 0x000ea600000e0000 */
        /* <DEDUP_REMOVED lines=14> */
[----:B------:R-:W-:Y:S02]  /*19270*/  IMAD.MOV.U32 R102, RZ, RZ, R54 ;  /* 0x000000ffff667224 */ /* 0x000fe400078e0036 */
[----:B------:R2:W3:Y:S01]  /*19280*/  MUFU.EX2 R2, R0 ;  /* 0x0000000000027308 */ /* 0x0004e20000000800 */
[----:B------:R-:W-:Y:S02]  /*19290*/  FFMA.FTZ R4, R24, c[0x0][0x2d0], -R97 ;  /* 0x0000b40018047a23 */ /* 0x000fe40000010861 */
[----:B------:R-:W-:Y:S02]  /*192a0*/  IMAD.MOV.U32 R116, RZ, RZ, R89 ;  /* 0x000000ffff747224 */ /* 0x000fe400078e0059 */
[----:B------:R-:W-:Y:S02]  /*192b0*/  FMUL.FTZ R17, R69, R117 ;  /* 0x0000007545117220 */ /* 0x000fe40000410000 */
[--C-:B------:R-:W-:Y:S02]  /*192c0*/  FFMA.FTZ R58, R58, c[0x0][0x2d0], -R97.reuse ;  /* 0x0000b4003a3a7a23 */ /* 0x100fe40000010861 */
[----:B------:R-:W-:Y:S01]  /*192d0*/  FFMA.FTZ R62, R62, c[0x0][0x2d0], -R97 ;  /* 0x0000b4003e3e7a23 */ /* 0x000fe20000010861 */
[----:B------:R4:W-:Y:S01]  /*192e0*/  MUFU.EX2 R59, R4 ;  /* 0x00000004003b7308 */ /* 0x0009e20000000800 */
[----:B------:R-:W-:Y:S02]  /*192f0*/  FFMA.FTZ R24, R44, c[0x0][0x2d0], -R75 ;  /* 0x0000b4002c187a23 */ /* 0x000fe4000001084b */
[C---:B-1----:R-:W-:Y:S02]  /*19300*/  FMUL.FTZ R7, R68.reuse, R107 ;  /* 0x0000006b44077220 */ /* 0x042fe40000410000 */
[C---:B------:R-:W-:Y:S02]  /*19310*/  FMUL.FTZ R34, R68.reuse, R134 ;  /* 0x0000008644227220 */ /* 0x040fe40000410000 */
[C---:B------:R-:W-:Y:S02]  /*19320*/  FMUL.FTZ R35, R68.reuse, R135 ;  /* 0x0000008744237220 */ /* 0x040fe40000410000 */
[C---:B------:R-:W-:Y:S01]  /*19330*/  FMUL.FTZ R18, R68.reuse, R118 ;  /* 0x0000007644127220 */ /* 0x040fe20000410000 */
[----:B------:R1:W5:Y:S01]  /*19340*/  MUFU.EX2 R30, R24 ;  /* 0x00000018001e7308 */ /* 0x0003620000000800 */
[----:B------:R-:W-:Y:S02]  /*19350*/  FMUL.FTZ R19, R68, R119 ;  /* 0x0000007744137220 */ /* 0x000fe40000410000 */
[----:B------:R-:W-:Y:S02]  /*19360*/  FFMA.FTZ R44, R50, c[0x0][0x2d0], -R96 ;  /* 0x0000b400322c7a23 */ /* 0x000fe40000010860 */
[----:B--2---:R-:W-:Y:S02]  /*19370*/  FFMA.FTZ R0, R8, c[0x0][0x2d0], -R97 ;  /* 0x0000b40008007a23 */ /* 0x004fe40000010861 */
[----:B------:R-:W-:Y:S02]  /*19380*/  IMAD.MOV.U32 R118, RZ, RZ, R60 ;  /* 0x000000ffff767224 */ /* 0x000fe400078e003c */
[----:B---3--:R-:W-:Y:S01]  /*19390*/  FMUL.FTZ R45, R2, R145 ;  /* 0x00000091022d7220 */ /* 0x008fe20000410000 */
[----:B------:R2:W3:Y:S01]  /*193a0*/  MUFU.EX2 R6, R0 ;  /* 0x0000000000067308 */ /* 0x0004e20000000800 */
[----:B------:R-:W-:Y:S02]  /*193b0*/  FFMA.FTZ R8, R40, c[0x0][0x2d0], -R75 ;  /* 0x0000b40028087a23 */ /* 0x000fe4000001084b */
[----:B------:R-:W-:Y:S02]  /*193c0*/  FMUL.FTZ R50, R68, R150 ;  /* 0x0000009644327220 */ /* 0x000fe40000410000 */
[----:B----4-:R-:W-:Y:S02]  /*193d0*/  FFMA.FTZ R4, R26, c[0x0][0x2d0], -R97 ;  /* 0x0000b4001a047a23 */ /* 0x010fe40000010861 */
[C---:B------:R-:W-:Y:S01]  /*193e0*/  FMUL.FTZ R9, R2.reuse, R109 ;  /* 0x0000006d02097220 */ /* 0x040fe20000410000 */
[----:B------:R-:W-:Y:S01]  /*193f0*/  MOV R109, R61 ;  /* 0x0000003d006d7202 */ /* 0x000fe20000000f00 */
[C---:B------:R-:W-:Y:S01]  /*19400*/  FMUL.FTZ R12, R2.reuse, R112 ;  /* 0x00000070020c7220 */ /* 0x040fe20000410000 */
[----:B------:R-:W4:Y:S01]  /*19410*/  MUFU.EX2 R57, R4 ;  /* 0x0000000400397308 */ /* 0x000f220000000800 */
[----:B------:R-:W-:Y:S01]  /*19420*/  MOV R112, R92 ;  /* 0x0000005c00707202 */ /* 0x000fe20000000f00 */
[----:B------:R-:W-:Y:S02]  /*19430*/  FFMA.FTZ R92, R95, c[0x0][0x2d0], -R75 ;  /* 0x0000b4005f5c7a23 */ /* 0x000fe4000001084b */
[C---:B------:R-:W-:Y:S02]  /*19440*/  FMUL.FTZ R13, R2.reuse, R113 ;  /* 0x00000071020d7220 */ /* 0x040fe40000410000 */
[C---:B-1----:R-:W-:Y:S02]  /*19450*/  FMUL.FTZ R24, R2.reuse, R124 ;  /* 0x0000007c02187220 */ /* 0x042fe40000410000 */
[----:B------:R-:W-:Y:S02]  /*19460*/  FMUL.FTZ R29, R2, R129 ;  /* 0x00000081021d7220 */ /* 0x000fe40000410000 */
[----:B------:R1:W1:Y:S01]  /*19470*/  MUFU.EX2 R31, R8 ;  /* 0x00000008001f7308 */ /* 0x0002620000000800 */
[----:B-----5:R-:W-:Y:S02]  /*19480*/  IMAD.MOV.U32 R129, RZ, RZ, R30 ;  /* 0x000000ffff817224 */ /* 0x020fe400078e001e */
[----:B------:R-:W-:Y:S02]  /*19490*/  FFMA.FTZ R40, R49, c[0x0][0x2d0], -R96 ;  /* 0x0000b40031287a23 */ /* 0x000fe40000010860 */
[----:B--2---:R-:W-:Y:S02]  /*194a0*/  FFMA.FTZ R0, R25, c[0x0][0x2d0], -R97 ;  /* 0x0000b40019007a23 */ /* 0x004fe40000010861 */
[----:B------:R-:W-:Y:S02]  /*194b0*/  FMUL.FTZ R49, R69, R149 ;  /* 0x0000009545317220 */ /* 0x000fe40000410000 */
[----:B---3--:R-:W-:Y:S01]  /*194c0*/  IMAD.MOV.U32 R105, RZ, RZ, R6 ;  /* 0x000000ffff697224 */ /* 0x008fe200078e0006 */
[----:B------:R2:W3:Y:S01]  /*194d0*/  MUFU.EX2 R101, R0 ;  /* 0x0000000000657308 */ /* 0x0004e20000000800 */
[----:B------:R-:W-:Y:S01]  /*194e0*/  FMUL.FTZ R6, R68, R106 ;  /* 0x0000006a44067220 */ /* 0x000fe20000410000 */
[----:B------:R-:W-:Y:S01]  /*194f0*/  MOV R106, R52 ;  /* 0x00000034006a7202 */ /* 0x000fe20000000f00 */
[----:B------:R-:W-:Y:S01]  /*19500*/  FMUL.FTZ R25, R2, R125 ;  /* 0x0000007d02197220 */ /* 0x000fe20000410000 */
[----:B----4-:R-:W-:Y:S01]  /*19510*/  F2FP.PACK_AB R67, R57, R59 ;  /* 0x0000003b3943723e */ /* 0x010fe200000000ff */
[----:B------:R-:W-:Y:S01]  /*19520*/  FFMA.FTZ R4, R41, c[0x0][0x2d0], -R74 ;  /* 0x0000b40029047a23 */ /* 0x000fe2000001084a */
[----:B------:R-:W-:Y:S01]  /*19530*/  F2FP.PACK_AB R66, R102, R106 ;  /* 0x0000006a6642723e */ /* 0x000fe200000000ff */
[C---:B------:R-:W-:Y:S01]  /*19540*/  FMUL.FTZ R41, R2.reuse, R141 ;  /* 0x0000008d02297220 */ /* 0x040fe20000410000 */
[----:B------:R-:W-:Y:S01]  /*19550*/  MOV R117, R57 ;  /* 0x0000003900757202 */ /* 0x000fe20000000f00 */
[C---:B------:R-:W-:Y:S01]  /*19560*/  FMUL.FTZ R57, R2.reuse, R157 ;  /* 0x0000009d02397220 */ /* 0x040fe20000410000 */
[----:B------:R4:W-:Y:S01]  /*19570*/  MUFU.EX2 R91, R4 ;  /* 0x00000004005b7308 */ /* 0x0009e20000000800 */
[----:B------:R-:W-:Y:S02]  /*19580*/  IMAD.MOV.U32 R113, RZ, RZ, R59 ;  /* 0x000000ffff717224 */ /* 0x000fe400078e003b */
[C---:B------:R-:W-:Y:S02]  /*19590*/  FMUL.FTZ R60, R2.reuse, R160 ;  /* 0x000000a0023c7220 */ /* 0x040fe40000410000 */
[C---:B-1----:R-:W-:Y:S02]  /*195a0*/  FMUL.FTZ R8, R2.reuse, R108 ;  /* 0x0000006c02087220 */ /* 0x042fe40000410000 */
[----:B------:R-:W-:Y:S02]  /*195b0*/  IMAD.MOV.U32 R125, RZ, RZ, R31 ;  /* 0x000000ffff7d7224 */ /* 0x000fe400078e001f */
[----:B------:R-:W-:Y:S01]  /*195c0*/  IMAD.MOV.U32 R108, RZ, RZ, R84 ;  /* 0x000000ffff6c7224 */ /* 0x000fe200078e0054 */
[----:B------:R1:W-:Y:S01]  /*195d0*/  MUFU.EX2 R124, R32 ;  /* 0x00000020007c7308 */ /* 0x0003e20000000800 */
[----:B------:R-:W-:Y:S01]  /*195e0*/  FMUL.FTZ R61, R2, R161 ;  /* 0x000000a1023d7220 */ /* 0x000fe20000410000 */
[----:B--2---:R-:W-:Y:S02]  /*195f0*/  FSEL R0, R3, RZ, P0 ;  /* 0x000000ff03007208 */ /* 0x004fe40000000000 */
[----:B---3--:R-:W-:Y:S02]  /*19600*/  F2FP.PACK_AB R65, R101, R105 ;  /* 0x000000696541723e */ /* 0x008fe400000000ff */
[----:B------:R-:W-:Y:S01]  /*19610*/  ISETP.GT.AND P0, PT, R225, UR4, PT ;  /* 0x00000004e1007c0c */ /* 0x000fe2000bf04270 */
[----:B------:R-:W-:Y:S01]  /*19620*/  FADD.FTZ R0, -R0, R103 ;  /* 0x0000006700007221 */ /* 0x000fe20000010100 */
[----:B------:R-:W-:Y:S02]  /*19630*/  MOV R103, R53 ;  /* 0x0000003500677202 */ /* 0x000fe40000000f00 */
[----:B------:R2:W-:Y:S01]  /*19640*/  MUFU.EX2 R107, R44 ;  /* 0x0000002c006b7308 */ /* 0x0005e20000000800 */
[----:B------:R-:W3:Y:S01]  /*19650*/  LDSM.16.MT88.4 R52, [R210+0x100] ;  /* 0x00010000d234783b */ /* 0x000ee20000004200 */
[----:B------:R-:W-:Y:S01]  /*19660*/  FMUL.FTZ R0, R0, c[0x0][0x2d0] ;  /* 0x0000b40000007a20 */ /* 0x000fe20000410000 */
[----:B------:R-:W-:Y:S01]  /*19670*/  F2FP.PACK_AB R79, R103, R85 ;  /* 0x00000055674f723e */ /* 0x000fe200000000ff */
[C---:B----4-:R-:W-:Y:S06]  /*19680*/  FMUL.FTZ R4, R69.reuse, R104 ;  /* 0x0000006845047220 */ /* 0x050fec0000410000 */
[----:B------:R-:W4:Y:S01]  /*19690*/  MUFU.EX2 R0, R0 ;  /* 0x0000000000007308 */ /* 0x000f220000000800 */
[-C--:B------:R-:W-:Y:S01]  /*196a0*/  HMMA.16816.F32 R4, R76, R20.reuse, R4 ;  /* 0x000000144c04723c */ /* 0x080fe20000001804 */
[C---:B-1----:R-:W-:Y:S08]  /*196b0*/  FMUL.FTZ R32, R69.reuse, R132 ;  /* 0x0000008445207220 */ /* 0x042ff00000410000 */
[----:B------:R-:W1:Y:S03]  /*196c0*/  MUFU.EX2 R104, R28 ;  /* 0x0000001c00687308 */ /* 0x000e660000000800 */
[----:B--2---:R-:W-:Y:S02]  /*196d0*/  FMUL.FTZ R44, R2, R144 ;  /* 0x00000090022c7220 */ /* 0x004fe40000410000 */
[C---:B----4-:R-:W-:Y:S02]  /*196e0*/  FMUL.FTZ R11, R0.reuse, R111 ;  /* 0x0000006f000b7220 */ /* 0x050fe40000410000 */
[C---:B------:R-:W-:Y:S02]  /*196f0*/  FMUL.FTZ R10, R0.reuse, R110 ;  /* 0x0000006e000a7220 */ /* 0x040fe40000410000 */
[----:B------:R-:W-:Y:S02]  /*19700*/  IMAD.MOV.U32 R111, RZ, RZ, R86 ;  /* 0x000000ffff6f7224 */ /* 0x000fe400078e0056 */
[C---:B------:R-:W-:Y:S01]  /*19710*/  FMUL.FTZ R14, R0.reuse, R114 ;  /* 0x00000072000e7220 */ /* 0x040fe20000410000 */
[----:B------:R-:W-:Y:S01]  /*19720*/  MOV R114, R91 ;  /* 0x0000005b00727202 */ /* 0x000fe20000000f00 */
[C---:B------:R-:W-:Y:S01]  /*19730*/  FMUL.FTZ R26, R0.reuse, R126 ;  /* 0x0000007e001a7220 */ /* 0x040fe20000410000 */
[C---:B------:R-:W-:Y:S01]  /*19740*/  HMMA.16816.F32 R8, R64.reuse, R20, R8 ;  /* 0x000000144008723c */ /* 0x040fe20000001808 */
[C---:B------:R-:W-:Y:S01]  /*19750*/  FMUL.FTZ R15, R0.reuse, R115 ;  /* 0x00000073000f7220 */ /* 0x040fe20000410000 */
[----:B------:R-:W-:Y:S01]  /*19760*/  MOV R126, R80 ;  /* 0x00000050007e7202 */ /* 0x000fe20000000f00 */
[C---:B------:R-:W-:Y:S01]  /*19770*/  FMUL.FTZ R31, R0.reuse, R131 ;  /* 0x00000083001f7220 */ /* 0x040fe20000410000 */
[----:B------:R-:W2:Y:S01]  /*19780*/  LDSM.16.MT88.4 R80, [R211+0x100] ;  /* 0x00010000d350783b */ /* 0x000ea20000004200 */
[----:B-1----:R-:W-:Y:S01]  /*19790*/  MOV R149, R104 ;  /* 0x0000006800957202 */ /* 0x002fe20000000f00 */
[----:B------:R-:W-:Y:S01]  /*197a0*/  FMUL.FTZ R27, R0, R127 ;  /* 0x0000007f001b7220 */ /* 0x000fe20000410000 */
[----:B------:R-:W-:Y:S01]  /*197b0*/  MOV R104, R87 ;  /* 0x0000005700687202 */ /* 0x000fe20000000f00 */
[-C--:B------:R-:W-:Y:S01]  /*197c0*/  HMMA.16816.F32 R12, R64, R22.reuse, R12 ;  /* 0x00000016400c723c */ /* 0x080fe2000000180c */
[----:B------:R-:W-:Y:S03]  /*197d0*/  FFMA.FTZ R20, R46, c[0x0][0x2d0], -R74 ;  /* 0x0000b4002e147a23 */ /* 0x000fe6000001084a */
[----:B------:R-:W-:Y:S01]  /*197e0*/  MOV R131, R117 ;  /* 0x0000007500837202 */ /* 0x000fe20000000f00 */
[----:B------:R1:W4:Y:S01]  /*197f0*/  MUFU.EX2 R93, R20 ;  /* 0x00000014005d7308 */ /* 0x0003220000000800 */
[C---:B------:R-:W-:Y:S02]  /*19800*/  FMUL.FTZ R21, R69.reuse, R121 ;  /* 0x0000007945157220 */ /* 0x040fe40000410000 */
[C---:B------:R-:W-:Y:S01]  /*19810*/  HMMA.16816.F32 R16, R76.reuse, R22, R16 ;  /* 0x000000164c10723c */ /* 0x040fe20000001810 */
[----:B------:R-:W-:Y:S03]  /*19820*/  FMUL.FTZ R28, R2, R128 ;  /* 0x00000080021c7220 */ /* 0x000fe60000410000 */
[----:B------:R-:W-:Y:S01]  /*19830*/  FMUL.FTZ R30, R0, R130 ;  /* 0x00000082001e7220 */ /* 0x000fe20000410000 */
[----:B------:R-:W-:Y:S01]  /*19840*/  MOV R130, R33 ;  /* 0x0000002100827202 */ /* 0x000fe20000000f00 */
[C---:B------:R-:W-:Y:S01]  /*19850*/  FMUL.FTZ R33, R69.reuse, R133 ;  /* 0x0000008545217220 */ /* 0x040fe20000410000 */
[----:B------:R5:W-:Y:S01]  /*19860*/  MUFU.EX2 R121, R62 ;  /* 0x0000003e00797308 */ /* 0x000be20000000800 */
[C---:B------:R-:W-:Y:S01]  /*19870*/  FMUL.FTZ R22, R68.reuse, R122 ;  /* 0x0000007a44167220 */ /* 0x040fe20000410000 */
[----:B------:R-:W-:Y:S03]  /*19880*/  LDSM.16.MT88.4 R132, [R212+0x2900] ;  /* 0x00290000d484783b */ /* 0x000fe60000004200 */
[----:B------:R-:W-:Y:S02]  /*19890*/  FMUL.FTZ R23, R68, R123 ;  /* 0x0000007b44177220 */ /* 0x000fe40000410000 */
[C---:B------:R-:W-:Y:S02]  /*198a0*/  FMUL.FTZ R42, R0.reuse, R142 ;  /* 0x0000008e002a7220 */ /* 0x040fe40000410000 */
[C---:B------:R-:W-:Y:S01]  /*198b0*/  FMUL.FTZ R43, R0.reuse, R143 ;  /* 0x0000008f002b7220 */ /* 0x040fe20000410000 */
[----:B------:R2:W-:Y:S01]  /*198c0*/  MUFU.EX2 R122, R40 ;  /* 0x00000028007a7308 */ /* 0x0005e20000000800 */
[C---:B------:R-:W-:Y:S02]  /*198d0*/  FMUL.FTZ R46, R0.reuse, R146 ;  /* 0x00000092002e7220 */ /* 0x040fe40000410000 */
[C---:B------:R-:W-:Y:S02]  /*198e0*/  FMUL.FTZ R47, R0.reuse, R147 ;  /* 0x00000093002f7220 */ /* 0x040fe40000410000 */
[C---:B-1----:R-:W-:Y:S02]  /*198f0*/  FMUL.FTZ R20, R69.reuse, R120 ;  /* 0x0000007845147220 */ /* 0x042fe40000410000 */
[----:B----4-:R-:W-:Y:S02]  /*19900*/  IMAD.MOV.U32 R150, RZ, RZ, R93 ;  /* 0x000000ffff967224 */ /* 0x010fe400078e005d */
[C---:B------:R-:W-:Y:S01]  /*19910*/  FMUL.FTZ R59, R0.reuse, R159 ;  /* 0x0000009f003b7220 */ /* 0x040fe20000410000 */
[----:B------:R1:W-:Y:S01]  /*19920*/  MUFU.EX2 R120, R58 ;  /* 0x0000003a00787308 */ /* 0x0003e20000000800 */
[----:B------:R-:W-:Y:S01]  /*19930*/  IMAD.MOV.U32 R115, RZ, RZ, R63 ;  /* 0x000000ffff737224 */ /* 0x000fe200078e003f */
[-C--:B------:R-:W-:Y:S01]  /*19940*/  HMMA.16816.F32 R20, R76, R36.reuse, R20 ;  /* 0x000000244c14723c */ /* 0x080fe20000001814 */
[C---:B------:R-:W-:Y:S02]  /*19950*/  FMUL.FTZ R63, R0.reuse, R163 ;  /* 0x000000a3003f7220 */ /* 0x040fe40000410000 */
[----:B-----5:R-:W-:Y:S05]  /*19960*/  FMUL.FTZ R62, R0, R162 ;  /* 0x000000a2003e7220 */ /* 0x020fea0000410000 */
[C---:B------:R-:W-:Y:S01]  /*19970*/  HMMA.16816.F32 R24, R64.reuse, R36, R24 ;  /* 0x000000244018723c */ /* 0x040fe20000001818 */
[----:B--2---:R-:W-:Y:S06]  /*19980*/  FMUL.FTZ R40, R2, R140 ;  /* 0x0000008c02287220 */ /* 0x004fec0000410000 */
[----:B------:R-:W-:Y:S01]  /*19990*/  FFMA.FTZ R36, R48, c[0x0][0x2d0], -R96 ;  /* 0x0000b40030247a23 */ /* 0x000fe20000010860 */
[-C--:B------:R-:W-:Y:S01]  /*199a0*/  HMMA.16816.F32 R28, R64, R38.reuse, R28 ;  /* 0x00000026401c723c */ /* 0x080fe2000000181c */
[----:B------:R-:W-:Y:S02]  /*199b0*/  FMUL.FTZ R37, R69, R137 ;  /* 0x0000008945257220 */ /* 0x000fe40000410000 */
[----:B------:R2:W-:Y:S01]  /*199c0*/  MUFU.EX2 R128, R36 ;  /* 0x0000002400807308 */ /* 0x0005e20000000800 */
[--C-:B------:R-:W-:Y:S02]  /*199d0*/  FFMA.FTZ R48, R51, c[0x0][0x2d0], -R74.reuse ;  /* 0x0000b40033307a23 */ /* 0x100fe4000001084a */
[----:B------:R-:W-:Y:S02]  /*199e0*/  FMUL.FTZ R51, R68, R151 ;  /* 0x0000009744337220 */ /* 0x000fe40000410000 */
[C---:B------:R-:W-:Y:S01]  /*199f0*/  HMMA.16816.F32 R32, R76.reuse, R38, R32 ;  /* 0x000000264c20723c */ /* 0x040fe20000001820 */
[----:B-1----:R-:W-:Y:S04]  /*19a00*/  FMUL.FTZ R58, R0, R158 ;  /* 0x0000009e003a7220 */ /* 0x002fe80000410000 */
[----:B------:R1:W-:Y:S02]  /*19a10*/  MUFU.EX2 R119, R48 ;  /* 0x0000003000777308 */ /* 0x0003e40000000800 */
[C---:B------:R-:W-:Y:S02]  /*19a20*/  FMUL.FTZ R38, R68.reuse, R138 ;  /* 0x0000008a44267220 */ /* 0x040fe40000410000 */
[----:B------:R-:W-:Y:S06]  /*19a30*/  FMUL.FTZ R39, R68, R139 ;  /* 0x0000008b44277220 */ /* 0x000fec0000410000 */
[----:B------:R-:W-:Y:S01]  /*19a40*/  MUFU.EX2 R138, R92 ;  /* 0x0000005c008a7308 */ /* 0x000fe20000000800 */
[C---:B--2---:R-:W-:Y:S07]  /*19a50*/  FMUL.FTZ R36, R69.reuse, R136 ;  /* 0x0000008845247220 */ /* 0x044fee0000410000 */
[-C--:B---3--:R-:W-:Y:S01]  /*19a60*/  HMMA.16816.F32 R36, R76, R52.reuse, R36 ;  /* 0x000000344c24723c */ /* 0x088fe20000001824 */
[C---:B-1----:R-:W-:Y:S02]  /*19a70*/  FMUL.FTZ R48, R69.reuse, R148 ;  /* 0x0000009445307220 */ /* 0x042fe40000410000 */
[----:B------:R-:W-:Y:S01]  /*19a80*/  IMAD.MOV.U32 R148, RZ, RZ, R107 ;  /* 0x000000ffff947224 */ /* 0x000fe200078e006b */
[----:B------:R-:W-:Y:S04]  /*19a90*/  MOV R107, R85 ;  /* 0x00000055006b7202 */ /* 0x000fe80000000f00 */
[C---:B------:R-:W-:Y:S01]  /*19aa0*/  HMMA.16816.F32 R40, R64.reuse, R52, R40 ;  /* 0x000000344028723c */ /* 0x040fe20000001828 */
[----:B------:R-:W1:Y:S03]  /*19ab0*/  LDSM.16.MT88.4 R84, [R209+0x900] ;  /* 0x00090000d154783b */ /* 0x000e660000004200 */
[----:B------:R-:W-:Y:S03]  /*19ac0*/  IMAD.MOV.U32 R123, RZ, RZ, R107 ;  /* 0x000000ffff7b7224 */ /* 0x000fe600078e006b */
[--C-:B------:R-:W-:Y:S01]  /*19ad0*/  FFMA.FTZ R52, R56, c[0x0][0x2d0], -R97.reuse ;  /* 0x0000b40038347a23 */ /* 0x100fe20000010861 */
[-C--:B------:R-:W-:Y:S01]  /*19ae0*/  HMMA.16816.F32 R44, R64, R54.reuse, R44 ;  /* 0x00000036402c723c */ /* 0x080fe2000000182c */
[----:B------:R-:W-:Y:S02]  /*19af0*/  FMUL.FTZ R56, R2, R156 ;  /* 0x0000009c02387220 */ /* 0x000fe40000410000 */
[----:B------:R2:W3:Y:S01]  /*19b00*/  MUFU.EX2 R151, R52 ;  /* 0x0000003400977308 */ /* 0x0004e20000000800 */
[C---:B------:R-:W-:Y:S04]  /*19b10*/  FMUL.FTZ R53, R69.reuse, R153 ;  /* 0x0000009945357220 */ /* 0x040fe80000410000 */
[C---:B------:R-:W-:Y:S07]  /*19b20*/  HMMA.16816.F32 R48, R76.reuse, R54, R48 ;  /* 0x000000364c30723c */ /* 0x040fee0000001830 */
[C---:B------:R-:W-:Y:S02]  /*19b30*/  FMUL.FTZ R54, R68.reuse, R154 ;  /* 0x0000009a44367220 */ /* 0x040fe40000410000 */
[----:B------:R-:W-:Y:S03]  /*19b40*/  FMUL.FTZ R55, R68, R155 ;  /* 0x0000009b44377220 */ /* 0x000fe60000410000 */
[C---:B--2---:R-:W-:Y:S07]  /*19b50*/  FMUL.FTZ R52, R69.reuse, R152 ;  /* 0x0000009845347220 */ /* 0x044fee0000410000 */
[-C--:B------:R-:W-:Y:S08]  /*19b60*/  HMMA.16816.F32 R52, R76, R80.reuse, R52 ;  /* 0x000000504c34723c */ /* 0x080ff00000001834 */
[C---:B------:R-:W-:Y:S07]  /*19b70*/  HMMA.16816.F32 R56, R64.reuse, R80, R56 ;  /* 0x000000504038723c */ /* 0x040fee0000001838 */
[----:B------:R-:W-:Y:S01]  /*19b80*/  FFMA.FTZ R80, R88, c[0x0][0x2d0], -R97 ;  /* 0x0000b40058507a23 */ /* 0x000fe20000010861 */
[-C--:B------:R-:W-:Y:S01]  /*19b90*/  HMMA.16816.F32 R60, R64, R82.reuse, R60 ;  /* 0x00000052403c723c */ /* 0x080fe2000000183c */
[----:B---3--:R-:W-:Y:S02]  /*19ba0*/  F2FP.PACK_AB R81, R120, R151 ;  /* 0x000000977851723e */ /* 0x008fe400000000ff */
[----:B------:R2:W3:Y:S04]  /*19bb0*/  MUFU.EX2 R110, R80 ;  /* 0x00000050006e7308 */ /* 0x0004e80000000800 */
[C---:B------:R-:W-:Y:S02]  /*19bc0*/  FMUL.FTZ R64, R69.reuse, R164 ;  /* 0x000000a445407220 */ /* 0x040fe40000410000 */
[----:B------:R-:W-:Y:S03]  /*19bd0*/  FMUL.FTZ R65, R69, R165 ;  /* 0x000000a545417220 */ /* 0x000fe60000410000 */
[C---:B------:R-:W-:Y:S02]  /*19be0*/  FMUL.FTZ R66, R68.reuse, R166 ;  /* 0x000000a644427220 */ /* 0x040fe40000410000 */
[----:B------:R-:W-:Y:S07]  /*19bf0*/  FMUL.FTZ R67, R68, R167 ;  /* 0x000000a744437220 */ /* 0x000fee0000410000 */
[----:B------:R-:W-:Y:S01]  /*19c00*/  HMMA.16816.F32 R64, R76, R82, R64 ;  /* 0x000000524c40723c */ /* 0x000fe20000001840 */
[--C-:B--2---:R-:W-:Y:S06]  /*19c10*/  FFMA.FTZ R80, R90, c[0x0][0x2d0], -R74.reuse ;  /* 0x0000b4005a507a23 */ /* 0x104fec000001084a */
[----:B------:R-:W-:Y:S01]  /*19c20*/  F2FP.PACK_AB R76, R114, R126 ;  /* 0x0000007e724c723e */ /* 0x000fe200000000ff */
[----:B------:R-:W2:Y:S01]  /*19c30*/  LDSM.16.MT88.4 R88, [R212+0x900] ;  /* 0x00090000d458783b */ /* 0x000ea20000004200 */
[----:B------:R-:W-:Y:S01]  /*19c40*/  F2FP.PACK_AB R78, R150, R130 ;  /* 0x00000082964e723e */ /* 0x000fe200000000ff */
[----:B------:R4:W-:Y:S02]  /*19c50*/  MUFU.EX2 R248, R80 ;  /* 0x0000005000f87308 */ /* 0x0009e40000000800 */
[----:B------:R-:W-:Y:S02]  /*19c60*/  F2FP.PACK_AB R79, R149, R129 ;  /* 0x00000081954f723e */ /* 0x000fe400000000ff */
[----:B------:R-:W-:Y:S02]  /*19c70*/  F2FP.PACK_AB R77, R115, R125 ;  /* 0x0000007d734d723e */ /* 0x000fe400000000ff */
[----:B------:R-:W-:Y:S02]  /*19c80*/  F2FP.PACK_AB R82, R148, R122 ;  /* 0x0000007a9452723e */ /* 0x000fe400000000ff */
[----:B---3--:R-:W-:Y:S03]  /*19c90*/  F2FP.PACK_AB R83, R110, R121 ;  /* 0x000000796e53723e */ /* 0x008fe600000000ff */
[-C--:B-1----:R-:W-:Y:S01]  /*19ca0*/  HMMA.16816.F32 R4, R76, R84.reuse, R4 ;  /* 0x000000544c04723c */ /* 0x082fe20000001804 */
[--C-:B----4-:R-:W-:Y:S02]  /*19cb0*/  FFMA.FTZ R80, R94, c[0x0][0x2d0], -R75.reuse ;  /* 0x0000b4005e507a23 */ /* 0x110fe4000001084b */
[----:B------:R-:W1:Y:S02]  /*19cc0*/  LDSM.16.MT88.4 R92, [R210+0x900] ;  /* 0x00090000d25c783b */ /* 0x000e640000004200 */
[----:B------:R3:W-:Y:S02]  /*19cd0*/  MUFU.EX2 R139, R80 ;  /* 0x00000050008b7308 */ /* 0x0007e40000000800 */
[----:B---3--:R-:W-:Y:S07]  /*19ce0*/  F2FP.PACK_AB R80, R128, R124 ;  /* 0x0000007c8050723e */ /* 0x008fee00000000ff */
[C---:B------:R-:W-:Y:S07]  /*19cf0*/  HMMA.16816.F32 R8, R80.reuse, R84, R8 ;  /* 0x000000545008723c */ /* 0x040fee0000001808 */
[--C-:B------:R-:W-:Y:S01]  /*19d00*/  FFMA.FTZ R84, R176, c[0x0][0x2d0], -R74.reuse ;  /* 0x0000b400b0547a23 */ /* 0x100fe2000001084a */
[-C--:B------:R-:W-:Y:S03]  /*19d10*/  HMMA.16816.F32 R12, R80, R86.reuse, R12 ;  /* 0x00000056500c723c */ /* 0x080fe6000000180c */
[----:B------:R3:W-:Y:S05]  /*19d20*/  MUFU.EX2 R247, R84 ;  /* 0x0000005400f77308 */ /* 0x0007ea0000000800 */
[C---:B------:R-:W-:Y:S08]  /*19d30*/  HMMA.16816.F32 R16, R76.reuse, R86, R16 ;  /* 0x000000564c10723c */ /* 0x040ff00000001810 */
[-C--:B--2---:R-:W-:Y:S08]  /*19d40*/  HMMA.16816.F32 R20, R76, R88.reuse, R20 ;  /* 0x000000584c14723c */ /* 0x084ff00000001814 */
[C---:B------:R-:W-:Y:S01]  /*19d50*/  HMMA.16816.F32 R24, R80.reuse, R88, R24 ;  /* 0x000000585018723c */ /* 0x040fe20000001818 */
[----:B---3--:R-:W-:Y:S06]  /*19d60*/  FFMA.FTZ R84, R177, c[0x0][0x2d0], -R74 ;  /* 0x0000b400b1547a23 */ /* 0x008fec000001084a */
[--C-:B------:R-:W-:Y:S01]  /*19d70*/  FFMA.FTZ R88, R170, c[0x0][0x2d0], -R96.reuse ;  /* 0x0000b400aa587a23 */ /* 0x100fe20000010860 */
[-C--:B------:R-:W-:Y:S01]  /*19d80*/  HMMA.16816.F32 R28, R80, R90.reuse, R28 ;  /* 0x0000005a501c723c */ /* 0x080fe2000000181c */
[----:B------:R2:W-:Y:S07]  /*19d90*/  MUFU.EX2 R246, R84 ;  /* 0x0000005400f67308 */ /* 0x0005ee0000000800 */
[C---:B------:R-:W-:Y:S03]  /*19da0*/  HMMA.16816.F32 R32, R76.reuse, R90, R32 ;  /* 0x0000005a4c20723c */ /* 0x040fe60000001820 */
[----:B------:R3:W-:Y:S05]  /*19db0*/  MUFU.EX2 R136, R88 ;  /* 0x0000005800887308 */ /* 0x0007ea0000000800 */
[-C--:B-1----:R-:W-:Y:S08]  /*19dc0*/  HMMA.16816.F32 R36, R76, R92.reuse, R36 ;  /* 0x0000005c4c24723c */ /* 0x082ff00000001824 */
[C---:B------:R-:W-:Y:S01]  /*19dd0*/  HMMA.16816.F32 R40, R80.reuse, R92, R40 ;  /* 0x0000005c5028723c */ /* 0x040fe20000001828 */
[----:B--2---:R-:W-:Y:S04]  /*19de0*/  FFMA.FTZ R84, R171, c[0x0][0x2d0], -R75 ;  /* 0x0000b400ab547a23 */ /* 0x004fe8000001084b */
        /* <DEDUP_REMOVED lines=52> */
[----:B------:R-:W-:Y:S04]  /*1a130*/  IMAD.MOV.U32 R198, RZ, RZ, R110 ;  /* 0x000000ffffc67224 */ /* 0x000fe800078e006e */
[-C--:B------:R-:W-:Y:S01]  /*1a140*/  HMMA.16816.F32 R28, R80, R86.reuse, R28 ;  /* 0x00000056501c723c */ /* 0x080fe2000000181c */
[--C-:B------:R-:W-:Y:S01]  /*1a150*/  FFMA.FTZ R84, R184, c[0x0][0x2d0], -R96.reuse ;  /* 0x0000b400b8547a23 */ /* 0x100fe20000010860 */
[----:B------:R1:W-:Y:S06]  /*1a160*/  MUFU.EX2 R196, R88 ;  /* 0x0000005800c47308 */ /* 0x0003ec0000000800 */
[C---:B------:R-:W-:Y:S04]  /*1a170*/  HMMA.16816.F32 R32, R76.reuse, R86, R32 ;  /* 0x000000564c20723c */ /* 0x040fe80000001820 */
[----:B------:R2:W-:Y:S04]  /*1a180*/  MUFU.EX2 R144, R84 ;  /* 0x0000005400907308 */ /* 0x0005e80000000800 */
[-C--:B------:R-:W-:Y:S08]  /*1a190*/  HMMA.16816.F32 R36, R76, R92.reuse, R36 ;  /* 0x0000005c4c24723c */ /* 0x080ff00000001824 */
[C---:B------:R-:W-:Y:S01]  /*1a1a0*/  HMMA.16816.F32 R40, R80.reuse, R92, R40 ;  /* 0x0000005c5028723c */ /* 0x040fe20000001828 */
[----:B-1----:R-:W-:Y:S06]  /*1a1b0*/  FFMA.FTZ R88, R190, c[0x0][0x2d0], -R75 ;  /* 0x0000b400be587a23 */ /* 0x002fec000001084b */
[----:B------:R-:W-:Y:S01]  /*1a1c0*/  FFMA.FTZ R92, R179, c[0x0][0x2d0], -R97 ;  /* 0x0000b400b35c7a23 */ /* 0x000fe20000010861 */
[-C--:B------:R-:W-:Y:S01]  /*1a1d0*/  HMMA.16816.F32 R44, R80, R94.reuse, R44 ;  /* 0x0000005e502c723c */ /* 0x080fe2000000182c */
[----:B------:R1:W-:Y:S03]  /*1a1e0*/  MUFU.EX2 R190, R88 ;  /* 0x0000005800be7308 */ /* 0x0003e60000000800 */
[--C-:B--2---:R-:W-:Y:S01]  /*1a1f0*/  FFMA.FTZ R84, R188, c[0x0][0x2d0], -R96.reuse ;  /* 0x0000b400bc547a23 */ /* 0x104fe20000010860 */
[----:B------:R-:W-:Y:S03]  /*1a200*/  MOV R188, R108 ;  /* 0x0000006c00bc7202 */ /* 0x000fe60000000f00 */
[C---:B------:R-:W-:Y:S03]  /*1a210*/  HMMA.16816.F32 R48, R76.reuse, R94, R48 ;  /* 0x0000005e4c30723c */ /* 0x040fe60000001830 */
[----:B------:R2:W-:Y:S10]  /*1a220*/  MUFU.EX2 R187, R84 ;  /* 0x0000005400bb7308 */ /* 0x0005f40000000800 */
[----:B------:R3:W-:Y:S01]  /*1a230*/  MUFU.EX2 R155, R92 ;  /* 0x0000005c009b7308 */ /* 0x0007e20000000800 */
[----:B-1----:R-:W-:Y:S09]  /*1a240*/  FFMA.FTZ R88, R193, c[0x0][0x2d0], -R75 ;  /* 0x0000b400c1587a23 */ /* 0x002ff2000001084b */
        /* <DEDUP_REMOVED lines=8> */
[----:B------:R-:W-:Y:S01]  /*1a2d0*/  IMAD.MOV.U32 R191, RZ, RZ, R120 ;  /* 0x000000ffffbf7224 */ /* 0x000fe200078e0078 */
[----:B------:R-:W-:Y:S05]  /*1a2e0*/  MOV R120, R105 ;  /* 0x0000006900787202 */ /* 0x000fea0000000f00 */
[----:B------:R2:W4:Y:S01]  /*1a2f0*/  MUFU.EX2 R186, R84 ;  /* 0x0000005400ba7308 */ /* 0x0005220000000800 */
[----:B---3--:R-:W-:Y:S02]  /*1a300*/  FFMA.FTZ R92, R206, c[0x0][0x2d0], -R75 ;  /* 0x0000b400ce5c7a23 */ /* 0x008fe4000001084b */
[----:B------:R-:W-:Y:S07]  /*1a310*/  IMAD.MOV.U32 R206, RZ, RZ, R114 ;  /* 0x000000ffffce7224 */ /* 0x000fee00078e0072 */
[----:B------:R3:W-:Y:S01]  /*1a320*/  MUFU.EX2 R178, R92 ;  /* 0x0000005c00b27308 */ /* 0x0007e20000000800 */
[----:B--2---:R-:W-:Y:S01]  /*1a330*/  FFMA.FTZ R84, R203, c[0x0][0x2d0], -R74 ;  /* 0x0000b400cb547a23 */ /* 0x004fe2000001084a */
[----:B------:R-:W-:Y:S01]  /*1a340*/  MOV R203, R122 ;  /* 0x0000007a00cb7202 */ /* 0x000fe20000000f00 */
[-C--:B-1----:R-:W-:Y:S01]  /*1a350*/  HMMA.16816.F32 R52, R76, R88.reuse, R52 ;  /* 0x000000584c34723c */ /* 0x082fe20000001834 */
[----:B------:R-:W-:Y:S06]  /*1a360*/  MOV R122, R106 ;  /* 0x0000006a007a7202 */ /* 0x000fec0000000f00 */
[----:B------:R1:W-:Y:S01]  /*1a370*/  MUFU.EX2 R182, R84 ;  /* 0x0000005400b67308 */ /* 0x0003e20000000800 */
[C---:B------:R-:W-:Y:S01]  /*1a380*/  HMMA.16816.F32 R56, R80.reuse, R88, R56 ;  /* 0x000000585038723c */ /* 0x040fe20000001838 */
[----:B---3--:R-:W-:Y:S06]  /*1a390*/  LDSM.16.MT88.4 R92, [R210+0x1900] ;  /* 0x00190000d25c783b */ /* 0x008fec0000004200 */
[--C-:B------:R-:W-:Y:S01]  /*1a3a0*/  FFMA.FTZ R88, R185, c[0x0][0x2d0], -R97.reuse ;  /* 0x0000b400b9587a23 */ /* 0x100fe20000010861 */
[-C--:B------:R-:W-:Y:S01]  /*1a3b0*/  HMMA.16816.F32 R60, R80, R90.reuse, R60 ;  /* 0x0000005a503c723c */ /* 0x080fe2000000183c */
[----:B------:R-:W-:Y:S06]  /*1a3c0*/  IMAD.MOV.U32 R185, RZ, RZ, R118 ;  /* 0x000000ffffb97224 */ /* 0x000fec00078e0076 */
[----:B------:R-:W-:Y:S01]  /*1a3d0*/  FFMA.FTZ R80, R226, c[0x0][0x2d0], -R74 ;  /* 0x0000b400e2507a23 */ /* 0x000fe2000001084a */
[----:B------:R-:W-:Y:S01]  /*1a3e0*/  HMMA.16816.F32 R64, R76, R90, R64 ;  /* 0x0000005a4c40723c */ /* 0x000fe20000001840 */
[----:B----4-:R-:W-:Y:S02]  /*1a3f0*/  F2FP.PACK_AB R82, R186, R184 ;  /* 0x000000b8ba52723e */ /* 0x010fe400000000ff */
[----:B------:R2:W-:Y:S01]  /*1a400*/  MUFU.EX2 R179, R80 ;  /* 0x0000005000b37308 */ /* 0x0005e20000000800 */
[----:B-1----:R-:W-:Y:S02]  /*1a410*/  FFMA.FTZ R84, R180, c[0x0][0x2d0], -R97 ;  /* 0x0000b400b4547a23 */ /* 0x002fe40000010861 */
[----:B------:R-:W-:Y:S01]  /*1a420*/  IMAD.MOV.U32 R226, RZ, RZ, R116 ;  /* 0x000000ffffe27224 */ /* 0x000fe200078e0074 */
[----:B------:R-:W-:Y:S01]  /*1a430*/  F2FP.PACK_AB R76, R147, R242 ;  /* 0x000000f2934c723e */ /* 0x000fe200000000ff */
[----:B------:R-:W-:Y:S01]  /*1a440*/  LDSM.16.MT88.4 R116, [R209+0x2900] ;  /* 0x00290000d174783b */ /* 0x000fe20000004200 */
[----:B------:R-:W-:Y:S03]  /*1a450*/  F2FP.PACK_AB R77, R145, R146 ;  /* 0x00000092914d723e */ /* 0x000fe600000000ff */
[----:B------:R-:W-:Y:S01]  /*1a460*/  F2FP.PACK_AB R78, R196, R229 ;  /* 0x000000e5c44e723e */ /* 0x000fe200000000ff */
[----:B------:R1:W3:Y:S01]  /*1a470*/  MUFU.EX2 R181, R84 ;  /* 0x0000005400b57308 */ /* 0x0002e20000000800 */
[----:B------:R-:W-:Y:S09]  /*1a480*/  F2FP.PACK_AB R79, R193, R190 ;  /* 0x000000bec14f723e */ /* 0x000ff200000000ff */
[----:B------:R4:W5:Y:S01]  /*1a490*/  MUFU.EX2 R180, R88 ;  /* 0x0000005800b47308 */ /* 0x0009620000000800 */
[----:B--2---:R-:W-:Y:S01]  /*1a4a0*/  FFMA.FTZ R80, R204, c[0x0][0x2d0], -R75 ;  /* 0x0000b400cc507a23 */ /* 0x004fe2000001084b */
[----:B------:R-:W-:Y:S02]  /*1a4b0*/  MOV R204, R115 ;  /* 0x0000007300cc7202 */ /* 0x000fe40000000f00 */
[----:B------:R-:W-:Y:S06]  /*1a4c0*/  MOV R115, R100 ;  /* 0x0000006400737202 */ /* 0x000fec0000000f00 */
[----:B------:R2:W-:Y:S01]  /*1a4d0*/  MUFU.EX2 R153, R80 ;  /* 0x0000005000997308 */ /* 0x0005e20000000800 */
[----:B-1----:R-:W1:Y:S01]  /*1a4e0*/  LDSM.16.MT88.4 R84, [R209+0x1900] ;  /* 0x00190000d154783b */ /* 0x002e620000004200 */
[----:B---3--:R-:W-:Y:S07]  /*1a4f0*/  F2FP.PACK_AB R81, R155, R181 ;  /* 0x000000b59b51723e */ /* 0x008fee00000000ff */
[----:B----4-:R-:W3:Y:S01]  /*1a500*/  LDSM.16.MT88.4 R88, [R212+0x1900] ;  /* 0x00190000d458783b */ /* 0x010ee20000004200 */
[----:B-----5:R-:W-:Y:S02]  /*1a510*/  F2FP.PACK_AB R83, R180, R154 ;  /* 0x0000009ab453723e */ /* 0x020fe400000000ff */
[----:B--2---:R-:W-:Y:S01]  /*1a520*/  F2FP.PACK_AB R80, R187, R144 ;  /* 0x00000090bb50723e */ /* 0x004fe200000000ff */
[-C--:B-1----:R-:W-:Y:S08]  /*1a530*/  HMMA.16816.F32 R4, R76, R84.reuse, R4 ;  /* 0x000000544c04723c */ /* 0x082ff00000001804 */
[C---:B------:R-:W-:Y:S07]  /*1a540*/  HMMA.16816.F32 R8, R80.reuse, R84, R8 ;  /* 0x000000545008723c */ /* 0x040fee0000001808 */
[--C-:B------:R-:W-:Y:S01]  /*1a550*/  FFMA.FTZ R84, R232, c[0x0][0x2d0], -R74.reuse ;  /* 0x0000b400e8547a23 */ /* 0x100fe2000001084a */
[-C--:B------:R-:W-:Y:S01]  /*1a560*/  HMMA.16816.F32 R12, R80, R86.reuse, R12 ;  /* 0x00000056500c723c */ /* 0x080fe2000000180c */
[----:B------:R-:W-:Y:S02]  /*1a570*/  MOV R232, R113 ;  /* 0x0000007100e87202 */ /* 0x000fe40000000f00 */
[----:B------:R1:W-:Y:S01]  /*1a580*/  MUFU.EX2 R159, R84 ;  /* 0x00000054009f7308 */ /* 0x0003e20000000800 */
[----:B------:R-:W-:Y:S04]  /*1a590*/  MOV R113, R101 ;  /* 0x0000006500717202 */ /* 0x000fe80000000f00 */
[C---:B------:R-:W-:Y:S01]  /*1a5a0*/  HMMA.16816.F32 R16, R76.reuse, R86, R16 ;  /* 0x000000564c10723c */ /* 0x040fe20000001810 */
[----:B------:R-:W-:Y:S07]  /*1a5b0*/  IMAD.MOV.U32 R127, RZ, RZ, R113 ;  /* 0x000000ffff7f7224 */ /* 0x000fee00078e0071 */
[-C--:B---3--:R-:W-:Y:S08]  /*1a5c0*/  HMMA.16816.F32 R20, R76, R88.reuse, R20 ;  /* 0x000000584c14723c */ /* 0x088ff00000001814 */
[C---:B------:R-:W-:Y:S01]  /*1a5d0*/  HMMA.16816.F32 R24, R80.reuse, R88, R24 ;  /* 0x000000585018723c */ /* 0x040fe20000001818 */
[----:B-1----:R-:W-:Y:S02]  /*1a5e0*/  FFMA.FTZ R84, R235, c[0x0][0x2d0], -R74 ;  /* 0x0000b400eb547a23 */ /* 0x002fe4000001084a */
[----:B------:R-:W2:Y:S04]  /*1a5f0*/  LDL.LU R235, [R1+0x18] ;  /* 0x0000180001eb7983 */ /* 0x000ea80000300800 */
        /* <DEDUP_REMOVED lines=9> */
[----:B------:R-:W-:Y:S01]  /*1a690*/  IMAD.MOV.U32 R228, RZ, RZ, R112 ;  /* 0x000000ffffe47224 */ /* 0x000fe200078e0070 */
[----:B------:R1:W-:Y:S01]  /*1a6a0*/  MUFU.EX2 R158, R84 ;  /* 0x00000054009e7308 */ /* 0x0003e20000000800 */
[----:B------:R-:W-:Y:S02]  /*1a6b0*/  IMAD.MOV.U32 R112, RZ, RZ, R102 ;  /* 0x000000ffff707224 */ /* 0x000fe400078e0066 */
[-C--:B------:R-:W-:Y:S01]  /*1a6c0*/  HMMA.16816.F32 R44, R80, R94.reuse, R44 ;  /* 0x0000005e502c723c */ /* 0x080fe2000000182c */
[----:B------:R-:W-:Y:S03]  /*1a6d0*/  FFMA.FTZ R92, R200, c[0x0][0x2d0], -R97 ;  /* 0x0000b400c85c7a23 */ /* 0x000fe60000010861 */
[--C-:B---3--:R-:W-:Y:S01]  /*1a6e0*/  FFMA.FTZ R88, R205, c[0x0][0x2d0], -R96.reuse ;  /* 0x0000b400cd587a23 */ /* 0x108fe20000010860 */
[----:B------:R-:W-:Y:S02]  /*1a6f0*/  MOV R205, R109 ;  /* 0x0000006d00cd7202 */ /* 0x000fe40000000f00 */
[----:B------:R3:W-:Y:S01]  /*1a700*/  MUFU.EX2 R172, R92 ;  /* 0x0000005c00ac7308 */ /* 0x0007e20000000800 */
[C---:B------:R-:W-:Y:S09]  /*1a710*/  HMMA.16816.F32 R48, R76.reuse, R94, R48 ;  /* 0x0000005e4c30723c */ /* 0x040ff20000001830 */
[----:B------:R4:W-:Y:S03]  /*1a720*/  MUFU.EX2 R175, R88 ;  /* 0x0000005800af7308 */ /* 0x0009e60000000800 */
[----:B-1----:R-:W-:Y:S01]  /*1a730*/  FFMA.FTZ R84, R231, c[0x0][0x2d0], -R75 ;  /* 0x0000b400e7547a23 */ /* 0x002fe2000001084b */
[----:B------:R-:W-:Y:S06]  /*1a740*/  MOV R231, R112 ;  /* 0x0000007000e77202 */ /* 0x000fec0000000f00 */
[----:B------:R1:W-:Y:S01]  /*1a750*/  MUFU.EX2 R176, R84 ;  /* 0x0000005400b07308 */ /* 0x0003e20000000800 */
[----:B---3--:R-:W-:Y:S09]  /*1a760*/  FFMA.FTZ R92, R192, c[0x0][0x2d0], -R97 ;  /* 0x0000b400c05c7a23 */ /* 0x008ff20000010861 */
[----:B------:R3:W-:Y:S01]  /*1a770*/  MUFU.EX2 R99, R92 ;  /* 0x0000005c00637308 */ /* 0x0007e20000000800 */
[--C-:B----4-:R-:W-:Y:S02]  /*1a780*/  FFMA.FTZ R88, R207, c[0x0][0x2d0], -R96.reuse ;  /* 0x0000b400cf587a23 */ /* 0x110fe40000010860 */
[----:B------:R-:W4:Y:S07]  /*1a790*/  LDL.LU R207, [R1+0x14] ;  /* 0x0000140001cf7983 */ /* 0x000f2e0000300800 */
[----:B------:R5:W5:Y:S01]  /*1a7a0*/  MUFU.EX2 R174, R88 ;  /* 0x0000005800ae7308 */ /* 0x000b620000000800 */
[----:B------:R-:W4:Y:S01]  /*1a7b0*/  LDL.LU R114, [R1+0x10] ;  /* 0x0000100001727983 */ /* 0x000f220000300800 */
[----:B-1----:R-:W-:Y:S08]  /*1a7c0*/  FFMA.FTZ R84, R201, c[0x0][0x2d0], -R96 ;  /* 0x0000b400c9547a23 */ /* 0x002ff00000010860 */
[----:B------:R1:W-:Y:S01]  /*1a7d0*/  MUFU.EX2 R152, R84 ;  /* 0x0000005400987308 */ /* 0x0003e20000000800 */
[----:B---3--:R-:W-:Y:S09]  /*1a7e0*/  FFMA.FTZ R92, R244, c[0x0][0x2d0], -R75 ;  /* 0x0000b400f45c7a23 */ /* 0x008ff2000001084b */
[----:B------:R3:W-:Y:S01]  /*1a7f0*/  MUFU.EX2 R168, R92 ;  /* 0x0000005c00a87308 */ /* 0x0007e20000000800 */
[--C-:B-----5:R-:W-:Y:S01]  /*1a800*/  FFMA.FTZ R88, R240, c[0x0][0x2d0], -R74.reuse ;  /* 0x0000b400f0587a23 */ /* 0x120fe2000001084a */
[----:B------:R-:W-:Y:S02]  /*1a810*/  MOV R240, R111 ;  /* 0x0000006f00f07202 */ /* 0x000fe40000000f00 */
[----:B------:R-:W-:Y:S06]  /*1a820*/  MOV R111, R103 ;  /* 0x00000067006f7202 */ /* 0x000fec0000000f00 */
[----:B------:R5:W-:Y:S01]  /*1a830*/  MUFU.EX2 R173, R88 ;  /* 0x0000005800ad7308 */ /* 0x000be20000000800 */
[----:B------:R-:W-:Y:S01]  /*1a840*/  MOV R201, R111 ;  /* 0x0000006f00c97202 */ /* 0x000fe20000000f00 */
[----:B-1----:R-:W1:Y:S08]  /*1a850*/  LDSM.16.MT88.4 R84, [R211+0x1900] ;  /* 0x00190000d354783b */ /* 0x002e700000004200 */
[----:B---3--:R-:W-:Y:S01]  /*1a860*/  LDSM.16.MT88.4 R92, [R210+0x2100] ;  /* 0x00210000d25c783b */ /* 0x008fe20000004200 */
[--C-:B-----5:R-:W-:Y:S04]  /*1a870*/  FFMA.FTZ R88, R199, c[0x0][0x2d0], -R97.reuse ;  /* 0x0000b400c7587a23 */ /* 0x120fe80000010861 */
[----:B------:R3:W5:Y:S01]  /*1a880*/  MUFU.EX2 R156, R88 ;  /* 0x00000058009c7308 */ /* 0x0007620000000800 */
[-C--:B-1----:R-:W-:Y:S08]  /*1a890*/  HMMA.16816.F32 R52, R76, R84.reuse, R52 ;  /* 0x000000544c34723c */ /* 0x082ff00000001834 */
[C---:B------:R-:W-:Y:S01]  /*1a8a0*/  HMMA.16816.F32 R56, R80.reuse, R84, R56 ;  /* 0x000000545038723c */ /* 0x040fe20000001838 */
[----:B---3--:R-:W1:Y:S06]  /*1a8b0*/  LDSM.16.MT88.4 R88, [R209+0x2100] ;  /* 0x00210000d158783b */ /* 0x008e6c0000004200 */
[----:B------:R-:W-:Y:S01]  /*1a8c0*/  FFMA.FTZ R84, R183, c[0x0][0x2d0], -R97 ;  /* 0x0000b400b7547a23 */ /* 0x000fe20000010861 */
[-C--:B------:R-:W-:Y:S03]  /*1a8d0*/  HMMA.16816.F32 R60, R80, R86.reuse, R60 ;  /* 0x00000056503c723c */ /* 0x080fe6000000183c */
[----:B------:R3:W3:Y:S04]  /*1a8e0*/  MUFU.EX2 R98, R84 ;  /* 0x0000005400627308 */ /* 0x0006e80000000800 */
[--C-:B------:R-:W-:Y:S01]  /*1a8f0*/  FFMA.FTZ R80, R245, c[0x0][0x2d0], -R74.reuse ;  /* 0x0000b400f5507a23 */ /* 0x100fe2000001084a */
[----:B------:R-:W-:Y:S01]  /*1a900*/  HMMA.16816.F32 R64, R76, R86, R64 ;  /* 0x000000564c40723c */ /* 0x000fe20000001840 */
[----:B------:R-:W-:Y:S03]  /*1a910*/  F2FP.PACK_AB R82, R174, R175 ;  /* 0x000000afae52723e */ /* 0x000fe600000000ff */
[----:B-----5:R-:W-:Y:S01]  /*1a920*/  F2FP.PACK_AB R81, R172, R156 ;  /* 0x0000009cac51723e */ /* 0x020fe200000000ff */
[----:B------:R5:W5:Y:S02]  /*1a930*/  MUFU.EX2 R171, R80 ;  /* 0x0000005000ab7308 */ /* 0x000b640000000800 */
[----:B------:R-:W-:Y:S02]  /*1a940*/  F2FP.PACK_AB R76, R179, R182 ;  /* 0x000000b6b34c723e */ /* 0x000fe400000000ff */
[----:B------:R-:W-:Y:S03]  /*1a950*/  F2FP.PACK_AB R77, R178, R153 ;  /* 0x00000099b24d723e */ /* 0x000fe600000000ff */
[----:B------:R-:W-:Y:S02]  /*1a960*/  F2FP.PACK_AB R78, R177, R159 ;  /* 0x0000009fb14e723e */ /* 0x000fe400000000ff */
[----:B------:R-:W-:Y:S01]  /*1a970*/  F2FP.PACK_AB R79, R176, R158 ;  /* 0x0000009eb04f723e */ /* 0x000fe200000000ff */
[----:B---3--:R-:W3:Y:S01]  /*1a980*/  LDSM.16.MT88.4 R84, [R212+0x2100] ;  /* 0x00210000d454783b */ /* 0x008ee20000004200 */
[----:B------:R-:W-:Y:S05]  /*1a990*/  F2FP.PACK_AB R83, R98, R99 ;  /* 0x000000636253723e */ /* 0x000fea00000000ff */
[-C--:B-1----:R-:W-:Y:S01]  /*1a9a0*/  HMMA.16816.F32 R4, R76, R88.reuse, R4 ;  /* 0x000000584c04723c */ /* 0x082fe20000001804 */
[--C-:B-----5:R-:W-:Y:S01]  /*1a9b0*/  FFMA.FTZ R80, R241, c[0x0][0x2d0], -R75.reuse ;  /* 0x0000b400f1507a23 */ /* 0x120fe2000001084b */
[----:B------:R-:W-:Y:S03]  /*1a9c0*/  F2FP.PACK_AB R164, R171, R173 ;  /* 0x000000adaba4723e */ /* 0x000fe600000000ff */
[----:B------:R1:W5:Y:S02]  /*1a9d0*/  MUFU.EX2 R170, R80 ;  /* 0x0000005000aa7308 */ /* 0x0003640000000800 */
[----:B-1----:R-:W-:Y:S02]  /*1a9e0*/  F2FP.PACK_AB R80, R157, R152 ;  /* 0x000000989d50723e */ /* 0x002fe400000000ff */
[----:B-----5:R-:W-:Y:S05]  /*1a9f0*/  F2FP.PACK_AB R165, R168, R170 ;  /* 0x000000aaa8a5723e */ /* 0x020fea00000000ff */
[C---:B------:R-:W-:Y:S07]  /*1aa00*/  HMMA.16816.F32 R8, R80.reuse, R88, R8 ;  /* 0x000000585008723c */ /* 0x040fee0000001808 */
[--C-:B------:R-:W-:Y:S01]  /*1aa10*/  FFMA.FTZ R88, R251, c[0x0][0x2d0], -R74.reuse ;  /* 0x0000b400fb587a23 */ /* 0x100fe2000001084a */
[-C--:B------:R-:W-:Y:S01]  /*1aa20*/  HMMA.16816.F32 R12, R80, R90.reuse, R12 ;  /* 0x0000005a500c723c */ /* 0x080fe2000000180c */
[----:B------:R-:W-:Y:S02]  /*1aa30*/  FFMA.FTZ R74, R252, c[0x0][0x2d0], -R74 ;  /* 0x0000b400fc4a7a23 */ /* 0x000fe4000001084a */
[----:B------:R1:W-:Y:S05]  /*1aa40*/  MUFU.EX2 R169, R88 ;  /* 0x0000005800a97308 */ /* 0x0003ea0000000800 */
[C---:B------:R-:W-:Y:S05]  /*1aa50*/  HMMA.16816.F32 R16, R76.reuse, R90, R16 ;  /* 0x0000005a4c10723c */ /* 0x040fea0000001810 */
[----:B------:R5:W5:Y:S03]  /*1aa60*/  MUFU.EX2 R103, R74 ;  /* 0x0000004a00677308 */ /* 0x000b660000000800 */
[-C--:B---3--:R-:W-:Y:S08]  /*1aa70*/  HMMA.16816.F32 R20, R76, R84.reuse, R20 ;  /* 0x000000544c14723c */ /* 0x088ff00000001814 */
[C---:B------:R-:W-:Y:S01]  /*1aa80*/  HMMA.16816.F32 R24, R80.reuse, R84, R24 ;  /* 0x000000545018723c */ /* 0x040fe20000001818 */
[----:B-1----:R-:W1:Y:S07]  /*1aa90*/  LDSM.16.MT88.4 R88, [R211+0x2100] ;  /* 0x00210000d358783b */ /* 0x002e6e0000004200 */
[-C--:B------:R-:W-:Y:S01]  /*1aaa0*/  HMMA.16816.F32 R28, R80, R86.reuse, R28 ;  /* 0x00000056501c723c */ /* 0x080fe2000000181c */
[--C-:B-----5:R-:W-:Y:S03]  /*1aab0*/  FFMA.FTZ R74, R249, c[0x0][0x2d0], -R75.reuse ;  /* 0x0000b400f94a7a23 */ /* 0x120fe6000001084b */
[----:B------:R-:W-:Y:S01]  /*1aac0*/  F2FP.PACK_AB R166, R103, R169 ;  /* 0x000000a967a6723e */ /* 0x000fe200000000ff */
[----:B------:R-:W-:Y:S03]  /*1aad0*/  FFMA.FTZ R75, R250, c[0x0][0x2d0], -R75 ;  /* 0x0000b400fa4b7a23 */ /* 0x000fe6000001084b */
[C---:B------:R-:W-:Y:S01]  /*1aae0*/  HMMA.16816.F32 R32, R76.reuse, R86, R32 ;  /* 0x000000564c20723c */ /* 0x040fe20000001820 */
[----:B------:R3:W-:Y:S07]  /*1aaf0*/  MUFU.EX2 R102, R74 ;  /* 0x0000004a00667308 */ /* 0x0007ee0000000800 */
[-C--:B------:R-:W-:Y:S01]  /*1ab00*/  HMMA.16816.F32 R36, R76, R92.reuse, R36 ;  /* 0x0000005c4c24723c */ /* 0x080fe20000001824 */
[----:B--2---:R-:W-:Y:S02]  /*1ab10*/  FFMA.FTZ R2, R2, R235, R228 ;  /* 0x000000eb02027223 */ /* 0x004fe400000100e4 */
[----:B------:R-:W2:Y:S01]  /*1ab20*/  MUFU.EX2 R101, R75 ;  /* 0x0000004b00657308 */ /* 0x000ea20000000800 */
[----:B------:R-:W-:Y:S01]  /*1ab30*/  MOV R228, R232 ;  /* 0x000000e800e47202 */ /* 0x000fe20000000f00 */
[----:B------:R-:W-:Y:S01]  /*1ab40*/  IMAD.MOV.U32 R232, RZ, RZ, R204 ;  /* 0x000000ffffe87224 */ /* 0x000fe200078e00cc */
[----:B------:R-:W-:Y:S01]  /*1ab50*/  MOV R204, R151 ;  /* 0x0000009700cc7202 */ /* 0x000fe20000000f00 */
[----:B------:R-:W-:Y:S01]  /*1ab60*/  FADD.FTZ R2, R205, R2 ;  /* 0x00000002cd027221 */ /* 0x000fe20000010000 */
[----:B------:R-:W-:Y:S01]  /*1ab70*/  MOV R235, R206 ;  /* 0x000000ce00eb7202 */ /* 0x000fe20000000f00 */
[C---:B------:R-:W-:Y:S03]  /*1ab80*/  HMMA.16816.F32 R40, R80.reuse, R92, R40 ;  /* 0x0000005c5028723c */ /* 0x040fe60000001828 */
[----:B------:R-:W-:Y:S02]  /*1ab90*/  MOV R206, R203 ;  /* 0x000000cb00ce7202 */ /* 0x000fe40000000f00 */
[----:B------:R-:W-:Y:S01]  /*1aba0*/  MOV R203, R148 ;  /* 0x0000009400cb7202 */ /* 0x000fe20000000f00 */
[--C-:B---3--:R-:W-:Y:S02]  /*1abb0*/  FFMA.FTZ R74, R236, c[0x0][0x2d0], -R96.reuse ;  /* 0x0000b400ec4a7a23 */ /* 0x108fe40000010860 */
[-C--:B------:R-:W-:Y:S02]  /*1abc0*/  HMMA.16816.F32 R44, R80, R94.reuse, R44 ;  /* 0x0000005e502c723c */ /* 0x080fe4000000182c */
[----:B------:R3:W-:Y:S06]  /*1abd0*/  MUFU.EX2 R100, R74 ;  /* 0x0000004a00647308 */ /* 0x0007ec0000000800 */
[C---:B------:R-:W-:Y:S01]  /*1abe0*/  HMMA.16816.F32 R48, R76.reuse, R94, R48 ;  /* 0x0000005e4c30723c */ /* 0x040fe20000001830 */
[----:B--2---:R-:W-:Y:S07]  /*1abf0*/  F2FP.PACK_AB R167, R101, R102 ;  /* 0x0000006665a7723e */ /* 0x004fee00000000ff */
[-C--:B-1----:R-:W-:Y:S08]  /*1ac00*/  HMMA.16816.F32 R52, R76, R88.reuse, R52 ;  /* 0x000000584c34723c */ /* 0x082ff00000001834 */
[C---:B------:R-:W-:Y:S01]  /*1ac10*/  HMMA.16816.F32 R56, R80.reuse, R88, R56 ;  /* 0x000000585038723c */ /* 0x040fe20000001838 */
[--C-:B---3--:R-:W-:Y:S04]  /*1ac20*/  FFMA.FTZ R74, R237, c[0x0][0x2d0], -R96.reuse ;  /* 0x0000b400ed4a7a23 */ /* 0x108fe80000010860 */
[----:B------:R1:W2:Y:S03]  /*1ac30*/  MUFU.EX2 R85, R74 ;  /* 0x0000004a00557308 */ /* 0x0002a60000000800 */
[-C--:B------:R-:W-:Y:S08]  /*1ac40*/  HMMA.16816.F32 R60, R80, R90.reuse, R60 ;  /* 0x0000005a503c723c */ /* 0x080ff0000000183c */
[----:B------:R-:W-:Y:S08]  /*1ac50*/  HMMA.16816.F32 R64, R76, R90, R64 ;  /* 0x0000005a4c40723c */ /* 0x000ff00000001840 */
[-C--:B------:R-:W-:Y:S01]  /*1ac60*/  HMMA.16816.F32 R104, R164, R116.reuse, R4 ;  /* 0x00000074a468723c */ /* 0x080fe20000001804 */
[--C-:B-1----:R-:W-:Y:S03]  /*1ac70*/  FFMA.FTZ R74, R238, c[0x0][0x2d0], -R96.reuse ;  /* 0x0000b400ee4a7a23 */ /* 0x102fe60000010860 */
[----:B--2---:R-:W-:Y:S01]  /*1ac80*/  F2FP.PACK_AB R160, R85, R100 ;  /* 0x0000006455a0723e */ /* 0x004fe200000000ff */
[----:B------:R-:W-:Y:S01]  /*1ac90*/  FFMA.FTZ R96, R239, c[0x0][0x2d0], -R96 ;  /* 0x0000b400ef607a23 */ /* 0x000fe20000010860 */
[----:B------:R1:W-:Y:S01]  /*1aca0*/  MUFU.EX2 R86, R74 ;  /* 0x0000004a00567308 */ /* 0x0003e20000000800 */
[----:B----4-:R-:W-:Y:S02]  /*1acb0*/  FFMA.FTZ R68, R68, R207, R240 ;  /* 0x000000cf44447223 */ /* 0x010fe400000100f0 */
[----:B------:R-:W-:Y:S03]  /*1acc0*/  FADD.FTZ R5, R122, R2 ;  /* 0x000000027a057221 */ /* 0x000fe60000010000 */
[----:B------:R-:W-:Y:S02]  /*1acd0*/  FFMA.FTZ R69, R69, R114, R115 ;  /* 0x0000007245457223 */ /* 0x000fe40000010073 */
[----:B------:R-:W-:Y:S01]  /*1ace0*/  FADD.FTZ R6, R185, R68 ;  /* 0x00000044b9067221 */ /* 0x000fe20000010000 */
[----:B------:R-:W-:Y:S01]  /*1acf0*/  MOV R185, R149 ;  /* 0x0000009500b97202 */ /* 0x000fe20000000f00 */
[----:B------:R-:W-:Y:S01]  /*1ad00*/  FADD.FTZ R4, R226, R69 ;  /* 0x00000045e2047221 */ /* 0x000fe20000010000 */
[----:B------:R-:W2:Y:S01]  /*1ad10*/  MUFU.EX2 R96, R96 ;  /* 0x0000006000607308 */ /* 0x000ea20000000800 */
[----:B------:R-:W-:Y:S02]  /*1ad20*/  IMAD.MOV.U32 R226, RZ, RZ, R150 ;  /* 0x000000ffffe27224 */ /* 0x000fe400078e0096 */
[----:B------:R-:W-:Y:S01]  /*1ad30*/  FADD.FTZ R4, R188, R4 ;  /* 0x00000004bc047221 */ /* 0x000fe20000010000 */
[----:B------:R-:W3:Y:S01]  /*1ad40*/  LDSM.16.MT88.4 R148, [R210+0x2900] ;  /* 0x00290000d294783b */ /* 0x000ee20000004200 */
[----:B------:R-:W-:Y:S02]  /*1ad50*/  FADD.FTZ R6, R123, R6 ;  /* 0x000000067b067221 */ /* 0x000fe40000010000 */
[----:B------:R-:W-:Y:S02]  /*1ad60*/  FADD.FTZ R4, R202, R4 ;  /* 0x00000004ca047221 */ /* 0x000fe40000010000 */
[----:B------:R-:W-:Y:S02]  /*1ad70*/  FADD.FTZ R2, R201, R6 ;  /* 0x00000006c9027221 */ /* 0x000fe40000010000 */
[----:B------:R-:W-:Y:S02]  /*1ad80*/  FADD.FTZ R6, R126, R4 ;  /* 0x000000047e067221 */ /* 0x000fe40000010000 */
[----:B------:R-:W-:Y:S02]  /*1ad90*/  IMAD.MOV.U32 R188, RZ, RZ, R121 ;  /* 0x000000ffffbc7224 */ /* 0x000fe400078e0079 */
[--C-:B-1----:R-:W-:Y:S04]  /*1ada0*/  FFMA.FTZ R74, R194, c[0x0][0x2d0], -R97.reuse ;  /* 0x0000b400c24a7a23 */ /* 0x102fe80000010861 */
        /* <DEDUP_REMOVED lines=8> */
[----:B------:R-:W-:Y:S10]  /*1ae30*/  MUFU.EX2 R74, R74 ;  /* 0x0000004a004a7308 */ /* 0x000ff40000000800 */
[----:B------:R-:W1:Y:S02]  /*1ae40*/  MUFU.EX2 R97, R97 ;  /* 0x0000006100617308 */ /* 0x000e640000000800 */
[----:B-1----:R-:W-:Y:S07]  /*1ae50*/  F2FP.PACK_AB R163, R97, R74 ;  /* 0x0000004a61a3723e */ /* 0x002fee00000000ff */
[C---:B------:R-:W-:Y:S08]  /*1ae60*/  HMMA.16816.F32 R108, R160.reuse, R116, R8 ;  /* 0x00000074a06c723c */ /* 0x040ff00000001808 */
[-C--:B------:R-:W-:Y:S08]  /*1ae70*/  HMMA.16816.F32 R112, R160, R118.reuse, R12 ;  /* 0x00000076a070723c */ /* 0x080ff0000000180c */
[C---:B------:R-:W-:Y:S01]  /*1ae80*/  HMMA.16816.F32 R116, R164.reuse, R118, R16 ;  /* 0x00000076a474723c */ /* 0x040fe20000001810 */
[----:B--2---:R-:W-:Y:S03]  /*1ae90*/  FFMA.FTZ R8, R0, R73, R120 ;  /* 0x0000004900087223 */ /* 0x004fe60000010078 */
[----:B------:R-:W-:Y:S04]  /*1aea0*/  FADD.FTZ R0, R231, R5 ;  /* 0x00000005e7007221 */ /* 0x000fe80000010000 */
[-C--:B------:R-:W-:Y:S01]  /*1aeb0*/  HMMA.16816.F32 R120, R164, R132.reuse, R20 ;  /* 0x00000084a478723c */ /* 0x080fe20000001814 */
[----:B------:R-:W-:Y:S03]  /*1aec0*/  FADD.FTZ R8, R127, R8 ;  /* 0x000000087f087221 */ /* 0x000fe60000010000 */
[----:B------:R-:W-:Y:S02]  /*1aed0*/  FADD.FTZ R5, R125, R2 ;  /* 0x000000027d057221 */ /* 0x000fe40000010000 */
[----:B------:R-:W-:Y:S02]  /*1aee0*/  FADD.FTZ R7, R124, R0 ;  /* 0x000000007c077221 */ /* 0x000fe40000010000 */
[----:B------:R-:W-:Y:S01]  /*1aef0*/  FADD.FTZ R4, R228, R8 ;  /* 0x00000008e4047221 */ /* 0x000fe20000010000 */
[C---:B------:R-:W-:Y:S03]  /*1af00*/  HMMA.16816.F32 R124, R160.reuse, R132, R24 ;  /* 0x00000084a07c723c */ /* 0x040fe60000001818 */
[----:B------:R-:W-:Y:S02]  /*1af10*/  FADD.FTZ R2, R235, R6 ;  /* 0x00000006eb027221 */ /* 0x000fe40000010000 */
[----:B------:R-:W-:Y:S02]  /*1af20*/  FADD.FTZ R0, R232, R5 ;  /* 0x00000005e8007221 */ /* 0x000fe40000010000 */
[----:B------:R-:W-:Y:S02]  /*1af30*/  FADD.FTZ R7, R128, R7 ;  /* 0x0000000780077221 */ /* 0x000fe40000010000 */
[----:B------:R-:W-:Y:S03]  /*1af40*/  FADD.FTZ R4, R131, R4 ;  /* 0x0000000483047221 */ /* 0x000fe60000010000 */
[----:B------:R-:W-:Y:S02]  /*1af50*/  FADD.FTZ R6, R130, R2 ;  /* 0x0000000282067221 */ /* 0x000fe40000010000 */
        /* <DEDUP_REMOVED lines=56> */
[----:B------:R-:W-:Y:S03]  /*1b2e0*/  FADD.FTZ R8, R156, R8 ;  /* 0x000000089c087221 */ /* 0x000fe60000010000 */
[----:B------:R-:W-:Y:S02]  /*1b2f0*/  FADD.FTZ R9, R158, R0 ;  /* 0x000000009e097221 */ /* 0x000fe40000010000 */
[----:B------:R-:W-:Y:S01]  /*1b300*/  FADD.FTZ R2, R175, R10 ;  /* 0x0000000aaf027221 */ /* 0x000fe20000010000 */
[C---:B------:R-:W-:Y:S01]  /*1b310*/  HMMA.16816.F32 R156, R160.reuse, R4, R56 ;  /* 0x00000004a09c723c */ /* 0x040fe20000001838 */
[----:B------:R-:W-:Y:S06]  /*1b320*/  FADD.FTZ R0, R177, R11 ;  /* 0x0000000bb1007221 */ /* 0x000fec0000010000 */
[----:B------:R-:W-:Y:S01]  /*1b330*/  FADD.FTZ R4, R172, R8 ;  /* 0x00000008ac047221 */ /* 0x000fe20000010000 */
[-C--:B------:R-:W-:Y:S01]  /*1b340*/  HMMA.16816.F32 R160, R160, R6.reuse, R60 ;  /* 0x00000006a0a0723c */ /* 0x080fe2000000183c */
[----:B------:R-:W-:Y:S03]  /*1b350*/  FADD.FTZ R8, R176, R9 ;  /* 0x00000009b0087221 */ /* 0x000fe60000010000 */
[----:B------:R-:W-:Y:S02]  /*1b360*/  FADD.FTZ R9, R174, R2 ;  /* 0x00000002ae097221 */ /* 0x000fe40000010000 */
[----:B------:R-:W-:Y:S02]  /*1b370*/  FADD.FTZ R4, R99, R4 ;  /* 0x0000000463047221 */ /* 0x000fe40000010000 */
[----:B------:R-:W-:Y:S01]  /*1b380*/  FADD.FTZ R5, R173, R0 ;  /* 0x00000000ad057221 */ /* 0x000fe20000010000 */
[----:B------:R-:W-:Y:S03]  /*1b390*/  HMMA.16816.F32 R164, R164, R6, R64 ;  /* 0x00000006a4a4723c */ /* 0x000fe60000001840 */
[----:B------:R-:W-:Y:S02]  /*1b3a0*/  FADD.FTZ R2, R170, R8 ;  /* 0x00000008aa027221 */ /* 0x000fe40000010000 */
[----:B------:R-:W-:Y:S02]  /*1b3b0*/  FADD.FTZ R4, R98, R4 ;  /* 0x0000000462047221 */ /* 0x000fe40000010000 */
[----:B------:R-:W-:Y:S02]  /*1b3c0*/  FADD.FTZ R0, R100, R9 ;  /* 0x0000000964007221 */ /* 0x000fe40000010000 */
[----:B------:R-:W-:Y:S03]  /*1b3d0*/  FADD.FTZ R5, R171, R5 ;  /* 0x00000005ab057221 */ /* 0x000fe60000010000 */
        /* <DEDUP_REMOVED lines=23> */
.L_x_284:
        /* <DEDUP_REMOVED lines=30> */
[----:B------:R-:W-:-:S05]  /*1b730*/  FSETP.NE.FTZ.AND P1, PT, R7, RZ, PT ;  /* 0x000000ff0700720b */ /* 0x000fca0003f35000 */
        /* <DEDUP_REMOVED lines=90> */
.L_x_226:
[----:B------:R-:W-:Y:S05]  /*1bce0*/  @P4 BRA `(.L_x_302) ;  /* 0x0000131000004947 */ /* 0x000fea0003800000 */
        /* <DEDUP_REMOVED lines=121> */
.L_x_303:
[----:B----4-:R-:W-:Y:S01]  /*1c480*/  IMAD.MOV.U32 R4, RZ, RZ, c[0x0][0x4e8] ;  /* 0x00013a00ff047624 */ /* 0x010fe200078e00ff */
[----:B------:R-:W-:Y:S01]  /*1c490*/  LEA.HI R6, R18, R18, RZ, 0x1 ;  /* 0x0000001212067211 */ /* 0x000fe200078f08ff */
[----:B------:R-:W1:Y:S01]  /*1c4a0*/  S2R R19, SR_CTAID.Y ;  /* 0x0000000000137919 */ /* 0x000e620000002600 */
[----:B------:R-:W-:Y:S01]  /*1c4b0*/  SHF.R.S32.HI R8, RZ, 0x1f, R35 ;  /* 0x0000001fff087819 */ /* 0x000fe20000011423 */
[----:B------:R-:W-:Y:S01]  /*1c4c0*/  IMAD R7, R3, c[0x0][0x3a0], RZ ;  /* 0x0000e80003077a24 */ /* 0x000fe200078e02ff */
[----:B------:R-:W-:Y:S01]  /*1c4d0*/  LOP3.LUT R0, R6, 0x1ffffffe, RZ, 0xc0, !PT ;  /* 0x1ffffffe06007812 */ /* 0x000fe200078ec0ff */
[----:B------:R-:W2:Y:S01]  /*1c4e0*/  S2R R23, SR_CTAID.X ;  /* 0x0000000000177919 */ /* 0x000ea20000002500 */
[----:B------:R-:W-:Y:S01]  /*1c4f0*/  ISETP.NE.AND P2, PT, R4, 0x1, PT ;  /* 0x000000010400780c */ /* 0x000fe20003f45270 */
[----:B------:R-:W-:Y:S01]  /*1c500*/  IMAD.SHL.U32 R6, R6, 0x20, RZ ;  /* 0x0000002006067824 */ /* 0x000fe200078e00ff */
[----:B------:R-:W-:Y:S01]  /*1c510*/  LOP3.LUT R4, R36, 0xffffffe0, RZ, 0xc0, !PT ;  /* 0xffffffe024047812 */ /* 0x000fe200078ec0ff */
[----:B------:R-:W-:Y:S01]  /*1c520*/  IMAD.IADD R11, R18, 0x1, -R0 ;  /* 0x00000001120b7824 */ /* 0x000fe200078e0a00 */
[----:B------:R-:W-:Y:S01]  /*1c530*/  LEA.HI R20, R42, R41, RZ, 0x3 ;  /* 0x000000292a147211 */ /* 0x000fe200078f18ff */
[----:B------:R-:W-:Y:S01]  /*1c540*/  IMAD R7, R2, c[0x0][0x3a4], R7 ;  /* 0x0000e90002077a24 */ /* 0x000fe200078e0207 */
[----:B------:R-:W-:Y:S01]  /*1c550*/  LEA.HI R8, R8, R35, RZ, 0x2 ;  /* 0x0000002308087211 */ /* 0x000fe200078f10ff */
[----:B------:R-:W-:Y:S01]  /*1c560*/  IMAD.IADD R0, R41, 0x1, -R4 ;  /* 0x0000000129007824 */ /* 0x000fe200078e0a04 */
[----:B------:R-:W-:-:S02]  /*1c570*/  LOP3.LUT R5, R20, 0xfffffff8, RZ, 0xc0, !PT ;  /* 0xfffffff814057812 */ /* 0x000fc400078ec0ff */
[----:B------:R-:W-:Y:S02]  /*1c580*/  LOP3.LUT R9, R8, 0xffffffc, RZ, 0xc0, !PT ;  /* 0x0ffffffc08097812 */ /* 0x000fe400078ec0ff */
[----:B------:R-:W-:Y:S01]  /*1c590*/  SHF.R.S32.HI R10, RZ, 0x1f, R0 ;  /* 0x0000001fff0a7819 */ /* 0x000fe20000011400 */
[----:B------:R-:W-:Y:S01]  /*1c5a0*/  IMAD.IADD R13, R41, 0x1, -R5 ;  /* 0x00000001290d7824 */ /* 0x000fe200078e0a05 */
[----:B------:R-:W-:Y:S01]  /*1c5b0*/  LOP3.LUT R8, R6, 0xffffffc0, RZ, 0xc0, !PT ;  /* 0xffffffc006087812 */ /* 0x000fe200078ec0ff */
[----:B------:R-:W-:Y:S01]  /*1c5c0*/  IMAD.WIDE.U32 R4, R2, c[0x0][0x3a0], RZ ;  /* 0x0000e80002047a25 */ /* 0x000fe200078e00ff */
[----:B------:R-:W-:Y:S02]  /*1c5d0*/  LEA.HI R10, R10, R0, RZ, 0x2 ;  /* 0x000000000a0a7211 */ /* 0x000fe400078f10ff */
[----:B------:R-:W-:Y:S01]  /*1c5e0*/  LOP3.LUT P1, RZ, R0, 0x3, RZ, 0xc0, !PT ;  /* 0x0000000300ff7812 */ /* 0x000fe2000782c0ff */
[----:B------:R-:W-:Y:S01]  /*1c5f0*/  IMAD.IADD R0, R35, 0x1, -R9 ;  /* 0x0000000123007824 */ /* 0x000fe200078e0a09 */
[----:B------:R-:W-:Y:S01]  /*1c600*/  SHF.R.S32.HI R6, RZ, 0x2, R10 ;  /* 0x00000002ff067819 */ /* 0x000fe2000001140a */
[----:B------:R-:W-:Y:S01]  /*1c610*/  IMAD.IADD R5, R5, 0x1, R7 ;  /* 0x0000000105057824 */ /* 0x000fe200078e0207 */
[----:B-1----:R-:W-:Y:S01]  /*1c620*/  SHF.R.S32.HI R7, RZ, 0x1f, R19 ;  /* 0x0000001fff077819 */ /* 0x002fe20000011413 */
[----:B------:R-:W-:Y:S01]  /*1c630*/  IMAD R8, R11, 0x8, R8 ;  /* 0x000000080b087824 */ /* 0x000fe200078e0208 */
[----:B------:R-:W-:Y:S01]  /*1c640*/  SHF.R.S32.HI R20, RZ, 0x3, R20 ;  /* 0x00000003ff147819 */ /* 0x000fe20000011414 */
[----:B------:R-:W-:Y:S01]  /*1c650*/  IMAD R16, R0, 0x10, R6 ;  /* 0x0000001000107824 */ /* 0x000fe200078e0206 */
[----:B------:R-:W-:Y:S01]  /*1c660*/  LEA.HI R22, R42, R41, RZ, 0x6 ;  /* 0x000000292a167211 */ /* 0x000fe200078f30ff */
[----:B------:R-:W-:-:S02]  /*1c670*/  IMAD R9, R7, c[0x0][0x490], RZ ;  /* 0x0001240007097a24 */ /* 0x000fc400078e02ff */
[----:B------:R-:W-:Y:S02]  /*1c680*/  IMAD.IADD R0, R16, 0x1, R8 ;  /* 0x0000000110007824 */ /* 0x000fe400078e0208 */
[----:B------:R-:W-:Y:S02]  /*1c690*/  IMAD R12, R7, c[0x0][0x3e8], RZ ;  /* 0x0000fa00070c7a24 */ /* 0x000fe400078e02ff */
[----:B------:R-:W-:Y:S02]  /*1c6a0*/  IMAD.SHL.U32 R7, R20, 0x40, RZ ;  /* 0x0000004014077824 */ /* 0x000fe400078e00ff */
[----:B--2---:R-:W-:Y:S02]  /*1c6b0*/  IMAD R6, R23, 0x80, R0 ;  /* 0x0000008017067824 */ /* 0x004fe400078e0200 */
[----:B------:R-:W-:Y:S01]  /*1c6c0*/  IMAD.WIDE.U32 R14, R19, c[0x0][0x490], R2 ;  /* 0x00012400130e7a25 */ /* 0x000fe200078e0002 */
[----:B------:R-:W-:-:S03]  /*1c6d0*/  LOP3.LUT R7, R7, 0x1c0, RZ, 0xc0, !PT ;  /* 0x000001c007077812 */ /* 0x000fc600078ec0ff */
[----:B------:R-:W-:Y:S02]  /*1c6e0*/  IMAD R9, R19, c[0x0][0x494], R9 ;  /* 0x0001250013097a24 */ /* 0x000fe400078e0209 */
        /* <DEDUP_REMOVED lines=34> */
[----:B------:R-:W-:-:S03]  /*1c910*/  IMAD.WIDE.U32 R4, R7, c[0x0][0x488], R4 ;  /* 0x0001220007047a25 */ /* 0x000fc600078e0004 */
[----:B------:R-:W-:Y:S01]  /*1c920*/  SHF.R.S32.HI R13, RZ, 0x1f, R6 ;  /* 0x0000001fff0d7819 */ /* 0x000fe20000011406 */
[----:B------:R-:W-:Y:S01]  /*1c930*/  IMAD R9, R7, c[0x0][0x48c], R0 ;  /* 0x0001230007097a24 */ /* 0x000fe200078e0200 */
[----:B------:R-:W-:Y:S01]  /*1c940*/  LEA R7, P0, R4, c[0x0][0x450], 0x2 ;  /* 0x0001140004077a11 */ /* 0x000fe200078010ff */
[----:B------:R-:W-:-:S04]  /*1c950*/  IMAD.WIDE.U32 R2, R10, c[0x0][0x3f0], R2 ;  /* 0x0000fc000a027a25 */ /* 0x000fc800078e0002 */
[----:B------:R-:W-:Y:S01]  /*1c960*/  IMAD.IADD R5, R5, 0x1, R9 ;  /* 0x0000000105057824 */ /* 0x000fe200078e0209 */
[----:B------:R-:W-:Y:S01]  /*1c970*/  SHFL.IDX PT, R14, R7, 0x1, 0x1c1f ;  /* 0x003c1f00070e7f89 */ /* 0x000fe200000e0000 */
[----:B------:R-:W-:Y:S02]  /*1c980*/  IMAD R0, R13, c[0x0][0x3e0], RZ ;  /* 0x0000f8000d007a24 */ /* 0x000fe400078e02ff */
[----:B------:R-:W-:Y:S01]  /*1c990*/  IMAD.MOV R10, RZ, RZ, -R6 ;  /* 0x000000ffff0a7224 */ /* 0x000fe200078e0a06 */
[----:B------:R-:W-:Y:S01]  /*1c9a0*/  LEA.HI.X R4, R4, c[0x0][0x454], R5, 0x2, P0 ;  /* 0x0001150004047a11 */ /* 0x000fe200000f1405 */
[----:B------:R-:W-:Y:S02]  /*1c9b0*/  IMAD R9, R6, c[0x0][0x3e4], R0 ;  /* 0x0000f90006097a24 */ /* 0x000fe400078e0200 */
        /* <DEDUP_REMOVED lines=12> */
[----:B------:R-:W-:Y:S02]  /*1ca80*/  SHFL.IDX PT, R12, R7, 0x2, 0x1c1f ;  /* 0x005c1f00070c7f89 */ /* 0x000fe400000e0000 */
[----:B------:R-:W-:Y:S01]  /*1ca90*/  IMAD R6, R6, c[0x0][0x3d8], RZ ;  /* 0x0000f60006067a24 */ /* 0x000fe200078e02ff */
[----:B------:R-:W-:Y:S01]  /*1caa0*/  ISETP.GE.OR P3, PT, R9, R0, P1 ;  /* 0x000000000900720c */ /* 0x000fe20000f66670 */
[----:B------:R-:W2:Y:S01]  /*1cab0*/  SHFL.IDX PT, R13, R4, 0x2, 0x1c1f ;  /* 0x005c1f00040d7f89 */ /* 0x000ea200000e0000 */
[----:B------:R-:W-:-:S02]  /*1cac0*/  IMAD.SHL.U32 R9, R22, 0x8, RZ ;  /* 0x0000000816097824 */ /* 0x000fc400078e00ff */
[----:B------:R-:W-:Y:S01]  /*1cad0*/  IMAD R19, R18, c[0x0][0x3dc], R6 ;  /* 0x0000f70012137a24 */ /* 0x000fe200078e0206 */
[----:B------:R3:W-:Y:S04]  /*1cae0*/  SHFL.IDX PT, R11, R4, 0x3, 0x1c1f ;  /* 0x007c1f00040b7f89 */ /* 0x0007e800000e0000 */
[----:B------:R4:W2:Y:S04]  /*1caf0*/  SHFL.IDX PT, R10, R7, 0x3, 0x1c1f ;  /* 0x007c1f00070a7f89 */ /* 0x0008a800000e0000 */
[----:B-1----:R-:W-:Y:S04]  /*1cb00*/  @!P4 ST.E [R16.64], R37 ;  /* 0x000000251000c985 */ /* 0x002fe8000c101928 */
[----:B------:R-:W-:Y:S01]  /*1cb10*/  @!P3 ST.E [R14.64], R38 ;  /* 0x000000260e00b985 */ /* 0x000fe2000c101928 */
[----:B---3--:R-:W-:-:S04]  /*1cb20*/  IADD3 R4, R5, 0x40, RZ ;  /* 0x0000004005047810 */ /* 0x008fc80007ffe0ff */
[-C--:B------:R-:W-:Y:S01]  /*1cb30*/  ISETP.GE.OR P2, PT, R4, R0.reuse, P1 ;  /* 0x000000000400720c */ /* 0x080fe20000f46670 */
[----:B----4-:R-:W-:Y:S01]  /*1cb40*/  IMAD.WIDE.U32 R6, R18, c[0x0][0x3d8], R2 ;  /* 0x0000f60012067a25 */ /* 0x010fe200078e0002 */
[----:B------:R-:W-:Y:S02]  /*1cb50*/  IADD3 R18, R5, 0x48, RZ ;  /* 0x0000004805127810 */ /* 0x000fe40007ffe0ff */
[----:B------:R-:W-:Y:S01]  /*1cb60*/  LOP3.LUT R5, R21, 0x7ffffe00, R9, 0xf8, !PT ;  /* 0x7ffffe0015057812 */ /* 0x000fe200078ef809 */
[----:B------:R-:W-:Y:S01]  /*1cb70*/  IMAD.IADD R3, R7, 0x1, R19 ;  /* 0x0000000107037824 */ /* 0x000fe200078e0213 */
[----:B------:R-:W-:Y:S01]  /*1cb80*/  LEA R4, P0, R6, c[0x0][0x380], 0x1 ;  /* 0x0000e00006047a11 */ /* 0x000fe200078008ff */
[----:B------:R-:W-:Y:S01]  /*1cb90*/  IMAD R2, R23, 0x80, R20 ;  /* 0x0000008017027824 */ /* 0x000fe200078e0214 */
[-C--:B------:R-:W-:Y:S01]  /*1cba0*/  ISETP.GE.OR P1, PT, R18, R0.reuse, P1 ;  /* 0x000000001200720c */ /* 0x080fe20000f26670 */
[----:B------:R-:W-:Y:S01]  /*1cbb0*/  IMAD.SHL.U32 R5, R5, 0x2, RZ ;  /* 0x0000000205057824 */ /* 0x000fe200078e00ff */
[----:B------:R-:W-:Y:S01]  /*1cbc0*/  LEA.HI.X R3, R6, c[0x0][0x384], R3, 0x1, P0 ;  /* 0x0000e10006037a11 */ /* 0x000fe200000f0c03 */
[----:B------:R-:W-:Y:S01]  /*1cbd0*/  SHFL.IDX PT, R7, R4, 0x1, 0x181f ;  /* 0x00381f0004077f89 */ /* 0x000fe200000e0000 */
[----:B------:R-:W-:-:S02]  /*1cbe0*/  ISETP.GE.OR P3, PT, R2, R0, P6 ;  /* 0x000000000200720c */ /* 0x000fc40003766670 */
[C---:B------:R-:W-:Y:S01]  /*1cbf0*/  IADD3 R6, R2.reuse, 0x10, RZ ;  /* 0x0000001002067810 */ /* 0x040fe20007ffe0ff */
[----:B--2---:R-:W-:Y:S01]  /*1cc00*/  @!P2 ST.E [R12.64], R39 ;  /* 0x000000270c00a985 */ /* 0x004fe2000c101928 */
[----:B------:R-:W-:Y:S02]  /*1cc10*/  IADD3 R32, R2, 0x40, RZ ;  /* 0x0000004002207810 */ /* 0x000fe40007ffe0ff */
[-C--:B------:R-:W-:Y:S01]  /*1cc20*/  ISETP.GE.OR P2, PT, R6, R0.reuse, P6 ;  /* 0x000000000600720c */ /* 0x080fe20003746670 */
[----:B------:R-:W1:Y:S01]  /*1cc30*/  SHFL.IDX PT, R12, R4, RZ, 0x181f ;  /* 0x00181fff040c7589 */ /* 0x000e6200000e0000 */
[C---:B------:R-:W-:Y:S02]  /*1cc40*/  IADD3 R6, R2.reuse, 0x20, RZ ;  /* 0x0000002002067810 */ /* 0x040fe40007ffe0ff */
[----:B------:R-:W-:Y:S01]  /*1cc50*/  IADD3 R54, R2, 0x60, RZ ;  /* 0x0000006002367810 */ /* 0x000fe20007ffe0ff */
[----:B------:R-:W2:Y:S04]  /*1cc60*/  SHFL.IDX PT, R9, R3, RZ, 0x181f ;  /* 0x00181fff03097589 */ /* 0x000ea800000e0000 */
[----:B------:R3:W-:Y:S01]  /*1cc70*/  @!P1 ST.E [R10.64], R40 ;  /* 0x000000280a009985 */ /* 0x0007e2000c101928 */
[----:B------:R-:W-:-:S02]  /*1cc80*/  ISETP.GE.OR P1, PT, R6, R0, P6 ;  /* 0x000000000600720c */ /* 0x000fc40003726670 */
[----:B------:R-:W-:Y:S01]  /*1cc90*/  IADD3 R6, R2, 0x30, RZ ;  /* 0x0000003002067810 */ /* 0x000fe20007ffe0ff */
[----:B------:R-:W-:Y:S03]  /*1cca0*/  LDS.128 R24, [R5+0x80] ;  /* 0x0000800005187984 */ /* 0x000fe60000000c00 */
[----:B------:R-:W-:Y:S01]  /*1ccb0*/  ISETP.GE.OR P0, PT, R6, R0, P6 ;  /* 0x000000000600720c */ /* 0x000fe20003706670 */
[----:B------:R-:W4:Y:S04]  /*1ccc0*/  SHFL.IDX PT, R11, R3, 0x1, 0x181f ;  /* 0x00381f00030b7f89 */ /* 0x000f2800000e0000 */
[----:B------:R-:W4:Y:S04]  /*1ccd0*/  SHFL.IDX PT, R14, R4, 0x2, 0x181f ;  /* 0x00581f00040e7f89 */ /* 0x000f2800000e0000 */
[----:B------:R-:W4:Y:S01]  /*1cce0*/  SHFL.IDX PT, R44, R3, 0x2, 0x181f ;  /* 0x00581f00032c7f89 */ /* 0x000f2200000e0000 */
[----:B-1----:R-:W-:-:S03]  /*1ccf0*/  @!P3 LEA R12, P5, R8, R12, 0x1 ;  /* 0x0000000c080cb211 */ /* 0x002fc600078a08ff */
[----:B------:R-:W1:Y:S01]  /*1cd00*/  SHFL.IDX PT, R15, R4, 0x3, 0x181f ;  /* 0x00781f00040f7f89 */ /* 0x000e6200000e0000 */
[----:B--2---:R-:W-:Y:S02]  /*1cd10*/  @!P3 LEA.HI.X R13, R8, R9, R53, 0x1, P5 ;  /* 0x00000009080db211 */ /* 0x004fe400028f0c35 */
[----:B------:R-:W-:Y:S01]  /*1cd20*/  ISETP.GE.OR P5, PT, R32, R0, P6 ;  /* 0x000000002000720c */ /* 0x000fe200037a6670 */
[----:B------:R-:W-:Y:S01]  /*1cd30*/  LDS.128 R20, [R5+0x880] ;  /* 0x0008800005147984 */ /* 0x000fe20000000c00 */
[----:B---3--:R-:W-:-:S03]  /*1cd40*/  @!P2 LEA R10, P4, R8, R7, 0x1 ;  /* 0x00000007080aa211 */ /* 0x008fc600078808ff */
[----:B------:R-:W-:Y:S04]  /*1cd50*/  LDS.128 R16, [R5+0x1080] ;  /* 0x0010800005107984 */ /* 0x000fe80000000c00 */
[----:B------:R-:W2:Y:S01]  /*1cd60*/  SHFL.IDX PT, R45, R3, 0x3, 0x181f ;  /* 0x00781f00032d7f89 */ /* 0x000ea200000e0000 */
[----:B----4-:R-:W-:-:S03]  /*1cd70*/  @!P2 LEA.HI.X R11, R8, R11, R53, 0x1, P4 ;  /* 0x0000000b080ba211 */ /* 0x010fc600020f0c35 */
[----:B------:R-:W3:Y:S01]  /*1cd80*/  LDS.128 R28, [R5+0x1880] ;  /* 0x00188000051c7984 */ /* 0x000ee20000000c00 */
[----:B------:R-:W-:-:S03]  /*1cd90*/  @!P1 LEA R6, P4, R8, R14, 0x1 ;  /* 0x0000000e08069211 */ /* 0x000fc600078808ff */
[----:B------:R-:W-:Y:S01]  /*1cda0*/  LDS.128 R32, [R5+0x2080] ;  /* 0x0020800005207984 */ /* 0x000fe20000000c00 */
[--C-:B------:R-:W-:Y:S02]  /*1cdb0*/  @!P1 LEA.HI.X R7, R8, R44, R53.reuse, 0x1, P4 ;  /* 0x0000002c08079211 */ /* 0x100fe400020f0c35 */
[----:B------:R-:W-:Y:S01]  /*1cdc0*/  IADD3 R44, R2, 0x50, RZ ;  /* 0x00000050022c7810 */ /* 0x000fe20007ffe0ff */
[----:B------:R-:W-:Y:S01]  /*1cdd0*/  LDS.128 R36, [R5+0x2880] ;  /* 0x0028800005247984 */ /* 0x000fe20000000c00 */
[----:B-1----:R-:W-:Y:S02]  /*1cde0*/  @!P0 LEA R14, P4, R8, R15, 0x1 ;  /* 0x0000000f080e8211 */ /* 0x002fe400078808ff */
[----:B------:R-:W-:Y:S01]  /*1cdf0*/  IADD3 R2, R2, 0x70, RZ ;  /* 0x0000007002027810 */ /* 0x000fe20007ffe0ff */
[----:B------:R-:W-:Y:S04]  /*1ce00*/  LDS.128 R40, [R5+0x3080] ;  /* 0x0030800005287984 */ /* 0x000fe80000000c00 */
[----:B------:R-:W1:Y:S04]  /*1ce10*/  SHFL.IDX PT, R48, R4, 0x4, 0x181f ;  /* 0x00981f0004307f89 */ /* 0x000e6800000e0000 */
[----:B------:R-:W4:Y:S01]  /*1ce20*/  SHFL.IDX PT, R9, R4, 0x5, 0x181f ;  /* 0x00b81f0004097f89 */ /* 0x000f2200000e0000 */
[----:B--2---:R-:W-:-:S02]  /*1ce30*/  @!P0 LEA.HI.X R15, R8, R45, R53, 0x1, P4 ;  /* 0x0000002d080f8211 */ /* 0x004fc400020f0c35 */
[-C--:B------:R-:W-:Y:S01]  /*1ce40*/  ISETP.GE.OR P4, PT, R44, R0.reuse, P6 ;  /* 0x000000002c00720c */ /* 0x080fe20003786670 */
[----:B------:R-:W-:Y:S04]  /*1ce50*/  SHFL.IDX PT, R49, R4, 0x6, 0x181f ;  /* 0x00d81f0004317f89 */ /* 0x000fe800000e0000 */
[----:B------:R-:W2:Y:S04]  /*1ce60*/  SHFL.IDX PT, R52, R3, 0x4, 0x181f ;  /* 0x00981f0003347f89 */ /* 0x000ea800000e0000 */
[----:B------:R-:W1:Y:S04]  /*1ce70*/  SHFL.IDX PT, R51, R3, 0x5, 0x181f ;  /* 0x00b81f0003337f89 */ /* 0x000e6800000e0000 */
[----:B------:R-:W1:Y:S04]  /*1ce80*/  SHFL.IDX PT, R50, R3, 0x6, 0x181f ;  /* 0x00d81f0003327f89 */ /* 0x000e6800000e0000 */
[----:B------:R-:W2:Y:S04]  /*1ce90*/  LDS.128 R44, [R5+0x3880] ;  /* 0x00388000052c7984 */ /* 0x000ea80000000c00 */
[----:B------:R1:W-:Y:S01]  /*1cea0*/  @!P3 ST.E.128 [R12.64], R24 ;  /* 0x000000180c00b985 */ /* 0x0003e2000c101d28 */
[----:B------:R-:W-:-:S02]  /*1ceb0*/  ISETP.GE.OR P3, PT, R54, R0, P6 ;  /* 0x000000003600720c */ /* 0x000fc40003766670 */
[----:B------:R-:W-:Y:S01]  /*1cec0*/  ISETP.GE.OR P6, PT, R2, R0, P6 ;  /* 0x000000000200720c */ /* 0x000fe200037c6670 */
[----:B------:R4:W-:Y:S04]  /*1ced0*/  @!P2 ST.E.128 [R10.64], R20 ;  /* 0x000000140a00a985 */ /* 0x0009e8000c101d28 */
[----:B------:R2:W-:Y:S04]  /*1cee0*/  @!P1 ST.E.128 [R6.64], R16 ;  /* 0x0000001006009985 */ /* 0x0005e8000c101d28 */
[----:B---3--:R3:W-:Y:S04]  /*1cef0*/  @!P0 ST.E.128 [R14.64], R28 ;  /* 0x0000001c0e008985 */ /* 0x0087e8000c101d28 */
[----:B------:R-:W2:Y:S04]  /*1cf00*/  SHFL.IDX PT, R4, R4, 0x7, 0x181f ;  /* 0x00f81f0004047f89 */ /* 0x000ea800000e0000 */
[----:B------:R-:W3:Y:S01]  /*1cf10*/  SHFL.IDX PT, R3, R3, 0x7, 0x181f ;  /* 0x00f81f0003037f89 */ /* 0x000ee200000e0000 */
[----:B-1----:R-:W-:-:S02]  /*1cf20*/  @!P5 LEA R12, P2, R8, R48, 0x1 ;  /* 0x00000030080cd211 */ /* 0x002fc400078408ff */
[C---:B----4-:R-:W-:Y:S02]  /*1cf30*/  @!P4 LEA R10, P1, R8.reuse, R9, 0x1 ;  /* 0x00000009080ac211 */ /* 0x050fe400078208ff */
[C-C-:B--2---:R-:W-:Y:S02]  /*1cf40*/  @!P5 LEA.HI.X R13, R8.reuse, R52, R53.reuse, 0x1, P2 ;  /* 0x00000034080dd211 */ /* 0x144fe400010f0c35 */
[C---:B------:R-:W-:Y:S02]  /*1cf50*/  @!P3 LEA R6, P0, R8.reuse, R49, 0x1 ;  /* 0x000000310806b211 */ /* 0x040fe400078008ff */
[C-C-:B------:R-:W-:Y:S01]  /*1cf60*/  @!P4 LEA.HI.X R11, R8.reuse, R51, R53.reuse, 0x1, P1 ;  /* 0x00000033080bc211 */ /* 0x140fe200008f0c35 */
[----:B------:R1:W-:Y:S01]  /*1cf70*/  @!P5 ST.E.128 [R12.64], R32 ;  /* 0x000000200c00d985 */ /* 0x0003e2000c101d28 */
[----:B------:R-:W-:-:S03]  /*1cf80*/  @!P3 LEA.HI.X R7, R8, R50, R53, 0x1, P0 ;  /* 0x000000320807b211 */ /* 0x000fc600000f0c35 */
[----:B------:R1:W-:Y:S04]  /*1cf90*/  @!P4 ST.E.128 [R10.64], R36 ;  /* 0x000000240a00c985 */ /* 0x0003e8000c101d28 */
[----:B------:R1:W-:Y:S01]  /*1cfa0*/  @!P3 ST.E.128 [R6.64], R40 ;  /* 0x000000280600b985 */ /* 0x0003e2000c101d28 */
[----:B------:R-:W-:Y:S05]  /*1cfb0*/  @P6 EXIT ;  /* 0x000000000000694d */ /* 0x000fea0003800000 */
[----:B---3--:R-:W-:-:S04]  /*1cfc0*/  LEA R2, P0, R8, R4, 0x1 ;  /* 0x0000000408027211 */ /* 0x008fc800078008ff */
[----:B------:R-:W-:-:S05]  /*1cfd0*/  LEA.HI.X R3, R8, R3, R53, 0x1, P0 ;  /* 0x0000000308037211 */ /* 0x000fca00000f0c35 */
[----:B------:R-:W-:Y:S01]  /*1cfe0*/  ST.E.128 [R2.64], R44 ;  /* 0x0000002c02007985 */ /* 0x000fe2000c101d28 */
[----:B------:R-:W-:Y:S05]  /*1cff0*/  EXIT ;  /* 0x000000000000794d */ /* 0x000fea0003800000 */
.L_x_302:
        /* <DEDUP_REMOVED lines=19> */
.L_x_304:
[----:B-1----:R-:W1:Y:S01]  /*1d130*/  S2R R12, SR_TID.X ;  /* 0x00000000000c7919 */ /* 0x002e620000002100 */
[----:B------:R-:W-:Y:S01]  /*1d140*/  SHF.R.S32.HI R0, RZ, 0x1f, R8 ;  /* 0x0000001fff007819 */ /* 0x000fe20000011408 */
[----:B------:R-:W-:Y:S01]  /*1d150*/  BSSY B0, `(.L_x_305) ;  /* 0x0000028000007945 */ /* 0x000fe20003800000 */
[----:B------:R-:W-:-:S02]  /*1d160*/  SEL R10, R8, RZ, !P1 ;  /* 0x000000ff080a7207 */ /* 0x000fc40004800000 */
[----:B------:R-:W-:Y:S02]  /*1d170*/  SEL R11, R0, RZ, !P1 ;  /* 0x000000ff000b7207 */ /* 0x000fe40004800000 */
[----:B-1----:R-:W-:-:S13]  /*1d180*/  ISETP.GT.AND P0, PT, R12, 0x7f, PT ;  /* 0x0000007f0c00780c */ /* 0x002fda0003f04270 */
        /* <DEDUP_REMOVED lines=36> */
.L_x_306:
[----:B------:R-:W-:Y:S05]  /*1d3d0*/  BSYNC B0 ;  /* 0x0000000000007941 */ /* 0x000fea0003800000 */
.L_x_305:
        /* <DEDUP_REMOVED lines=103> */
.L_x_307:
        /* <DEDUP_REMOVED lines=11> */
.L_x_739:


//--------------------- .text._ZN7cutlass13device_kernelIN5flash19enable_sm80_to_sm89INS1_16FlashAttnFwdSm80INS1_25CollectiveMainloopFwdSm80ILi4ELi1ELb0EN4cute5tupleIJNS5_1CILi128EEENS7_ILi96EEENS7_ILi64EEEEEELi64ENS_6half_tEfNS_4arch4Sm80ELb0ELb1ELb1ELb1ELb0ELb1ELb1ELb0EEENS1_21CollectiveEpilogueFwdINS6_IJS8_SA_S9_EEENS6_IJNS7_ILi1EEESI_SI_EEESC_SE_Li128ELb1ELb1ELb0ELb0EEENS1_19SingleTileSchedulerILb1ELb0ELb1ELi128EEEEEEEEEvNT_6ParamsE --------------------------
	.section	.text._ZN7cutlass13device_kernelIN5flash19enable_sm80_to_sm89INS1_16FlashAttnFwdSm80INS1_25CollectiveMainloopFwdSm80ILi4ELi1ELb0EN4cute5tupleIJNS5_1CILi128EEENS7_ILi96EEENS7_ILi64EEEEEELi64ENS_6half_tEfNS_4arch4Sm80ELb0ELb1ELb1ELb1ELb0ELb1ELb1ELb0EEENS1_21CollectiveEpilogueFwdINS6_IJS8_SA_S9_EEENS6_IJNS7_ILi1EEESI_SI_EEESC_SE_Li128ELb1ELb1ELb0ELb0EEENS1_19SingleTileSchedulerILb1ELb0ELb1ELi128EEEEEEEEEvNT_6ParamsE,"ax",@progbits
	.sectioninfo	@"SHI_REGISTERS=255"
	.align	128
.text._ZN7cutlass13device_kernelIN5flash19enable_sm80_to_sm89INS1_16FlashAttnFwdSm80INS1_25CollectiveMainloopFwdSm80ILi4ELi1ELb0EN4cute5tupleIJNS5_1CILi128EEENS7_ILi96EEENS7_ILi64EEEEEELi64ENS_6half_tEfNS_4arch4Sm80ELb0ELb1ELb1ELb1ELb0ELb1ELb1ELb0EEENS1_21CollectiveEpilogueFwdINS6_IJS8_SA_S9_EEENS6_IJNS7_ILi1EEESI_SI_EEESC_SE_Li128ELb1ELb1ELb0ELb0EEENS1_19SingleTileSchedulerILb1ELb0ELb1ELi128EEEEEEEEEvNT_6ParamsE:
        .type           _ZN7cutlass13device_kernelIN5flash19enable_sm80_to_sm89INS1_16FlashAttnFwdSm80INS1_25CollectiveMainloopFwdSm80ILi4ELi1ELb0EN4cute5tupleIJNS5_1CILi128EEENS7_ILi96EEENS7_ILi64EEEEEELi64ENS_6half_tEfNS_4arch4Sm80ELb0ELb1ELb1ELb1ELb0ELb1ELb1ELb0EEENS1_21CollectiveEpilogueFwdINS6_IJS8_SA_S9_EEENS6_IJNS7_ILi1EEESI_SI_EEESC_SE_Li128ELb1ELb1ELb0ELb0EEENS1_19SingleTileSchedulerILb1ELb0ELb1ELi128EEEEEEEEEvNT_6ParamsE,@function
        .size           _ZN7cutlass13device_kernelIN5flash19enable_sm80_to_sm89INS1_16FlashAttnFwdSm80INS1_25CollectiveMainloopFwdSm80ILi4ELi1ELb0EN4cute5tupleIJNS5_1CILi128EEENS7_ILi96EEENS7_ILi64EEEEEELi64ENS_6half_tEfNS_4arch4Sm80ELb0ELb1ELb1ELb1ELb0ELb1ELb1ELb0EEENS1_21CollectiveEpilogueFwdINS6_IJS8_SA_S9_EEENS6_IJNS7_ILi1EEESI_SI_EEESC_SE_Li128ELb1ELb1ELb0ELb0EEENS1_19SingleTileSchedulerILb1ELb0ELb1ELi128EEEEEEEEEvNT_6ParamsE,(.L_x_740 - _ZN7cutlass13device_kernelIN5flash19enable_sm80_to_sm89INS1_16FlashAttnFwdSm80INS1_25CollectiveMainloopFwdSm80ILi4ELi1ELb0EN4cute5tupleIJNS5_1CILi128EEENS7_ILi96EEENS7_ILi64EEEEEELi64ENS_6half_tEfNS_4arch4Sm80ELb0ELb1ELb1ELb1ELb0ELb1ELb1ELb0EEENS1_21CollectiveEpilogueFwdINS6_IJS8_SA_S9_EEENS6_IJNS7_ILi1EEESI_SI_EEESC_SE_Li128ELb1ELb1ELb0ELb0EEENS1_19SingleTileSchedulerILb1ELb0ELb1ELi128EEEEEEEEEvNT_6ParamsE)
        .other          _ZN7cutlass13device_kernelIN5flash19enable_sm80_to_sm89INS1_16FlashAttnFwdSm80INS1_25CollectiveMainloopFwdSm80ILi4ELi1ELb0EN4cute5tupleIJNS5_1CILi128EEENS7_ILi96EEENS7_ILi64EEEEEELi64ENS_6half_tEfNS_4arch4Sm80ELb0ELb1ELb1ELb1ELb0ELb1ELb1ELb0EEENS1_21CollectiveEpilogueFwdINS6_IJS8_SA_S9_EEENS6_IJNS7_ILi1EEESI_SI_EEESC_SE_Li128ELb1ELb1ELb0ELb0EEENS1_19SingleTileSchedulerILb1ELb0ELb1ELi128EEEEEEEEEvNT_6ParamsE,@"STO_CUDA_ENTRY STV_DEFAULT"
_ZN7cutlass13device_kernelIN5flash19enable_sm80_to_sm89INS1_16FlashAttnFwdSm80INS1_25CollectiveMainloopFwdSm80ILi4ELi1ELb0EN4cute5tupleIJNS5_1CILi128EEENS7_ILi96EEENS7_ILi64EEEEEELi64ENS_6half_tEfNS_4arch4Sm80ELb0ELb1ELb1ELb1ELb0ELb1ELb1ELb0EEENS1_21CollectiveEpilogueFwdINS6_IJS8_SA_S9_EEENS6_IJNS7_ILi1EEESI_SI_EEESC_SE_Li128ELb1ELb1ELb0ELb0EEENS1_19SingleTileSchedulerILb1ELb0ELb1ELi128EEEEEEEEEvNT_6ParamsE:
        /* <DEDUP_REMOVED lines=17> */
.L_x_309:
        /* <DEDUP_REMOVED lines=8> */
.L_x_311:
[----:B------:R-:W-:-:S04]  /*0190*/  MOV R0, c[0x0][0x54c] ;  /* 0x0001530000007a02 */ /* 0x000fc80000000f00 */
.L_x_310:
[----:B------:R-:W-:Y:S01]  /*01a0*/  USHF.L.U32 UR4, UR4, 0x7, URZ ;  /* 0x0000000704047899 */ /* 0x000fe2000800063f */
[----:B-----5:R-:W-:-:S05]  /*01b0*/  IMAD R0, R0, c[0x0][0x548], RZ ;  /* 0x0001520000007a24 */ /* 0x020fca00078e02ff */
[----:B------:R-:W-:-:S04]  /*01c0*/  MOV R12, UR4 ;  /* 0x00000004000c7c02 */ /* 0x000fc80008000f00 */
[----:B------:R-:W-:-:S04]  /*01d0*/  ISETP.GE.AND P0, PT, R12, R0, PT ;  /* 0x000000000c00720c */ /* 0x000fc80003f06270 */
[----:B------:R-:W-:-:S05]  /*01e0*/  SEL R0, R5, 0xffffffff, !P0 ;  /* 0xffffffff05007807 */ /* 0x000fca0004000000 */
[----:B------:R2:W-:Y:S01]  /*01f0*/  STL [R1+0x64], R0 ;  /* 0x0000640001007387 */ /* 0x0005e20000100800 */
[----:B------:R-:W-:Y:S05]  /*0200*/  BRA `(.L_x_312) ;  /* 0x0000014000007947 */ /* 0x000fea0003800000 */
.L_x_308:
[----:B------:R-:W-:-:S04]  /*0210*/  ISETP.NE.U32.AND P0, PT, RZ, c[0x0][0x568], PT ;  /* 0x00015a00ff007a0c */ /* 0x000fc80003f05070 */
[----:B------:R-:W-:-:S13]  /*0220*/  ISETP.NE.AND.EX P0, PT, RZ, c[0x0][0x56c], PT, P0 ;  /* 0x00015b00ff007a0c */ /* 0x000fda0003f05300 */
[----:B------:R-:W-:Y:S05]  /*0230*/  @!P0 BRA `(.L_x_313) ;  /* 0x0000002000008947 */ /* 0x000fea0003800000 */
[----:B------:R1:W5:Y:S01]  /*0240*/  LDG.E R0, [R2.64] ;  /* 0x0000000802007981 */ /* 0x000362000c1e1900 */
[----:B------:R-:W-:Y:S05]  /*0250*/  BRA `(.L_x_314) ;  /* 0x0000009000007947 */ /* 0x000fea0003800000 */
.L_x_313:
        /* <DEDUP_REMOVED lines=8> */
.L_x_315:
[----:B------:R-:W-:-:S04]  /*02e0*/  MOV R0, c[0x0][0x54c] ;  /* 0x0001530000007a02 */ /* 0x000fc80000000f00 */
.L_x_314:
[----:B------:R-:W-:Y:S01]  /*02f0*/  USHF.L.U32 UR4, UR4, 0x7, URZ ;  /* 0x0000000704047899 */ /* 0x000fe2000800063f */
[----:B-----5:R-:W-:-:S05]  /*0300*/  IMAD R0, R0, c[0x0][0x548], RZ ;  /* 0x0001520000007a24 */ /* 0x020fca00078e02ff */
[----:B------:R-:W-:-:S04]  /*0310*/  MOV R12, UR4 ;  /* 0x00000004000c7c02 */ /* 0x000fc80008000f00 */
[----:B------:R-:W-:-:S04]  /*0320*/  ISETP.GE.AND P0, PT, R12, R0, PT ;  /* 0x000000000c00720c */ /* 0x000fc80003f06270 */
[----:B------:R-:W-:-:S05]  /*0330*/  SEL R0, R5, 0xffffffff, !P0 ;  /* 0xffffffff05007807 */ /* 0x000fca0004000000 */
[----:B------:R2:W-:Y:S04]  /*0340*/  STL [R1+0x64], R0 ;  /* 0x0000640001007387 */ /* 0x0005e80000100800 */
.L_x_312:
[----:B------:R-:W3:Y:S02]  /*0350*/  LDL R15, [R1+0x64] ;  /* 0x00006400010f7983 */ /* 0x000ee40000100800 */
[----:B---3--:R-:W-:-:S13]  /*0360*/  ISETP.GE.AND P0, PT, R15, RZ, PT ;  /* 0x000000ff0f00720c */ /* 0x008fda0003f06270 */
[----:B------:R-:W-:Y:S05]  /*0370*/  @!P0 EXIT ;  /* 0x000000000000894d */ /* 0x000fea0003800000 */
[----:B------:R-:W-:Y:S01]  /*0380*/  ISETP.NE.U32.AND P0, PT, RZ, c[0x0][0x370], PT ;  /* 0x0000dc00ff007a0c */ /* 0x000fe20003f05070 */
[----:B--2---:R-:W-:Y:S01]  /*0390*/  IMAD.MOV.U32 R0, RZ, RZ, c[0x0][0x168] ;  /* 0x00005a00ff007624 */ /* 0x004fe200078e00ff */
[----:B------:R-:W-:Y:S01]  /*03a0*/  ISETP.NE.U32.AND P1, PT, RZ, c[0x0][0x360], PT ;  /* 0x0000d800ff007a0c */ /* 0x000fe20003f25070 */
[----:B------:R-:W-:Y:S01]  /*03b0*/  CS2R R168, SRZ ;  /* 0x0000000000a87805 */ /* 0x000fe2000001ff00 */
        /* <DEDUP_REMOVED lines=11> */
[----:B-1----:R-:W-:Y:S01]  /*0470*/  IMAD.WIDE R2, R15, R14, c[0x0][0x358] ;  /* 0x0000d6000f027625 */ /* 0x002fe200078e020e */
[----:B------:R-:W-:-:S03]  /*0480*/  ISETP.NE.AND.EX P3, PT, RZ, c[0x0][0x35c], PT, P3 ;  /* 0x0000d700ff007a0c */ /* 0x000fc60003f65330 */
[CC--:B------:R-:W-:Y:S01]  /*0490*/  @P0 IMAD.WIDE R8, R15.reuse, R14.reuse, c[0x0][0x360] ;  /* 0x0000d8000f080625 */ /* 0x0c0fe200078e020e */
[----:B------:R-:W1:Y:S03]  /*04a0*/  S2R R34, SR_CTAID.Y ;  /* 0x0000000000227919 */ /* 0x000e660000002600 */
[----:B------:R-:W-:Y:S01]  /*04b0*/  @P2 IMAD.WIDE R10, R15, R14, c[0x0][0x370] ;  /* 0x0000dc000f0a2625 */ /* 0x000fe200078e020e */
[----:B------:R-:W2:Y:S04]  /*04c0*/  @P0 LDG.E R0, [R8.64] ;  /* 0x0000000808000981 */ /* 0x000ea8000c1e1900 */
[----:B------:R3:W5:Y:S04]  /*04d0*/  @P1 LDG.E R165, [R6.64] ;  /* 0x0000000806a51981 */ /* 0x000768000c1e1900 */
[----:B------:R3:W5:Y:S04]  /*04e0*/  @P4 LDG.E R168, [R4.64] ;  /* 0x0000000804a84981 */ /* 0x000768000c1e1900 */
[----:B------:R3:W5:Y:S04]  /*04f0*/  @P3 LDG.E R13, [R2.64] ;  /* 0x00000008020d3981 */ /* 0x000768000c1e1900 */
[----:B------:R4:W5:Y:S01]  /*0500*/  @P2 LDG.E R169, [R10.64] ;  /* 0x000000080aa92981 */ /* 0x000962000c1e1900 */
[----:B-1----:R-:W-:Y:S01]  /*0510*/  SHF.R.S32.HI R189, RZ, 0x1f, R34 ;  /* 0x0000001fffbd7819 */ /* 0x002fe20000011422 */
[----:B----4-:R-:W-:-:S02]  /*0520*/  IMAD.MOV.U32 R10, RZ, RZ, c[0x0][0x1d0] ;  /* 0x00007400ff0a7624 */ /* 0x010fc400078e00ff */
[----:B--2---:R1:W-:Y:S01]  /*0530*/  STL [R1+0x30], R0 ;  /* 0x0000300001007387 */ /* 0x0043e20000100800 */
[----:B------:R-:W-:Y:S02]  /*0540*/  IMAD.MOV.U32 R9, RZ, RZ, R0 ;  /* 0x000000ffff097224 */ /* 0x000fe400078e0000 */
[----:B-1----:R-:W-:Y:S01]  /*0550*/  IMAD.MOV.U32 R0, RZ, RZ, c[0x0][0x228] ;  /* 0x00008a00ff007624 */ /* 0x002fe200078e00ff */
[----:B------:R-:W-:Y:S05]  /*0560*/  @P0 BRA `(.L_x_316) ;  /* 0x0000005000000947 */ /* 0x000fea0003800000 */
[----:B---3--:R-:W-:Y:S05]  /*0570*/  @!P1 BRA `(.L_x_316) ;  /* 0x0000004000009947 */ /* 0x008fea0003800000 */
[----:B------:R1:W2:Y:S04]  /*0580*/  LDG.E R8, [R6.64] ;  /* 0x0000000806087981 */ /* 0x0002a8000c1e1900 */
[----:B-1----:R-:W2:Y:S02]  /*0590*/  LDG.E R6, [R6.64+0x4] ;  /* 0x0000040806067981 */ /* 0x002ea4000c1e1900 */
[----:B--2---:R-:W-:-:S05]  /*05a0*/  IADD3 R9, -R8, R6, RZ ;  /* 0x0000000608097210 */ /* 0x004fca0007ffe1ff */
[----:B------:R1:W-:Y:S02]  /*05b0*/  STL [R1+0x30], R9 ;  /* 0x0000300901007387 */ /* 0x0003e40000100800 */
.L_x_316:
[----:B---3--:R-:W-:-:S04]  /*05c0*/  ISETP.NE.U32.AND P0, PT, RZ, c[0x0][0x368], PT ;  /* 0x0000da00ff007a0c */ /* 0x008fc80003f05070 */
[----:B------:R-:W-:-:S13]  /*05d0*/  ISETP.NE.AND.EX P0, PT, RZ, c[0x0][0x36c], PT, P0 ;  /* 0x0000db00ff007a0c */ /* 0x000fda0003f05300 */
[----:B------:R-:W-:Y:S05]  /*05e0*/  @!P0 BRA `(.L_x_317) ;  /* 0x0000003000008947 */ /* 0x000fea0003800000 */
[----:B------:R-:W-:-:S05]  /*05f0*/  IMAD.WIDE R4, R15, R14, c[0x0][0x368] ;  /* 0x0000da000f047625 */ /* 0x000fca00078e020e */
[----:B------:R2:W5:Y:S01]  /*0600*/  LDG.E R10, [R4.64] ;  /* 0x00000008040a7981 */ /* 0x000562000c1e1900 */
[----:B------:R-:W-:Y:S05]  /*0610*/  BRA `(.L_x_318) ;  /* 0x0000004000007947 */ /* 0x000fea0003800000 */
.L_x_317:
[----:B------:R-:W-:Y:S05]  /*0620*/  @!P4 BRA `(.L_x_318) ;  /* 0x000000300000c947 */ /* 0x000fea0003800000 */
[----:B------:R2:W3:Y:S04]  /*0630*/  LDG.E R6, [R4.64] ;  /* 0x0000000804067981 */ /* 0x0004e8000c1e1900 */
[----:B--2---:R-:W3:Y:S02]  /*0640*/  LDG.E R4, [R4.64+0x4] ;  /* 0x0000040804047981 */ /* 0x004ee4000c1e1900 */
[----:B---3--:R-:W-:Y:S02]  /*0650*/  IADD3 R10, -R6, R4, RZ ;  /* 0x00000004060a7210 */ /* 0x008fe40007ffe1ff */
.L_x_318:
[----:B--2---:R2:W3:Y:S04]  /*0660*/  @P3 LDG.E R5, [R2.64] ;  /* 0x0000000802053981 */ /* 0x0044e8000c1e1900 */
[----:B------:R2:W3:Y:S01]  /*0670*/  @P3 LDG.E R4, [R2.64+0x4] ;  /* 0x0000040802043981 */ /* 0x0004e2000c1e1900 */
[----:B------:R-:W-:Y:S01]  /*0680*/  ISETP.NE.U32.AND P0, PT, RZ, c[0x0][0x378], PT ;  /* 0x0000de00ff007a0c */ /* 0x000fe20003f05070 */
[----:B------:R-:W-:-:S02]  /*0690*/  IMAD.MOV.U32 R6, RZ, RZ, c[0x0][0x2c4] ;  /* 0x0000b100ff067624 */ /* 0x000fc400078e00ff */
[----:B-----5:R-:W-:Y:S01]  /*06a0*/  IMAD.MOV.U32 R149, RZ, RZ, R10 ;  /* 0x000000ffff957224 */ /* 0x020fe200078e000a */
[----:B------:R-:W-:Y:S02]  /*06b0*/  ISETP.NE.AND.EX P0, PT, RZ, c[0x0][0x37c], PT, P0 ;  /* 0x0000df00ff007a0c */ /* 0x000fe40003f05300 */
[----:B------:R-:W-:Y:S01]  /*06c0*/  ISETP.NE.AND P2, PT, R6, 0x1, PT ;  /* 0x000000010600780c */ /* 0x000fe20003f45270 */
[----:B------:R-:W-:Y:S02]  /*06d0*/  IMAD.IADD R6, R10, 0x1, -R169 ;  /* 0x000000010a067824 */ /* 0x000fe400078e0aa9 */
[----:B------:R-:W-:Y:S02]  /*06e0*/  IMAD.MOV.U32 R226, RZ, RZ, R12 ;  /* 0x000000ffffe27224 */ /* 0x000fe400078e000c */
[----:B------:R-:W-:-:S06]  /*06f0*/  IMAD.MOV.U32 R7, RZ, RZ, c[0x0][0x32c] ;  /* 0x0000cb00ff077624 */ /* 0x000fcc00078e00ff */
[----:B--2---:R-:W-:-:S05]  /*0700*/  @P0 IMAD.WIDE R2, R15, R14, c[0x0][0x378] ;  /* 0x0000de000f020625 */ /* 0x004fca00078e020e */
[----:B------:R2:W5:Y:S01]  /*0710*/  @P0 LDG.E R149, [R2.64] ;  /* 0x0000000802950981 */ /* 0x000562000c1e1900 */
[----:B------:R-:W-:Y:S02]  /*0720*/  ISETP.GE.AND P1, PT, R7, 0x1, PT ;  /* 0x000000010700780c */ /* 0x000fe40003f26270 */
[----:B------:R-:W-:-:S04]  /*0730*/  LOP3.LUT R225, R225, 0xffefffff, RZ, 0xc0, !PT ;  /* 0xffefffffe1e17812 */ /* 0x000fc800078ec0ff */
[----:B------:R-:W-:-:S04]  /*0740*/  @P2 LOP3.LUT R225, R225, 0x100000, RZ, 0xfc, !PT ;  /* 0x00100000e1e12812 */ /* 0x000fc800078efcff */
[----:B------:R-:W-:-:S04]  /*0750*/  LOP3.LUT R225, R225, 0xfff7ffff, RZ, 0xc0, !PT ;  /* 0xfff7ffffe1e17812 */ /* 0x000fc800078ec0ff */
[----:B------:R-:W-:Y:S02]  /*0760*/  @P1 LOP3.LUT R225, R225, 0x80000, RZ, 0xfc, !PT ;  /* 0x00080000e1e11812 */ /* 0x000fe400078efcff */
[----:B--2---:R-:W-:-:S05]  /*0770*/  @P2 IADD3 R2, R226, 0x7f, RZ ;  /* 0x0000007fe2022810 */ /* 0x004fca0007ffe0ff */
[----:B------:R-:W-:Y:S01]  /*0780*/  @P2 IMAD.HI.U32 R3, R2, c[0x0][0x2c8], RZ ;  /* 0x0000b20002032a27 */ /* 0x000fe200078e00ff */
[----:B------:R-:W-:-:S04]  /*0790*/  IADD3 R2, R12, 0x7f, RZ ;  /* 0x0000007f0c027810 */ /* 0x000fc80007ffe0ff */
[----:B------:R-:W-:Y:S01]  /*07a0*/  @P2 SHF.R.U32.HI R2, RZ, c[0x0][0x2cc], R3 ;  /* 0x0000b300ff022a19 */ /* 0x000fe20000011603 */
[----:B---3--:R-:W-:-:S04]  /*07b0*/  @P3 IMAD.IADD R0, R4, 0x1, -R5 ;  /* 0x0000000104003824 */ /* 0x008fc800078e0a05 */
[----:B------:R-:W-:-:S05]  /*07c0*/  IMAD.IADD R8, R6, 0x1, R0 ;  /* 0x0000000106087824 */ /* 0x000fca00078e0200 */
[----:B------:R2:W-:Y:S01]  /*07d0*/  STL [R1+0x2c], R8 ;  /* 0x00002c0801007387 */ /* 0x0005e20000100800 */
[----:B------:R-:W-:-:S05]  /*07e0*/  IADD3 R179, R8, 0x1, -R9 ;  /* 0x0000000108b37810 */ /* 0x000fca0007ffe809 */
[----:B------:R-:W-:-:S05]  /*07f0*/  IMAD.IADD R2, R179, 0x1, R2 ;  /* 0x00000001b3027824 */ /* 0x000fca00078e0202 */
[----:B------:R-:W-:Y:S01]  /*0800*/  IADD3 R5, R2, c[0x0][0x328], RZ ;  /* 0x0000ca0002057a10 */ /* 0x000fe20007ffe0ff */
[----:B------:R-:W-:Y:S05]  /*0810*/  @!P1 BRA `(.L_x_319) ;  /* 0x000000e000009947 */ /* 0x000fea0003800000 */
[C---:B------:R-:W-:Y:S02]  /*0820*/  ISETP.GT.AND P0, PT, R2.reuse, RZ, PT ;  /* 0x000000ff0200720c */ /* 0x040fe40003f04270 */
[----:B------:R-:W-:-:S11]  /*0830*/  IADD3 R3, R2, -0x1, RZ ;  /* 0xffffffff02037810 */ /* 0x000fd60007ffe0ff */
[----:B------:R-:W-:Y:S05]  /*0840*/  @P0 BRA `(.L_x_320) ;  /* 0x0000006000000947 */ /* 0x000fea0003800000 */
[----:B------:R-:W-:Y:S01]  /*0850*/  ISETP.NE.AND P0, PT, R7, 0x1, PT ;  /* 0x000000010700780c */ /* 0x000fe20003f05270 */
[----:B------:R-:W-:-:S12]  /*0860*/  IMAD.MOV R2, RZ, RZ, -R2 ;  /* 0x000000ffff027224 */ /* 0x000fd800078e0a02 */
[----:B------:R-:W-:-:S05]  /*0870*/  @P0 IMAD.HI.U32 R3, R2, c[0x0][0x330], RZ ;  /* 0x0000cc0002030a27 */ /* 0x000fca00078e00ff */
[----:B------:R-:W-:-:S04]  /*0880*/  @P0 SHF.R.U32.HI R2, RZ, c[0x0][0x334], R3 ;  /* 0x0000cd00ff020a19 */ /* 0x000fc80000011603 */
[----:B------:R-:W-:Y:S01]  /*0890*/  LOP3.LUT R3, RZ, R2, RZ, 0x33, !PT ;  /* 0x00000002ff037212 */ /* 0x000fe200078e33ff */
[----:B------:R-:W-:Y:S05]  /*08a0*/  BRA `(.L_x_321) ;  /* 0x0000003000007947 */ /* 0x000fea0003800000 */
.L_x_320:
[----:B------:R-:W-:-:S13]  /*08b0*/  ISETP.NE.AND P0, PT, R7, 0x1, PT ;  /* 0x000000010700780c */ /* 0x000fda0003f05270 */
[----:B------:R-:W-:-:S05]  /*08c0*/  @P0 IMAD.HI.U32 R2, R3, c[0x0][0x330], RZ ;  /* 0x0000cc0003020a27 */ /* 0x000fca00078e00ff */
[----:B------:R-:W-:-:S05]  /*08d0*/  @P0 SHF.R.U32.HI R3, RZ, c[0x0][0x334], R2 ;  /* 0x0000cd00ff030a19 */ /* 0x000fca0000011602 */
.L_x_321:
[----:B------:R-:W-:-:S05]  /*08e0*/  IMAD R3, R3, R7, c[0x0][0x32c] ;  /* 0x0000cb0003037624 */ /* 0x000fca00078e0207 */
[----:B------:R-:W-:Y:S02]  /*08f0*/  IMNMX R5, R5, R3, PT ;  /* 0x0000000305057217 */ /* 0x000fe40003800200 */
.L_x_319:
[C---:B------:R-:W-:Y:S01]  /*0900*/  IADD3 R3, R8.reuse, 0x5f, RZ ;  /* 0x0000005f08037810 */ /* 0x040fe20007ffe0ff */
[----:B--2---:R-:W-:Y:S02]  /*0910*/  IMAD.IADD R8, R8, 0x1, -R9 ;  /* 0x0000000108087824 */ /* 0x004fe400078e0a09 */
[----:B------:R-:W-:-:S03]  /*0920*/  @P2 IMAD.HI.U32 R4, R226, c[0x0][0x2c8], RZ ;  /* 0x0000b200e2042a27 */ /* 0x000fc600078e00ff */
[----:B------:R2:W-:Y:S01]  /*0930*/  STL [R1+0x18], R8 ;  /* 0x0000180801007387 */ /* 0x0005e20000100800 */
[----:B------:R-:W-:Y:S01]  /*0940*/  IMAD.MOV.U32 R2, RZ, RZ, R226 ;  /* 0x000000ffff027224 */ /* 0x000fe200078e00e2 */
[----:B------:R-:W-:Y:S01]  /*0950*/  @P2 SHF.R.U32.HI R2, RZ, c[0x0][0x2cc], R4 ;  /* 0x0000b300ff022a19 */ /* 0x000fe20000011604 */
[----:B------:R-:W-:-:S04]  /*0960*/  IMAD.HI R3, R3, 0x2aaaaaab, RZ ;  /* 0x2aaaaaab03037827 */ /* 0x000fc800078e02ff */
[----:B------:R-:W-:Y:S01]  /*0970*/  IMAD.IADD R2, R8, 0x1, R2 ;  /* 0x0000000108027824 */ /* 0x000fe200078e0202 */
[----:B------:R-:W-:-:S04]  /*0980*/  SHF.R.U32.HI R4, RZ, 0x1f, R3 ;  /* 0x0000001fff047819 */ /* 0x000fc80000011603 */
[----:B------:R-:W-:Y:S02]  /*0990*/  LEA.HI.SX32 R180, R3, R4, 0x1c ;  /* 0x0000000403b47211 */ /* 0x000fe400078fe2ff */
[----:B------:R-:W-:Y:S01]  /*09a0*/  IADD3 R4, R2, -c[0x0][0x324], RZ ;  /* 0x8000c90002047a10 */ /* 0x000fe20007ffe0ff */
[----:B------:R-:W-:Y:S05]  /*09b0*/  @!P1 BRA `(.L_x_322) ;  /* 0x000000d000009947 */ /* 0x000fea0003800000 */
[----:B------:R-:W-:-:S13]  /*09c0*/  ISETP.GT.AND P0, PT, R2, -0x1, PT ;  /* 0xffffffff0200780c */ /* 0x000fda0003f04270 */
[----:B------:R-:W-:Y:S05]  /*09d0*/  @P0 BRA `(.L_x_323) ;  /* 0x0000006000000947 */ /* 0x000fea0003800000 */
[----:B------:R-:W-:Y:S02]  /*09e0*/  ISETP.NE.AND P0, PT, R7, 0x1, PT ;  /* 0x000000010700780c */ /* 0x000fe40003f05270 */
[----:B------:R-:W-:-:S11]  /*09f0*/  LOP3.LUT R2, RZ, R2, RZ, 0x33, !PT ;  /* 0x00000002ff027212 */ /* 0x000fd600078e33ff */
[----:B------:R-:W-:-:S05]  /*0a00*/  @P0 IMAD.HI.U32 R3, R2, c[0x0][0x330], RZ ;  /* 0x0000cc0002030a27 */ /* 0x000fca00078e00ff */
[----:B------:R-:W-:-:S04]  /*0a10*/  @P0 SHF.R.U32.HI R2, RZ, c[0x0][0x334], R3 ;  /* 0x0000cd00ff020a19 */ /* 0x000fc80000011603 */
[----:B------:R-:W-:Y:S01]  /*0a20*/  LOP3.LUT R2, RZ, R2, RZ, 0x33, !PT ;  /* 0x00000002ff027212 */ /* 0x000fe200078e33ff */
[----:B------:R-:W-:Y:S05]  /*0a30*/  BRA `(.L_x_324) ;  /* 0x0000003000007947 */ /* 0x000fea0003800000 */
.L_x_323:
[----:B------:R-:W-:-:S13]  /*0a40*/  ISETP.NE.AND P0, PT, R7, 0x1, PT ;  /* 0x000000010700780c */ /* 0x000fda0003f05270 */
[----:B------:R-:W-:-:S05]  /*0a50*/  @P0 IMAD.HI.U32 R3, R2, c[0x0][0x330], RZ ;  /* 0x0000cc0002030a27 */ /* 0x000fca00078e00ff */
[----:B------:R-:W-:-:S05]  /*0a60*/  @P0 SHF.R.U32.HI R2, RZ, c[0x0][0x334], R3 ;  /* 0x0000cd00ff020a19 */ /* 0x000fca0000011603 */
.L_x_324:
[----:B------:R-:W-:-:S05]  /*0a70*/  IMAD R2, R2, c[0x0][0x32c], RZ ;  /* 0x0000cb0002027a24 */ /* 0x000fca00078e02ff */
[----:B------:R-:W-:-:S04]  /*0a80*/  IMNMX R4, R4, R2, !PT ;  /* 0x0000000204047217 */ /* 0x000fc80007800200 */
.L_x_322:
[----:B------:R-:W-:Y:S01]  /*0a90*/  IADD3 R3, R5, 0x5f, RZ ;  /* 0x0000005f05037810 */ /* 0x000fe20007ffe0ff */
[----:B------:R-:W-:-:S04]  /*0aa0*/  IMAD.HI R2, R4, 0x2aaaaaab, RZ ;  /* 0x2aaaaaab04027827 */ /* 0x000fc800078e02ff */
[----:B------:R-:W-:Y:S01]  /*0ab0*/  IMAD.HI R4, R3, 0x2aaaaaab, RZ ;  /* 0x2aaaaaab03047827 */ /* 0x000fe200078e02ff */
[----:B------:R-:W-:-:S04]  /*0ac0*/  SHF.R.U32.HI R3, RZ, 0x1f, R2 ;  /* 0x0000001fff037819 */ /* 0x000fc80000011602 */
[----:B------:R-:W-:Y:S02]  /*0ad0*/  SHF.R.U32.HI R5, RZ, 0x1f, R4 ;  /* 0x0000001fff057819 */ /* 0x000fe40000011604 */
[----:B------:R-:W-:Y:S02]  /*0ae0*/  LEA.HI.SX32 R2, R2, R3, 0x1c ;  /* 0x0000000302027211 */ /* 0x000fe400078fe2ff */
[----:B------:R-:W-:Y:S02]  /*0af0*/  LEA.HI.SX32 R4, R4, R5, 0x1c ;  /* 0x0000000504047211 */ /* 0x000fe400078fe2ff */
[----:B------:R-:W-:Y:S02]  /*0b00*/  IMNMX R3, RZ, R2, !PT ;  /* 0x00000002ff037217 */ /* 0x000fe40007800200 */
[----:B------:R-:W-:-:S03]  /*0b10*/  IMNMX R2, R4, R180, PT ;  /* 0x000000b404027217 */ /* 0x000fc60003800200 */
[--C-:B------:R-:W-:Y:S02]  /*0b20*/  IMAD R3, R3, 0x60, -R6.reuse ;  /* 0x0000006003037824 */ /* 0x100fe400078e0a06 */
[----:B------:R-:W-:-:S03]  /*0b30*/  IMAD R2, R2, 0x60, -R6 ;  /* 0x0000006002027824 */ /* 0x000fc600078e0a06 */
[----:B------:R-:W-:Y:S02]  /*0b40*/  IMNMX R3, RZ, R3, !PT ;  /* 0x00000003ff037217 */ /* 0x000fe40007800200 */
[----:B------:R-:W-:-:S03]  /*0b50*/  IMNMX R2, R2, R0, PT ;  /* 0x0000000002027217 */ /* 0x000fc60003800200 */
[----:B------:R-:W-:Y:S01]  /*0b60*/  IMAD.WIDE.U32 R4, R3, -0x55555555, RZ ;  /* 0xaaaaaaab03047825 */ /* 0x000fe200078e00ff */
[----:B------:R-:W-:-:S04]  /*0b70*/  ISETP.GT.AND P0, PT, R2, R3, PT ;  /* 0x000000030200720c */ /* 0x000fc80003f04270 */
[----:B------:R-:W-:-:S05]  /*0b80*/  SHF.R.U32.HI R145, RZ, 0x6, R5 ;  /* 0x00000006ff917819 */ /* 0x000fca0000011605 */
[----:B------:R-:W-:-:S04]  /*0b90*/  IMAD.MOV.U32 R6, RZ, RZ, R145 ;  /* 0x000000ffff067224 */ /* 0x000fc800078e0091 */
[----:B------:R-:W-:-:S05]  /*0ba0*/  @P0 IADD3 R2, R2, 0x5f, RZ ;  /* 0x0000005f02020810 */ /* 0x000fca0007ffe0ff */
[----:B------:R-:W-:-:S05]  /*0bb0*/  @P0 IMAD.HI R2, R2, 0x2aaaaaab, RZ ;  /* 0x2aaaaaab02020827 */ /* 0x000fca00078e02ff */
[----:B------:R-:W-:-:S04]  /*0bc0*/  @P0 SHF.R.U32.HI R3, RZ, 0x1f, R2 ;  /* 0x0000001fff030819 */ /* 0x000fc80000011602 */
[----:B------:R-:W-:-:S04]  /*0bd0*/  @P0 LEA.HI.SX32 R6, R2, R3, 0x1c ;  /* 0x0000000302060211 */ /* 0x000fc800078fe2ff */
[----:B------:R-:W-:-:S13]  /*0be0*/  ISETP.GT.AND P0, PT, R6, R145, PT ;  /* 0x000000910600720c */ /* 0x000fda0003f04270 */
[----:B------:R-:W-:Y:S05]  /*0bf0*/  @!P0 BRA `(.L_x_325) ;  /* 0x00005e6000008947 */ /* 0x000fea0003800000 */
[----:B------:R-:W-:-:S04]  /*0c00*/  ISETP.NE.U32.AND P0, PT, RZ, c[0x0][0x340], PT ;  /* 0x0000d000ff007a0c */ /* 0x000fc80003f05070 */
[----:B------:R-:W-:-:S13]  /*0c10*/  ISETP.NE.AND.EX P2, PT, RZ, c[0x0][0x344], PT, P0 ;  /* 0x0000d100ff007a0c */ /* 0x000fda0003f45300 */
[----:B------:R-:W-:-:S05]  /*0c20*/  @P2 IMAD.WIDE R2, R15, R14, c[0x0][0x340] ;  /* 0x0000d0000f022625 */ /* 0x000fca00078e020e */
[----:B-1----:R1:W3:Y:S01]  /*0c30*/  @P2 LDG.E R9, [R2.64] ;  /* 0x0000000802092981 */ /* 0x0022e2000c1e1900 */
[----:B------:R-:W-:Y:S01]  /*0c40*/  SHF.R.S32.HI R32, RZ, 0x1f, R228 ;  /* 0x0000001fff207819 */ /* 0x000fe200000114e4 */
[----:B------:R-:W-:Y:S01]  /*0c50*/  IMAD.MOV.U32 R152, RZ, RZ, 0x60 ;  /* 0x00000060ff987424 */ /* 0x000fe200078e00ff */
[----:B--2---:R-:W-:Y:S01]  /*0c60*/  SHF.R.S32.HI R8, RZ, 0x1f, R15 ;  /* 0x0000001fff087819 */ /* 0x004fe2000001140f */
[----:B------:R-:W-:Y:S01]  /*0c70*/  IMAD.MOV.U32 R148, RZ, RZ, c[0x0][0x238] ;  /* 0x00008e00ff947624 */ /* 0x000fe200078e00ff */
[-C--:B------:R-:W-:Y:S01]  /*0c80*/  LEA.HI R5, R32, R228.reuse, RZ, 0x3 ;  /* 0x000000e420057211 */ /* 0x080fe200078f18ff */
[----:B------:R-:W-:Y:S01]  /*0c90*/  IMAD R181, R152, c[0x0][0x23c], RZ ;  /* 0x00008f0098b57a24 */ /* 0x000fe200078e02ff */
[----:B------:R-:W-:Y:S01]  /*0ca0*/  IADD3 R36, R6, -0x1, RZ ;  /* 0xffffffff06247810 */ /* 0x000fe20007ffe0ff */
[----:B------:R-:W-:Y:S01]  /*0cb0*/  IMAD.WIDE.U32 R158, R152, c[0x0][0x238], RZ ;  /* 0x00008e00989e7a25 */ /* 0x000fe200078e00ff */
[----:B------:R-:W-:Y:S01]  /*0cc0*/  SEL R24, R8, RZ, !P3 ;  /* 0x000000ff08187207 */ /* 0x000fe20005800000 */
[----:B------:R-:W-:Y:S01]  /*0cd0*/  ULDC.U8 UR4, c[0x0][0x298] ;  /* 0x0000a60000047ab9 */ /* 0x000fe20000000000 */
[----:B------:R-:W-:Y:S01]  /*0ce0*/  SEL R90, R15, RZ, !P3 ;  /* 0x000000ff0f5a7207 */ /* 0x000fe20005800000 */
[----:B------:R-:W-:Y:S01]  /*0cf0*/  IMAD.IADD R181, R159, 0x1, R181 ;  /* 0x000000019fb57824 */ /* 0x000fe200078e02b5 */
[----:B------:R-:W-:Y:S01]  /*0d00*/  LEA.HI R21, R32, R228, RZ, 0x2 ;  /* 0x000000e420157211 */ /* 0x000fe200078f10ff */
[----:B------:R-:W-:Y:S01]  /*0d10*/  IMAD.MOV.U32 R33, RZ, RZ, c[0x0][0x23c] ;  /* 0x00008f00ff217624 */ /* 0x000fe200078e00ff */
[----:B------:R-:W-:Y:S01]  /*0d20*/  IADD3 R22, R168, R10, RZ ;  /* 0x0000000aa8167210 */ /* 0x000fe20007ffe0ff */
[----:B------:R-:W-:Y:S01]  /*0d30*/  IMAD.MOV.U32 R188, RZ, RZ, c[0x0][0x27c] ;  /* 0x00009f00ffbc7624 */ /* 0x000fe200078e00ff */
[----:B------:R-:W-:Y:S01]  /*0d40*/  LOP3.LUT R30, R21, 0xfffffffc, RZ, 0xc0, !PT ;  /* 0xfffffffc151e7812 */ /* 0x000fe200078ec0ff */
[----:B------:R-:W-:Y:S01]  /*0d50*/  IMAD.SHL.U32 R11, R33, 0x20, RZ ;  /* 0x00000020210b7824 */ /* 0x000fe200078e00ff */
[----:B------:R-:W-:Y:S01]  /*0d60*/  SHF.R.S32.HI R26, RZ, 0x1f, R22 ;  /* 0x0000001fff1a7819 */ /* 0x000fe20000011416 */
[----:B------:R-:W-:Y:S01]  /*0d70*/  IMAD R20, R189, c[0x0][0x260], RZ ;  /* 0x00009800bd147a24 */ /* 0x000fe200078e02ff */
[----:B------:R-:W-:Y:S01]  /*0d80*/  SHF.R.S32.HI R88, RZ, 0x2, R21 ;  /* 0x00000002ff587819 */ /* 0x000fe20000011415 */
[----:B------:R-:W-:Y:S01]  /*0d90*/  IMAD.IADD R30, R228, 0x1, -R30 ;  /* 0x00000001e41e7824 */ /* 0x000fe200078e0a1e */
[----:B------:R-:W-:Y:S01]  /*0da0*/  MOV R161, 0x6 ;  /* 0x0000000600a17802 */ /* 0x000fe20000000f00 */
[----:B------:R-:W-:Y:S01]  /*0db0*/  IMAD R10, R26, c[0x0][0x1e0], RZ ;  /* 0x000078001a0a7a24 */ /* 0x000fe200078e02ff */
[----:B-1----:R-:W-:Y:S01]  /*0dc0*/  LOP3.LUT R2, R5, 0x1ffffff8, RZ, 0xc0, !PT ;  /* 0x1ffffff805027812 */ /* 0x002fe200078ec0ff */
[C---:B------:R-:W-:Y:S01]  /*0dd0*/  IMAD.SHL.U32 R28, R30.reuse, 0x8, RZ ;  /* 0x000000081e1c7824 */ /* 0x040fe200078e00ff */
[----:B------:R-:W-:Y:S01]  /*0de0*/  SHF.R.S32.HI R5, RZ, 0x3, R5 ;  /* 0x00000003ff057819 */ /* 0x000fe20000011405 */
[----:B------:R-:W-:Y:S01]  /*0df0*/  IMAD.SHL.U32 R30, R30, 0x4, RZ ;  /* 0x000000041e1e7824 */ /* 0x000fe200078e00ff */
[----:B------:R-:W-:Y:S01]  /*0e00*/  SHF.R.S32.HI R3, RZ, 0x1f, R13 ;  /* 0x0000001fff037819 */ /* 0x000fe2000001140d */
[----:B------:R-:W-:Y:S01]  /*0e10*/  IMAD.IADD R2, R228, 0x1, -R2 ;  /* 0x00000001e4027824 */ /* 0x000fe200078e0a02 */
[C---:B------:R-:W-:Y:S01]  /*0e20*/  IADD3 R144, P0, R5.reuse, R13, RZ ;  /* 0x0000000d05907210 */ /* 0x040fe20007f1e0ff */
[----:B------:R-:W-:Y:S01]  /*0e30*/  IMAD.IADD R126, R0, 0x1, -R5 ;  /* 0x00000001007e7824 */ /* 0x000fe200078e0a05 */
[----:B------:R-:W-:Y:S01]  /*0e40*/  SHF.R.S32.HI R27, RZ, 0x1f, R88 ;  /* 0x0000001fff1b7819 */ /* 0x000fe20000011458 */
[----:B------:R-:W-:Y:S01]  /*0e50*/  IMAD.SHL.U32 R12, R2, 0x8, RZ ;  /* 0x00000008020c7824 */ /* 0x000fe200078e00ff */
[C---:B------:R-:W-:Y:S01]  /*0e60*/  LEA.HI.X.SX32 R146, R5.reuse, R3, 0x1, P0 ;  /* 0x0000000305927211 */ /* 0x040fe200000f0eff */
[----:B------:R-:W-:Y:S01]  /*0e70*/  IMAD R16, R36, -0x60, R126 ;  /* 0xffffffa024107824 */ /* 0x000fe200078e027e */
[----:B------:R-:W-:Y:S01]  /*0e80*/  SHF.R.S32.HI R31, RZ, 0x1f, R30 ;  /* 0x0000001fff1f7819 */ /* 0x000fe2000001141e */
[----:B------:R-:W-:Y:S01]  /*0e90*/  IMAD.SHL.U32 R5, R5, 0x40, RZ ;  /* 0x0000004005057824 */ /* 0x000fe200078e00ff */
[----:B------:R-:W-:Y:S01]  /*0ea0*/  SHF.R.S32.HI R13, RZ, 0x1f, R12 ;  /* 0x0000001fff0d7819 */ /* 0x000fe2000001140c */
[----:B------:R-:W-:Y:S01]  /*0eb0*/  IMAD R2, R146, c[0x0][0x238], RZ ;  /* 0x00008e0092027a24 */ /* 0x000fe200078e02ff */
[----:B------:R-:W-:Y:S01]  /*0ec0*/  ISETP.GE.AND P0, PT, R16, 0x1, PT ;  /* 0x000000011000780c */ /* 0x000fe20003f06270 */
[----:B------:R-:W-:Y:S01]  /*0ed0*/  IMAD R10, R22, c[0x0][0x1e4], R10 ;  /* 0x00007900160a7a24 */ /* 0x000fe200078e020a */
[----:B------:R-:W-:Y:S01]  /*0ee0*/  ISETP.GE.AND P5, PT, R12, c[0x0][0x1d4], PT ;  /* 0x000075000c007a0c */ /* 0x000fe20003fa6270 */
[C---:B------:R-:W-:Y:S01]  /*0ef0*/  IMAD R4, R144.reuse, c[0x0][0x23c], R2 ;  /* 0x00008f0090047a24 */ /* 0x040fe200078e0202 */
[----:B------:R-:W-:Y:S01]  /*0f00*/  SHF.R.S32.HI R29, RZ, 0x1f, R28 ;  /* 0x0000001fff1d7819 */ /* 0x000fe2000001141c */
[----:B------:R-:W-:Y:S01]  /*0f10*/  IMAD.WIDE.U32 R2, R144, c[0x0][0x238], R12 ;  /* 0x00008e0090027a25 */ /* 0x000fe200078e000c */
[----:B------:R-:W-:-:S02]  /*0f20*/  IADD3 R106, R28, 0x20, RZ ;  /* 0x000000201c6a7810 */ /* 0x000fc40007ffe0ff */
[C---:B------:R-:W-:Y:S01]  /*0f30*/  IADD3 R150, R88.reuse, 0x40, RZ ;  /* 0x0000004058967810 */ /* 0x040fe20007ffe0ff */
[----:B------:R-:W-:Y:S01]  /*0f40*/  IMAD.IADD R3, R3, 0x1, R4 ;  /* 0x0000000103037824 */ /* 0x000fe200078e0204 */
[----:B------:R-:W-:Y:S01]  /*0f50*/  IADD3 R151, R88, 0x20, RZ ;  /* 0x0000002058977810 */ /* 0x000fe20007ffe0ff */
[----:B------:R-:W-:Y:S01]  /*0f60*/  IMAD R4, R189, c[0x0][0x240], RZ ;  /* 0x00009000bd047a24 */ /* 0x000fe200078e02ff */
[----:B------:R-:W-:Y:S01]  /*0f70*/  P2R R147, PR, RZ, 0x20 ;  /* 0x00000020ff937803 */ /* 0x000fe20000000000 */
[----:B------:R-:W-:-:S04]  /*0f80*/  IMAD.WIDE.U32 R2, R34, c[0x0][0x240], R2 ;  /* 0x0000900022027a25 */ /* 0x000fc800078e0002 */
[C---:B------:R-:W-:Y:S02]  /*0f90*/  IMAD R4, R34.reuse, c[0x0][0x244], R4 ;  /* 0x0000910022047a24 */ /* 0x040fe400078e0204 */
[----:B------:R-:W-:Y:S02]  /*0fa0*/  IMAD R17, R27, c[0x0][0x290], RZ ;  /* 0x0000a4001b117a24 */ /* 0x000fe400078e02ff */
[----:B------:R-:W-:Y:S01]  /*0fb0*/  IMAD R20, R34, c[0x0][0x264], R20 ;  /* 0x0000990022147a24 */ /* 0x000fe200078e0214 */
[----:B------:R-:W-:Y:S01]  /*0fc0*/  IADD3 R3, R3, R4, RZ ;  /* 0x0000000403037210 */ /* 0x000fe20007ffe0ff */
[----:B------:R-:W-:Y:S02]  /*0fd0*/  IMAD R4, R24, c[0x0][0x248], RZ ;  /* 0x0000920018047a24 */ /* 0x000fe400078e02ff */
[----:B------:R-:W-:Y:S02]  /*0fe0*/  IMAD R17, R88, c[0x0][0x294], R17 ;  /* 0x0000a50058117a24 */ /* 0x000fe400078e0211 */
[----:B------:R-:W-:Y:S01]  /*0ff0*/  IMAD.WIDE.U32 R124, R90, c[0x0][0x248], R2 ;  /* 0x000092005a7c7a25 */ /* 0x000fe200078e0002 */
[----:B------:R-:W-:-:S02]  /*1000*/  LOP3.LUT R2, R5, 0x1c0, RZ, 0xc0, !PT ;  /* 0x000001c005027812 */ /* 0x000fc400078ec0ff */
[----:B------:R-:W-:Y:S01]  /*1010*/  LEA.HI R5, R32, R228, RZ, 0x6 ;  /* 0x000000e420057211 */ /* 0x000fe200078f30ff */
[----:B------:R-:W-:Y:S01]  /*1020*/  IMAD R6, R90, c[0x0][0x24c], R4 ;  /* 0x000093005a067a24 */ /* 0x000fe200078e0204 */
[----:B------:R-:W-:Y:S01]  /*1030*/  SHF.R.S32.HI R4, RZ, 0x1f, R36 ;  /* 0x0000001fff047819 */ /* 0x000fe20000011424 */
[----:B------:R-:W-:Y:S01]  /*1040*/  IMAD R3, R181, R36, RZ ;  /* 0x00000024b5037224 */ /* 0x000fe200078e02ff */
[----:B------:R-:W-:Y:S01]  /*1050*/  MOV R120, R124 ;  /* 0x0000007c00787202 */ /* 0x000fe20000000f00 */
[----:B------:R-:W-:Y:S02]  /*1060*/  IMAD.IADD R121, R125, 0x1, R6 ;  /* 0x000000017d797824 */ /* 0x000fe400078e0206 */
[-C--:B------:R-:W-:Y:S01]  /*1070*/  IMAD R3, R4, R158.reuse, R3 ;  /* 0x0000009e04037224 */ /* 0x080fe200078e0203 */
[----:B------:R-:W-:Y:S01]  /*1080*/  LOP3.LUT R4, R2, 0x38, R12, 0xf8, !PT ;  /* 0x0000003802047812 */ /* 0x000fe200078ef80c */
[----:B------:R-:W-:Y:S01]  /*1090*/  IMAD.WIDE.U32 R18, R36, R158, R120 ;  /* 0x0000009e24127225 */ /* 0x000fe200078e0078 */
[----:B------:R-:W-:-:S03]  /*10a0*/  SHF.R.U32.HI R2, RZ, 0x3, R2 ;  /* 0x00000003ff027819 */ /* 0x000fc60000011602 */
[----:B------:R-:W-:Y:S01]  /*10b0*/  IMAD.IADD R3, R19, 0x1, R3 ;  /* 0x0000000113037824 */ /* 0x000fe200078e0203 */
[----:B------:R-:W-:Y:S01]  /*10c0*/  LOP3.LUT R2, R4, R2, RZ, 0x3c, !PT ;  /* 0x0000000204027212 */ /* 0x000fe200078e3cff */
[----:B------:R-:W-:Y:S01]  /*10d0*/  IMAD.SHL.U32 R4, R5, 0x8, RZ ;  /* 0x0000000805047824 */ /* 0x000fe200078e00ff */
[C---:B------:R-:W-:Y:S01]  /*10e0*/  @P0 LEA R6, P1, R18.reuse, c[0x0][0x220], 0x1 ;  /* 0x0000880012060a11 */ /* 0x040fe200078208ff */
[----:B------:R-:W-:Y:S02]  /*10f0*/  IMAD R19, R189, c[0x0][0x1e8], RZ ;  /* 0x00007a00bd137a24 */ /* 0x000fe400078e02ff */
[----:B------:R-:W-:Y:S01]  /*1100*/  IMAD.MOV.U32 R178, RZ, RZ, c[0x0][0x1e0] ;  /* 0x00007800ffb27624 */ /* 0x000fe200078e00ff */
[----:B------:R-:W-:Y:S01]  /*1110*/  @P0 LEA.HI.X R7, R18, c[0x0][0x224], R3, 0x1, P1 ;  /* 0x0000890012070a11 */ /* 0x000fe200008f0c03 */
[----:B------:R-:W-:Y:S01]  /*1120*/  IMAD R19, R34, c[0x0][0x1ec], R19 ;  /* 0x00007b0022137a24 */ /* 0x000fe200078e0213 */
[----:B------:R-:W-:Y:S01]  /*1130*/  LOP3.LUT R2, R2, 0xfffffe00, R4, 0xf8, !PT ;  /* 0xfffffe0002027812 */ /* 0x000fe200078ef804 */
[----:B------:R-:W-:Y:S01]  /*1140*/  IMAD.WIDE.U32 R166, R88, c[0x0][0x1e0], RZ ;  /* 0x0000780058a67a25 */ /* 0x000fe200078e00ff */
[----:B------:R-:W-:-:S02]  /*1150*/  ISETP.GE.AND P1, PT, R16, 0x11, PT ;  /* 0x000000111000780c */ /* 0x000fc40003f26270 */
[----:B------:R-:W-:Y:S01]  /*1160*/  SHF.L.U32 R186, R178, 0x5, RZ ;  /* 0x00000005b2ba7819 */ /* 0x000fe200000006ff */
[----:B------:R-:W-:Y:S02]  /*1170*/  IMAD.SHL.U32 R81, R2, 0x2, RZ ;  /* 0x0000000202517824 */ /* 0x000fe400078e00ff */
[----:B------:R-:W-:Y:S02]  /*1180*/  IMAD.MOV.U32 R164, RZ, RZ, 0x5 ;  /* 0x00000005ffa47424 */ /* 0x000fe400078e00ff */
[----:B------:R-:W-:Y:S01]  /*1190*/  IMAD.MOV.U32 R85, RZ, RZ, 0x40 ;  /* 0x00000040ff557424 */ /* 0x000fe200078e00ff */
[----:B------:R-:W-:Y:S01]  /*11a0*/  @!PT LDS RZ, [RZ] ;  /* 0x00000000fffff984 */ /* 0x000fe20000000800 */
[----:B------:R-:W-:Y:S01]  /*11b0*/  @!PT LDS RZ, [RZ] ;  /* 0x00000000fffff984 */ /* 0x000fe20000000800 */
[----:B------:R-:W-:Y:S01]  /*11c0*/  @!PT LDS RZ, [RZ] ;  /* 0x00000000fffff984 */ /* 0x000fe20000000800 */
[----:B------:R1:W-:Y:S01]  /*11d0*/  @P0 LDGSTS.E.BYPASS.LTC128B.128 [R81+0x3100], [R6.64], !P5 ;  /* 0x0310000006510fae */ /* 0x0003e2000e901d48 */
[----:B------:R-:W-:Y:S01]  /*11e0*/  ISETP.GE.AND P0, PT, R16, 0x21, PT ;  /* 0x000000211000780c */ /* 0x000fe20003f06270 */
[----:B------:R-:W-:Y:S01]  /*11f0*/  IMAD.MOV.U32 R184, RZ, RZ, c[0x0][0x290] ;  /* 0x0000a400ffb87624 */ /* 0x000fe200078e00ff */
[----:B------:R-:W-:Y:S01]  /*1200*/  SHF.L.U64.HI R174, R178, R164, c[0x0][0x1e4] ;  /* 0x00007900b2ae7619 */ /* 0x000fe200000102a4 */
[----:B------:R-:W-:-:S02]  /*1210*/  IMAD.MOV.U32 R185, RZ, RZ, c[0x0][0x280] ;  /* 0x0000a000ffb97624 */ /* 0x000fc400078e00ff */
[----:B------:R-:W-:Y:S01]  /*1220*/  IMAD R175, R152, c[0x0][0x1e4], RZ ;  /* 0x0000790098af7a24 */ /* 0x000fe200078e02ff */
[----:B------:R-:W-:Y:S01]  /*1230*/  SHF.L.U64.HI R162, R184, R161, c[0x0][0x294] ;  /* 0x0000a500b8a27619 */ /* 0x000fe200000102a1 */
[----:B------:R-:W-:Y:S01]  /*1240*/  IMAD R176, R152, c[0x0][0x284], RZ ;  /* 0x0000a10098b07a24 */ /* 0x000fe200078e02ff */
[----:B------:R-:W-:Y:S01]  /*1250*/  SHF.L.U64.HI R163, R184, R164, c[0x0][0x294] ;  /* 0x0000a500b8a37619 */ /* 0x000fe200000102a4 */
[C---:B------:R-:W-:Y:S01]  /*1260*/  IMAD R177, R152.reuse, c[0x0][0x294], RZ ;  /* 0x0000a50098b17a24 */ /* 0x040fe200078e02ff */
[----:B------:R-:W-:Y:S01]  /*1270*/  SHF.L.U32 R182, R185, 0x6, RZ ;  /* 0x00000006b9b67819 */ /* 0x000fe200000006ff */
[----:B------:R-:W-:-:S04]  /*1280*/  IMAD.WIDE.U32 R156, R152, c[0x0][0x1e0], RZ ;  /* 0x00007800989c7a25 */ /* 0x000fc800078e00ff */
[----:B------:R-:W-:Y:S01]  /*1290*/  IMAD.WIDE.U32 R154, R152, c[0x0][0x280], RZ ;  /* 0x0000a000989a7a25 */ /* 0x000fe200078e00ff */
[----:B------:R-:W-:-:S03]  /*12a0*/  IADD3 R175, R157, R175, RZ ;  /* 0x000000af9daf7210 */ /* 0x000fc60007ffe0ff */
[----:B------:R-:W-:-:S04]  /*12b0*/  IMAD.WIDE.U32 R152, R152, c[0x0][0x290], RZ ;  /* 0x0000a40098987a25 */ /* 0x000fc800078e00ff */
[----:B------:R-:W-:-:S04]  /*12c0*/  IMAD.WIDE.U32 R172, R151, c[0x0][0x1e0], RZ ;  /* 0x0000780097ac7a25 */ /* 0x000fc800078e00ff */
[----:B------:R-:W-:-:S04]  /*12d0*/  IMAD.WIDE.U32 R170, R150, c[0x0][0x1e0], RZ ;  /* 0x0000780096aa7a25 */ /* 0x000fc800078e00ff */
[----:B------:R-:W-:Y:S02]  /*12e0*/  IMAD.SHL.U32 R160, R148, 0x20, RZ ;  /* 0x0000002094a07824 */ /* 0x000fe400078e00ff */
[C---:B------:R-:W-:Y:S01]  /*12f0*/  IMAD.SHL.U32 R187, R178.reuse, 0x40, RZ ;  /* 0x00000040b2bb7824 */ /* 0x040fe200078e00ff */
[-C--:B------:R-:W-:Y:S01]  /*1300*/  SHF.L.U64.HI R178, R178, R161.reuse, c[0x0][0x1e4] ;  /* 0x00007900b2b27619 */ /* 0x080fe200000102a1 */
[C---:B------:R-:W-:Y:S01]  /*1310*/  IMAD.SHL.U32 R183, R184.reuse, 0x40, RZ ;  /* 0x00000040b8b77824 */ /* 0x040fe200078e00ff */
[----:B------:R-:W-:Y:S01]  /*1320*/  SHF.L.U64.HI R161, R185, R161, c[0x0][0x284] ;  /* 0x0000a100b9a17619 */ /* 0x000fe200000102a1 */
[----:B------:R-:W-:Y:S02]  /*1330*/  IMAD.SHL.U32 R184, R184, 0x20, RZ ;  /* 0x00000020b8b87824 */ /* 0x000fe400078e00ff */
[----:B------:R-:W-:Y:S02]  /*1340*/  IMAD.IADD R176, R155, 0x1, R176 ;  /* 0x000000019bb07824 */ /* 0x000fe400078e02b0 */
[----:B------:R-:W-:Y:S01]  /*1350*/  IMAD.IADD R177, R153, 0x1, R177 ;  /* 0x0000000199b17824 */ /* 0x000fe200078e02b1 */
[----:B---3--:R-:W-:Y:S01]  /*1360*/  @P2 SHF.R.S32.HI R5, RZ, 0x1f, R9 ;  /* 0x0000001fff052819 */ /* 0x008fe20000011409 */
[----:B------:R-:W-:Y:S01]  /*1370*/  @!P2 IMAD.MOV.U32 R5, RZ, RZ, R8 ;  /* 0x000000ffff05a224 */ /* 0x000fe200078e0008 */
[----:B------:R-:W-:Y:S01]  /*1380*/  @P2 MOV R4, R9 ;  /* 0x0000000900042202 */ /* 0x000fe20000000f00 */
[----:B------:R-:W-:Y:S01]  /*1390*/  @!P2 IMAD.MOV.U32 R4, RZ, RZ, R15 ;  /* 0x000000ffff04a224 */ /* 0x000fe200078e000f */
[C---:B------:R-:W-:Y:S01]  /*13a0*/  @P1 LEA R2, P2, R148.reuse, R18, 0x4 ;  /* 0x0000001294021211 */ /* 0x040fe200078420ff */
[----:B------:R-:W-:Y:S01]  /*13b0*/  IMAD.WIDE.U32 R8, R148, 0x20, RZ ;  /* 0x0000002094087825 */ /* 0x000fe200078e00ff */
[----:B------:R-:W-:-:S02]  /*13c0*/  SEL R25, R5, RZ, !P4 ;  /* 0x000000ff05197207 */ /* 0x000fc40006000000 */
[----:B-1----:R-:W-:Y:S02]  /*13d0*/  @P1 LEA.HI.X R7, R148, R3, R33, 0x4, P2 ;  /* 0x0000000394071211 */ /* 0x002fe400010f2421 */
[----:B------:R-:W-:Y:S02]  /*13e0*/  @P1 LEA R6, P2, R2, c[0x0][0x220], 0x1 ;  /* 0x0000880002061a11 */ /* 0x000fe400078408ff */
[----:B------:R-:W-:Y:S02]  /*13f0*/  SEL R96, R4, RZ, !P4 ;  /* 0x000000ff04607207 */ /* 0x000fe40006000000 */
[----:B------:R-:W-:Y:S02]  /*1400*/  @P1 LEA.HI.X R7, R2, c[0x0][0x224], R7, 0x1, P2 ;  /* 0x0000890002071a11 */ /* 0x000fe400010f0c07 */
[----:B------:R-:W-:Y:S02]  /*1410*/  ISETP.GE.AND P2, PT, R16, 0x31, PT ;  /* 0x000000311000780c */ /* 0x000fe40003f46270 */
[----:B------:R-:W-:Y:S01]  /*1420*/  @P0 IADD3 R2, P3, R18, R8, RZ ;  /* 0x0000000812020210 */ /* 0x000fe20007f7e0ff */
[----:B------:R1:W-:Y:S03]  /*1430*/  @P1 LDGSTS.E.BYPASS.LTC128B.128 [R81+0x3900], [R6.64], !P5 ;  /* 0x0390000006511fae */ /* 0x0003e6000e901d48 */
[----:B-1----:R-:W-:-:S07]  /*1440*/  @P0 IADD3.X R7, R3, R9, R11, P3, !PT ;  /* 0x0000000903070210 */ /* 0x002fce0001ffe40b */
[----:B------:R-:W-:Y:S01]  /*1450*/  @P2 IMAD R11, R33, 0x30, RZ ;  /* 0x00000030210b2824 */ /* 0x000fe200078e02ff */
[----:B------:R-:W-:Y:S01]  /*1460*/  @P0 LEA R6, P1, R2, c[0x0][0x220], 0x1 ;  /* 0x0000880002060a11 */ /* 0x000fe200078208ff */
[----:B------:R-:W-:-:S03]  /*1470*/  IMAD.WIDE.U32 R8, R22, c[0x0][0x1e0], RZ ;  /* 0x0000780016087a25 */ /* 0x000fc600078e00ff */
[----:B------:R-:W-:Y:S01]  /*1480*/  @P0 LEA.HI.X R7, R2, c[0x0][0x224], R7, 0x1, P1 ;  /* 0x0000890002070a11 */ /* 0x000fe200008f0c07 */
[----:B------:R-:W-:Y:S01]  /*1490*/  @P2 IMAD.MOV.U32 R2, RZ, RZ, R18 ;  /* 0x000000ffff022224 */ /* 0x000fe200078e0012 */
[----:B------:R-:W-:-:S03]  /*14a0*/  ISETP.GE.AND P1, PT, R28, c[0x0][0x27c], PT ;  /* 0x00009f001c007a0c */ /* 0x000fc60003f26270 */
[----:B------:R-:W-:Y:S01]  /*14b0*/  @P2 IMAD.WIDE.U32 R4, R148, 0x30, R2 ;  /* 0x0000003094042825 */ /* 0x000fe200078e0002 */
[----:B------:R1:W-:Y:S01]  /*14c0*/  @P0 LDGSTS.E.BYPASS.LTC128B.128 [R81+0x4100], [R6.64], !P5 ;  /* 0x0410000006510fae */ /* 0x0003e2000e901d48 */
[C---:B------:R-:W-:Y:S02]  /*14d0*/  ISETP.GE.AND P0, PT, R188.reuse, 0x1, PT ;  /* 0x00000001bc00780c */ /* 0x040fe40003f06270 */
[----:B------:R-:W-:Y:S01]  /*14e0*/  IMAD.SHL.U32 R2, R188, 0x2, RZ ;  /* 0x00000002bc027824 */ /* 0x000fe200078e00ff */
[----:B------:R-:W-:Y:S02]  /*14f0*/  @P2 IADD3 R5, R5, R11, RZ ;  /* 0x0000000b05052210 */ /* 0x000fe40007ffe0ff */
[----:B------:R-:W-:Y:S02]  /*1500*/  @P2 LEA R14, P3, R4, c[0x0][0x220], 0x1 ;  /* 0x00008800040e2a11 */ /* 0x000fe400078608ff */
[----:B------:R-:W-:Y:S02]  /*1510*/  ISETP.GT.AND P0, PT, R16, 0x50, PT ;  /* 0x000000501000780c */ /* 0x000fe40003f04270 */
[----:B------:R-:W-:-:S02]  /*1520*/  @P1 IADD3 R2, -R2, c[0x0][0x1d4], RZ ;  /* 0x0000750002021a10 */ /* 0x000fc40007ffe1ff */
[----:B------:R-:W-:Y:S01]  /*1530*/  @P2 LEA.HI.X R15, R4, c[0x0][0x224], R5, 0x1, P3 ;  /* 0x00008900040f2a11 */ /* 0x000fe200018f0c05 */
[----:B------:R-:W-:Y:S02]  /*1540*/  IMAD.IADD R5, R9, 0x1, R10 ;  /* 0x0000000109057824 */ /* 0x000fe400078e020a */
[----:B------:R-:W-:Y:S02]  /*1550*/  IMAD.MOV.U32 R4, RZ, RZ, R8 ;  /* 0x000000ffff047224 */ /* 0x000fe400078e0008 */
[----:B------:R-:W-:Y:S01]  /*1560*/  IMAD.WIDE.U32 R8, R88, c[0x0][0x280], R30 ;  /* 0x0000a00058087a25 */ /* 0x000fe200078e001e */
[----:B------:R2:W-:Y:S03]  /*1570*/  @P2 LDGSTS.E.BYPASS.LTC128B.128 [R81+0x4900], [R14.64], !P5 ;  /* 0x049000000e512fae */ /* 0x0005e6000e901d48 */
[----:B------:R-:W-:-:S04]  /*1580*/  IMAD.WIDE.U32 R10, R34, c[0x0][0x1e8], R4 ;  /* 0x00007a00220a7a25 */ /* 0x000fc800078e0004 */
[----:B------:R-:W-:Y:S01]  /*1590*/  IMAD.WIDE.U32 R4, R34, c[0x0][0x260], R12 ;  /* 0x0000980022047a25 */ /* 0x000fe200078e000c */
[----:B------:R-:W-:Y:S02]  /*15a0*/  MOV R82, R10 ;  /* 0x0000000a00527202 */ /* 0x000fe40000000f00 */
[----:B-1----:R-:W-:Y:S01]  /*15b0*/  SEL R7, RZ, c[0x0][0x27c], !P1 ;  /* 0x00009f00ff077a07 */ /* 0x002fe20004800000 */
[----:B------:R-:W-:Y:S01]  /*15c0*/  IMAD.IADD R83, R11, 0x1, R19 ;  /* 0x000000010b537824 */ /* 0x000fe200078e0213 */
[----:B------:R-:W-:Y:S01]  /*15d0*/  ISETP.GE.AND P1, PT, R16, 0x41, PT ;  /* 0x000000411000780c */ /* 0x000fe20003f26270 */
[----:B------:R-:W-:Y:S01]  /*15e0*/  IMAD R16, R27, c[0x0][0x280], RZ ;  /* 0x0000a0001b107a24 */ /* 0x000fe200078e02ff */
[----:B------:R-:W-:Y:S01]  /*15f0*/  SHF.R.S32.HI R6, RZ, 0x1f, R2 ;  /* 0x0000001fff067819 */ /* 0x000fe20000011402 */
[----:B------:R-:W-:Y:S02]  /*1600*/  IMAD.IADD R11, R5, 0x1, R20 ;  /* 0x00000001050b7824 */ /* 0x000fe400078e0214 */
[----:B------:R-:W-:Y:S01]  /*1610*/  IMAD R16, R88, c[0x0][0x284], R16 ;  /* 0x0000a10058107a24 */ /* 0x000fe200078e0210 */
[----:B------:R-:W-:Y:S01]  /*1620*/  LEA.HI R23, R6, R2, RZ, 0x4 ;  /* 0x0000000206177211 */ /* 0x000fe200078f20ff */
[----:B------:R-:W-:Y:S01]  /*1630*/  IMAD.MOV.U32 R104, RZ, RZ, R8 ;  /* 0x000000ffff687224 */ /* 0x000fe200078e0008 */
[----:B------:R-:W-:Y:S01]  /*1640*/  IADD3 R2, R28, R7, RZ ;  /* 0x000000071c027210 */ /* 0x000fe20007ffe0ff */
[----:B------:R-:W-:-:S03]  /*1650*/  IMAD.WIDE.U32 R6, R88, c[0x0][0x290], R30 ;  /* 0x0000a40058067a25 */ /* 0x000fc600078e001e */
[----:B------:R-:W-:Y:S01]  /*1660*/  SHF.R.S32.HI R5, RZ, 0x1f, R2 ;  /* 0x0000001fff057819 */ /* 0x000fe20000011402 */
[----:B------:R-:W-:Y:S01]  /*1670*/  IMAD.IADD R105, R9, 0x1, R16 ;  /* 0x0000000109697824 */ /* 0x000fe200078e0210 */
[----:B------:R-:W-:Y:S01]  /*1680*/  @P1 LEA R12, P2, R148, R18, 0x6 ;  /* 0x00000012940c1211 */ /* 0x000fe200078430ff */
[----:B------:R-:W-:Y:S01]  /*1690*/  IMAD.WIDE.U32 R8, R88, c[0x0][0x280], R28 ;  /* 0x0000a00058087a25 */ /* 0x000fe200078e001c */
[----:B------:R-:W-:Y:S02]  /*16a0*/  LEA.HI R19, R5, R2, RZ, 0x3 ;  /* 0x0000000205137211 */ /* 0x000fe400078f18ff */
[----:B--2---:R-:W-:Y:S01]  /*16b0*/  @P1 LEA.HI.X R14, R148, R3, R33, 0x6, P2 ;  /* 0x00000003940e1211 */ /* 0x004fe200010f3421 */
[----:B------:R-:W-:Y:S01]  /*16c0*/  IMAD.IADD R103, R7, 0x1, R17 ;  /* 0x0000000107677824 */ /* 0x000fe200078e0211 */
[----:B------:R-:W-:Y:S01]  /*16d0*/  ISETP.GE.AND P2, PT, R28, c[0x0][0x1d4], PT ;  /* 0x000075001c007a0c */ /* 0x000fe20003f46270 */
[----:B------:R-:W-:Y:S01]  /*16e0*/  IMAD.MOV.U32 R102, RZ, RZ, R6 ;  /* 0x000000ffff667224 */ /* 0x000fe200078e0006 */
[----:B------:R-:W-:Y:S01]  /*16f0*/  SHF.R.S32.HI R2, RZ, 0x1f, R21 ;  /* 0x0000001fff027819 */ /* 0x000fe20000011415 */
[----:B------:R-:W-:Y:S01]  /*1700*/  IMAD.WIDE.U32 R6, R88, c[0x0][0x290], R28 ;  /* 0x0000a40058067a25 */ /* 0x000fe200078e001c */
[----:B------:R-:W-:-:S03]  /*1710*/  LOP3.LUT R109, R19, 0xfffffff8, RZ, 0xc0, !PT ;  /* 0xfffffff8136d7812 */ /* 0x000fc600078ec0ff */
[----:B------:R-:W-:Y:S01]  /*1720*/  IMAD.IADD R101, R16, 0x1, R9 ;  /* 0x0000000110657824 */ /* 0x000fe200078e0209 */
[----:B------:R-:W-:Y:S01]  /*1730*/  SEL R9, RZ, 0x1, P2 ;  /* 0x00000001ff097807 */ /* 0x000fe20001000000 */
[----:B------:R-:W-:Y:S01]  /*1740*/  IMAD.MOV.U32 R100, RZ, RZ, R8 ;  /* 0x000000ffff647224 */ /* 0x000fe200078e0008 */
[----:B------:R-:W-:Y:S01]  /*1750*/  ISETP.GE.AND P2, PT, R106, c[0x0][0x1d4], PT ;  /* 0x000075006a007a0c */ /* 0x000fe20003f46270 */
[----:B------:R-:W-:Y:S01]  /*1760*/  IMAD.MOV.U32 R98, RZ, RZ, R6 ;  /* 0x000000ffff627224 */ /* 0x000fe200078e0006 */
[----:B------:R-:W-:Y:S01]  /*1770*/  IADD3 R99, R17, R7, RZ ;  /* 0x0000000711637210 */ /* 0x000fe20007ffe0ff */
[----:B------:R-:W-:Y:S01]  /*1780*/  IMAD R13, R189, c[0x0][0x210], RZ ;  /* 0x00008400bd0d7a24 */ /* 0x000fe200078e02ff */
[----:B------:R-:W-:Y:S01]  /*1790*/  LEA.HI R7, R2, R88, RZ, 0x3 ;  /* 0x0000005802077211 */ /* 0x000fe200078f18ff */
[----:B------:R-:W-:Y:S01]  /*17a0*/  IMAD.MOV.U32 R10, RZ, RZ, R4 ;  /* 0x000000ffff0a7224 */ /* 0x000fe200078e0004 */
[----:B------:R-:W-:Y:S01]  /*17b0*/  SEL R2, RZ, 0xffffffff, P2 ;  /* 0xffffffffff027807 */ /* 0x000fe20001000000 */
[C---:B------:R-:W-:Y:S01]  /*17c0*/  IMAD R13, R34.reuse, c[0x0][0x214], R13 ;  /* 0x00008500220d7a24 */ /* 0x040fe200078e020d */
[----:B------:R-:W-:Y:S01]  /*17d0*/  LOP3.LUT R8, R7, 0xfffffff8, RZ, 0xc0, !PT ;  /* 0xfffffff807087812 */ /* 0x000fe200078ec0ff */
[----:B------:R-:W-:Y:S01]  /*17e0*/  IMAD.WIDE.U32 R4, R34, c[0x0][0x210], R28 ;  /* 0x0000840022047a25 */ /* 0x000fe200078e001c */
[----:B------:R-:W-:-:S02]  /*17f0*/  @P1 LEA R6, P2, R12, c[0x0][0x220], 0x1 ;  /* 0x000088000c061a11 */ /* 0x000fc400078408ff */
[----:B------:R-:W-:Y:S01]  /*1800*/  SHF.R.S32.HI R115, RZ, 0x1f, R109 ;  /* 0x0000001fff737819 */ /* 0x000fe2000001146d */
[----:B------:R-:W-:Y:S01]  /*1810*/  IMAD.SHL.U32 R7, R2, 0x2, RZ ;  /* 0x0000000202077824 */ /* 0x000fe200078e00ff */
[----:B------:R-:W-:Y:S01]  /*1820*/  IADD3 R2, R88, -R8, RZ ;  /* 0x8000000858027210 */ /* 0x000fe20007ffe0ff */
[----:B------:R-:W-:Y:S02]  /*1830*/  IMAD R8, R24, c[0x0][0x268], RZ ;  /* 0x00009a0018087a24 */ /* 0x000fe400078e02ff */
[----:B------:R-:W-:Y:S01]  /*1840*/  IMAD.IADD R5, R5, 0x1, R13 ;  /* 0x0000000105057824 */ /* 0x000fe200078e020d */
[----:B------:R-:W-:Y:S01]  /*1850*/  LOP3.LUT R89, R7, 0x2, R9, 0xe2, !PT ;  /* 0x0000000207597812 */ /* 0x000fe200078ee209 */
[----:B------:R-:W-:Y:S01]  /*1860*/  IMAD R93, R90, c[0x0][0x26c], R8 ;  /* 0x00009b005a5d7a24 */ /* 0x000fe200078e0208 */
[----:B------:R-:W-:Y:S01]  /*1870*/  SHF.R.S32.HI R9, RZ, 0x4, R23 ;  /* 0x00000004ff097819 */ /* 0x000fe20000011417 */
[----:B------:R-:W-:Y:S01]  /*1880*/  @P0 IMAD R16, R33, 0x50, RZ ;  /* 0x0000005021100824 */ /* 0x000fe200078e02ff */
[----:B------:R-:W-:Y:S01]  /*1890*/  @P1 LEA.HI.X R7, R12, c[0x0][0x224], R14, 0x1, P2 ;  /* 0x000089000c071a11 */ /* 0x000fe200010f0c0e */
[----:B------:R-:W-:Y:S01]  /*18a0*/  IMAD.WIDE.U32 R90, R90, c[0x0][0x268], R10 ;  /* 0x00009a005a5a7a25 */ /* 0x000fe200078e000a */
[----:B------:R-:W-:-:S02]  /*18b0*/  LEA.HI R12, R32, R228, RZ, 0x5 ;  /* 0x000000e4200c7211 */ /* 0x000fc400078f28ff */
[C---:B------:R-:W-:Y:S01]  /*18c0*/  LOP3.LUT P2, RZ, R2.reuse, 0x4, RZ, 0xc0, !PT ;  /* 0x0000000402ff7812 */ /* 0x040fe2000784c0ff */
[----:B------:R-:W-:Y:S01]  /*18d0*/  IMAD.SHL.U32 R2, R2, 0x40, RZ ;  /* 0x0000004002027824 */ /* 0x000fe200078e00ff */
[----:B------:R-:W-:Y:S01]  /*18e0*/  LEA.HI.SX32 R92, R19, R9, 0x1d ;  /* 0x00000009135c7211 */ /* 0x000fe200078feaff */
[----:B------:R-:W-:Y:S01]  /*18f0*/  IMAD.SHL.U32 R12, R12, 0x10, RZ ;  /* 0x000000100c0c7824 */ /* 0x000fe200078e00ff */
[----:B------:R1:W-:Y:S01]  /*1900*/  @P1 LDGSTS.E.BYPASS.LTC128B.128 [R81+0x5100], [R6.64], !P5 ;  /* 0x0510000006511fae */ /* 0x0003e2000e901d48 */
[----:B------:R-:W-:Y:S01]  /*1910*/  IMAD.WIDE.U32 R82, R96, c[0x0][0x1f0], R82 ;  /* 0x00007c0060527a25 */ /* 0x000fe200078e0052 */
[----:B------:R-:W-:Y:S02]  /*1920*/  LOP3.LUT R2, R2, 0x1c0, RZ, 0xc0, !PT ;  /* 0x000001c002027812 */ /* 0x000fe400078ec0ff */
[----:B------:R-:W-:Y:S01]  /*1930*/  LOP3.LUT R9, R12, 0xfffffe00, RZ, 0xc0, !PT ;  /* 0xfffffe000c097812 */ /* 0x000fe200078ec0ff */
[----:B------:R-:W-:Y:S01]  /*1940*/  IMAD.SHL.U32 R92, R92, 0x8, RZ ;  /* 0x000000085c5c7824 */ /* 0x000fe200078e00ff */
[----:B------:R-:W-:Y:S01]  /*1950*/  SHF.R.U32.HI R8, RZ, 0x3, R2 ;  /* 0x00000003ff087819 */ /* 0x000fe20000011602 */
[----:B-----5:R-:W-:Y:S01]  /*1960*/  IMAD.WIDE.U32 R102, R149, c[0x0][0x290], R102 ;  /* 0x0000a40095667a25 */ /* 0x020fe200078e0066 */
[----:B------:R-:W-:-:S02]  /*1970*/  LOP3.LUT R13, R2, 0x18, R28, 0xf8, !PT ;  /* 0x00000018020d7812 */ /* 0x000fc400078ef81c */
[C---:B------:R-:W-:Y:S01]  /*1980*/  LOP3.LUT R12, R2.reuse, 0x38, R19, 0xf8, !PT ;  /* 0x00000038020c7812 */ /* 0x040fe200078ef813 */
[----:B------:R-:W-:Y:S01]  /*1990*/  IMAD.WIDE.U32 R104, R149, c[0x0][0x280], R104 ;  /* 0x0000a00095687a25 */ /* 0x000fe200078e0068 */
[----:B------:R-:W-:Y:S02]  /*19a0*/  LOP3.LUT R2, R2, 0x38, R92, 0xf8, !PT ;  /* 0x0000003802027812 */ /* 0x000fe400078ef85c */
[----:B------:R-:W-:Y:S01]  /*19b0*/  LOP3.LUT R86, R9, R13, R8, 0xf6, !PT ;  /* 0x0000000d09567212 */ /* 0x000fe200078ef608 */
[----:B------:R-:W-:Y:S01]  /*19c0*/  IMAD.WIDE.U32 R100, R149, c[0x0][0x280], R100 ;  /* 0x0000a00095647a25 */ /* 0x000fe200078e0064 */
[C-C-:B------:R-:W-:Y:S02]  /*19d0*/  LOP3.LUT R136, R9.reuse, R12, R8.reuse, 0xf6, !PT ;  /* 0x0000000c09887212 */ /* 0x140fe400078ef608 */
[----:B------:R-:W-:Y:S01]  /*19e0*/  LOP3.LUT R134, R9, R2, R8, 0xf6, !PT ;  /* 0x0000000209867212 */ /* 0x000fe200078ef608 */
[----:B------:R-:W-:Y:S01]  /*19f0*/  @P0 IMAD.MOV.U32 R2, RZ, RZ, R18 ;  /* 0x000000ffff020224 */ /* 0x000fe200078e0012 */
[----:B------:R-:W-:Y:S01]  /*1a00*/  SHF.R.S32.HI R8, RZ, 0x1f, R150 ;  /* 0x0000001fff087819 */ /* 0x000fe20000011496 */
[----:B------:R-:W-:Y:S01]  /*1a10*/  IMAD.WIDE.U32 R98, R149, c[0x0][0x290], R98 ;  /* 0x0000a40095627a25 */ /* 0x000fe200078e0062 */
[----:B------:R-:W-:-:S02]  /*1a20*/  SHF.R.S32.HI R9, RZ, 0x1f, R151 ;  /* 0x0000001fff097819 */ /* 0x000fc40000011497 */
[----:B------:R-:W-:Y:S01]  /*1a30*/  LEA.HI R8, R8, R150, RZ, 0x3 ;  /* 0x0000009608087211 */ /* 0x000fe200078f18ff */
[----:B------:R-:W-:Y:S01]  /*1a40*/  @P0 IMAD.WIDE.U32 R2, R148, 0x50, R2 ;  /* 0x0000005094020825 */ /* 0x000fe200078e0002 */
[----:B------:R-:W-:Y:S02]  /*1a50*/  LEA.HI R9, R9, R151, RZ, 0x3 ;  /* 0x0000009709097211 */ /* 0x000fe400078f18ff */
[----:B-1----:R-:W-:Y:S01]  /*1a60*/  SHF.L.U32 R6, R151, 0x6, RZ ;  /* 0x0000000697067819 */ /* 0x002fe200000006ff */
[----:B------:R-:W-:Y:S01]  /*1a70*/  IMAD.SHL.U32 R8, R8, 0x40, RZ ;  /* 0x0000004008087824 */ /* 0x000fe200078e00ff */
[----:B------:R-:W-:Y:S01]  /*1a80*/  SEL R85, R85, 0xffffffc0, !P2 ;  /* 0xffffffc055557807 */ /* 0x000fe20005000000 */
[----:B------:R-:W-:Y:S01]  /*1a90*/  IMAD.SHL.U32 R7, R150, 0x40, RZ ;  /* 0x0000004096077824 */ /* 0x000fe200078e00ff */
[----:B------:R-:W-:Y:S01]  /*1aa0*/  LOP3.LUT R6, R6, 0x1c0, RZ, 0xc0, !PT ;  /* 0x000001c006067812 */ /* 0x000fe200078ec0ff */
[----:B------:R-:W-:Y:S01]  /*1ab0*/  IMAD.SHL.U32 R12, R9, 0x40, RZ ;  /* 0x00000040090c7824 */ /* 0x000fe200078e00ff */
[----:B------:R-:W-:Y:S01]  /*1ac0*/  LOP3.LUT R10, R8, 0xfffffe00, RZ, 0xc0, !PT ;  /* 0xfffffe00080a7812 */ /* 0x000fe200078ec0ff */
[C---:B------:R-:W-:Y:S01]  /*1ad0*/  IMAD R85, R86.reuse, 0x2, R85 ;  /* 0x0000000256557824 */ /* 0x040fe200078e0255 */
[----:B------:R-:W-:Y:S01]  /*1ae0*/  LOP3.LUT R7, R7, 0x1c0, RZ, 0xc0, !PT ;  /* 0x000001c007077812 */ /* 0x000fe200078ec0ff */
[----:B------:R-:W-:Y:S01]  /*1af0*/  IMAD.SHL.U32 R86, R86, 0x2, RZ ;  /* 0x0000000256567824 */ /* 0x000fe200078e00ff */
[----:B------:R-:W-:Y:S01]  /*1b00*/  SHF.R.U32.HI R11, RZ, 0x3, R6 ;  /* 0x00000003ff0b7819 */ /* 0x000fe20000011606 */
[----:B------:R-:W-:Y:S01]  /*1b10*/  IMAD.IADD R93, R91, 0x1, R93 ;  /* 0x000000015b5d7824 */ /* 0x000fe200078e025d */
[----:B------:R-:W-:-:S02]  /*1b20*/  LOP3.LUT R8, R12, 0xfffffe00, RZ, 0xc0, !PT ;  /* 0xfffffe000c087812 */ /* 0x000fc400078ec0ff */
[C---:B------:R-:W-:Y:S02]  /*1b30*/  LOP3.LUT R14, R6.reuse, 0x38, R19, 0xf8, !PT ;  /* 0x00000038060e7812 */ /* 0x040fe400078ef813 */
[----:B------:R-:W-:Y:S02]  /*1b40*/  LOP3.LUT R13, R6, 0x38, R92, 0xf8, !PT ;  /* 0x00000038060d7812 */ /* 0x000fe400078ef85c */
[----:B------:R-:W-:Y:S02]  /*1b50*/  @P0 IADD3 R12, R3, R16, RZ ;  /* 0x00000010030c0210 */ /* 0x000fe40007ffe0ff */
[----:B------:R-:W-:Y:S02]  /*1b60*/  @P0 LEA R6, P1, R2, c[0x0][0x220], 0x1 ;  /* 0x0000880002060a11 */ /* 0x000fe400078208ff */
[----:B------:R-:W-:Y:S02]  /*1b70*/  SHF.R.U32.HI R9, RZ, 0x3, R7 ;  /* 0x00000003ff097819 */ /* 0x000fe40000011607 */
[----:B------:R-:W-:-:S02]  /*1b80*/  LOP3.LUT R15, R7, 0x38, R19, 0xf8, !PT ;  /* 0x00000038070f7812 */ /* 0x000fc400078ef813 */
[----:B------:R-:W-:Y:S02]  /*1b90*/  LOP3.LUT R3, R7, 0x38, R92, 0xf8, !PT ;  /* 0x0000003807037812 */ /* 0x000fe400078ef85c */
[----:B------:R-:W-:Y:S01]  /*1ba0*/  @P0 LEA.HI.X R7, R2, c[0x0][0x224], R12, 0x1, P1 ;  /* 0x0000890002070a11 */ /* 0x000fe200008f0c0c */
[C---:B------:R-:W-:Y:S01]  /*1bb0*/  IMAD R2, R25.reuse, c[0x0][0x218], RZ ;  /* 0x0000860019027a24 */ /* 0x040fe200078e02ff */
[C-C-:B------:R-:W-:Y:S02]  /*1bc0*/  LOP3.LUT R15, R10.reuse, R15, R9.reuse, 0xf6, !PT ;  /* 0x0000000f0a0f7212 */ /* 0x140fe400078ef609 */
[----:B------:R-:W-:Y:S01]  /*1bd0*/  LOP3.LUT R10, R10, R3, R9, 0xf6, !PT ;  /* 0x000000030a0a7212 */ /* 0x000fe200078ef609 */
[----:B------:R1:W-:Y:S01]  /*1be0*/  @P0 LDGSTS.E.BYPASS.LTC128B.128 [R81+0x5900], [R6.64], !P5 ;  /* 0x0590000006510fae */ /* 0x0003e2000e901d48 */
[----:B------:R-:W-:Y:S01]  /*1bf0*/  ISETP.NE.AND P0, PT, RZ, UR4, PT ;  /* 0x00000004ff007c0c */ /* 0x000fe2000bf05270 */
[----:B------:R-:W-:Y:S01]  /*1c00*/  IMAD R3, R25, c[0x0][0x1f0], RZ ;  /* 0x00007c0019037a24 */ /* 0x000fe200078e02ff */
[----:B------:R-:W-:Y:S01]  /*1c10*/  IADD3 R130, P1, R28, R166, RZ ;  /* 0x000000a61c827210 */ /* 0x000fe20007f3e0ff */
[C---:B------:R-:W-:Y:S01]  /*1c20*/  IMAD R95, R96.reuse, c[0x0][0x21c], R2 ;  /* 0x00008700605f7a24 */ /* 0x040fe200078e0202 */
[----:B------:R-:W-:Y:S01]  /*1c30*/  P2R R143, PR, RZ, 0x1 ;  /* 0x00000001ff8f7803 */ /* 0x000fe20000000000 */
[C---:B------:R-:W-:Y:S01]  /*1c40*/  IMAD R84, R96.reuse, c[0x0][0x1f4], R3 ;  /* 0x00007d0060547a24 */ /* 0x040fe200078e0203 */
[----:B------:R-:W-:Y:S01]  /*1c50*/  SHF.R.S32.HI R2, RZ, 0x1f, R149 ;  /* 0x0000001fff027819 */ /* 0x000fe20000011495 */
[----:B------:R-:W-:Y:S01]  /*1c60*/  IMAD.WIDE.U32 R96, R96, c[0x0][0x218], R4 ;  /* 0x0000860060607a25 */ /* 0x000fe200078e0004 */
[----:B------:R-:W-:Y:S01]  /*1c70*/  IADD3 R142, P0, R22, R88, RZ ;  /* 0x00000058168e7210 */ /* 0x000fe20007f1e0ff */
[----:B------:R-:W0:Y:S01]  /*1c80*/  LDGDEPBAR ;  /* 0x00000000000079af */ /* 0x000e220000000000 */
[--C-:B------:R-:W-:Y:S01]  /*1c90*/  LOP3.LUT R14, R8, R14, R11.reuse, 0xf6, !PT ;  /* 0x0000000e080e7212 */ /* 0x100fe200078ef60b */
[----:B------:R-:W-:Y:S01]  /*1ca0*/  IMAD R4, R2, c[0x0][0x280], RZ ;  /* 0x0000a00002047a24 */ /* 0x000fe200078e02ff */
[----:B------:R-:W-:Y:S01]  /*1cb0*/  LOP3.LUT R13, R8, R13, R11, 0xf6, !PT ;  /* 0x0000000d080d7212 */ /* 0x000fe200078ef60b */
[----:B------:R-:W-:Y:S01]  /*1cc0*/  IMAD R3, R2, c[0x0][0x290], RZ ;  /* 0x0000a40002037a24 */ /* 0x000fe200078e02ff */
[----:B------:R-:W-:Y:S01]  /*1cd0*/  SHF.R.S32.HI R8, RZ, 0x1f, R151 ;  /* 0x0000001fff087819 */ /* 0x000fe20000011497 */
[----:B------:R-:W-:Y:S01]  /*1ce0*/  IMAD.X R141, R26, 0x1, R27, P0 ;  /* 0x000000011a8d7824 */ /* 0x000fe200000e061b */
[----:B------:R-:W-:Y:S01]  /*1cf0*/  IADD3 R2, P0, R88, 0x20, RZ ;  /* 0x0000002058027810 */ /* 0x000fe20007f1e0ff */
[----:B------:R-:W-:Y:S01]  /*1d00*/  IMAD R5, R149, c[0x0][0x294], R3 ;  /* 0x0000a50095057a24 */ /* 0x000fe200078e0203 */
[----:B------:R-:W-:Y:S01]  /*1d10*/  SHF.R.S32.HI R9, RZ, 0x1f, R150 ;  /* 0x0000001fff097819 */ /* 0x000fe20000011496 */
[----:B------:R-:W-:Y:S01]  /*1d20*/  IMAD.IADD R84, R83, 0x1, R84 ;  /* 0x0000000153547824 */ /* 0x000fe200078e0254 */
[-C--:B------:R-:W-:Y:S01]  /*1d30*/  SHF.L.U64.HI R148, R148, R164.reuse, c[0x0][0x23c] ;  /* 0x00008f0094947619 */ /* 0x080fe200000102a4 */
[----:B------:R-:W-:Y:S01]  /*1d40*/  IMAD.X R3, RZ, RZ, R27, P0 ;  /* 0x000000ffff037224 */ /* 0x000fe200000e061b */
[----:B------:R-:W-:Y:S01]  /*1d50*/  SHF.L.U64.HI R164, R185, R164, c[0x0][0x284] ;  /* 0x0000a100b9a47619 */ /* 0x000fe200000102a4 */
[----:B------:R-:W-:Y:S01]  /*1d60*/  IMAD.WIDE.U32 R122, R2, c[0x0][0x1e0], RZ ;  /* 0x00007800027a7a25 */ /* 0x000fe200078e00ff */
[----:B------:R-:W-:-:S02]  /*1d70*/  LOP3.LUT R87, R89, 0x1, RZ, 0xc0, !PT ;  /* 0x0000000159577812 */ /* 0x000fc400078ec0ff */
[----:B------:R-:W-:Y:S01]  /*1d80*/  IADD3 R32, R30, 0x10, RZ ;  /* 0x000000101e207810 */ /* 0x000fe20007ffe0ff */
[----:B-1----:R-:W-:Y:S01]  /*1d90*/  IMAD R6, R149, c[0x0][0x284], R4 ;  /* 0x0000a10095067a24 */ /* 0x002fe200078e0204 */
[----:B------:R-:W-:Y:S01]  /*1da0*/  IADD3 R140, P0, R186, R122, RZ ;  /* 0x0000007aba8c7210 */ /* 0x000fe20007f1e0ff */
[----:B------:R-:W-:Y:S01]  /*1db0*/  IMAD R3, R3, c[0x0][0x1e0], RZ ;  /* 0x0000780003037a24 */ /* 0x000fe200078e02ff */
[----:B------:R-:W-:Y:S01]  /*1dc0*/  LOP3.LUT R89, R89, 0x2, RZ, 0xc0, !PT ;  /* 0x0000000259597812 */ /* 0x000fe200078ec0ff */
[----:B------:R-:W-:Y:S01]  /*1dd0*/  IMAD R4, R27, c[0x0][0x1e0], RZ ;  /* 0x000078001b047a24 */ /* 0x000fe200078e02ff */
[----:B------:R-:W-:Y:S01]  /*1de0*/  IADD3 R117, R103, R5, RZ ;  /* 0x0000000567757210 */ /* 0x000fe20007ffe0ff */
[----:B------:R-:W-:Y:S01]  /*1df0*/  IMAD R7, R2, c[0x0][0x1e4], R3 ;  /* 0x0000790002077a24 */ /* 0x000fe200078e0203 */
[----:B------:R-:W-:Y:S01]  /*1e00*/  SHF.L.U32 R136, R136, 0x1, RZ ;  /* 0x0000000188887819 */ /* 0x000fe200000006ff */
[----:B------:R-:W-:Y:S01]  /*1e10*/  IMAD R4, R88, c[0x0][0x1e4], R4 ;  /* 0x0000790058047a24 */ /* 0x000fe200078e0204 */
[----:B------:R-:W-:Y:S01]  /*1e20*/  SHF.R.S32.HI R114, RZ, 0x1f, R92 ;  /* 0x0000001fff727819 */ /* 0x000fe2000001145c */
[----:B------:R-:W-:Y:S01]  /*1e30*/  IMAD R3, R8, c[0x0][0x1e0], RZ ;  /* 0x0000780008037a24 */ /* 0x000fe200078e02ff */
[----:B------:R-:W-:Y:S01]  /*1e40*/  IADD3 R128, R123, R7, RZ ;  /* 0x000000077b807210 */ /* 0x000fe20007ffe0ff */
[----:B------:R-:W-:Y:S01]  /*1e50*/  IMAD.IADD R129, R167, 0x1, R4 ;  /* 0x00000001a7817824 */ /* 0x000fe200078e0204 */
[----:B------:R-:W-:Y:S01]  /*1e60*/  SHF.L.U32 R134, R134, 0x1, RZ ;  /* 0x0000000186867819 */ /* 0x000fe200000006ff */
[----:B------:R-:W-:Y:S01]  /*1e70*/  IMAD R2, R9, c[0x0][0x1e0], RZ ;  /* 0x0000780009027a24 */ /* 0x000fe200078e02ff */
[----:B------:R-:W-:Y:S01]  /*1e80*/  IADD3.X R138, R174, R128, RZ, P0, !PT ;  /* 0x00000080ae8a7210 */ /* 0x000fe200007fe4ff */
[----:B------:R-:W-:Y:S01]  /*1e90*/  IMAD.X R127, R29, 0x1, R129, P1 ;  /* 0x000000011d7f7824 */ /* 0x000fe200008e0681 */
[----:B------:R-:W-:Y:S01]  /*1ea0*/  IADD3 R108, P0, R130, R82, RZ ;  /* 0x00000052826c7210 */ /* 0x000fe20007f1e0ff */
[----:B------:R-:W-:-:S02]  /*1eb0*/  IMAD R3, R151, c[0x0][0x1e4], R3 ;  /* 0x0000790097037a24 */ /* 0x000fc400078e0203 */
[----:B------:R-:W-:Y:S01]  /*1ec0*/  IMAD R2, R150, c[0x0][0x1e4], R2 ;  /* 0x0000790096027a24 */ /* 0x000fe200078e0202 */
[----:B------:R-:W-:Y:S01]  /*1ed0*/  IADD3.X R107, R127, R84, RZ, P0, !PT ;  /* 0x000000547f6b7210 */ /* 0x000fe200007fe4ff */
[----:B------:R-:W-:Y:S01]  /*1ee0*/  IMAD.SHL.U32 R185, R185, 0x20, RZ ;  /* 0x00000020b9b97824 */ /* 0x000fe200078e00ff */
[----:B------:R-:W-:Y:S01]  /*1ef0*/  IADD3 R118, P0, R82, 0x20, RZ ;  /* 0x0000002052767810 */ /* 0x000fe20007f1e0ff */
[----:B------:R-:W-:Y:S01]  /*1f00*/  IMAD.IADD R139, R173, 0x1, R3 ;  /* 0x00000001ad8b7824 */ /* 0x000fe200078e0203 */
[----:B------:R-:W-:Y:S01]  /*1f10*/  IADD3 R112, P1, R108, 0x20, RZ ;  /* 0x000000206c707810 */ /* 0x000fe20007f3e0ff */
[----:B------:R-:W-:Y:S02]  /*1f20*/  IMAD.IADD R137, R171, 0x1, R2 ;  /* 0x00000001ab897824 */ /* 0x000fe400078e0202 */
[----:B------:R-:W-:Y:S02]  /*1f30*/  IMAD.IADD R119, R105, 0x1, R6 ;  /* 0x0000000169777824 */ /* 0x000fe400078e0206 */
[----:B------:R-:W-:-:S02]  /*1f40*/  IMAD.IADD R116, R6, 0x1, R101 ;  /* 0x0000000106747824 */ /* 0x000fc400078e0265 */
[----:B------:R-:W-:Y:S02]  /*1f50*/  IMAD.IADD R113, R5, 0x1, R99 ;  /* 0x0000000105717824 */ /* 0x000fe400078e0263 */
[----:B------:R-:W-:Y:S02]  /*1f60*/  IMAD.IADD R95, R97, 0x1, R95 ;  /* 0x00000001615f7824 */ /* 0x000fe400078e025f */
[----:B------:R-:W-:Y:S02]  /*1f70*/  IMAD.X R110, RZ, RZ, R84, P0 ;  /* 0x000000ffff6e7224 */ /* 0x000fe400000e0654 */
[----:B------:R-:W-:Y:S02]  /*1f80*/  IMAD.SHL.U32 R135, R14, 0x2, RZ ;  /* 0x000000020e877824 */ /* 0x000fe400078e00ff */
[----:B------:R-:W-:Y:S02]  /*1f90*/  IMAD.SHL.U32 R133, R15, 0x2, RZ ;  /* 0x000000020f857824 */ /* 0x000fe400078e00ff */
[----:B------:R-:W-:-:S02]  /*1fa0*/  IMAD.X R111, RZ, RZ, R107, P1 ;  /* 0x000000ffff6f7224 */ /* 0x000fc400008e066b */
[----:B------:R-:W-:Y:S02]  /*1fb0*/  IMAD.SHL.U32 R132, R13, 0x2, RZ ;  /* 0x000000020d847824 */ /* 0x000fe400078e00ff */
[----:B------:R-:W-:Y:S01]  /*1fc0*/  IMAD.SHL.U32 R131, R10, 0x2, RZ ;  /* 0x000000020a837824 */ /* 0x000fe200078e00ff */
[----:B------:R-:W-:Y:S06]  /*1fd0*/  BAR.SYNC.DEFER_BLOCKING 0x0 ;  /* 0x0000000000007b1d */ /* 0x000fec0000010000 */
.L_x_360:
        /* <DEDUP_REMOVED lines=32> */
[----:B------:R-:W-:Y:S01]  /*21e0*/  CS2R R40, SRZ ;  /* 0x0000000000287805 */ /* 0x000fe2000001ff00 */
[----:B------:R-:W-:Y:S02]  /*21f0*/  CS2R R12, SRZ ;  /* 0x00000000000c7805 */ /* 0x000fe4000001ff00 */
[----:B------:R-:W-:Y:S01]  /*2200*/  IMAD.X R4, R33, 0x1, R119, P0 ;  /* 0x0000000121047824 */ /* 0x000fe200000e0677 */
[----:B------:R-:W-:Y:S05]  /*2210*/  IADD3 R3, P0, R102, R54, RZ ;  /* 0x0000003666037210 */ /* 0x000fea0007f1e0ff */
[----:B------:R-:W-:Y:S01]  /*2220*/  IMAD.X R5, R37, 0x1, R117, P0 ;  /* 0x0000000125057824 */ /* 0x000fe200000e0675 */
        /* <DEDUP_REMOVED lines=13> */
.L_x_330:
[----:B------:R-:W-:Y:S05]  /*2300*/  BSYNC B0 ;  /* 0x0000000000007941 */ /* 0x000fea0003800000 */
.L_x_329:
        /* <DEDUP_REMOVED lines=39> */
.L_x_332:
[----:B------:R-:W-:Y:S05]  /*2580*/  BSYNC B0 ;  /* 0x0000000000007941 */ /* 0x000fea0003800000 */
.L_x_331:
        /* <DEDUP_REMOVED lines=14> */
[----:B------:R-:W-:Y:S01]  /*2670*/  MOV R4, R15 ;  /* 0x0000000f00047202 */ /* 0x000fe20000000f00 */
[----:B------:R-:W-:Y:S01]  /*2680*/  CS2R R20, SRZ ;  /* 0x0000000000147805 */ /* 0x000fe2000001ff00 */
[----:B------:R-:W-:Y:S02]  /*2690*/  PRMT R25, R7, 0x5410, R6 ;  /* 0x0000541007197816 */ /* 0x000fe40000000006 */
[----:B------:R-:W-:Y:S01]  /*26a0*/  PRMT R24, R5, 0x5410, R4 ;  /* 0x0000541005187816 */ /* 0x000fe20000000004 */
[----:B------:R-:W-:-:S05]  /*26b0*/  @P4 BRA `(.L_x_334) ;  /* 0x0000012000004947 */ /* 0x000fca0003800000 */
[----:B------:R-:W-:Y:S01]  /*26c0*/  IADD3 R10, P1, P0, R104, R182, R10 ;  /* 0x000000b6680a7210 */ /* 0x000fe2000783e00a */
[----:B------:R-:W-:Y:S01]  /*26d0*/  CS2R R48, SRZ ;  /* 0x0000000000307805 */ /* 0x000fe2000001ff00 */
[----:B------:R-:W-:Y:S02]  /*26e0*/  CS2R R22, SRZ ;  /* 0x0000000000167805 */ /* 0x000fe4000001ff00 */
[----:B------:R-:W-:Y:S02]  /*26f0*/  IADD3.X R33, R119, R161, R33, P1, P0 ;  /* 0x000000a177217210 */ /* 0x000fe40000fe0421 */
        /* <DEDUP_REMOVED lines=14> */
.L_x_334:
[----:B------:R-:W-:Y:S05]  /*27e0*/  BSYNC B0 ;  /* 0x0000000000007941 */ /* 0x000fea0003800000 */
.L_x_333:
        /* <DEDUP_REMOVED lines=76> */
.L_x_338:
[----:B------:R-:W-:Y:S05]  /*2cb0*/  BSYNC B0 ;  /* 0x0000000000007941 */ /* 0x000fea0003800000 */
.L_x_337:
        /* <DEDUP_REMOVED lines=59> */
.L_x_336:
[----:B------:R-:W-:Y:S05]  /*3070*/  BSYNC B1 ;  /* 0x0000000000017941 */ /* 0x000fea0003800000 */
.L_x_335:
[----:B------:R-:W-:Y:S01]  /*3080*/  BSSY B1, `(.L_x_339) ;  /* 0x000007c000017945 */ /* 0x000fe20003800000 */
[----:B------:R-:W-:-:S05]  /*3090*/  @P3 BRA `(.L_x_340) ;  /* 0x000007a000003947 */ /* 0x000fca0003800000 */
[----:B------:R-:W-:Y:S01]  /*30a0*/  IADD3 R37, P1, P0, R122, R74, R28 ;  /* 0x0000004a7a257210 */ /* 0x000fe2000783e01c */
[----:B------:R-:W-:Y:S03]  /*30b0*/  BSSY B0, `(.L_x_341) ;  /* 0x000003d000007945 */ /* 0x000fe60003800000 */
[----:B-1----:R-:W-:Y:S02]  /*30c0*/  IADD3.X R38, R128, R78, R29, P1, P0 ;  /* 0x0000004e80267210 */ /* 0x002fe40000fe041d */
        /* <DEDUP_REMOVED lines=18> */
[----:B------:R-:W-:Y:S02]  /*31f0*/  @!P0 HADD2.F32 R18, -RZ, R51.H1_H1 ;  /* 0x30000033ff128230 */ /* 0x000fe40000004100 */
        /* <DEDUP_REMOVED lines=12> */
[CC--:B------:R-:W-:Y:S01]  /*32c0*/  @!P0 FMUL.FTZ R15, R13.reuse, R5.reuse ;  /* 0x000000050d0f8220 */ /* 0x0c0fe20000410000 */
[----:B------:R-:W-:Y:S01]  /*32d0*/  @!P0 F2FP.PACK_AB R2, R2, R40 ;  /* 0x000000280202823e */ /* 0x000fe200000000ff */
[C---:B------:R-:W-:Y:S01]  /*32e0*/  @!P0 FMUL.FTZ R3, R4.reuse, R5 ;  /* 0x0000000504038220 */ /* 0x040fe20000410000 */
[----:B------:R-:W-:Y:S01]  /*32f0*/  @!P0 MOV R5, R11 ;  /* 0x0000000b00058202 */ /* 0x000fe20000000f00 */
[-C--:B------:R-:W-:Y:S01]  /*3300*/  @!P0 FFMA.FTZ R39, R4, R14.reuse, -R15 ;  /* 0x0000000e04278223 */ /* 0x080fe2000001080f */
[----:B------:R-:W-:Y:S01]  /*3310*/  @!P0 HADD2.F32 R15, -RZ, R6.H1_H1 ;  /* 0x30000006ff0f8230 */ /* 0x000fe20000004100 */
[----:B------:R-:W-:Y:S01]  /*3320*/  @!P0 FFMA.FTZ R3, R13, R14, R3 ;  /* 0x0000000e0d038223 */ /* 0x000fe20000010003 */
[----:B------:R-:W-:Y:S01]  /*3330*/  @!P0 HADD2.F32 R4, -RZ, R24.H1_H1 ;  /* 0x30000018ff048230 */ /* 0x000fe20000004100 */
[----:B------:R-:W-:Y:S01]  /*3340*/  @!P0 MOV R8, R2 ;  /* 0x0000000200088202 */ /* 0x000fe20000000f00 */
[----:B------:R-:W-:Y:S02]  /*3350*/  @!P0 HADD2.F32 R7, -RZ, R6.H0_H0 ;  /* 0x20000006ff078230 */ /* 0x000fe40000004100 */
[--C-:B------:R-:W-:Y:S01]  /*3360*/  @!P0 HADD2.F32 R19, -RZ, R5.reuse.H1_H1 ;  /* 0x30000005ff138230 */ /* 0x100fe20000004100 */
[----:B------:R-:W-:Y:S01]  /*3370*/  @!P0 F2FP.PACK_AB R3, R3, R39 ;  /* 0x000000270303823e */ /* 0x000fe200000000ff */
[----:B------:R-:W-:Y:S01]  /*3380*/  @!P0 HADD2.F32 R6, -RZ, R5.H0_H0 ;  /* 0x20000005ff068230 */ /* 0x000fe20000004100 */
[-C--:B------:R-:W-:Y:S01]  /*3390*/  @!P0 FMUL.FTZ R5, R15, R4.reuse ;  /* 0x000000040f058220 */ /* 0x080fe20000410000 */
[----:B------:R-:W-:Y:S01]  /*33a0*/  @!P0 HADD2.F32 R24, -RZ, R42.H0_H0 ;  /* 0x2000002aff188230 */ /* 0x000fe20000004100 */
[----:B------:R-:W-:Y:S02]  /*33b0*/  @!P0 FMUL.FTZ R4, R7, R4 ;  /* 0x0000000407048220 */ /* 0x000fe40000410000 */
        /* <DEDUP_REMOVED lines=12> */
.L_x_342:
[----:B------:R-:W-:Y:S05]  /*3480*/  BSYNC B0 ;  /* 0x0000000000007941 */ /* 0x000fea0003800000 */
.L_x_341:
        /* <DEDUP_REMOVED lines=37> */
[--C-:B------:R-:W-:Y:S01]  /*36e0*/  @!P0 HADD2.F32 R15, -RZ, R6.reuse.H1_H1 ;  /* 0x30000006ff0f8230 */ /* 0x100fe20000004100 */
[----:B------:R-:W-:Y:S01]  /*36f0*/  @!P0 FFMA.FTZ R3, R13, R14, R3 ;  /* 0x0000000e0d038223 */ /* 0x000fe20000010003 */
[----:B------:R-:W-:Y:S01]  /*3700*/  @!P0 HADD2.F32 R4, -RZ, R25.H1_H1 ;  /* 0x30000019ff048230 */ /* 0x000fe20000004100 */
[----:B------:R-:W-:Y:S01]  /*3710*/  @!P0 MOV R8, R2 ;  /* 0x0000000200088202 */ /* 0x000fe20000000f00 */
[----:B------:R-:W-:Y:S02]  /*3720*/  @!P0 HADD2.F32 R7, -RZ, R6.H0_H0 ;  /* 0x20000006ff078230 */ /* 0x000fe40000004100 */
[--C-:B------:R-:W-:Y:S01]  /*3730*/  @!P0 HADD2.F32 R17, -RZ, R5.reuse.H1_H1 ;  /* 0x30000005ff118230 */ /* 0x100fe20000004100 */
[----:B------:R-:W-:Y:S01]  /*3740*/  @!P0 F2FP.PACK_AB R3, R3, R24 ;  /* 0x000000180303823e */ /* 0x000fe200000000ff */
[----:B------:R-:W-:Y:S01]  /*3750*/  @!P0 HADD2.F32 R6, -RZ, R5.H0_H0 ;  /* 0x20000005ff068230 */ /* 0x000fe20000004100 */
[-C--:B------:R-:W-:Y:S02]  /*3760*/  @!P0 FMUL.FTZ R5, R15, R4.reuse ;  /* 0x000000040f058220 */ /* 0x080fe40000410000 */
        /* <DEDUP_REMOVED lines=13> */
.L_x_340:
[----:B------:R-:W-:Y:S05]  /*3840*/  BSYNC B1 ;  /* 0x0000000000017941 */ /* 0x000fea0003800000 */
.L_x_339:
[----:B------:R-:W-:-:S05]  /*3850*/  @P4 BRA `(.L_x_343) ;  /* 0x0000265000004947 */ /* 0x000fca0003800000 */
[----:B------:R-:W-:Y:S01]  /*3860*/  IADD3 R33, P1, P0, R140, R74, R28 ;  /* 0x0000004a8c217210 */ /* 0x000fe2000783e01c */
[----:B------:R-:W-:Y:S03]  /*3870*/  BSSY B0, `(.L_x_344) ;  /* 0x000003c000007945 */ /* 0x000fe60003800000 */
[----:B-1----:R-:W-:Y:S02]  /*3880*/  IADD3.X R34, R138, R78, R29, P1, P0 ;  /* 0x0000004e8a227210 */ /* 0x002fe40000fe041d */
[----:B------:R-:W-:Y:S11]  /*3890*/  ISETP.NE.AND P0, PT, R87, RZ, PT ;  /* 0x000000ff5700720c */ /* 0x000ff60003f05270 */
[----:B------:R-:W-:Y:S02]  /*38a0*/  @!UPT UIADD3 URZ, URZ, URZ, URZ ;  /* 0x0000003f3f3ff290 */ /* 0x000fe4000fffe03f */
[----:B------:R-:W-:-:S05]  /*38b0*/  @!P0 BRA `(.L_x_345) ;  /* 0x0000037000008947 */ /* 0x000fca0003800000 */
[----:B------:R-:W-:Y:S01]  /*38c0*/  ISETP.GE.AND P0, PT, R30, c[0x0][0x27c], PT ;  /* 0x00009f001e007a0c */ /* 0x000fe20003f06270 */
[----:B------:R-:W1:Y:S01]  /*38d0*/  LDS.128 R8, [R86+0x5100] ;  /* 0x0051000056087984 */ /* 0x000e620000000c00 */
        /* <DEDUP_REMOVED lines=53> */
.L_x_345:
[----:B------:R-:W-:Y:S05]  /*3c30*/  BSYNC B0 ;  /* 0x0000000000007941 */ /* 0x000fea0003800000 */
.L_x_344:
        /* <DEDUP_REMOVED lines=59> */
.L_x_328:
[----:B------:R-:W-:Y:S01]  /*3ff0*/  ISETP.GE.AND P0, PT, R151, R67, PT ;  /* 0x000000439700720c */ /* 0x000fe20003f06270 */
[----:B------:R-:W-:Y:S01]  /*4000*/  CS2R R22, SRZ ;  /* 0x0000000000167805 */ /* 0x000fe2000001ff00 */
[----:B------:R-:W-:Y:S01]  /*4010*/  ISETP.NE.AND P4, PT, R87, RZ, PT ;  /* 0x000000ff5700720c */ /* 0x000fe20003f85270 */
        /* <DEDUP_REMOVED lines=10> */
[----:B------:R-:W-:Y:S04]  /*40c0*/  BSSY B0, `(.L_x_346) ;  /* 0x00000b7000007945 */ /* 0x000fe80003800000 */
[----:B------:R-:W-:Y:S04]  /*40d0*/  @!P2 IADD3 R2, P1, P0, R100, R10, R185 ;  /* 0x0000000a6402a210 */ /* 0x000fe8000783e0b9 */
[----:B------:R-:W-:Y:S02]  /*40e0*/  @!P2 IADD3.X R5, R116, R33, R164, P1, P0 ;  /* 0x000000217405a210 */ /* 0x000fe40000fe04a4 */
[----:B------:R-:W-:Y:S04]  /*40f0*/  @!P2 IADD3 R3, P1, P0, R98, R54, R184 ;  /* 0x000000366203a210 */ /* 0x000fe8000783e0b8 */
[C---:B------:R-:W-:Y:S02]  /*4100*/  @!P2 IADD3.X R8, R113.reuse, R37, R163, P1, P0 ;  /* 0x000000257108a210 */ /* 0x040fe40000fe04a3 */
[----:B------:R-:W-:Y:S04]  /*4110*/  ISETP.GE.AND P0, PT, R150, R67, PT ;  /* 0x000000439600720c */ /* 0x000fe80003f06270 */
[----:B------:R-:W-:Y:S11]  /*4120*/  ISETP.GE.OR P1, PT, R28, c[0x0][0x27c], P0 ;  /* 0x00009f001c007a0c */ /* 0x000ff60000726670 */
[----:B------:R-:W-:Y:S02]  /*4130*/  @!UPT UIADD3 URZ, URZ, URZ, URZ ;  /* 0x0000003f3f3ff290 */ /* 0x000fe4000fffe03f */
[----:B------:R-:W-:Y:S04]  /*4140*/  @!P1 IADD3 R6, P3, P0, R100, R182, R10 ;  /* 0x000000b664069210 */ /* 0x000fe8000787e00a */
[----:B------:R-:W-:Y:S02]  /*4150*/  @!P1 IADD3.X R9, R116, R161, R33, P3, P0 ;  /* 0x000000a174099210 */ /* 0x000fe40001fe0421 */
[----:B------:R-:W-:Y:S04]  /*4160*/  @!P1 IADD3 R7, P3, P0, R98, R183, R54 ;  /* 0x000000b762079210 */ /* 0x000fe8000787e036 */
[----:B------:R-:W-:Y:S02]  /*4170*/  @!P1 IADD3.X R11, R113, R162, R37, P3, P0 ;  /* 0x000000a2710b9210 */ /* 0x000fe40001fe0425 */
[C---:B------:R-:W-:Y:S04]  /*4180*/  @!P2 LEA R4, P0, R2.reuse, c[0x0][0x270], 0x1 ;  /* 0x00009c000204aa11 */ /* 0x040fe800078008ff */
[----:B------:R-:W-:Y:S02]  /*4190*/  @!P2 LEA.HI.X R5, R2, c[0x0][0x274], R5, 0x1, P0 ;  /* 0x00009d000205aa11 */ /* 0x000fe400000f0c05 */
[C---:B------:R-:W-:Y:S03]  /*41a0*/  @!P2 LEA R2, P0, R3.reuse, c[0x0][0x288], 0x1 ;  /* 0x0000a2000302aa11 */ /* 0x040fe600078008ff */
[----:B------:R1:W2:Y:S01]  /*41b0*/  @!P2 LDG.E.128 R56, [R4.64] ;  /* 0x000000080438a981 */ /* 0x0002a2000c1e1d00 */
[----:B------:R-:W-:Y:S02]  /*41c0*/  @!P2 LEA.HI.X R3, R3, c[0x0][0x28c], R8, 0x1, P0 ;  /* 0x0000a3000303aa11 */ /* 0x000fe400000f0c08 */
[C---:B------:R-:W-:Y:S04]  /*41d0*/  @!P1 LEA R8, P0, R6.reuse, c[0x0][0x270], 0x1 ;  /* 0x00009c0006089a11 */ /* 0x040fe800078008ff */
[----:B------:R-:W-:Y:S01]  /*41e0*/  @!P1 LEA.HI.X R9, R6, c[0x0][0x274], R9, 0x1, P0 ;  /* 0x00009d0006099a11 */ /* 0x000fe200000f0c09 */
[----:B------:R3:W4:Y:S01]  /*41f0*/  @!P2 LDG.E.128 R20, [R2.64] ;  /* 0x000000080214a981 */ /* 0x000722000c1e1d00 */
[C---:B------:R-:W-:Y:S04]  /*4200*/  @!P1 LEA R6, P0, R7.reuse, c[0x0][0x288], 0x1 ;  /* 0x0000a20007069a11 */ /* 0x040fe800078008ff */
[----:B------:R-:W-:Y:S02]  /*4210*/  @!P1 LEA.HI.X R7, R7, c[0x0][0x28c], R11, 0x1, P0 ;  /* 0x0000a30007079a11 */ /* 0x000fe400000f0c0b */
[-C--:B------:R-:W-:Y:S01]  /*4220*/  ISETP.GE.AND P0, PT, R88, R67.reuse, PT ;  /* 0x000000435800720c */ /* 0x080fe20003f06270 */
[----:B------:R1:W4:Y:S03]  /*4230*/  @!P1 LDG.E.128 R60, [R8.64] ;  /* 0x00000008083c9981 */ /* 0x000326000c1e1d00 */
[----:B------:R-:W-:Y:S05]  /*4240*/  ISETP.GE.OR P0, PT, R28, c[0x0][0x27c], P0 ;  /* 0x00009f001c007a0c */ /* 0x000fea0000706670 */
[----:B------:R1:W4:Y:S08]  /*4250*/  @!P1 LDG.E.128 R24, [R6.64] ;  /* 0x0000000806189981 */ /* 0x000330000c1e1d00 */
[----:B---3--:R-:W-:Y:S05]  /*4260*/  @!P0 IADD3 R2, P1, R100, R10, RZ ;  /* 0x0000000a64028210 */ /* 0x008fea0007f3e0ff */
[----:B------:R-:W-:Y:S01]  /*4270*/  @!P0 IMAD.X R3, R33, 0x1, R116, P1 ;  /* 0x0000000121038824 */ /* 0x000fe200008e0674 */
[C---:B-1----:R-:W-:Y:S04]  /*4280*/  @!P0 LEA R8, P1, R2.reuse, c[0x0][0x270], 0x1 ;  /* 0x00009c0002088a11 */ /* 0x042fe800078208ff */
[----:B------:R-:W-:Y:S02]  /*4290*/  @!P0 LEA.HI.X R9, R2, c[0x0][0x274], R3, 0x1, P1 ;  /* 0x00009d0002098a11 */ /* 0x000fe400008f0c03 */
[----:B------:R-:W-:Y:S01]  /*42a0*/  @!P0 IADD3 R3, P1, R98, R54, RZ ;  /* 0x0000003662038210 */ /* 0x000fe20007f3e0ff */
[----:B------:R-:W-:Y:S02]  /*42b0*/  CS2R R6, SRZ ;  /* 0x0000000000067805 */ /* 0x000fe4000001ff00 */
[----:B------:R1:W5:Y:S02]  /*42c0*/  @!P0 LDG.E.128 R40, [R8.64] ;  /* 0x0000000808288981 */ /* 0x000364000c1e1d00 */
[----:B------:R-:W-:Y:S01]  /*42d0*/  @!P0 IMAD.X R4, R37, 0x1, R113, P1 ;  /* 0x0000000125048824 */ /* 0x000fe200008e0671 */
[C---:B------:R-:W-:Y:S04]  /*42e0*/  @!P0 LEA R2, P1, R3.reuse, c[0x0][0x288], 0x1 ;  /* 0x0000a20003028a11 */ /* 0x040fe800078208ff */
[----:B------:R-:W-:Y:S02]  /*42f0*/  @!P0 LEA.HI.X R3, R3, c[0x0][0x28c], R4, 0x1, P1 ;  /* 0x0000a30003038a11 */ /* 0x000fe400008f0c04 */
[----:B------:R-:W-:Y:S01]  /*4300*/  CS2R R4, SRZ ;  /* 0x0000000000047805 */ /* 0x000fe2000001ff00 */
[----:B------:R-:W-:Y:S05]  /*4310*/  ISETP.GE.AND P1, PT, R28, c[0x0][0x27c], PT ;  /* 0x00009f001c007a0c */ /* 0x000fea0003f26270 */
[----:B------:R2:W5:Y:S01]  /*4320*/  @!P0 LDG.E.128 R4, [R2.64] ;  /* 0x0000000802048981 */ /* 0x000562000c1e1d00 */
[----:B------:R-:W-:Y:S01]  /*4330*/  ISETP.GE.OR P0, PT, R88, R67, !P4 ;  /* 0x000000435800720c */ /* 0x000fe20006706670 */
[----:B--2---:R-:W-:Y:S02]  /*4340*/  IMAD.MOV.U32 R2, RZ, RZ, R58 ;  /* 0x000000ffff027224 */ /* 0x004fe400078e003a */
[----:B-1----:R-:W-:Y:S02]  /*4350*/  IMAD.MOV.U32 R9, RZ, RZ, R59 ;  /* 0x000000ffff097224 */ /* 0x002fe400078e003b */
[----:B------:R-:W-:Y:S02]  /*4360*/  IMAD.MOV.U32 R8, RZ, RZ, R56 ;  /* 0x000000ffff087224 */ /* 0x000fe400078e0038 */
[----:B------:R-:W-:Y:S01]  /*4370*/  IMAD.MOV.U32 R3, RZ, RZ, R57 ;  /* 0x000000ffff037224 */ /* 0x000fe200078e0039 */
[----:B------:R-:W-:Y:S01]  /*4380*/  PRMT R64, R9, 0x5410, R2 ;  /* 0x0000541009407816 */ /* 0x000fe20000000002 */
[----:B----4-:R-:W-:Y:S03]  /*4390*/  IMAD.MOV.U32 R2, RZ, RZ, R22 ;  /* 0x000000ffff027224 */ /* 0x010fe600078e0016 */
[----:B------:R-:W-:Y:S01]  /*43a0*/  PRMT R51, R8, 0x5410, R3 ;  /* 0x0000541008337816 */ /* 0x000fe20000000003 */
        /* <DEDUP_REMOVED lines=17> */
[----:B------:R-:W-:-:S05]  /*44c0*/  @P0 BRA `(.L_x_347) ;  /* 0x0000076000000947 */ /* 0x000fca0003800000 */
[--C-:B-----5:R-:W-:Y:S01]  /*44d0*/  IMAD.MOV.U32 R49, RZ, RZ, R43.reuse ;  /* 0x000000ffff317224 */ /* 0x120fe200078e002b */
[----:B------:R-:W-:Y:S01]  /*44e0*/  IADD3 R2, P0, R166, R74, RZ ;  /* 0x0000004aa6027210 */ /* 0x000fe20007f1e0ff */
[----:B------:R-:W-:Y:S01]  /*44f0*/  LDS.128 R52, [R134+0x3100] ;  /* 0x0031000086347984 */ /* 0x000fe20000000c00 */
[----:B------:R-:W-:Y:S01]  /*4500*/  @!P1 SHF.R.U64 R47, R42, 0x10, R43 ;  /* 0x000000102a2f9819 */ /* 0x000fe2000000122b */
[----:B------:R-:W-:Y:S01]  /*4510*/  IMAD.MOV.U32 R37, RZ, RZ, R40 ;  /* 0x000000ffff257224 */ /* 0x000fe200078e0028 */
[----:B------:R-:W-:Y:S01]  /*4520*/  IADD3.X R3, R78, R129, RZ, P0, !PT ;  /* 0x000000814e037210 */ /* 0x000fe200007fe4ff */
[----:B------:R-:W-:Y:S01]  /*4530*/  IMAD.MOV.U32 R13, RZ, RZ, R7 ;  /* 0x000000ffff0d7224 */ /* 0x000fe200078e0007 */
[-C--:B------:R-:W-:Y:S02]  /*4540*/  IADD3 R8, P2, P0, R82, R2.reuse, R109 ;  /* 0x0000000252087210 */ /* 0x080fe4000785e06d */
[----:B------:R-:W-:Y:S01]  /*4550*/  @!P1 SHF.R.U32.HI R50, RZ, 0x10, R43 ;  /* 0x00000010ff329819 */ /* 0x000fe2000001162b */
[----:B------:R-:W1:Y:S01]  /*4560*/  LDS.128 R16, [R136+0x3100] ;  /* 0x0031000088107984 */ /* 0x000e620000000c00 */
[----:B------:R-:W-:Y:S01]  /*4570*/  IADD3.X R9, R84, R3, R115, P2, P0 ;  /* 0x0000000354097210 */ /* 0x000fe200017e0473 */
[----:B------:R-:W-:Y:S01]  /*4580*/  @!P1 HADD2.F32 R37, -RZ, R37.H0_H0 ;  /* 0x20000025ff259230 */ /* 0x000fe20000004100 */
[----:B------:R-:W-:Y:S02]  /*4590*/  ISETP.GE.AND P0, PT, R92, c[0x0][0x1d4], PT ;  /* 0x000075005c007a0c */ /* 0x000fe40003f06270 */
[----:B------:R-:W-:Y:S02]  /*45a0*/  MOV R44, R41 ;  /* 0x00000029002c7202 */ /* 0x000fe40000000f00 */
[--C-:B------:R-:W-:Y:S02]  /*45b0*/  @!P1 SHF.R.U32.HI R14, RZ, 0x10, R7.reuse ;  /* 0x00000010ff0e9819 */ /* 0x100fe40000011607 */
[----:B------:R-:W-:Y:S01]  /*45c0*/  @!P1 SHF.R.U64 R12, R6, 0x10, R7 ;  /* 0x00000010060c9819 */ /* 0x000fe20000001207 */
[----:B------:R-:W-:Y:S01]  /*45d0*/  @!P1 HADD2.F32 R6, -RZ, R6.H0_H0 ;  /* 0x20000006ff069230 */ /* 0x000fe20000004100 */
[--C-:B------:R-:W-:Y:S02]  /*45e0*/  @!P1 SHF.R.U32.HI R11, RZ, 0x10, R5.reuse ;  /* 0x00000010ff0b9819 */ /* 0x100fe40000011605 */
[----:B------:R-:W-:Y:S02]  /*45f0*/  @!P1 SHF.R.U64 R10, R4, 0x10, R5 ;  /* 0x00000010040a9819 */ /* 0x000fe40000001205 */
[--C-:B------:R-:W-:Y:S01]  /*4600*/  @!P1 SHF.R.U64 R46, R40, 0x10, R41.reuse ;  /* 0x00000010282e9819 */ /* 0x100fe20000001229 */
[----:B------:R-:W-:Y:S01]  /*4610*/  @!P1 HADD2.F32 R40, -RZ, R44.H0_H0 ;  /* 0x2000002cff289230 */ /* 0x000fe20000004100 */
[----:B------:R-:W-:Y:S02]  /*4620*/  @!P0 IADD3 R2, P3, P2, R82, R2, R92 ;  /* 0x0000000252028210 */ /* 0x000fe40007a7e05c */
[----:B------:R-:W-:Y:S02]  /*4630*/  @!P1 SHF.R.U32.HI R45, RZ, 0x10, R41 ;  /* 0x00000010ff2d9819 */ /* 0x000fe40000011629 */
[----:B------:R-:W-:Y:S02]  /*4640*/  @!P0 IADD3.X R3, R84, R3, R114, P3, P2 ;  /* 0x0000000354038210 */ /* 0x000fe40001fe4472 */
[C---:B------:R-:W-:Y:S02]  /*4650*/  LEA R70, P2, R8.reuse, c[0x0][0x1c8], 0x1 ;  /* 0x0000720008467a11 */ /* 0x040fe400078408ff */
[----:B------:R-:W-:Y:S02]  /*4660*/  MOV R48, R42 ;  /* 0x0000002a00307202 */ /* 0x000fe40000000f00 */
[----:B------:R-:W-:Y:S02]  /*4670*/  LEA.HI.X R71, R8, c[0x0][0x1cc], R9, 0x1, P2 ;  /* 0x0000730008477a11 */ /* 0x000fe400010f0c09 */
[C---:B------:R-:W-:Y:S01]  /*4680*/  @!P0 LEA R68, P2, R2.reuse, c[0x0][0x1c8], 0x1 ;  /* 0x0000720002448a11 */ /* 0x040fe200078408ff */
[----:B------:R-:W-:Y:S02]  /*4690*/  @!P1 HADD2.F32 R44, -RZ, R48.H0_H0 ;  /* 0x20000030ff2c9230 */ /* 0x000fe40000004100 */
[----:B------:R-:W-:Y:S01]  /*46a0*/  @!P1 HADD2.F32 R48, -RZ, R50.H0_H0 ;  /* 0x20000032ff309230 */ /* 0x000fe20000004100 */
[----:B------:R-:W-:Y:S01]  /*46b0*/  @!P0 LEA.HI.X R69, R2, c[0x0][0x1cc], R3, 0x1, P2 ;  /* 0x0000730002458a11 */ /* 0x000fe200010f0c03 */
[----:B------:R-:W-:Y:S01]  /*46c0*/  IMAD.MOV.U32 R2, RZ, RZ, R4 ;  /* 0x000000ffff027224 */ /* 0x000fe200078e0004 */
[----:B------:R-:W-:Y:S04]  /*46d0*/  MOV R3, R5 ;  /* 0x0000000500037202 */ /* 0x000fe80000000f00 */
[----:B------:R-:W-:Y:S01]  /*46e0*/  @!P1 HADD2.F32 R2, -RZ, R2.H0_H0 ;  /* 0x20000002ff029230 */ /* 0x000fe20000004100 */
[----:B-1----:R-:W-:Y:S01]  /*46f0*/  @!P1 IMAD.MOV.U32 R9, RZ, RZ, R16 ;  /* 0x000000ffff099224 */ /* 0x002fe200078e0010 */
[----:B------:R-:W-:Y:S01]  /*4700*/  @!P1 MOV R43, R52 ;  /* 0x00000034002b9202 */ /* 0x000fe20000000f00 */
[----:B------:R-:W-:Y:S01]  /*4710*/  @!P1 HADD2.F32 R3, -RZ, R3.H0_H0 ;  /* 0x20000003ff039230 */ /* 0x000fe20000004100 */
        /* <DEDUP_REMOVED lines=23> */
[-C--:B------:R-:W-:Y:S01]  /*4890*/  @!P1 FMUL.FTZ R3, R9, R7.reuse ;  /* 0x0000000709039220 */ /* 0x080fe20000410000 */
[----:B------:R-:W-:Y:S01]  /*48a0*/  @!P1 HADD2.F32 R46, -RZ, R47.H0_H0 ;  /* 0x2000002fff2e9230 */ /* 0x000fe20000004100 */
        /* <DEDUP_REMOVED lines=35> */
[----:B------:R-:W-:Y:S02]  /*4ae0*/  @!P1 FMUL.FTZ R49, R47, R10 ;  /* 0x0000000a2f319220 */ /* 0x000fe40000410000 */
[C---:B------:R-:W-:Y:S01]  /*4af0*/  @!P1 FMUL.FTZ R8, R12.reuse, R8 ;  /* 0x000000080c089220 */ /* 0x040fe20000410000 */
[----:B------:R-:W-:Y:S01]  /*4b00*/  @!P1 MOV R54, R6 ;  /* 0x0000000600369202 */ /* 0x000fe20000000f00 */
[----:B------:R-:W-:Y:S01]  /*4b10*/  @!P1 FFMA.FTZ R50, R12, R14, -R9 ;  /* 0x0000000e0c329223 */ /* 0x000fe20000010809 */
[----:B------:R-:W-:Y:S01]  /*4b20*/  @!P1 F2FP.PACK_AB R12, R73, R72 ;  /* 0x00000048490c923e */ /* 0x000fe200000000ff */
[C---:B------:R-:W-:Y:S02]  /*4b30*/  @!P1 FFMA.FTZ R49, R11.reuse, R48, -R49 ;  /* 0x000000300b319223 */ /* 0x040fe40000010831 */
        /* <DEDUP_REMOVED lines=15> */
.L_x_347:
[----:B------:R-:W-:Y:S05]  /*4c30*/  BSYNC B0 ;  /* 0x0000000000007941 */ /* 0x000fea0003800000 */
.L_x_346:
[----:B------:R-:W-:Y:S01]  /*4c40*/  ISETP.GE.OR P0, PT, R151, R67, !P4 ;  /* 0x000000439700720c */ /* 0x000fe20006706670 */
[----:B------:R-:W-:Y:S01]  /*4c50*/  @!UPT UIADD3 URZ, URZ, URZ, URZ ;  /* 0x0000003f3f3ff290 */ /* 0x000fe2000fffe03f */
[----:B------:R-:W-:Y:S11]  /*4c60*/  BSSY B0, `(.L_x_348) ;  /* 0x0000071000007945 */ /* 0x000ff60003800000 */
[----:B------:R-:W-:-:S05]  /*4c70*/  @P0 BRA `(.L_x_349) ;  /* 0x000006f000000947 */ /* 0x000fca0003800000 */
[----:B------:R-:W-:Y:S01]  /*4c80*/  IADD3 R2, P0, R172, R74, RZ ;  /* 0x0000004aac027210 */ /* 0x000fe20007f1e0ff */
[----:B------:R-:W-:Y:S01]  /*4c90*/  LDS.128 R44, [R132+0x3100] ;  /* 0x00310000842c7984 */ /* 0x000fe20000000c00 */
[----:B------:R-:W-:Y:S01]  /*4ca0*/  @!P1 SHF.R.U32.HI R10, RZ, 0x10, R23 ;  /* 0x00000010ff0a9819 */ /* 0x000fe20000011617 */
[--C-:B------:R-:W-:Y:S01]  /*4cb0*/  @!P1 HADD2.F32 R13, -RZ, R51.reuse.H0_H0 ;  /* 0x20000033ff0d9230 */ /* 0x100fe20000004100 */
        /* <DEDUP_REMOVED lines=9> */
[----:B------:R-:W-:Y:S02]  /*4d50*/  @!P1 SHF.R.U64 R38, R58, 0x10, R59 ;  /* 0x000000103a269819 */ /* 0x000fe4000000123b */
[--C-:B------:R-:W-:Y:S02]  /*4d60*/  @!P1 SHF.R.U32.HI R9, RZ, 0x10, R21.reuse ;  /* 0x00000010ff099819 */ /* 0x100fe40000011615 */
[----:B------:R-:W-:Y:S01]  /*4d70*/  @!P1 SHF.R.U64 R6, R20, 0x10, R21 ;  /* 0x0000001014069819 */ /* 0x000fe20000001215 */
[----:B------:R-:W-:Y:S01]  /*4d80*/  @!P1 HADD2.F32 R20, -RZ, R51.H1_H1 ;  /* 0x30000033ff149230 */ /* 0x000fe20000004100 */
[----:B------:R-:W-:Y:S01]  /*4d90*/  @!P1 SHF.R.U32.HI R42, RZ, 0x10, R59 ;  /* 0x00000010ff2a9819 */ /* 0x000fe2000001163b */
[----:B------:R-:W-:Y:S01]  /*4da0*/  @!P1 HADD2.F32 R38, -RZ, R38.H0_H0 ;  /* 0x20000026ff269230 */ /* 0x000fe20000004100 */
        /* <DEDUP_REMOVED lines=33> */
[-C--:B------:R-:W-:Y:S02]  /*4fc0*/  @!P1 FMUL.FTZ R9, R21, R3.reuse ;  /* 0x0000000315099220 */ /* 0x080fe40000410000 */
        /* <DEDUP_REMOVED lines=58> */
.L_x_349:
[----:B------:R-:W-:Y:S05]  /*5370*/  BSYNC B0 ;  /* 0x0000000000007941 */ /* 0x000fea0003800000 */
.L_x_348:
[----:B------:R-:W-:Y:S05]  /*5380*/  IADD3 R56, P0, R170, R74, RZ ;  /* 0x0000004aaa387210 */ /* 0x000fea0007f1e0ff */
[----:B------:R-:W-:Y:S01]  /*5390*/  IMAD.X R57, R78, 0x1, R137, P0 ;  /* 0x000000014e397824 */ /* 0x000fe200000e0689 */
[----:B------:R-:W-:Y:S11]  /*53a0*/  ISETP.GE.OR P0, PT, R150, R67, !P4 ;  /* 0x000000439600720c */ /* 0x000ff60006706670 */
[----:B------:R-:W-:Y:S02]  /*53b0*/  @!UPT UIADD3 URZ, URZ, URZ, URZ ;  /* 0x0000003f3f3ff290 */ /* 0x000fe4000fffe03f */
[----:B------:R-:W-:-:S05]  /*53c0*/  @P0 BRA `(.L_x_343) ;  /* 0x00000ae000000947 */ /* 0x000fca0003800000 */
[--C-:B-----5:R-:W-:Y:S01]  /*53d0*/  @!P1 SHF.R.U64 R5, R24, 0x10, R25.reuse ;  /* 0x0000001018059819 */ /* 0x120fe20000001219 */
[----:B-1----:R-:W-:Y:S01]  /*53e0*/  LDS.128 R44, [R131+0x3100] ;  /* 0x00310000832c7984 */ /* 0x002fe20000000c00 */
[----:B------:R-:W-:Y:S01]  /*53f0*/  @!P1 SHF.R.U32.HI R10, RZ, 0x10, R25 ;  /* 0x00000010ff0a9819 */ /* 0x000fe20000011619 */
[----:B------:R-:W-:Y:S01]  /*5400*/  @!P1 HADD2.F32 R2, -RZ, R34.H0_H0 ;  /* 0x20000022ff029230 */ /* 0x000fe20000004100 */
[----:B------:R-:W-:Y:S01]  /*5410*/  IADD3 R4, P2, P0, R82, R56, R109 ;  /* 0x0000003852047210 */ /* 0x000fe2000785e06d */
[----:B------:R-:W-:Y:S01]  /*5420*/  @!P1 HADD2.F32 R24, -RZ, R65.H0_H0 ;  /* 0x20000041ff189230 */ /* 0x000fe20000004100 */
[----:B------:R-:W-:Y:S01]  /*5430*/  @!P1 SHF.R.U64 R9, R60, 0x10, R61 ;  /* 0x000000103c099819 */ /* 0x000fe2000000123d */
[----:B------:R-:W-:Y:S01]  /*5440*/  @!P1 HADD2.F32 R5, -RZ, R5.H0_H0 ;  /* 0x20000005ff059230 */ /* 0x000fe20000004100 */
[----:B------:R-:W-:Y:S01]  /*5450*/  IADD3.X R6, R84, R57, R115, P2, P0 ;  /* 0x0000003954067210 */ /* 0x000fe200017e0473 */
[----:B------:R-:W1:Y:S01]  /*5460*/  LDS.128 R12, [R133+0x3100] ;  /* 0x00310000850c7984 */ /* 0x000e620000000c00 */
[----:B------:R-:W-:Y:S01]  /*5470*/  LEA R52, P0, R4, c[0x0][0x1c8], 0x1 ;  /* 0x0000720004347a11 */ /* 0x000fe200078008ff */
[----:B------:R-:W-:Y:S01]  /*5480*/  @!P1 HADD2.F32 R20, -RZ, R65.H1_H1 ;  /* 0x30000041ff149230 */ /* 0x000fe20000004100 */
[----:B------:R-:W-:Y:S01]  /*5490*/  @!P1 SHF.R.U64 R16, R26, 0x10, R27 ;  /* 0x000000101a109819 */ /* 0x000fe2000000121b */
[----:B------:R-:W-:Y:S01]  /*54a0*/  @!P1 HADD2.F32 R22, -RZ, R9.H0_H0 ;  /* 0x20000009ff169230 */ /* 0x000fe20000004100 */
[----:B------:R-:W-:Y:S01]  /*54b0*/  LEA.HI.X R53, R4, c[0x0][0x1cc], R6, 0x1, P0 ;  /* 0x0000730004357a11 */ /* 0x000fe200000f0c06 */
[--C-:B------:R-:W-:Y:S01]  /*54c0*/  @!P1 HADD2.F32 R38, -RZ, R66.reuse.H0_H0 ;  /* 0x20000042ff269230 */ /* 0x100fe20000004100 */
[--C-:B------:R-:W-:Y:S01]  /*54d0*/  @!P1 SHF.R.U32.HI R40, RZ, 0x10, R63.reuse ;  /* 0x00000010ff289819 */ /* 0x100fe2000001163f */
[----:B------:R-:W-:Y:S01]  /*54e0*/  @!P1 HADD2.F32 R33, -RZ, R66.H1_H1 ;  /* 0x30000042ff219230 */ /* 0x000fe20000004100 */
[----:B------:R-:W-:Y:S01]  /*54f0*/  @!P1 SHF.R.U64 R17, R62, 0x10, R63 ;  /* 0x000000103e119819 */ /* 0x000fe2000000123f */
[----:B------:R-:W-:Y:S01]  /*5500*/  @!P1 HADD2.F32 R11, -RZ, R35.H0_H0 ;  /* 0x20000023ff0b9230 */ /* 0x000fe20000004100 */
[----:B------:R-:W-:Y:S01]  /*5510*/  @!P1 SHF.R.U32.HI R26, RZ, 0x10, R61 ;  /* 0x00000010ff1a9819 */ /* 0x000fe2000001163d */
[----:B------:R-:W-:Y:S01]  /*5520*/  @!P1 HADD2.F32 R40, -RZ, R40.H0_H0 ;  /* 0x20000028ff289230 */ /* 0x000fe20000004100 */
[----:B------:R-:W-:Y:S02]  /*5530*/  @!P1 SHF.R.U32.HI R18, RZ, 0x10, R27 ;  /* 0x00000010ff129819 */ /* 0x000fe4000001161b */
[----:B------:R-:W-:Y:S01]  /*5540*/  ISETP.GE.AND P0, PT, R92, c[0x0][0x1d4], PT ;  /* 0x000075005c007a0c */ /* 0x000fe20003f06270 */
[----:B------:R-:W-:Y:S02]  /*5550*/  @!P1 HADD2.F32 R26, -RZ, R26.H0_H0 ;  /* 0x2000001aff1a9230 */ /* 0x000fe40000004100 */
[----:B------:R-:W-:Y:S01]  /*5560*/  @!P1 HADD2.F32 R18, -RZ, R18.H0_H0 ;  /* 0x20000012ff129230 */ /* 0x000fe20000004100 */
[----:B-1----:R-:W-:Y:S02]  /*5570*/  @!P1 MOV R8, R13 ;  /* 0x0000000d00089202 */ /* 0x002fe40000000f00 */
[----:B------:R-:W-:Y:S02]  /*5580*/  @!P1 MOV R25, R45 ;  /* 0x0000002d00199202 */ /* 0x000fe40000000f00 */
[----:B------:R-:W-:Y:S01]  /*5590*/  @!P1 MOV R6, R44 ;  /* 0x0000002c00069202 */ /* 0x000fe20000000f00 */
[--C-:B------:R-:W-:Y:S01]  /*55a0*/  @!P1 HADD2.F32 R3, -RZ, R8.reuse.H0_H0 ;  /* 0x20000008ff039230 */ /* 0x100fe20000004100 */
[----:B------:R-:W-:Y:S01]  /*55b0*/  @!P1 MOV R27, R47 ;  /* 0x0000002f001b9202 */ /* 0x000fe20000000f00 */
[----:B------:R-:W-:Y:S02]  /*55c0*/  @!P1 HADD2.F32 R8, -RZ, R8.H1_H1 ;  /* 0x30000008ff089230 */ /* 0x000fe40000004100 */
[--C-:B------:R-:W-:Y:S01]  /*55d0*/  @!P1 HADD2.F32 R19, -RZ, R6.reuse.H0_H0 ;  /* 0x20000006ff139230 */ /* 0x100fe20000004100 */
[-C--:B------:R-:W-:Y:S01]  /*55e0*/  @!P1 FMUL.FTZ R4, R3, R2.reuse ;  /* 0x0000000203049220 */ /* 0x080fe20000410000 */
[----:B------:R-:W-:Y:S02]  /*55f0*/  @!P1 HADD2.F32 R23, -RZ, R25.H0_H0 ;  /* 0x20000019ff179230 */ /* 0x000fe40000004100 */
[----:B------:R-:W-:Y:S02]  /*5600*/  @!P1 HADD2.F32 R21, -RZ, R6.H1_H1 ;  /* 0x30000006ff159230 */ /* 0x000fe40000004100 */
[--C-:B------:R-:W-:Y:S01]  /*5610*/  @!P1 HADD2.F32 R37, -RZ, R27.reuse.H0_H0 ;  /* 0x2000001bff259230 */ /* 0x100fe20000004100 */
[----:B------:R-:W-:Y:S01]  /*5620*/  @!P1 FMUL.FTZ R7, R23, R2 ;  /* 0x0000000217079220 */ /* 0x000fe20000410000 */
[----:B------:R-:W-:Y:S01]  /*5630*/  @!P1 HADD2.F32 R2, -RZ, R34.H1_H1 ;  /* 0x30000022ff029230 */ /* 0x000fe20000004100 */
[----:B------:R-:W-:Y:S01]  /*5640*/  @!P1 FMUL.FTZ R9, R21, R5 ;  /* 0x0000000515099220 */ /* 0x000fe20000410000 */
[----:B------:R-:W-:Y:S01]  /*5650*/  @!P1 HADD2.F32 R39, -RZ, R27.H1_H1 ;  /* 0x3000001bff279230 */ /* 0x000fe20000004100 */
[----:B------:R-:W-:Y:S01]  /*5660*/  @!P1 FFMA.FTZ R58, R3, R24, -R7 ;  /* 0x00000018033a9223 */ /* 0x000fe20000010807 */
[----:B------:R-:W-:Y:S01]  /*5670*/  @!P1 MOV R3, R12 ;  /* 0x0000000c00039202 */ /* 0x000fe20000000f00 */
[----:B------:R-:W-:Y:S01]  /*5680*/  @!P1 IMAD.MOV.U32 R34, RZ, RZ, R46 ;  /* 0x000000ffff229224 */ /* 0x000fe200078e002e */
[----:B------:R-:W-:Y:S01]  /*5690*/  @!P1 HADD2.F32 R25, -RZ, R25.H1_H1 ;  /* 0x30000019ff199230 */ /* 0x000fe20000004100 */
[----:B------:R-:W-:Y:S02]  /*56a0*/  @!P1 FMUL.FTZ R42, R37, R11 ;  /* 0x0000000b252a9220 */ /* 0x000fe40000410000 */
[----:B------:R-:W-:Y:S01]  /*56b0*/  @!P1 FMUL.FTZ R41, R39, R18 ;  /* 0x0000001227299220 */ /* 0x000fe20000410000 */
        /* <DEDUP_REMOVED lines=14> */
[-C--:B------:R-:W-:Y:S01]  /*57a0*/  @!P1 FMUL.FTZ R49, R25, R5.reuse ;  /* 0x0000000519319220 */ /* 0x080fe20000410000 */
[----:B------:R-:W-:Y:S01]  /*57b0*/  @!P1 HADD2.F32 R10, -RZ, R16.H0_H0 ;  /* 0x20000010ff0a9230 */ /* 0x000fe20000004100 */
[----:B------:R-:W-:Y:S01]  /*57c0*/  @!P1 FMUL.FTZ R5, R8, R5 ;  /* 0x0000000508059220 */ /* 0x000fe20000410000 */
[----:B------:R-:W-:Y:S01]  /*57d0*/  @!P1 HADD2.F32 R35, -RZ, R17.H0_H0 ;  /* 0x20000011ff239230 */ /* 0x000fe20000004100 */
[----:B------:R-:W-:Y:S01]  /*57e0*/  @!P1 FMUL.FTZ R48, R27, R9 ;  /* 0x000000091b309220 */ /* 0x000fe20000410000 */
[--C-:B------:R-:W-:Y:S01]  /*57f0*/  @!P1 HADD2.F32 R17, -RZ, R6.reuse.H0_H0 ;  /* 0x20000006ff119230 */ /* 0x100fe20000004100 */
[----:B------:R-:W-:Y:S01]  /*5800*/  @!P1 FMUL.FTZ R43, R34, R10 ;  /* 0x0000000a222b9220 */ /* 0x000fe20000410000 */
[----:B------:R-:W-:Y:S01]  /*5810*/  @!P1 HADD2.F32 R16, -RZ, R6.H1_H1 ;  /* 0x30000006ff109230 */ /* 0x000fe20000004100 */
[----:B------:R-:W-:Y:S01]  /*5820*/  @!P1 FFMA.FTZ R51, R8, R26, -R49 ;  /* 0x0000001a08339223 */ /* 0x000fe20000010831 */
[--C-:B------:R-:W-:Y:S01]  /*5830*/  @!P1 HADD2.F32 R6, -RZ, R7.reuse.H0_H0 ;  /* 0x20000007ff069230 */ /* 0x100fe20000004100 */
[----:B------:R-:W-:Y:S01]  /*5840*/  @!P1 FFMA.FTZ R42, R17, R38, -R42 ;  /* 0x00000026112a9223 */ /* 0x000fe2000001082a */
[----:B------:R-:W-:Y:S01]  /*5850*/  @!P1 HADD2.F32 R7, -RZ, R7.H1_H1 ;  /* 0x30000007ff079230 */ /* 0x000fe20000004100 */
[----:B------:R-:W-:Y:S02]  /*5860*/  @!P1 FFMA.FTZ R41, R16, R40, -R41 ;  /* 0x0000002810299223 */ /* 0x000fe40000010829 */
[----:B------:R-:W-:Y:S01]  /*5870*/  @!P1 FFMA.FTZ R50, R6, R33, -R48 ;  /* 0x0000002106329223 */ /* 0x000fe20000010830 */
[----:B------:R-:W-:Y:S01]  /*5880*/  @!P1 F2FP.PACK_AB R48, R51, R58 ;  /* 0x0000003a3330923e */ /* 0x000fe200000000ff */
[----:B------:R-:W-:Y:S01]  /*5890*/  @!P1 FFMA.FTZ R49, R7, R35, -R43 ;  /* 0x0000002307319223 */ /* 0x000fe2000001082b */
[----:B------:R-:W-:Y:S01]  /*58a0*/  @!P1 F2FP.PACK_AB R42, R41, R42 ;  /* 0x0000002a292a923e */ /* 0x000fe200000000ff */
[----:B------:R-:W-:Y:S01]  /*58b0*/  @!P1 FFMA.FTZ R3, R21, R22, R3 ;  /* 0x0000001615039223 */ /* 0x000fe20000010003 */
[----:B------:R-:W-:Y:S01]  /*58c0*/  @!P1 F2FP.PACK_AB R43, R54, R55 ;  /* 0x00000037362b923e */ /* 0x000fe200000000ff */
[----:B------:R-:W-:Y:S01]  /*58d0*/  @!P1 FMUL.FTZ R6, R6, R9 ;  /* 0x0000000906069220 */ /* 0x000fe20000410000 */
[----:B------:R-:W-:Y:S01]  /*58e0*/  @!P1 F2FP.PACK_AB R41, R49, R50 ;  /* 0x000000323129923e */ /* 0x000fe200000000ff */
[----:B------:R-:W-:Y:S01]  /*58f0*/  @!P1 IMAD.MOV.U32 R15, RZ, RZ, R42 ;  /* 0x000000ffff0f9224 */ /* 0x000fe200078e002a */
[----:B------:R-:W-:Y:S01]  /*5900*/  @!P1 MOV R12, R43 ;  /* 0x0000002b000c9202 */ /* 0x000fe20000000f00 */
[----:B------:R-:W-:Y:S01]  /*5910*/  @!P1 FFMA.FTZ R4, R23, R24, R4 ;  /* 0x0000001817049223 */ /* 0x000fe20000010004 */
[----:B------:R-:W-:Y:S01]  /*5920*/  @!P1 MOV R13, R48 ;  /* 0x00000030000d9202 */ /* 0x000fe20000000f00 */
[----:B------:R-:W-:Y:S01]  /*5930*/  @!P1 FMUL.FTZ R7, R7, R10 ;  /* 0x0000000a07079220 */ /* 0x000fe20000410000 */
[----:B------:R-:W-:Y:S01]  /*5940*/  @!P1 MOV R14, R41 ;  /* 0x00000029000e9202 */ /* 0x000fe20000000f00 */
[----:B------:R-:W-:Y:S01]  /*5950*/  @!P1 FFMA.FTZ R5, R25, R26, R5 ;  /* 0x0000001a19059223 */ /* 0x000fe20000010005 */
[----:B------:R-:W-:Y:S01]  /*5960*/  @!P1 F2FP.PACK_AB R2, R3, R2 ;  /* 0x000000020302923e */ /* 0x000fe200000000ff */
[----:B------:R-:W-:Y:S02]  /*5970*/  @!P1 FMUL.FTZ R8, R17, R11 ;  /* 0x0000000b11089220 */ /* 0x000fe40000410000 */
[----:B------:R1:W-:Y:S01]  /*5980*/  STG.E.128 [R52.64], R12 ;  /* 0x0000000c34007986 */ /* 0x0003e2000c101d08 */
[----:B------:R-:W-:Y:S01]  /*5990*/  @!P1 F2FP.PACK_AB R4, R5, R4 ;  /* 0x000000040504923e */ /* 0x000fe200000000ff */
[----:B------:R-:W-:Y:S01]  /*59a0*/  @!P1 FFMA.FTZ R6, R27, R33, R6 ;  /* 0x000000211b069223 */ /* 0x000fe20000010006 */
[----:B------:R-:W-:Y:S01]  /*59b0*/  @!P1 MOV R44, R2 ;  /* 0x00000002002c9202 */ /* 0x000fe20000000f00 */
        /* <DEDUP_REMOVED lines=16> */
.L_x_327:
[----:B------:R-:W-:Y:S01]  /*5ac0*/  IMAD R2, R36, -0x60, R0 ;  /* 0xffffffa024027824 */ /* 0x000fe200078e0200 */
[----:B------:R-:W-:Y:S04]  /*5ad0*/  BSSY B0, `(.L_x_350) ;  /* 0x0000015000007945 */ /* 0x000fe80003800000 */
[----:B------:R-:W-:Y:S04]  /*5ae0*/  IMNMX R16, R2, 0x60, PT ;  /* 0x0000006002107817 */ /* 0x000fe80003800200 */
[----:B------:R-:W-:Y:S11]  /*5af0*/  ISETP.GE.AND P0, PT, R88, R16, PT ;  /* 0x000000105800720c */ /* 0x000ff60003f06270 */
[----:B------:R-:W-:Y:S02]  /*5b00*/  @!UPT UIADD3 URZ, URZ, URZ, URZ ;  /* 0x0000003f3f3ff290 */ /* 0x000fe4000fffe03f */
[----:B------:R-:W-:-:S05]  /*5b10*/  @P0 BRA `(.L_x_351) ;  /* 0x0000010000000947 */ /* 0x000fca0003800000 */
[----:B------:R-:W-:Y:S11]  /*5b20*/  ISETP.NE.AND P1, PT, R87, RZ, PT ;  /* 0x000000ff5700720c */ /* 0x000ff60003f25270 */
[----:B------:R-:W-:Y:S02]  /*5b30*/  @!UPT UIADD3 URZ, URZ, URZ, URZ ;  /* 0x0000003f3f3ff290 */ /* 0x000fe4000fffe03f */
[----:B------:R-:W1:Y:S01]  /*5b40*/  @P1 LDS.128 R12, [R86+0x3100] ;  /* 0x00310000560c1984 */ /* 0x000e620000000c00 */
[-C--:B------:R-:W-:Y:S05]  /*5b50*/  @P1 IADD3 R2, P0, R108, R74.reuse, RZ ;  /* 0x0000004a6c021210 */ /* 0x080fea0007f1e0ff */
[----:B------:R-:W-:Y:S01]  /*5b60*/  @P1 IMAD.X R5, R107, 0x1, R78, P0 ;  /* 0x000000016b051824 */ /* 0x000fe200000e064e */
[----:B------:R-:W-:Y:S11]  /*5b70*/  ISETP.NE.AND P0, PT, R89, RZ, PT ;  /* 0x000000ff5900720c */ /* 0x000ff60003f05270 */
[----:B------:R-:W-:Y:S02]  /*5b80*/  @!UPT UIADD3 URZ, URZ, URZ, URZ ;  /* 0x0000003f3f3ff290 */ /* 0x000fe4000fffe03f */
[----:B------:R-:W2:Y:S01]  /*5b90*/  @P0 LDS.128 R8, [R85+0x3100] ;  /* 0x0031000055080984 */ /* 0x000ea20000000c00 */
[----:B------:R-:W-:Y:S05]  /*5ba0*/  @P0 IADD3 R3, P2, R112, R74, RZ ;  /* 0x0000004a70030210 */ /* 0x000fea0007f5e0ff */
[----:B------:R-:W-:Y:S01]  /*5bb0*/  @P0 IMAD.X R6, R78, 0x1, R111, P2 ;  /* 0x000000014e060824 */ /* 0x000fe200010e066f */
[C---:B------:R-:W-:Y:S04]  /*5bc0*/  @P1 LEA R4, P2, R2.reuse, c[0x0][0x1c8], 0x1 ;  /* 0x0000720002041a11 */ /* 0x040fe800078408ff */
[----:B------:R-:W-:Y:S02]  /*5bd0*/  @P1 LEA.HI.X R5, R2, c[0x0][0x1cc], R5, 0x1, P2 ;  /* 0x0000730002051a11 */ /* 0x000fe400010f0c05 */
[C---:B------:R-:W-:Y:S04]  /*5be0*/  @P0 LEA R2, P2, R3.reuse, c[0x0][0x1c8], 0x1 ;  /* 0x0000720003020a11 */ /* 0x040fe800078408ff */
[----:B------:R-:W-:Y:S01]  /*5bf0*/  @P0 LEA.HI.X R3, R3, c[0x0][0x1cc], R6, 0x1, P2 ;  /* 0x0000730003030a11 */ /* 0x000fe200010f0c06 */
[----:B-1----:R1:W-:Y:S04]  /*5c00*/  @P1 STG.E.128 [R4.64], R12 ;  /* 0x0000000c04001986 */ /* 0x0023e8000c101d08 */
[----:B--2---:R1:W-:Y:S04]  /*5c10*/  @P0 STG.E.128 [R2.64], R8 ;  /* 0x0000000802000986 */ /* 0x0043e8000c101d08 */
.L_x_351:
[----:B------:R-:W-:Y:S05]  /*5c20*/  BSYNC B0 ;  /* 0x0000000000007941 */ /* 0x000fea0003800000 */
.L_x_350:
        /* <DEDUP_REMOVED lines=9> */
[----:B------:R-:W-:Y:S03]  /*5cc0*/  @P2 IADD3 R5, P0, R108, R3, RZ ;  /* 0x000000036c052210 */ /* 0x000fe60007f1e0ff */
[----:B------:R-:W2:Y:S02]  /*5cd0*/  @P1 LDS.128 R8, [R85+0x4100] ;  /* 0x0041000055081984 */ /* 0x000ea40000000c00 */
[----:B------:R-:W-:Y:S01]  /*5ce0*/  @P2 IMAD.X R6, R107, 0x1, R2, P0 ;  /* 0x000000016b062824 */ /* 0x000fe200000e0602 */
        /* <DEDUP_REMOVED lines=8> */
.L_x_353:
[----:B------:R-:W-:Y:S05]  /*5d70*/  BSYNC B0 ;  /* 0x0000000000007941 */ /* 0x000fea0003800000 */
.L_x_352:
        /* <DEDUP_REMOVED lines=19> */
.L_x_343:
[----:B------:R-:W-:Y:S05]  /*5eb0*/  BSYNC B2 ;  /* 0x0000000000027941 */ /* 0x000fea0003800000 */
.L_x_326:
[----:B------:R-:W-:Y:S01]  /*5ec0*/  IMAD R20, R36, -0x60, RZ ;  /* 0xffffffa024147824 */ /* 0x000fe200078e02ff */
[----:B------:R-:W-:Y:S01]  /*5ed0*/  BSSY B0, `(.L_x_354) ;  /* 0x000006b000007945 */ /* 0x000fe20003800000 */
[----:B-12---:R-:W-:Y:S02]  /*5ee0*/  IMAD R2, R94, 0x60, RZ ;  /* 0x000000605e027824 */ /* 0x006fe400078e02ff */
[----:B-----5:R-:W-:Y:S02]  /*5ef0*/  IMAD.IADD R6, R126, 0x1, R20 ;  /* 0x000000017e067824 */ /* 0x020fe400078e0214 */
[----:B------:R-:W-:Y:S03]  /*5f00*/  IMAD.WIDE.U32 R18, R36, 0x60, RZ ;  /* 0x0000006024127825 */ /* 0x000fe600078e00ff */
[C---:B------:R-:W-:Y:S01]  /*5f10*/  ISETP.GE.AND P5, PT, R6.reuse, 0x11, PT ;  /* 0x000000110600780c */ /* 0x040fe20003fa6270 */
[----:B------:R-:W-:Y:S01]  /*5f20*/  IMAD.IADD R19, R19, 0x1, R2 ;  /* 0x0000000113137824 */ /* 0x000fe200078e0202 */
[----:B------:R-:W-:Y:S02]  /*5f30*/  ISETP.GE.AND P4, PT, R6, 0x1, PT ;  /* 0x000000010600780c */ /* 0x000fe40003f86270 */
[----:B------:R-:W-:Y:S02]  /*5f40*/  IADD3 R4, P0, R144, R18, RZ ;  /* 0x0000001290047210 */ /* 0x000fe40007f1e0ff */
[C---:B------:R-:W-:Y:S02]  /*5f50*/  ISETP.GE.AND P3, PT, R6.reuse, 0x21, PT ;  /* 0x000000210600780c */ /* 0x040fe40003f66270 */
[----:B------:R-:W-:Y:S02]  /*5f60*/  IADD3.X R5, R19, R146, RZ, P0, !PT ;  /* 0x0000009213057210 */ /* 0x000fe400007fe4ff */
[C---:B------:R-:W-:Y:S02]  /*5f70*/  ISETP.GE.AND P2, PT, R6.reuse, 0x31, PT ;  /* 0x000000310600780c */ /* 0x040fe40003f46270 */
[----:B------:R-:W-:Y:S02]  /*5f80*/  ISETP.GE.AND P1, PT, R6, 0x41, PT ;  /* 0x000000410600780c */ /* 0x000fe40003f26270 */
[C---:B------:R-:W-:Y:S01]  /*5f90*/  @P5 IADD3 R8, P0, R4.reuse, 0x10, RZ ;  /* 0x0000001004085810 */ /* 0x040fe20007f1e0ff */
[----:B------:R-:W-:Y:S01]  /*5fa0*/  @P4 IMAD R7, R5, c[0x0][0x258], RZ ;  /* 0x0000960005074a24 */ /* 0x000fe200078e02ff */
[-C--:B------:R-:W-:Y:S01]  /*5fb0*/  @P4 MOV R2, R90.reuse ;  /* 0x0000005a00024202 */ /* 0x080fe20000000f00 */
[----:B------:R-:W-:Y:S02]  /*5fc0*/  @P4 IMAD.MOV.U32 R3, RZ, RZ, R93 ;  /* 0x000000ffff034224 */ /* 0x000fe400078e005d */
[----:B------:R-:W-:Y:S01]  /*5fd0*/  @P5 IMAD.X R9, RZ, RZ, R5, P0 ;  /* 0x000000ffff095224 */ /* 0x000fe200000e0605 */
[C---:B------:R-:W-:Y:S01]  /*5fe0*/  @P3 IADD3 R10, P0, R4.reuse, 0x20, RZ ;  /* 0x00000020040a3810 */ /* 0x040fe20007f1e0ff */
[C---:B------:R-:W-:Y:S04]  /*5ff0*/  @P4 IMAD.WIDE.U32 R2, R4.reuse, c[0x0][0x258], R2 ;  /* 0x0000960004024a25 */ /* 0x040fe800078e0002 */
[----:B------:R-:W-:Y:S02]  /*6000*/  @P4 IMAD R7, R4, c[0x0][0x25c], R7 ;  /* 0x0000970004074a24 */ /* 0x000fe400078e0207 */
[----:B------:R-:W-:Y:S01]  /*6010*/  @P3 IMAD.X R11, RZ, RZ, R5, P0 ;  /* 0x000000ffff0b3224 */ /* 0x000fe200000e0605 */
[C---:B------:R-:W-:Y:S01]  /*6020*/  @P4 LEA R16, P0, R2.reuse, c[0x0][0x250], 0x1 ;  /* 0x0000940002104a11 */ /* 0x040fe200078008ff */
[----:B------:R-:W-:Y:S02]  /*6030*/  @P4 IMAD.IADD R7, R3, 0x1, R7 ;  /* 0x0000000103074824 */ /* 0x000fe400078e0207 */
[----:B------:R-:W-:Y:S03]  /*6040*/  @P5 IMAD.MOV.U32 R3, RZ, RZ, R93 ;  /* 0x000000ffff035224 */ /* 0x000fe600078e005d */
[----:B------:R-:W-:Y:S01]  /*6050*/  @P4 LEA.HI.X R17, R2, c[0x0][0x254], R7, 0x1, P0 ;  /* 0x0000950002114a11 */ /* 0x000fe200000f0c07 */
[----:B------:R-:W-:Y:S01]  /*6060*/  @P5 IMAD R7, R9, c[0x0][0x258], RZ ;  /* 0x0000960009075a24 */ /* 0x000fe200078e02ff */
[-C--:B------:R-:W-:Y:S03]  /*6070*/  @P5 MOV R2, R90.reuse ;  /* 0x0000005a00025202 */ /* 0x080fe60000000f00 */
[C---:B------:R-:W-:Y:S02]  /*6080*/  @P5 IMAD R7, R8.reuse, c[0x0][0x25c], R7 ;  /* 0x0000970008075a24 */ /* 0x040fe400078e0207 */
[----:B------:R-:W-:Y:S04]  /*6090*/  @P5 IMAD.WIDE.U32 R2, R8, c[0x0][0x258], R2 ;  /* 0x0000960008025a25 */ /* 0x000fe800078e0002 */
[----:B------:R-:W-:Y:S01]  /*60a0*/  @P5 IMAD.IADD R7, R3, 0x1, R7 ;  /* 0x0000000103075824 */ /* 0x000fe200078e0207 */
[C---:B------:R-:W-:Y:S02]  /*60b0*/  @P5 LEA R14, P0, R2.reuse, c[0x0][0x250], 0x1 ;  /* 0x00009400020e5a11 */ /* 0x040fe400078008ff */
[----:B------:R-:W-:Y:S02]  /*60c0*/  @P3 MOV R3, R93 ;  /* 0x0000005d00033202 */ /* 0x000fe40000000f00 */
[----:B------:R-:W-:Y:S01]  /*60d0*/  @P5 LEA.HI.X R15, R2, c[0x0][0x254], R7, 0x1, P0 ;  /* 0x00009500020f5a11 */ /* 0x000fe200000f0c07 */
[----:B------:R-:W-:Y:S01]  /*60e0*/  @P3 IMAD.MOV.U32 R2, RZ, RZ, R90 ;  /* 0x000000ffff023224 */ /* 0x000fe200078e005a */
[----:B------:R-:W-:Y:S01]  /*60f0*/  @P2 IADD3 R8, P0, R4, 0x30, RZ ;  /* 0x0000003004082810 */ /* 0x000fe20007f1e0ff */
[----:B------:R-:W-:Y:S02]  /*6100*/  @P3 IMAD R7, R11, c[0x0][0x258], RZ ;  /* 0x000096000b073a24 */ /* 0x000fe400078e02ff */
[C---:B------:R-:W-:Y:S01]  /*6110*/  @P3 IMAD.WIDE.U32 R2, R10.reuse, c[0x0][0x258], R2 ;  /* 0x000096000a023a25 */ /* 0x040fe200078e0002 */
[----:B------:R-:W-:Y:S03]  /*6120*/  @P2 IADD3.X R9, RZ, R5, RZ, P0, !PT ;  /* 0x00000005ff092210 */ /* 0x000fe600007fe4ff */
[----:B------:R-:W-:Y:S01]  /*6130*/  @P3 IMAD R7, R10, c[0x0][0x25c], R7 ;  /* 0x000097000a073a24 */ /* 0x000fe200078e0207 */
[C---:B------:R-:W-:Y:S03]  /*6140*/  @P3 LEA R12, P0, R2.reuse, c[0x0][0x250], 0x1 ;  /* 0x00009400020c3a11 */ /* 0x040fe600078008ff */
[----:B------:R-:W-:Y:S02]  /*6150*/  @P3 IMAD.IADD R7, R3, 0x1, R7 ;  /* 0x0000000103073824 */ /* 0x000fe400078e0207 */
[----:B------:R-:W-:Y:S03]  /*6160*/  @P2 IMAD.MOV.U32 R3, RZ, RZ, R93 ;  /* 0x000000ffff032224 */ /* 0x000fe600078e005d */
[----:B------:R-:W-:Y:S01]  /*6170*/  @P3 LEA.HI.X R13, R2, c[0x0][0x254], R7, 0x1, P0 ;  /* 0x00009500020d3a11 */ /* 0x000fe200000f0c07 */
[----:B------:R-:W-:Y:S01]  /*6180*/  @P2 IMAD R7, R9, c[0x0][0x258], RZ ;  /* 0x0000960009072a24 */ /* 0x000fe200078e02ff */
[-C--:B------:R-:W-:Y:S03]  /*6190*/  @P2 MOV R2, R90.reuse ;  /* 0x0000005a00022202 */ /* 0x080fe60000000f00 */
[C---:B------:R-:W-:Y:S02]  /*61a0*/  @P2 IMAD R7, R8.reuse, c[0x0][0x25c], R7 ;  /* 0x0000970008072a24 */ /* 0x040fe400078e0207 */
[----:B------:R-:W-:Y:S05]  /*61b0*/  @P2 IMAD.WIDE.U32 R2, R8, c[0x0][0x258], R2 ;  /* 0x0000960008022a25 */ /* 0x000fea00078e0002 */
[C---:B------:R-:W-:Y:S02]  /*61c0*/  @P2 LEA R8, P0, R2.reuse, c[0x0][0x250], 0x1 ;  /* 0x0000940002082a11 */ /* 0x040fe400078008ff */
[----:B------:R-:W-:Y:S02]  /*61d0*/  @P2 IADD3 R7, R3, R7, RZ ;  /* 0x0000000703072210 */ /* 0x000fe40007ffe0ff */
[----:B------:R-:W-:Y:S02]  /*61e0*/  @P1 MOV R3, R93 ;  /* 0x0000005d00031202 */ /* 0x000fe40000000f00 */
[----:B------:R-:W-:Y:S02]  /*61f0*/  @P2 LEA.HI.X R9, R2, c[0x0][0x254], R7, 0x1, P0 ;  /* 0x0000950002092a11 */ /* 0x000fe400000f0c07 */
[----:B------:R-:W-:Y:S05]  /*6200*/  @P1 IADD3 R7, P0, R4, 0x40, RZ ;  /* 0x0000004004071810 */ /* 0x000fea0007f1e0ff */
        /* <DEDUP_REMOVED lines=8> */
[----:B------:R-:W-:Y:S04]  /*6290*/  @P1 IMAD.WIDE.U32 R2, R7, c[0x0][0x258], R2 ;  /* 0x0000960007021a25 */ /* 0x000fe800078e0002 */
[----:B------:R-:W-:Y:S01]  /*62a0*/  @P1 IMAD.IADD R4, R3, 0x1, R4 ;  /* 0x0000000103041824 */ /* 0x000fe200078e0204 */
[C---:B------:R-:W-:Y:S01]  /*62b0*/  @P1 LEA R6, P6, R2.reuse, c[0x0][0x250], 0x1 ;  /* 0x0000940002061a11 */ /* 0x040fe200078c08ff */
[----:B------:R-:W-:Y:S03]  /*62c0*/  @P0 IMAD.MOV.U32 R3, RZ, RZ, R93 ;  /* 0x000000ffff030224 */ /* 0x000fe600078e005d */
[----:B------:R-:W-:Y:S01]  /*62d0*/  @P1 LEA.HI.X R7, R2, c[0x0][0x254], R4, 0x1, P6 ;  /* 0x0000950002071a11 */ /* 0x000fe200030f0c04 */
[----:B------:R-:W-:Y:S01]  /*62e0*/  @P0 IMAD R4, R5, c[0x0][0x258], RZ ;  /* 0x0000960005040a24 */ /* 0x000fe200078e02ff */
[----:B------:R-:W-:Y:S03]  /*62f0*/  @P0 MOV R2, R90 ;  /* 0x0000005a00020202 */ /* 0x000fe60000000f00 */
        /* <DEDUP_REMOVED lines=11> */
[----:B------:R1:W-:Y:S08]  /*63b0*/  @P4 LDGSTS.E.BYPASS.LTC128B.128 [R81+0x100], [R16.64], !P6 ;  /* 0x0010000010514fae */ /* 0x0003f0000f101d48 */
[----:B------:R2:W-:Y:S08]  /*63c0*/  @P5 LDGSTS.E.BYPASS.LTC128B.128 [R81+0x900], [R14.64], !P6 ;  /* 0x009000000e515fae */ /* 0x0005f0000f101d48 */
[----:B------:R3:W-:Y:S08]  /*63d0*/  @P3 LDGSTS.E.BYPASS.LTC128B.128 [R81+0x1100], [R12.64], !P6 ;  /* 0x011000000c513fae */ /* 0x0007f0000f101d48 */
[----:B------:R1:W-:Y:S08]  /*63e0*/  @P2 LDGSTS.E.BYPASS.LTC128B.128 [R81+0x1900], [R8.64], !P6 ;  /* 0x0190000008512fae */ /* 0x0003f0000f101d48 */
[----:B------:R1:W-:Y:S08]  /*63f0*/  @P1 LDGSTS.E.BYPASS.LTC128B.128 [R81+0x2100], [R6.64], !P6 ;  /* 0x0210000006511fae */ /* 0x0003f0000f101d48 */
[----:B------:R1:W-:Y:S01]  /*6400*/  @P0 LDGSTS.E.BYPASS.LTC128B.128 [R81+0x2900], [R4.64], !P6 ;  /* 0x0290000004510fae */ /* 0x0003e2000f101d48 */
[----:B---3--:R-:W-:Y:S02]  /*6410*/  IMNMX R13, R2, 0x60, PT ;  /* 0x00000060020d7817 */ /* 0x008fe40003800200 */
[----:B------:R-:W-:Y:S02]  /*6420*/  IADD3 R12, P0, R142, R18, RZ ;  /* 0x000000128e0c7210 */ /* 0x000fe40007f1e0ff */
[----:B------:R-:W-:Y:S03]  /*6430*/  ISETP.GE.AND P1, PT, R88, R13, PT ;  /* 0x0000000d5800720c */ /* 0x000fe60003f26270 */
[----:B------:R-:W0:Y:S01]  /*6440*/  LDGDEPBAR ;  /* 0x00000000000079af */ /* 0x000e220000000000 */
[----:B--2---:R-:W-:Y:S01]  /*6450*/  IADD3.X R14, R19, R141, RZ, P0, !PT ;  /* 0x0000008d130e7210 */ /* 0x004fe200007fe4ff */
[----:B------:R-:W-:Y:S06]  /*6460*/  DEPBAR.LE SB0, 0x0 ;  /* 0x000080000000791a */ /* 0x000fec0000000000 */
[----:B------:R-:W-:Y:S06]  /*6470*/  BAR.SYNC.DEFER_BLOCKING 0x0 ;  /* 0x0000000000007b1d */ /* 0x000fec0000010000 */
[----:B------:R-:W-:-:S05]  /*6480*/  @P1 BRA `(.L_x_355) ;  /* 0x000000f000001947 */ /* 0x000fca0003800000 */
[----:B-1----:R-:W-:Y:S01]  /*6490*/  MOV R5, R95 ;  /* 0x0000005f00057202 */ /* 0x002fe20000000f00 */
[----:B------:R-:W-:Y:S01]  /*64a0*/  IMAD.MOV.U32 R4, RZ, RZ, R96 ;  /* 0x000000ffff047224 */ /* 0x000fe200078e0060 */
[----:B------:R-:W-:Y:S01]  /*64b0*/  ISETP.GE.AND P1, PT, R28, c[0x0][0x1d4], PT ;  /* 0x000075001c007a0c */ /* 0x000fe20003f26270 */
[----:B------:R-:W-:Y:S02]  /*64c0*/  IMAD R2, R14, c[0x0][0x208], RZ ;  /* 0x000082000e027a24 */ /* 0x000fe400078e02ff */
[C---:B------:R-:W-:Y:S04]  /*64d0*/  IMAD.WIDE.U32 R4, R12.reuse, c[0x0][0x208], R4 ;  /* 0x000082000c047a25 */ /* 0x040fe800078e0004 */
[----:B------:R-:W-:Y:S04]  /*64e0*/  IMAD R2, R12, c[0x0][0x20c], R2 ;  /* 0x000083000c027a24 */ /* 0x000fe800078e0202 */
[----:B------:R-:W-:Y:S01]  /*64f0*/  IMAD.IADD R3, R5, 0x1, R2 ;  /* 0x0000000105037824 */ /* 0x000fe200078e0202 */
[C---:B------:R-:W-:Y:S01]  /*6500*/  LEA R2, P0, R4.reuse, c[0x0][0x1f8], 0x1 ;  /* 0x00007e0004027a11 */ /* 0x040fe200078008ff */
[----:B------:R-:W1:Y:S03]  /*6510*/  @!P1 LDS.128 R8, [R86+0x100] ;  /* 0x0001000056089984 */ /* 0x000e660000000c00 */
[----:B------:R-:W-:Y:S02]  /*6520*/  LEA.HI.X R3, R4, c[0x0][0x1fc], R3, 0x1, P0 ;  /* 0x00007f0004037a11 */ /* 0x000fe400000f0c03 */
[----:B------:R-:W-:Y:S11]  /*6530*/  ISETP.GE.AND P0, PT, R106, c[0x0][0x1d4], PT ;  /* 0x000075006a007a0c */ /* 0x000ff60003f06270 */
[----:B------:R-:W-:Y:S02]  /*6540*/  @!UPT UIADD3 URZ, URZ, URZ, URZ ;  /* 0x0000003f3f3ff290 */ /* 0x000fe4000fffe03f */
[----:B------:R-:W2:Y:S04]  /*6550*/  @!P0 LDS.128 R4, [R85+0x100] ;  /* 0x0001000055048984 */ /* 0x000ea80000000c00 */
[----:B-1----:R1:W-:Y:S04]  /*6560*/  @!P1 STG.E.128 [R2.64], R8 ;  /* 0x0000000802009986 */ /* 0x0023e8000c101d08 */
[----:B--2---:R1:W-:Y:S02]  /*6570*/  @!P0 STG.E.128 [R2.64+0x40], R4 ;  /* 0x0000400402008986 */ /* 0x0043e4000c101d08 */
.L_x_355:
[----:B-1----:R-:W-:Y:S05]  /*6580*/  BSYNC B0 ;  /* 0x0000000000007941 */ /* 0x002fea0003800000 */
.L_x_354:
[----:B------:R-:W-:Y:S01]  /*6590*/  ISETP.GE.AND P0, PT, R151, R13, PT ;  /* 0x0000000d9700720c */ /* 0x000fe20003f06270 */
[----:B------:R-:W-:Y:S01]  /*65a0*/  @!UPT UIADD3 URZ, URZ, URZ, URZ ;  /* 0x0000003f3f3ff290 */ /* 0x000fe2000fffe03f */
[----:B------:R-:W-:Y:S11]  /*65b0*/  BSSY B0, `(.L_x_356) ;  /* 0x0000013000007945 */ /* 0x000ff60003800000 */
[----:B------:R-:W-:-:S05]  /*65c0*/  @P0 BRA `(.L_x_357) ;  /* 0x0000011000000947 */ /* 0x000fca0003800000 */
[----:B------:R-:W-:Y:S01]  /*65d0*/  IADD3 R2, P0, R12, 0x20, RZ ;  /* 0x000000200c027810 */ /* 0x000fe20007f1e0ff */
[----:B------:R-:W-:Y:S01]  /*65e0*/  IMAD.MOV.U32 R4, RZ, RZ, R96 ;  /* 0x000000ffff047224 */ /* 0x000fe200078e0060 */
[----:B------:R-:W-:Y:S02]  /*65f0*/  MOV R5, R95 ;  /* 0x0000005f00057202 */ /* 0x000fe40000000f00 */
[----:B------:R-:W-:Y:S01]  /*6600*/  ISETP.GE.AND P1, PT, R28, c[0x0][0x1d4], PT ;  /* 0x000075001c007a0c */ /* 0x000fe20003f26270 */
[----:B------:R-:W-:Y:S02]  /*6610*/  IMAD.X R3, RZ, RZ, R14, P0 ;  /* 0x000000ffff037224 */ /* 0x000fe400000e060e */
[C---:B------:R-:W-:Y:S04]  /*6620*/  IMAD.WIDE.U32 R4, R2.reuse, c[0x0][0x208], R4 ;  /* 0x0000820002047a25 */ /* 0x040fe800078e0004 */
[----:B------:R-:W-:Y:S04]  /*6630*/  IMAD R3, R3, c[0x0][0x208], RZ ;  /* 0x0000820003037a24 */ /* 0x000fe800078e02ff */
[----:B------:R-:W-:Y:S01]  /*6640*/  IMAD R3, R2, c[0x0][0x20c], R3 ;  /* 0x0000830002037a24 */ /* 0x000fe200078e0203 */
[C---:B------:R-:W-:Y:S01]  /*6650*/  LEA R2, P0, R4.reuse, c[0x0][0x1f8], 0x1 ;  /* 0x00007e0004027a11 */ /* 0x040fe200078008ff */
[----:B------:R-:W1:Y:S02]  /*6660*/  @!P1 LDS.128 R8, [R86+0x1100] ;  /* 0x0011000056089984 */ /* 0x000e640000000c00 */
[----:B------:R-:W-:Y:S05]  /*6670*/  IMAD.IADD R3, R5, 0x1, R3 ;  /* 0x0000000105037824 */ /* 0x000fea00078e0203 */
[----:B------:R-:W-:Y:S02]  /*6680*/  LEA.HI.X R3, R4, c[0x0][0x1fc], R3, 0x1, P0 ;  /* 0x00007f0004037a11 */ /* 0x000fe400000f0c03 */
[----:B------:R-:W-:Y:S11]  /*6690*/  ISETP.GE.AND P0, PT, R106, c[0x0][0x1d4], PT ;  /* 0x000075006a007a0c */ /* 0x000ff60003f06270 */
[----:B------:R-:W-:Y:S02]  /*66a0*/  @!UPT UIADD3 URZ, URZ, URZ, URZ ;  /* 0x0000003f3f3ff290 */ /* 0x000fe4000fffe03f */
[----:B------:R-:W2:Y:S04]  /*66b0*/  @!P0 LDS.128 R4, [R85+0x1100] ;  /* 0x0011000055048984 */ /* 0x000ea80000000c00 */
[----:B-1----:R1:W-:Y:S04]  /*66c0*/  @!P1 STG.E.128 [R2.64], R8 ;  /* 0x0000000802009986 */ /* 0x0023e8000c101d08 */
[----:B--2---:R1:W-:Y:S02]  /*66d0*/  @!P0 STG.E.128 [R2.64+0x40], R4 ;  /* 0x0000400402008986 */ /* 0x0043e4000c101d08 */
.L_x_357:
[----:B------:R-:W-:Y:S05]  /*66e0*/  BSYNC B0 ;  /* 0x0000000000007941 */ /* 0x000fea0003800000 */
.L_x_356:
[----:B------:R-:W-:Y:S01]  /*66f0*/  ISETP.GE.AND P0, PT, R150, R13, PT ;  /* 0x0000000d9600720c */ /* 0x000fe20003f06270 */
[----:B------:R-:W-:Y:S01]  /*6700*/  @!UPT UIADD3 URZ, URZ, URZ, URZ ;  /* 0x0000003f3f3ff290 */ /* 0x000fe2000fffe03f */
[----:B------:R-:W-:Y:S11]  /*6710*/  BSSY B0, `(.L_x_358) ;  /* 0x0000013000007945 */ /* 0x000ff60003800000 */
[----:B------:R-:W-:-:S05]  /*6720*/  @P0 BRA `(.L_x_359) ;  /* 0x0000011000000947 */ /* 0x000fca0003800000 */
[----:B-1----:R-:W-:Y:S01]  /*6730*/  IADD3 R2, P0, R12, 0x40, RZ ;  /* 0x000000400c027810 */ /* 0x002fe20007f1e0ff */
        /* <DEDUP_REMOVED lines=16> */
.L_x_359:
[----:B------:R-:W-:Y:S05]  /*6840*/  BSYNC B0 ;  /* 0x0000000000007941 */ /* 0x000fea0003800000 */
.L_x_358:
[C---:B------:R-:W-:Y:S02]  /*6850*/  ISETP.GT.AND P0, PT, R36.reuse, R145, PT ;  /* 0x000000912400720c */ /* 0x040fe40003f04270 */
[----:B------:R-:W-:Y:S11]  /*6860*/  IADD3 R36, R36, -0x1, RZ ;  /* 0xffffffff24247810 */ /* 0x000ff60007ffe0ff */
[----:B-1----:R-:W-:Y:S01]  /*6870*/  @P0 SHF.R.S32.HI R5, RZ, 0x1f, R36 ;  /* 0x0000001fff050819 */ /* 0x002fe20000011424 */
[----:B------:R-:W-:Y:S02]  /*6880*/  @P0 IMAD R4, R181, R36, RZ ;  /* 0x00000024b5040224 */ /* 0x000fe400078e02ff */
[----:B------:R-:W-:Y:S02]  /*6890*/  @P0 IMAD.MOV.U32 R2, RZ, RZ, R124 ;  /* 0x000000ffff020224 */ /* 0x000fe400078e007c */
        /* <DEDUP_REMOVED lines=10> */
[----:B------:R1:W-:Y:S02]  /*6940*/  @P0 LDGSTS.E.BYPASS.LTC128B.128 [R81+0x3100], [R10.64], !P6 ;  /* 0x031000000a510fae */ /* 0x0003e4000f101d48 */
[--C-:B------:R-:W-:Y:S01]  /*6950*/  @P0 IMAD.X R9, R11, 0x1, R148.reuse, P1 ;  /* 0x000000010b090824 */ /* 0x100fe200008e0694 */
[----:B------:R-:W-:Y:S04]  /*6960*/  @P0 IADD3 R6, P1, R8, R160, RZ ;  /* 0x000000a008060210 */ /* 0x000fe80007f3e0ff */
[----:B------:R2:W-:Y:S01]  /*6970*/  @P0 LDGSTS.E.BYPASS.LTC128B.128 [R81+0x3900], [R8.64], !P6 ;  /* 0x0390000008510fae */ /* 0x0005e2000f101d48 */
[----:B------:R-:W-:Y:S02]  /*6980*/  @P0 IADD3.X R7, R9, R148, RZ, P1, !PT ;  /* 0x0000009409070210 */ /* 0x000fe40000ffe4ff */
[-C--:B------:R-:W-:Y:S03]  /*6990*/  @P0 IADD3 R4, P1, R6, R160.reuse, RZ ;  /* 0x000000a006040210 */ /* 0x080fe60007f3e0ff */
[----:B------:R2:W-:Y:S02]  /*69a0*/  @P0 LDGSTS.E.BYPASS.LTC128B.128 [R81+0x4100], [R6.64], !P6 ;  /* 0x0410000006510fae */ /* 0x0005e4000f101d48 */
[--C-:B------:R-:W-:Y:S01]  /*69b0*/  @P0 IMAD.X R5, R7, 0x1, R148.reuse, P1 ;  /* 0x0000000107050824 */ /* 0x100fe200008e0694 */
[-C--:B------:R-:W-:Y:S04]  /*69c0*/  @P0 IADD3 R2, P1, R4, R160.reuse, RZ ;  /* 0x000000a004020210 */ /* 0x080fe80007f3e0ff */
[----:B------:R2:W-:Y:S01]  /*69d0*/  @P0 LDGSTS.E.BYPASS.LTC128B.128 [R81+0x4900], [R4.64], !P6 ;  /* 0x0490000004510fae */ /* 0x0005e2000f101d48 */
[----:B------:R-:W-:Y:S05]  /*69e0*/  @P0 IMAD.X R3, R5, 0x1, R148, P1 ;  /* 0x0000000105030824 */ /* 0x000fea00008e0694 */
[----:B------:R2:W-:Y:S01]  /*69f0*/  @P0 LDGSTS.E.BYPASS.LTC128B.128 [R81+0x5100], [R2.64], !P6 ;  /* 0x0510000002510fae */ /* 0x0005e2000f101d48 */
[----:B-1----:R-:W-:Y:S04]  /*6a00*/  @P0 IADD3 R10, P1, R2, R160, RZ ;  /* 0x000000a0020a0210 */ /* 0x002fe80007f3e0ff */
[----:B------:R-:W-:Y:S05]  /*6a10*/  @P0 IADD3.X R11, R3, R148, RZ, P1, !PT ;  /* 0x00000094030b0210 */ /* 0x000fea0000ffe4ff */
[----:B------:R2:W-:Y:S04]  /*6a20*/  @P0 LDGSTS.E.BYPASS.LTC128B.128 [R81+0x5900], [R10.64], !P6 ;  /* 0x059000000a510fae */ /* 0x0005e8000f101d48 */
[----:B------:R-:W0:Y:S01]  /*6a30*/  LDGDEPBAR ;  /* 0x00000000000079af */ /* 0x000e220000000000 */
[----:B------:R-:W-:-:S05]  /*6a40*/  @P0 BRA `(.L_x_360) ;  /* 0xffffb59000000947 */ /* 0x000fca000383ffff */
[----:B------:R-:W-:Y:S06]  /*6a50*/  BAR.SYNC.DEFER_BLOCKING 0x0 ;  /* 0x0000000000007b1d */ /* 0x000fec0000010000 */
.L_x_325:
[----:B------:R-:W-:Y:S01]  /*6a60*/  IMAD.MOV.U32 R231, RZ, RZ, c[0x0][0x2c4] ;  /* 0x0000b100ffe77624 */ /* 0x000fe200078e00ff */
[----:B------:R-:W-:Y:S01]  /*6a70*/  IADD3 R0, R226, 0x7f, RZ ;  /* 0x0000007fe2007810 */ /* 0x000fe20007ffe0ff */
[----:B------:R-:W-:-:S02]  /*6a80*/  IMAD.MOV.U32 R236, RZ, RZ, c[0x0][0x32c] ;  /* 0x0000cb00ffec7624 */ /* 0x000fc400078e00ff */
[----:B--2---:R-:W-:Y:S01]  /*6a90*/  IMAD.IADD R8, R168, 0x1, R169 ;  /* 0x00000001a8087824 */ /* 0x004fe200078e02a9 */
[----:B------:R-:W-:Y:S02]  /*6aa0*/  ISETP.NE.AND P1, PT, R231, 0x1, PT ;  /* 0x00000001e700780c */ /* 0x000fe40003f25270 */
[----:B------:R-:W-:-:S11]  /*6ab0*/  ISETP.GE.AND P6, PT, R236, 0x1, PT ;  /* 0x00000001ec00780c */ /* 0x000fd60003fc6270 */
[----:B------:R-:W-:-:S05]  /*6ac0*/  @P1 IMAD.HI.U32 R2, R0, c[0x0][0x2c8], RZ ;  /* 0x0000b20000021a27 */ /* 0x000fca00078e00ff */
[----:B------:R-:W-:-:S05]  /*6ad0*/  @P1 SHF.R.U32.HI R0, RZ, c[0x0][0x2cc], R2 ;  /* 0x0000b300ff001a19 */ /* 0x000fca0000011602 */
[----:B------:R-:W-:-:S05]  /*6ae0*/  IMAD.IADD R0, R179, 0x1, R0 ;  /* 0x00000001b3007824 */ /* 0x000fca00078e0200 */
[----:B------:R-:W-:Y:S01]  /*6af0*/  IADD3 R3, R0, c[0x0][0x328], RZ ;  /* 0x0000ca0000037a10 */ /* 0x000fe20007ffe0ff */
[----:B------:R-:W-:Y:S05]  /*6b00*/  @!P6 BRA `(.L_x_361) ;  /* 0x000000f00000e947 */ /* 0x000fea0003800000 */
[C---:B------:R-:W-:Y:S01]  /*6b10*/  ISETP.GT.AND P0, PT, R0.reuse, RZ, PT ;  /* 0x000000ff0000720c */ /* 0x040fe20003f04270 */
[----:B------:R-:W-:Y:S01]  /*6b20*/  IMAD.MOV.U32 R4, RZ, RZ, c[0x0][0x32c] ;  /* 0x0000cb00ff047624 */ /* 0x000fe200078e00ff */
        /* <DEDUP_REMOVED lines=8> */
.L_x_362:
[----:B------:R-:W-:-:S13]  /*6bb0*/  ISETP.NE.AND P0, PT, R4, 0x1, PT ;  /* 0x000000010400780c */ /* 0x000fda0003f05270 */
[----:B------:R-:W-:-:S05]  /*6bc0*/  @P0 IMAD.HI.U32 R0, R2, c[0x0][0x330], RZ ;  /* 0x0000cc0002000a27 */ /* 0x000fca00078e00ff */
[----:B------:R-:W-:-:S05]  /*6bd0*/  @P0 SHF.R.U32.HI R2, RZ, c[0x0][0x334], R0 ;  /* 0x0000cd00ff020a19 */ /* 0x000fca0000011600 */
.L_x_363:
[----:B------:R-:W-:-:S05]  /*6be0*/  IMAD R2, R2, R4, c[0x0][0x32c] ;  /* 0x0000cb0002027624 */ /* 0x000fca00078e0204 */
[----:B------:R-:W-:-:S03]  /*6bf0*/  IMNMX R3, R3, R2, PT ;  /* 0x0000000203037217 */ /* 0x000fc60003800200 */
.L_x_361:
[----:B------:R-:W2:Y:S01]  /*6c00*/  LDL R4, [R1+0x18] ;  /* 0x0000180001047983 */ /* 0x000ea20000100800 */
[----:B------:R-:W-:Y:S01]  /*6c10*/  IADD3 R3, R3, 0x5f, RZ ;  /* 0x0000005f03037810 */ /* 0x000fe20007ffe0ff */
[----:B------:R-:W-:-:S04]  /*6c20*/  @P1 IMAD.HI.U32 R2, R226, c[0x0][0x2c8], RZ ;  /* 0x0000b200e2021a27 */ /* 0x000fc800078e00ff */
[----:B------:R-:W-:-:S04]  /*6c30*/  IMAD.HI R3, R3, 0x2aaaaaab, RZ ;  /* 0x2aaaaaab03037827 */ /* 0x000fc800078e02ff */
[----:B------:R-:W-:Y:S01]  /*6c40*/  IMAD.MOV.U32 R0, RZ, RZ, R226 ;  /* 0x000000ffff007224 */ /* 0x000fe200078e00e2 */
[----:B------:R-:W-:Y:S02]  /*6c50*/  @P1 SHF.R.U32.HI R0, RZ, c[0x0][0x2cc], R2 ;  /* 0x0000b300ff001a19 */ /* 0x000fe40000011602 */
[----:B------:R-:W-:-:S04]  /*6c60*/  SHF.R.U32.HI R2, RZ, 0x1f, R3 ;  /* 0x0000001fff027819 */ /* 0x000fc80000011603 */
[----:B------:R-:W-:-:S04]  /*6c70*/  LEA.HI.SX32 R2, R3, R2, 0x1c ;  /* 0x0000000203027211 */ /* 0x000fc800078fe2ff */
[----:B------:R-:W-:Y:S01]  /*6c80*/  IMNMX R252, R2, R180, PT ;  /* 0x000000b402fc7217 */ /* 0x000fe20003800200 */
[----:B--2---:R-:W-:-:S05]  /*6c90*/  IMAD.IADD R0, R4, 0x1, R0 ;  /* 0x0000000104007824 */ /* 0x004fca00078e0200 */
[----:B------:R-:W-:Y:S01]  /*6ca0*/  IADD3 R3, R0, -c[0x0][0x324], RZ ;  /* 0x8000c90000037a10 */ /* 0x000fe20007ffe0ff */
[----:B------:R-:W-:Y:S05]  /*6cb0*/  @!P6 BRA `(.L_x_364) ;  /* 0x000000f00000e947 */ /* 0x000fea0003800000 */
        /* <DEDUP_REMOVED lines=9> */
.L_x_365:
[----:B------:R-:W-:-:S04]  /*6d50*/  MOV R2, c[0x0][0x32c] ;  /* 0x0000cb0000027a02 */ /* 0x000fc80000000f00 */
[----:B------:R-:W-:-:S13]  /*6d60*/  ISETP.NE.AND P0, PT, R2, 0x1, PT ;  /* 0x000000010200780c */ /* 0x000fda0003f05270 */
[----:B------:R-:W-:-:S05]  /*6d70*/  @P0 IMAD.HI.U32 R2, R0, c[0x0][0x330], RZ ;  /* 0x0000cc0000020a27 */ /* 0x000fca00078e00ff */
[----:B------:R-:W-:-:S05]  /*6d80*/  @P0 SHF.R.U32.HI R0, RZ, c[0x0][0x334], R2 ;  /* 0x0000cd00ff000a19 */ /* 0x000fca0000011602 */
.L_x_366:
[----:B------:R-:W-:-:S05]  /*6d90*/  IMAD R0, R0, c[0x0][0x32c], RZ ;  /* 0x0000cb0000007a24 */ /* 0x000fca00078e02ff */
[----:B------:R-:W-:-:S05]  /*6da0*/  IMNMX R3, R3, R0, !PT ;  /* 0x0000000003037217 */ /* 0x000fca0007800200 */
.L_x_364:
[----:B------:R-:W-:Y:S01]  /*6db0*/  IMAD.HI R0, R3, 0x2aaaaaab, RZ ;  /* 0x2aaaaaab03007827 */ /* 0x000fe200078e02ff */
[----:B------:R-:W-:Y:S01]  /*6dc0*/  PLOP3.LUT P4, PT, PT, PT, PT, 0x80, 0x0 ;  /* 0x000000000000781c */ /* 0x000fe20003f8f070 */
[----:B------:R-:W-:Y:S01]  /*6dd0*/  CS2R R162, SRZ ;  /* 0x0000000000a27805 */ /* 0x000fe2000001ff00 */
[----:B------:R-:W-:Y:S01]  /*6de0*/  CS2R R160, SRZ ;  /* 0x0000000000a07805 */ /* 0x000fe2000001ff00 */
[----:B------:R-:W-:Y:S01]  /*6df0*/  CS2R R166, SRZ ;  /* 0x0000000000a67805 */ /* 0x000fe2000001ff00 */
[----:B------:R-:W-:Y:S01]  /*6e00*/  SHF.R.U32.HI R2, RZ, 0x1f, R0 ;  /* 0x0000001fff027819 */ /* 0x000fe20000011600 */
[----:B------:R-:W-:Y:S01]  /*6e10*/  CS2R R12, SRZ ;  /* 0x00000000000c7805 */ /* 0x000fe2000001ff00 */
[----:B------:R-:W-:Y:S01]  /*6e20*/  IMAD.MOV.U32 R164, RZ, RZ, RZ ;  /* 0x000000ffffa47224 */ /* 0x000fe200078e00ff */
[----:B------:R-:W-:Y:S01]  /*6e30*/  CS2R R14, SRZ ;  /* 0x00000000000e7805 */ /* 0x000fe2000001ff00 */
[----:B------:R-:W-:Y:S01]  /*6e40*/  LEA.HI.SX32 R0, R0, R2, 0x1c ;  /* 0x0000000200007211 */ /* 0x000fe200078fe2ff */
[----:B------:R-:W-:Y:S01]  /*6e50*/  IMAD.MOV.U32 R158, RZ, RZ, RZ ;  /* 0x000000ffff9e7224 */ /* 0x000fe200078e00ff */
[----:B------:R-:W-:Y:S01]  /*6e60*/  MOV R156, RZ ;  /* 0x000000ff009c7202 */ /* 0x000fe20000000f00 */
[----:B------:R-:W-:Y:S01]  /*6e70*/  CS2R R16, SRZ ;  /* 0x0000000000107805 */ /* 0x000fe2000001ff00 */
[----:B------:R-:W-:Y:S01]  /*6e80*/  IMNMX R224, RZ, R0, !PT ;  /* 0x00000000ffe07217 */ /* 0x000fe20007800200 */
[----:B------:R-:W-:Y:S01]  /*6e90*/  IMAD.MOV.U32 R154, RZ, RZ, RZ ;  /* 0x000000ffff9a7224 */ /* 0x000fe200078e00ff */
[----:B------:R-:W-:Y:S01]  /*6ea0*/  CS2R R18, SRZ ;  /* 0x0000000000127805 */ /* 0x000fe2000001ff00 */
[----:B------:R-:W-:Y:S01]  /*6eb0*/  IMAD.MOV.U32 R152, RZ, RZ, RZ ;  /* 0x000000ffff987224 */ /* 0x000fe200078e00ff */
[----:B------:R-:W-:Y:S01]  /*6ec0*/  ISETP.GT.AND P0, PT, R252, R224, PT ;  /* 0x000000e0fc00720c */ /* 0x000fe20003f04270 */
[----:B------:R2:W-:Y:S01]  /*6ed0*/  STL [R1+0x14], R224 ;  /* 0x000014e001007387 */ /* 0x0005e20000100800 */
[----:B------:R-:W-:Y:S01]  /*6ee0*/  MOV R26, RZ ;  /* 0x000000ff001a7202 */ /* 0x000fe20000000f00 */
[----:B------:R-:W-:Y:S01]  /*6ef0*/  IMAD.MOV.U32 R146, RZ, RZ, RZ ;  /* 0x000000ffff927224 */ /* 0x000fe200078e00ff */
[----:B------:R-:W-:Y:S01]  /*6f00*/  MOV R144, RZ ;  /* 0x000000ff00907202 */ /* 0x000fe20000000f00 */
        /* <DEDUP_REMOVED lines=33> */
[----:B--2---:R-:W2:Y:S01]  /*7120*/  LDL R27, [R1+0x64] ;  /* 0x00006400011b7983 */ /* 0x004ea20000100800 */
[----:B------:R-:W-:-:S03]  /*7130*/  ISETP.NE.U32.AND P0, PT, RZ, c[0x0][0x340], PT ;  /* 0x0000d000ff007a0c */ /* 0x000fc60003f05070 */
[----:B------:R-:W2:Y:S01]  /*7140*/  LDL R234, [R1+0x30] ;  /* 0x0000300001ea7983 */ /* 0x000ea20000100800 */
[----:B------:R-:W-:-:S13]  /*7150*/  ISETP.NE.AND.EX P2, PT, RZ, c[0x0][0x344], PT, P0 ;  /* 0x0000d100ff007a0c */ /* 0x000fda0003f45300 */
[----:B------:R-:W-:Y:S01]  /*7160*/  @P2 IMAD.MOV.U32 R2, RZ, RZ, 0x4 ;  /* 0x00000004ff022424 */ /* 0x000fe200078e00ff */
[----:B------:R-:W4:Y:S01]  /*7170*/  S2R R35, SR_CTAID.Y ;  /* 0x0000000000237919 */ /* 0x000f220000002600 */
[----:B------:R-:W-:Y:S02]  /*7180*/  SHF.R.S32.HI R0, RZ, 0x1f, R165 ;  /* 0x0000001fff007819 */ /* 0x000fe400000114a5 */
[----:B------:R-:W-:-:S03]  /*7190*/  SHF.R.S32.HI R212, RZ, 0x1f, R228 ;  /* 0x0000001fffd47819 */ /* 0x000fc600000114e4 */
[----:B------:R-:W-:Y:S01]  /*71a0*/  IMAD R0, R0, c[0x0][0x178], RZ ;  /* 0x00005e0000007a24 */ /* 0x000fe200078e02ff */
[----:B------:R-:W-:-:S03]  /*71b0*/  LEA.HI R5, R212, R228, RZ, 0x3 ;  /* 0x000000e4d4057211 */ /* 0x000fc600078f18ff */
[----:B------:R-:W-:Y:S01]  /*71c0*/  IMAD R0, R165, c[0x0][0x17c], R0 ;  /* 0x00005f00a5007a24 */ /* 0x000fe200078e0200 */
[----:B------:R-:W-:Y:S02]  /*71d0*/  LOP3.LUT R4, R5, 0xfffffff8, RZ, 0xc0, !PT ;  /* 0xfffffff805047812 */ /* 0x000fe400078ec0ff */
[----:B------:R-:W-:-:S03]  /*71e0*/  SHF.R.S32.HI R72, RZ, 0x3, R5 ;  /* 0x00000003ff487819 */ /* 0x000fc60000011405 */
[----:B------:R-:W-:Y:S02]  /*71f0*/  IMAD.IADD R86, R228, 0x1, -R4 ;  /* 0x00000001e4567824 */ /* 0x000fe400078e0a04 */
[----:B------:R-:W-:Y:S02]  /*7200*/  IMAD R5, R189, c[0x0][0x1b8], RZ ;  /* 0x00006e00bd057a24 */ /* 0x000fe400078e02ff */
[----:B------:R-:W-:Y:S02]  /*7210*/  IMAD.SHL.U32 R56, R86, 0x8, RZ ;  /* 0x0000000856387824 */ /* 0x000fe400078e00ff */
[----:B--2---:R-:W-:-:S05]  /*7220*/  @P2 IMAD.WIDE R2, R27, R2, c[0x0][0x340] ;  /* 0x0000d0001b022625 */ /* 0x004fca00078e0202 */
[----:B------:R2:W3:Y:S01]  /*7230*/  @P2 LDG.E R16, [R2.64] ;  /* 0x0000000802102981 */ /* 0x0004e2000c1e1900 */
[----:B----4-:R-:W-:Y:S01]  /*7240*/  IMAD R4, R35, c[0x0][0x1bc], R5 ;  /* 0x00006f0023047a24 */ /* 0x010fe200078e0205 */
[----:B------:R-:W-:Y:S02]  /*7250*/  ISETP.NE.U32.AND P0, PT, RZ, c[0x0][0x348], PT ;  /* 0x0000d200ff007a0c */ /* 0x000fe40003f05070 */
[----:B------:R-:W-:Y:S02]  /*7260*/  SHF.R.S32.HI R15, RZ, 0x1f, R27 ;  /* 0x0000001fff0f7819 */ /* 0x000fe4000001141b */
[----:B------:R-:W-:Y:S02]  /*7270*/  ISETP.NE.AND.EX P0, PT, RZ, c[0x0][0x34c], PT, P0 ;  /* 0x0000d300ff007a0c */ /* 0x000fe40003f05300 */
[----:B------:R-:W-:Y:S02]  /*7280*/  LEA.HI R89, R212, R228, RZ, 0x4 ;  /* 0x000000e4d4597211 */ /* 0x000fe400078f20ff */
[----:B------:R-:W-:-:S02]  /*7290*/  SEL R6, R15, RZ, !P0 ;  /* 0x000000ff0f067207 */ /* 0x000fc40004000000 */
[----:B-1----:R-:W-:Y:S02]  /*72a0*/  SHF.R.S32.HI R9, RZ, 0x1f, R8 ;  /* 0x0000001fff097819 */ /* 0x002fe40000011408 */
[----:B------:R-:W-:Y:S01]  /*72b0*/  LOP3.LUT R7, R89, 0xfffffff0, RZ, 0xc0, !PT ;  /* 0xfffffff059077812 */ /* 0x000fe200078ec0ff */
[----:B------:R-:W-:Y:S01]  /*72c0*/  IMAD R6, R6, c[0x0][0x1c0], RZ ;  /* 0x0000700006067a24 */ /* 0x000fe200078e02ff */
[----:B------:R-:W-:-:S03]  /*72d0*/  SHF.R.S32.HI R57, RZ, 0x1f, R56 ;  /* 0x0000001fff397819 */ /* 0x000fc60000011438 */
[----:B------:R-:W-:Y:S02]  /*72e0*/  IMAD.IADD R10, R228, 0x1, -R7 ;  /* 0x00000001e40a7824 */ /* 0x000fe400078e0a07 */
[----:B--2---:R-:W-:-:S04]  /*72f0*/  IMAD.WIDE.U32 R2, R165, c[0x0][0x178], RZ ;  /* 0x00005e00a5027a25 */ /* 0x004fc800078e00ff */
[----:B------:R-:W-:Y:S01]  /*7300*/  IMAD.IADD R3, R3, 0x1, R0 ;  /* 0x0000000103037824 */ /* 0x000fe200078e0200 */
[----:B------:R-:W-:-:S03]  /*7310*/  SHF.L.U32 R0, R72, 0x6, RZ ;  /* 0x0000000648007819 */ /* 0x000fc600000006ff */
[----:B------:R-:W-:Y:S01]  /*7320*/  IMAD.WIDE.U32 R2, R35, c[0x0][0x1b8], R2 ;  /* 0x00006e0023027a25 */ /* 0x000fe200078e0002 */
[----:B------:R-:W-:-:S04]  /*7330*/  LOP3.LUT R0, R0, 0x1c0, RZ, 0xc0, !PT ;  /* 0x000001c000007812 */ /* 0x000fc800078ec0ff */
[----:B------:R-:W-:Y:S02]  /*7340*/  LOP3.LUT R5, R0, 0x38, R56, 0xf8, !PT ;  /* 0x0000003800057812 */ /* 0x000fe400078ef838 */
[----:B------:R-:W-:Y:S02]  /*7350*/  SHF.R.U32.HI R0, RZ, 0x3, R0 ;  /* 0x00000003ff007819 */ /* 0x000fe40000011600 */
[----:B------:R-:W-:Y:S02]  /*7360*/  IADD3 R3, R3, R4, RZ ;  /* 0x0000000403037210 */ /* 0x000fe40007ffe0ff */
[----:B------:R-:W-:Y:S01]  /*7370*/  LOP3.LUT R17, R5, R0, RZ, 0x3c, !PT ;  /* 0x0000000005117212 */ /* 0x000fe200078e3cff */
[----:B------:R-:W-:-:S04]  /*7380*/  IMAD R0, R86, 0x10, R72 ;  /* 0x0000001056007824 */ /* 0x000fc800078e0248 */
[----:B------:R-:W-:Y:S01]  /*7390*/  IMAD.IADD R11, R226, 0x1, R0 ;  /* 0x00000001e20b7824 */ /* 0x000fe200078e0200 */
[----:B------:R-:W-:Y:S02]  /*73a0*/  SEL R0, R27, RZ, !P0 ;  /* 0x000000ff1b007207 */ /* 0x000fe40004000000 */
[C---:B------:R-:W-:Y:S01]  /*73b0*/  IADD3 R5, P0, R72.reuse, R8, RZ ;  /* 0x0000000848057210 */ /* 0x040fe20007f1e0ff */
[----:B------:R-:W-:Y:S01]  /*73c0*/  @P1 IMAD.HI.U32 R8, R11, c[0x0][0x2c8], RZ ;  /* 0x0000b2000b081a27 */ /* 0x000fe200078e00ff */
[----:B------:R-:W-:Y:S02]  /*73d0*/  MOV R4, R11 ;  /* 0x0000000b00047202 */ /* 0x000fe40000000f00 */
[----:B------:R-:W-:Y:S01]  /*73e0*/  LEA.HI.X.SX32 R9, R72, R9, 0x1, P0 ;  /* 0x0000000948097211 */ /* 0x000fe200000f0eff */
[C---:B------:R-:W-:Y:S01]  /*73f0*/  IMAD R7, R0.reuse, c[0x0][0x1c4], R6 ;  /* 0x0000710000077a24 */ /* 0x040fe200078e0206 */
[----:B------:R-:W-:Y:S01]  /*7400*/  @P1 SHF.R.U32.HI R4, RZ, c[0x0][0x2cc], R8 ;  /* 0x0000b300ff041a19 */ /* 0x000fe20000011608 */
[----:B------:R-:W-:Y:S01]  /*7410*/  IMAD.WIDE.U32 R2, R0, c[0x0][0x1c0], R2 ;  /* 0x0000700000027a25 */ /* 0x000fe200078e0002 */
[----:B------:R-:W-:-:S03]  /*7420*/  SHF.R.S32.HI R8, RZ, 0x1f, R10 ;  /* 0x0000001fff087819 */ /* 0x000fc6000001140a */
[----:B------:R-:W-:Y:S01]  /*7430*/  IMAD R0, R9, c[0x0][0x208], RZ ;  /* 0x0000820009007a24 */ /* 0x000fe200078e02ff */
[----:B------:R-:W-:Y:S01]  /*7440*/  IADD3 R3, R3, R7, RZ ;  /* 0x0000000703037210 */ /* 0x000fe20007ffe0ff */
[----:B------:R-:W-:Y:S01]  /*7450*/  IMAD R6, R9, c[0x0][0x1e0], RZ ;  /* 0x0000780009067a24 */ /* 0x000fe200078e02ff */
[----:B------:R-:W-:Y:S01]  /*7460*/  LEA.HI R85, R8, R10, RZ, 0x3 ;  /* 0x0000000a08557211 */ /* 0x000fe200078f18ff */
[C---:B------:R-:W-:Y:S01]  /*7470*/  IMAD R14, R5.reuse, c[0x0][0x20c], R0 ;  /* 0x00008300050e7a24 */ /* 0x040fe200078e0200 */
[----:B------:R-:W-:Y:S01]  /*7480*/  SHF.R.S32.HI R0, RZ, 0x1f, R4 ;  /* 0x0000001fff007819 */ /* 0x000fe20000011404 */
[----:B------:R-:W-:Y:S01]  /*7490*/  IMAD R13, R5, c[0x0][0x1e4], R6 ;  /* 0x00007900050d7a24 */ /* 0x000fe200078e0206 */
[----:B------:R-:W-:Y:S01]  /*74a0*/  LOP3.LUT R12, R85, 0xfffffff8, RZ, 0xc0, !PT ;  /* 0xfffffff8550c7812 */ /* 0x000fe200078ec0ff */
[----:B------:R-:W-:-:S04]  /*74b0*/  IMAD.WIDE.U32 R6, R5, c[0x0][0x1e0], R56 ;  /* 0x0000780005067a25 */ /* 0x000fc800078e0038 */
[----:B------:R-:W-:Y:S01]  /*74c0*/  IMAD.WIDE.U32 R8, R5, c[0x0][0x208], R56 ;  /* 0x0000820005087a25 */ /* 0x000fe200078e0038 */
[----:B------:R-:W-:-:S03]  /*74d0*/  IADD3 R7, R7, R13, RZ ;  /* 0x0000000d07077210 */ /* 0x000fc60007ffe0ff */
[----:B------:R-:W-:Y:S02]  /*74e0*/  IMAD R0, R0, c[0x0][0x1b0], RZ ;  /* 0x00006c0000007a24 */ /* 0x000fe400078e02ff */
[----:B------:R-:W-:Y:S02]  /*74f0*/  IMAD.MOV R5, RZ, RZ, -R4 ;  /* 0x000000ffff057224 */ /* 0x000fe400078e0a04 */
[C---:B------:R-:W-:Y:S02]  /*7500*/  IMAD R13, R4.reuse, c[0x0][0x1b4], R0 ;  /* 0x00006d00040d7a24 */ /* 0x040fe400078e0200 */
[----:B------:R-:W-:Y:S01]  /*7510*/  IMAD.WIDE.U32 R2, R4, c[0x0][0x1b0], R2 ;  /* 0x00006c0004027a25 */ /* 0x000fe200078e0002 */
[----:B------:R-:W-:-:S03]  /*7520*/  MOV R4, R8 ;  /* 0x0000000800047202 */ /* 0x000fc60000000f00 */
[----:B------:R-:W-:Y:S01]  /*7530*/  IMAD R0, R5, c[0x0][0x2c4], R11 ;  /* 0x0000b10005007a24 */ /* 0x000fe200078e020b */
[----:B------:R-:W-:Y:S01]  /*7540*/  IADD3 R5, R9, R14, RZ ;  /* 0x0000000e09057210 */ /* 0x000fe20007ffe0ff */
[----:B------:R-:W-:Y:S02]  /*7550*/  IMAD.IADD R83, R10, 0x1, -R12 ;  /* 0x000000010a537824 */ /* 0x000fe400078e0a0c */
[----:B------:R-:W-:Y:S01]  /*7560*/  IMAD.IADD R3, R3, 0x1, R13 ;  /* 0x0000000103037824 */ /* 0x000fe200078e020d */
[----:B------:R-:W-:Y:S01]  /*7570*/  SHF.R.S32.HI R10, RZ, 0x1f, R0 ;  /* 0x0000001fff0a7819 */ /* 0x000fe20000011400 */
[----:B------:R-:W-:Y:S01]  /*7580*/  IMAD.WIDE.U32 R8, R35, c[0x0][0x1e8], R6 ;  /* 0x00007a0023087a25 */ /* 0x000fe200078e0006 */
[----:B------:R-:W-:-:S03]  /*7590*/  ISETP.NE.U32.AND P1, PT, RZ, c[0x0][0x350], PT ;  /* 0x0000d400ff007a0c */ /* 0x000fc60003f25070 */
[----:B------:R-:W-:Y:S01]  /*75a0*/  IMAD.WIDE.U32 R6, R35, c[0x0][0x210], R4 ;  /* 0x0000840023067a25 */ /* 0x000fe200078e0004 */
[----:B------:R-:W-:-:S03]  /*75b0*/  ISETP.NE.AND.EX P1, PT, RZ, c[0x0][0x354], PT, P1 ;  /* 0x0000d500ff007a0c */ /* 0x000fc60003f25310 */
[----:B------:R-:W-:-:S04]  /*75c0*/  IMAD.WIDE.U32 R4, R0, c[0x0][0x1a8], R2 ;  /* 0x00006a0000047a25 */ /* 0x000fc800078e0002 */
[----:B------:R-:W-:Y:S02]  /*75d0*/  IMAD R10, R10, c[0x0][0x1a8], RZ ;  /* 0x00006a000a0a7a24 */ /* 0x000fe400078e02ff */
[C---:B------:R-:W-:Y:S02]  /*75e0*/  IMAD R12, R189.reuse, c[0x0][0x210], RZ ;  /* 0x00008400bd0c7a24 */ /* 0x040fe400078e02ff */
[----:B------:R-:W-:Y:S02]  /*75f0*/  IMAD R10, R0, c[0x0][0x1ac], R10 ;  /* 0x00006b00000a7a24 */ /* 0x000fe400078e020a */
[----:B------:R-:W-:Y:S02]  /*7600*/  IMAD R11, R189, c[0x0][0x1e8], RZ ;  /* 0x00007a00bd0b7a24 */ /* 0x000fe400078e02ff */
[C---:B------:R-:W-:Y:S02]  /*7610*/  IMAD R12, R35.reuse, c[0x0][0x214], R12 ;  /* 0x00008500230c7a24 */ /* 0x040fe400078e020c */
[----:B------:R-:W-:-:S03]  /*7620*/  IMAD R11, R35, c[0x0][0x1ec], R11 ;  /* 0x00007b00230b7a24 */ /* 0x000fc600078e020b */
[----:B------:R-:W-:Y:S01]  /*7630*/  IADD3 R7, R12, R7, RZ ;  /* 0x000000070c077210 */ /* 0x000fe20007ffe0ff */
[----:B------:R-:W-:Y:S01]  /*7640*/  IMAD.IADD R9, R11, 0x1, R9 ;  /* 0x000000010b097824 */ /* 0x000fe200078e0209 */
[----:B------:R-:W-:Y:S01]  /*7650*/  LEA R11, P0, R4, c[0x0][0x160], 0x1 ;  /* 0x00005800040b7a11 */ /* 0x000fe200078008ff */
[----:B------:R-:W-:Y:S02]  /*7660*/  IMAD.IADD R10, R5, 0x1, R10 ;  /* 0x00000001050a7824 */ /* 0x000fe400078e020a */
[----:B------:R-:W-:Y:S02]  /*7670*/  IMAD R25, R234, c[0x0][0x2c4], RZ ;  /* 0x0000b100ea197a24 */ /* 0x000fe400078e02ff */
[----:B------:R-:W-:Y:S01]  /*7680*/  IMAD.IADD R5, R226, 0x1, R72 ;  /* 0x00000001e2057824 */ /* 0x000fe200078e0248 */
[----:B------:R-:W-:-:S04]  /*7690*/  LEA.HI.X R10, R4, c[0x0][0x164], R10, 0x1, P0 ;  /* 0x00005900040a7a11 */ /* 0x000fc800000f0c0a */
[----:B------:R-:W-:Y:S02]  /*76a0*/  ISETP.GE.AND P0, PT, R5, R25, PT ;  /* 0x000000190500720c */ /* 0x000fe40003f06270 */
[----:B------:R-:W-:Y:S02]  /*76b0*/  LEA.HI R4, R212, R228, RZ, 0x6 ;  /* 0x000000e4d4047211 */ /* 0x000fe400078f30ff */
[----:B------:R-:W-:Y:S02]  /*76c0*/  ISETP.GE.AND P3, PT, R56, c[0x0][0x198], PT ;  /* 0x0000660038007a0c */ /* 0x000fe40003f66270 */
[----:B------:R-:W-:Y:S01]  /*76d0*/  SHF.L.U32 R4, R4, 0x3, RZ ;  /* 0x0000000304047819 */ /* 0x000fe200000006ff */
[----:B------:R1:W2:Y:S01]  /*76e0*/  SHFL.IDX PT, R13, R11, RZ, 0x181f ;  /* 0x00181fff0b0d7589 */ /* 0x0002a200000e0000 */
[----:B------:R-:W-:Y:S03]  /*76f0*/  BSSY B0, `(.L_x_368) ;  /* 0x0000020000007945 */ /* 0x000fe60003800000 */
[----:B------:R1:W4:Y:S01]  /*7700*/  SHFL.IDX PT, R14, R10, RZ, 0x181f ;  /* 0x00181fff0a0e7589 */ /* 0x00032200000e0000 */
[----:B------:R-:W-:-:S02]  /*7710*/  LOP3.LUT R76, R17, 0xfffffe00, R4, 0xf8, !PT ;  /* 0xfffffe00114c7812 */ /* 0x000fc400078ef804 */
[----:B---3--:R-:W-:Y:S01]  /*7720*/  @P2 MOV R2, R16 ;  /* 0x0000001000022202 */ /* 0x008fe20000000f00 */
[----:B------:R-:W-:Y:S01]  /*7730*/  @!P2 IMAD.MOV.U32 R2, RZ, RZ, R27 ;  /* 0x000000ffff02a224 */ /* 0x000fe200078e001b */
[----:B------:R-:W-:Y:S02]  /*7740*/  @P2 SHF.R.S32.HI R3, RZ, 0x1f, R16 ;  /* 0x0000001fff032819 */ /* 0x000fe40000011410 */
[----:B------:R-:W-:Y:S02]  /*7750*/  @!P2 MOV R3, R15 ;  /* 0x0000000f0003a202 */ /* 0x000fe40000000f00 */
[----:B------:R-:W-:Y:S02]  /*7760*/  SEL R0, R2, RZ, !P1 ;  /* 0x000000ff02007207 */ /* 0x000fe40004800000 */
[----:B------:R-:W-:-:S05]  /*7770*/  SEL R2, R3, RZ, !P1 ;  /* 0x000000ff03027207 */ /* 0x000fca0004800000 */
[C---:B------:R-:W-:Y:S02]  /*7780*/  IMAD R3, R2.reuse, c[0x0][0x1f0], RZ ;  /* 0x00007c0002037a24 */ /* 0x040fe400078e02ff */
[----:B------:R-:W-:Y:S02]  /*7790*/  IMAD R2, R2, c[0x0][0x218], RZ ;  /* 0x0000860002027a24 */ /* 0x000fe400078e02ff */
[C---:B------:R-:W-:Y:S02]  /*77a0*/  IMAD R12, R0.reuse, c[0x0][0x1f4], R3 ;  /* 0x00007d00000c7a24 */ /* 0x040fe400078e0203 */
[C---:B------:R-:W-:Y:S02]  /*77b0*/  IMAD R3, R0.reuse, c[0x0][0x21c], R2 ;  /* 0x0000870000037a24 */ /* 0x040fe400078e0202 */
[----:B------:R-:W-:-:S04]  /*77c0*/  IMAD.WIDE.U32 R90, R0, c[0x0][0x218], R6 ;  /* 0x00008600005a7a25 */ /* 0x000fc800078e0006 */
[----:B------:R-:W-:Y:S01]  /*77d0*/  IMAD.WIDE.U32 R18, R0, c[0x0][0x1f0], R8 ;  /* 0x00007c0000127a25 */ /* 0x000fe200078e0008 */
[----:B------:R-:W-:-:S03]  /*77e0*/  IADD3 R93, R91, R3, RZ ;  /* 0x000000035b5d7210 */ /* 0x000fc60007ffe0ff */
[----:B------:R-:W-:Y:S01]  /*77f0*/  IMAD.IADD R21, R19, 0x1, R12 ;  /* 0x0000000113157824 */ /* 0x000fe200078e020c */
[----:B------:R1:W-:Y:S04]  /*7800*/  STL.64 [R1+0x48], R18 ;  /* 0x0000481201007387 */ /* 0x0003e80000100a00 */
[----:B------:R1:W-:Y:S04]  /*7810*/  STL.64 [R1+0x58], R90 ;  /* 0x0000585a01007387 */ /* 0x0003e80000100a00 */
[----:B------:R1:W-:Y:S04]  /*7820*/  STL [R1+0x54], R93 ;  /* 0x0000545d01007387 */ /* 0x0003e80000100800 */
[----:B------:R1:W-:Y:S01]  /*7830*/  STL [R1+0x44], R21 ;  /* 0x0000441501007387 */ /* 0x0003e20000100800 */
[----:B------:R-:W-:Y:S01]  /*7840*/  IMAD.MOV.U32 R16, RZ, RZ, 0x20 ;  /* 0x00000020ff107424 */ /* 0x000fe200078e00ff */
[----:B------:R-:W-:-:S02]  /*7850*/  R2P PR, R83, 0x6 ;  /* 0x0000000653007804 */ /* 0x000fc40000000000 */
[----:B------:R-:W-:-:S03]  /*7860*/  MOV R15, 0x10 ;  /* 0x00000010000f7802 */ /* 0x000fc60000000f00 */
[----:B------:R-:W-:Y:S02]  /*7870*/  SEL R4, R16, 0xffffffe0, !P2 ;  /* 0xffffffe010047807 */ /* 0x000fe40005000000 */
[----:B------:R-:W-:Y:S01]  /*7880*/  SEL R2, R15, 0xfffffff0, !P1 ;  /* 0xfffffff00f027807 */ /* 0x000fe20004800000 */
[----:B------:R-:W-:Y:S05]  /*7890*/  @P0 BRA `(.L_x_369) ;  /* 0x0000005000000947 */ /* 0x000fea0003800000 */
[----:B--2-4-:R-:W-:Y:S01]  /*78a0*/  LEA R6, P0, R56, R13, 0x1 ;  /* 0x0000000d38067211 */ /* 0x014fe200078008ff */
[----:B------:R-:W-:-:S03]  /*78b0*/  IMAD.SHL.U32 R0, R76, 0x2, RZ ;  /* 0x000000024c007824 */ /* 0x000fc600078e00ff */
[----:B------:R-:W-:-:S05]  /*78c0*/  LEA.HI.X R7, R56, R14, R57, 0x1, P0 ;  /* 0x0000000e38077211 */ /* 0x000fca00000f0c39 */
[----:B------:R-:W-:Y:S01]  /*78d0*/  @!PT LDS RZ, [RZ] ;  /* 0x00000000fffff984 */ /* 0x000fe20000000800 */
[----:B------:R2:W-:Y:S04]  /*78e0*/  LDGSTS.E.BYPASS.LTC128B.128 [R0+0x6100], [R6.64], !P3 ;  /* 0x0610000006007fae */ /* 0x0005e8000d901d48 */
.L_x_369:
[----:B--2-4-:R-:W-:Y:S05]  /*78f0*/  BSYNC B0 ;  /* 0x0000000000007941 */ /* 0x014fea0003800000 */
.L_x_368:
[----:B------:R-:W-:Y:S01]  /*7900*/  IADD3 R0, R5, 0x10, RZ ;  /* 0x0000001005007810 */ /* 0x000fe20007ffe0ff */
[----:B------:R2:W3:Y:S01]  /*7910*/  SHFL.IDX PT, R3, R10, 0x1, 0x181f ;  /* 0x00381f000a037f89 */ /* 0x0004e200000e0000 */
[----:B------:R-:W-:Y:S02]  /*7920*/  BSSY B0, `(.L_x_370) ;  /* 0x0000009000007945 */ /* 0x000fe40003800000 */
[----:B------:R-:W-:Y:S01]  /*7930*/  ISETP.GE.AND P0, PT, R0, R25, PT ;  /* 0x000000190000720c */ /* 0x000fe20003f06270 */
[----:B------:R2:W4:-:S12]  /*7940*/  SHFL.IDX PT, R6, R11, 0x1, 0x181f ;  /* 0x00381f000b067f89 */ /* 0x00051800000e0000 */
[----:B------:R-:W-:Y:S05]  /*7950*/  @P0 BRA `(.L_x_371) ;  /* 0x0000005000000947 */ /* 0x000fea0003800000 */
[----:B----4-:R-:W-:Y:S01]  /*7960*/  LEA R6, P0, R56, R6, 0x1 ;  /* 0x0000000638067211 */ /* 0x010fe200078008ff */
[----:B------:R-:W-:-:S03]  /*7970*/  IMAD.SHL.U32 R0, R76, 0x2, RZ ;  /* 0x000000024c007824 */ /* 0x000fc600078e00ff */
[----:B---3--:R-:W-:-:S05]  /*7980*/  LEA.HI.X R7, R56, R3, R57, 0x1, P0 ;  /* 0x0000000338077211 */ /* 0x008fca00000f0c39 */
[----:B------:R-:W-:Y:S01]  /*7990*/  @!PT LDS RZ, [RZ] ;  /* 0x00000000fffff984 */ /* 0x000fe20000000800 */
[----:B------:R3:W-:Y:S04]  /*79a0*/  LDGSTS.E.BYPASS.LTC128B.128 [R0+0x6900], [R6.64], !P3 ;  /* 0x0690000006007fae */ /* 0x0007e8000d901d48 */
.L_x_371:
[----:B------:R-:W-:Y:S05]  /*79b0*/  BSYNC B0 ;  /* 0x0000000000007941 */ /* 0x000fea0003800000 */
.L_x_370:
[----:B---3--:R-:W-:Y:S01]  /*79c0*/  IADD3 R0, R5, 0x20, RZ ;  /* 0x0000002005007810 */ /* 0x008fe20007ffe0ff */
[----:B------:R3:W1:Y:S01]  /*79d0*/  SHFL.IDX PT, R3, R10, 0x2, 0x181f ;  /* 0x00581f000a037f89 */ /* 0x00066200000e0000 */
[----:B------:R-:W-:Y:S02]  /*79e0*/  BSSY B0, `(.L_x_372) ;  /* 0x0000009000007945 */ /* 0x000fe40003800000 */
[----:B------:R-:W-:Y:S01]  /*79f0*/  ISETP.GE.AND P0, PT, R0, R25, PT ;  /* 0x000000190000720c */ /* 0x000fe20003f06270 */
[----:B----4-:R3:W4:-:S12]  /*7a00*/  SHFL.IDX PT, R6, R11, 0x2, 0x181f ;  /* 0x00581f000b067f89 */ /* 0x01071800000e0000 */
[----:B------:R-:W-:Y:S05]  /*7a10*/  @P0 BRA `(.L_x_373) ;  /* 0x0000005000000947 */ /* 0x000fea0003800000 */
[----:B----4-:R-:W-:Y:S01]  /*7a20*/  LEA R6, P0, R56, R6, 0x1 ;  /* 0x0000000638067211 */ /* 0x010fe200078008ff */
[----:B------:R-:W-:-:S03]  /*7a30*/  IMAD.SHL.U32 R0, R76, 0x2, RZ ;  /* 0x000000024c007824 */ /* 0x000fc600078e00ff */
[----:B-1----:R-:W-:-:S05]  /*7a40*/  LEA.HI.X R7, R56, R3, R57, 0x1, P0 ;  /* 0x0000000338077211 */ /* 0x002fca00000f0c39 */
[----:B------:R-:W-:Y:S01]  /*7a50*/  @!PT LDS RZ, [RZ] ;  /* 0x00000000fffff984 */ /* 0x000fe20000000800 */
[----:B------:R1:W-:Y:S04]  /*7a60*/  LDGSTS.E.BYPASS.LTC128B.128 [R0+0x7100], [R6.64], !P3 ;  /* 0x0710000006007fae */ /* 0x0003e8000d901d48 */
.L_x_373:
[----:B------:R-:W-:Y:S05]  /*7a70*/  BSYNC B0 ;  /* 0x0000000000007941 */ /* 0x000fea0003800000 */
.L_x_372:
[----:B-1----:R-:W-:Y:S01]  /*7a80*/  IADD3 R0, R5, 0x30, RZ ;  /* 0x0000003005007810 */ /* 0x002fe20007ffe0ff */
[----:B------:R1:W2:Y:S01]  /*7a90*/  SHFL.IDX PT, R3, R10, 0x3, 0x181f ;  /* 0x00781f000a037f89 */ /* 0x0002a200000e0000 */
[----:B------:R-:W-:Y:S02]  /*7aa0*/  BSSY B0, `(.L_x_374) ;  /* 0x0000009000007945 */ /* 0x000fe40003800000 */
[----:B------:R-:W-:Y:S01]  /*7ab0*/  ISETP.GE.AND P0, PT, R0, R25, PT ;  /* 0x000000190000720c */ /* 0x000fe20003f06270 */
[----:B----4-:R1:W4:-:S12]  /*7ac0*/  SHFL.IDX PT, R6, R11, 0x3, 0x181f ;  /* 0x00781f000b067f89 */ /* 0x01031800000e0000 */
[----:B------:R-:W-:Y:S05]  /*7ad0*/  @P0 BRA `(.L_x_375) ;  /* 0x0000005000000947 */ /* 0x000fea0003800000 */
[----:B----4-:R-:W-:Y:S01]  /*7ae0*/  LEA R6, P0, R56, R6, 0x1 ;  /* 0x0000000638067211 */ /* 0x010fe200078008ff */
[----:B------:R-:W-:-:S03]  /*7af0*/  IMAD.SHL.U32 R0, R76, 0x2, RZ ;  /* 0x000000024c007824 */ /* 0x000fc600078e00ff */
[----:B--2---:R-:W-:-:S05]  /*7b00*/  LEA.HI.X R7, R56, R3, R57, 0x1, P0 ;  /* 0x0000000338077211 */ /* 0x004fca00000f0c39 */
[----:B------:R-:W-:Y:S01]  /*7b10*/  @!PT LDS RZ, [RZ] ;  /* 0x00000000fffff984 */ /* 0x000fe20000000800 */
[----:B------:R2:W-:Y:S04]  /*7b20*/  LDGSTS.E.BYPASS.LTC128B.128 [R0+0x7900], [R6.64], !P3 ;  /* 0x0790000006007fae */ /* 0x0005e8000d901d48 */
.L_x_375:
[----:B------:R-:W-:Y:S05]  /*7b30*/  BSYNC B0 ;  /* 0x0000000000007941 */ /* 0x000fea0003800000 */
.L_x_374:
[----:B--2---:R-:W-:Y:S01]  /*7b40*/  IADD3 R0, R5, 0x40, RZ ;  /* 0x0000004005007810 */ /* 0x004fe20007ffe0ff */
        /* <DEDUP_REMOVED lines=10> */
.L_x_377:
[----:B------:R-:W-:Y:S05]  /*7bf0*/  BSYNC B0 ;  /* 0x0000000000007941 */ /* 0x000fea0003800000 */
.L_x_376:
        /* <DEDUP_REMOVED lines=11> */
.L_x_379:
[----:B------:R-:W-:Y:S05]  /*7cb0*/  BSYNC B0 ;  /* 0x0000000000007941 */ /* 0x000fea0003800000 */
.L_x_378:
        /* <DEDUP_REMOVED lines=11> */
.L_x_381:
[----:B------:R-:W-:Y:S05]  /*7d70*/  BSYNC B0 ;  /* 0x0000000000007941 */ /* 0x000fea0003800000 */
.L_x_380:
[----:B--2---:R-:W2:Y:S01]  /*7d80*/  LDL R235, [R1+0x2c] ;  /* 0x00002c0001eb7983 */ /* 0x004ea20000100800 */
[----:B------:R-:W-:Y:S02]  /*7d90*/  IMAD.MOV.U32 R238, RZ, RZ, R20 ;  /* 0x000000ffffee7224 */ /* 0x000fe400078e0014 */
[----:B------:R-:W-:Y:S01]  /*7da0*/  IMAD.MOV.U32 R239, RZ, RZ, R21 ;  /* 0x000000ffffef7224 */ /* 0x000fe200078e0015 */
[----:B------:R-:W3:Y:S01]  /*7db0*/  SHFL.IDX PT, R8, R11, 0x7, 0x181f ;  /* 0x00f81f000b087f89 */ /* 0x000ee200000e0000 */
[----:B-1----:R-:W-:-:S03]  /*7dc0*/  IADD3 R0, R5, 0x70, RZ ;  /* 0x0000007005007810 */ /* 0x002fc60007ffe0ff */
[----:B------:R-:W1:Y:S01]  /*7dd0*/  SHFL.IDX PT, R3, R10, 0x7, 0x181f ;  /* 0x00f81f000a037f89 */ /* 0x000e6200000e0000 */
[----:B------:R-:W-:Y:S01]  /*7de0*/  ISETP.GE.AND P0, PT, R0, R25, PT ;  /* 0x000000190000720c */ /* 0x000fe20003f06270 */
[----:B------:R-:W-:-:S04]  /*7df0*/  IMAD.MOV.U32 R0, RZ, RZ, 0x60 ;  /* 0x00000060ff007424 */ /* 0x000fc800078e00ff */
[----:B------:R-:W-:Y:S02]  /*7e00*/  IMAD R84, R252, -0x60, R0 ;  /* 0xffffffa0fc547824 */ /* 0x000fe400078e0200 */
[C---:B------:R-:W-:Y:S02]  /*7e10*/  IMAD R5, R0.reuse, c[0x0][0x1e4], RZ ;  /* 0x0000790000057a24 */ /* 0x040fe400078e02ff */
[----:B------:R-:W-:Y:S01]  /*7e20*/  IMAD.WIDE.U32 R232, R0, c[0x0][0x1e0], RZ ;  /* 0x0000780000e87a25 */ /* 0x000fe200078e00ff */
[----:B------:R-:W-:-:S03]  /*7e30*/  IADD3 R87, R252, -0x1, RZ ;  /* 0xfffffffffc577810 */ /* 0x000fc60007ffe0ff */
[----:B------:R-:W-:Y:S01]  /*7e40*/  @!P0 IMAD.SHL.U32 R0, R76, 0x2, RZ ;  /* 0x000000024c008824 */ /* 0x000fe200078e00ff */
[----:B---3--:R-:W-:Y:S01]  /*7e50*/  @!P0 LEA R8, P1, R56, R8, 0x1 ;  /* 0x0000000838088211 */ /* 0x008fe200078208ff */
[----:B------:R-:W-:-:S03]  /*7e60*/  IMAD.IADD R229, R233, 0x1, R5 ;  /* 0x00000001e9e57824 */ /* 0x000fc600078e0205 */
[----:B-1----:R-:W-:Y:S01]  /*7e70*/  @!P0 LEA.HI.X R9, R56, R3, R57, 0x1, P1 ;  /* 0x0000000338098211 */ /* 0x002fe200008f0c39 */
[----:B------:R-:W-:Y:S01]  /*7e80*/  IMAD R3, R229, R87, RZ ;  /* 0x00000057e5037224 */ /* 0x000fe200078e02ff */
[----:B------:R-:W-:Y:S01]  /*7e90*/  SHF.R.S32.HI R88, RZ, 0x1f, R87 ;  /* 0x0000001fff587819 */ /* 0x000fe20000011457 */
[----:B------:R-:W-:Y:S02]  /*7ea0*/  IMAD.MOV.U32 R238, RZ, RZ, R18 ;  /* 0x000000ffffee7224 */ /* 0x000fe400078e0012 */
[----:B------:R-:W-:Y:S01]  /*7eb0*/  @!PT LDS RZ, [RZ] ;  /* 0x00000000fffff984 */ /* 0x000fe20000000800 */
[----:B------:R1:W-:Y:S04]  /*7ec0*/  @!P0 LDGSTS.E.BYPASS.LTC128B.128 [R0+0x9900], [R8.64], !P3 ;  /* 0x0990000008008fae */ /* 0x0003e8000d901d48 */
[----:B------:R-:W0:Y:S01]  /*7ed0*/  LDGDEPBAR ;  /* 0x00000000000079af */ /* 0x000e220000000000 */
[----:B----4-:R-:W-:-:S04]  /*7ee0*/  IMAD.WIDE.U32 R6, R87, R232, R238 ;  /* 0x000000e857067225 */ /* 0x010fc800078e00ee */
[----:B------:R-:W-:Y:S02]  /*7ef0*/  IMAD R3, R88, R232, R3 ;  /* 0x000000e858037224 */ /* 0x000fe400078e0203 */
[----:B------:R-:W-:Y:S02]  /*7f00*/  IMAD.MOV.U32 R230, RZ, RZ, c[0x0][0x1e0] ;  /* 0x00007800ffe67624 */ /* 0x000fe400078e00ff */
[----:B------:R-:W-:Y:S02]  /*7f10*/  IMAD.IADD R7, R7, 0x1, R3 ;  /* 0x0000000107077824 */ /* 0x000fe400078e0203 */
[----:B------:R-:W-:Y:S01]  /*7f20*/  IMAD.MOV.U32 R14, RZ, RZ, c[0x0][0x1e4] ;  /* 0x00007900ff0e7624 */ /* 0x000fe200078e00ff */
[----:B------:R-:W-:Y:S01]  /*7f30*/  BAR.SYNC.DEFER_BLOCKING 0x0 ;  /* 0x0000000000007b1d */ /* 0x000fe20000010000 */
[----:B------:R-:W-:Y:S01]  /*7f40*/  ISETP.GE.AND P5, PT, R56, c[0x0][0x1d4], PT ;  /* 0x0000750038007a0c */ /* 0x000fe20003fa6270 */
[----:B------:R-:W-:-:S04]  /*7f50*/  IMAD.WIDE.U32 R10, R230, 0x20, RZ ;  /* 0x00000020e60a7825 */ /* 0x000fc800078e00ff */
[----:B------:R-:W-:Y:S01]  /*7f60*/  IMAD.SHL.U32 R5, R14, 0x20, RZ ;  /* 0x000000200e057824 */ /* 0x000fe200078e00ff */
[----:B------:R3:W-:Y:S01]  /*7f70*/  STL.64 [R1+0x40], R238 ;  /* 0x000040ee01007387 */ /* 0x0007e20000100a00 */
[----:B------:R-:W-:-:S04]  /*7f80*/  LEA.HI R209, R212, R228, RZ, 0x5 ;  /* 0x000000e4d4d17211 */ /* 0x000fc800078f28ff */
[----:B------:R-:W-:Y:S02]  /*7f90*/  SHF.R.S32.HI R211, RZ, 0x5, R209 ;  /* 0x00000005ffd37819 */ /* 0x000fe400000114d1 */
[----:B--2---:R-:W-:-:S04]  /*7fa0*/  IADD3 R77, R84, R235, -R72 ;  /* 0x000000eb544d7210 */ /* 0x004fc80007ffe848 */
[C---:B------:R-:W-:Y:S02]  /*7fb0*/  ISETP.GE.AND P4, PT, R77.reuse, 0x1, PT ;  /* 0x000000014d00780c */ /* 0x040fe40003f86270 */
[C---:B------:R-:W-:Y:S02]  /*7fc0*/  ISETP.GE.AND P2, PT, R77.reuse, 0x11, PT ;  /* 0x000000114d00780c */ /* 0x040fe40003f46270 */
[----:B------:R-:W-:-:S09]  /*7fd0*/  ISETP.GE.AND P3, PT, R77, 0x21, PT ;  /* 0x000000214d00780c */ /* 0x000fd20003f66270 */
[----:B-1----:R-:W-:Y:S02]  /*7fe0*/  @P4 LEA R8, P0, R6, c[0x0][0x1c8], 0x1 ;  /* 0x0000720006084a11 */ /* 0x002fe400078008ff */
[----:B------:R-:W-:Y:S02]  /*7ff0*/  @P2 LEA R0, P1, R230, R6, 0x4 ;  /* 0x00000006e6002211 */ /* 0x000fe400078220ff */
[----:B------:R-:W-:Y:S02]  /*8000*/  @P4 LEA.HI.X R9, R6, c[0x0][0x1cc], R7, 0x1, P0 ;  /* 0x0000730006094a11 */ /* 0x000fe400000f0c07 */
[----:B------:R-:W-:Y:S02]  /*8010*/  @P2 LEA.HI.X R3, R230, R7, R14, 0x4, P1 ;  /* 0x00000007e6032211 */ /* 0x000fe400008f240e */
[----:B------:R-:W-:-:S04]  /*8020*/  @P2 LEA R12, P0, R0, c[0x0][0x1c8], 0x1 ;  /* 0x00007200000c2a11 */ /* 0x000fc800078008ff */
[----:B------:R-:W-:Y:S01]  /*8030*/  @P2 LEA.HI.X R13, R0, c[0x0][0x1cc], R3, 0x1, P0 ;  /* 0x00007300000d2a11 */ /* 0x000fe200000f0c03 */
[----:B------:R-:W-:Y:S01]  /*8040*/  @P4 IMAD.SHL.U32 R0, R76, 0x2, RZ ;  /* 0x000000024c004824 */ /* 0x000fe200078e00ff */
[----:B------:R-:W-:-:S04]  /*8050*/  ISETP.GE.AND P1, PT, R77, 0x31, PT ;  /* 0x000000314d00780c */ /* 0x000fc80003f26270 */
[----:B------:R-:W-:Y:S01]  /*8060*/  @!PT LDS RZ, [RZ] ;  /* 0x00000000fffff984 */ /* 0x000fe20000000800 */
[----:B------:R-:W-:Y:S01]  /*8070*/  @!PT LDS RZ, [RZ] ;  /* 0x00000000fffff984 */ /* 0x000fe20000000800 */
[----:B------:R-:W-:Y:S01]  /*8080*/  @!PT LDS RZ, [RZ] ;  /* 0x00000000fffff984 */ /* 0x000fe20000000800 */
[----:B------:R1:W-:Y:S01]  /*8090*/  @P4 LDGSTS.E.BYPASS.LTC128B.128 [R0+0x3100], [R8.64], !P5 ;  /* 0x0310000008004fae */ /* 0x0003e2000e901d48 */
[----:B------:R-:W-:-:S05]  /*80a0*/  @P2 IMAD.SHL.U32 R3, R76, 0x2, RZ ;  /* 0x000000024c032824 */ /* 0x000fca00078e00ff */
[----:B------:R2:W-:Y:S01]  /*80b0*/  @P2 LDGSTS.E.BYPASS.LTC128B.128 [R3+0x3900], [R12.64], !P5 ;  /* 0x039000000c032fae */ /* 0x0005e2000e901d48 */
[----:B------:R-:W-:Y:S02]  /*80c0*/  ISETP.GE.AND P2, PT, R77, 0x41, PT ;  /* 0x000000414d00780c */ /* 0x000fe40003f46270 */
[----:B-1----:R-:W-:-:S04]  /*80d0*/  @P3 IADD3 R0, P0, R6, R10, RZ ;  /* 0x0000000a06003210 */ /* 0x002fc80007f1e0ff */
[----:B------:R-:W-:Y:S02]  /*80e0*/  @P3 IADD3.X R5, R7, R11, R5, P0, !PT ;  /* 0x0000000b07053210 */ /* 0x000fe400007fe405 */
[----:B------:R-:W-:Y:S01]  /*80f0*/  @P3 LEA R10, P0, R0, c[0x0][0x1c8], 0x1 ;  /* 0x00007200000a3a11 */ /* 0x000fe200078008ff */
[----:B--2---:R-:W-:-:S03]  /*8100*/  @P1 IMAD R3, R14, 0x30, RZ ;  /* 0x000000300e031824 */ /* 0x004fc600078e02ff */
[----:B------:R-:W-:Y:S01]  /*8110*/  @P3 LEA.HI.X R11, R0, c[0x0][0x1cc], R5, 0x1, P0 ;  /* 0x00007300000b3a11 */ /* 0x000fe200000f0c05 */
[----:B------:R-:W-:Y:S02]  /*8120*/  @P3 IMAD.SHL.U32 R0, R76, 0x2, RZ ;  /* 0x000000024c003824 */ /* 0x000fe400078e00ff */
[----:B------:R-:W-:Y:S01]  /*8130*/  @P1 IMAD.WIDE.U32 R8, R230, 0x30, R6 ;  /* 0x00000030e6081825 */ /* 0x000fe200078e0006 */
[----:B------:R-:W-:Y:S02]  /*8140*/  ISETP.GE.AND P0, PT, R77, 0x51, PT ;  /* 0x000000514d00780c */ /* 0x000fe40003f06270 */
[----:B------:R1:W-:Y:S02]  /*8150*/  @P3 LDGSTS.E.BYPASS.LTC128B.128 [R0+0x4100], [R10.64], !P5 ;  /* 0x041000000a003fae */ /* 0x0003e4000e901d48 */
[----:B------:R-:W-:-:S09]  /*8160*/  @P1 LEA R12, P3, R8, c[0x0][0x1c8], 0x1 ;  /* 0x00007200080c1a11 */ /* 0x000fd200078608ff */
[----:B------:R-:W-:Y:S02]  /*8170*/  @P0 IMAD R5, R14, 0x50, RZ ;  /* 0x000000500e050824 */ /* 0x000fe400078e02ff */
[----:B-1----:R-:W-:-:S05]  /*8180*/  @P1 IMAD.IADD R0, R9, 0x1, R3 ;  /* 0x0000000109001824 */ /* 0x002fca00078e0203 */
[----:B------:R-:W-:Y:S02]  /*8190*/  @P1 LEA.HI.X R13, R8, c[0x0][0x1cc], R0, 0x1, P3 ;  /* 0x00007300080d1a11 */ /* 0x000fe400018f0c00 */
[----:B------:R-:W-:-:S04]  /*81a0*/  @P2 LEA R0, P3, R230, R6, 0x6 ;  /* 0x00000006e6002211 */ /* 0x000fc800078630ff */
[C---:B------:R-:W-:Y:S01]  /*81b0*/  @P2 LEA.HI.X R3, R230.reuse, R7, R14, 0x6, P3 ;  /* 0x00000007e6032211 */ /* 0x040fe200018f340e */
[----:B------:R-:W-:Y:S01]  /*81c0*/  @P0 IMAD.WIDE.U32 R6, R230, 0x50, R6 ;  /* 0x00000050e6060825 */ /* 0x000fe200078e0006 */
[----:B------:R-:W-:-:S04]  /*81d0*/  @P2 LEA R10, P3, R0, c[0x0][0x1c8], 0x1 ;  /* 0x00007200000a2a11 */ /* 0x000fc800078608ff */
[----:B------:R-:W-:Y:S01]  /*81e0*/  @P2 LEA.HI.X R11, R0, c[0x0][0x1cc], R3, 0x1, P3 ;  /* 0x00007300000b2a11 */ /* 0x000fe200018f0c03 */
[----:B------:R-:W-:Y:S01]  /*81f0*/  @P0 IMAD.IADD R0, R7, 0x1, R5 ;  /* 0x0000000107000824 */ /* 0x000fe200078e0205 */
[----:B------:R-:W-:Y:S01]  /*8200*/  @P0 LEA R8, P3, R6, c[0x0][0x1c8], 0x1 ;  /* 0x0000720006080a11 */ /* 0x000fe200078608ff */
[C---:B------:R-:W-:Y:S02]  /*8210*/  @P1 IMAD.SHL.U32 R5, R76.reuse, 0x2, RZ ;  /* 0x000000024c051824 */ /* 0x040fe400078e00ff */
[----:B------:R-:W-:Y:S01]  /*8220*/  @P2 IMAD.SHL.U32 R3, R76, 0x2, RZ ;  /* 0x000000024c032824 */ /* 0x000fe200078e00ff */
[----:B------:R-:W-:Y:S01]  /*8230*/  @P0 LEA.HI.X R9, R6, c[0x0][0x1cc], R0, 0x1, P3 ;  /* 0x0000730006090a11 */ /* 0x000fe200018f0c00 */
[----:B------:R-:W-:Y:S01]  /*8240*/  @P0 IMAD.SHL.U32 R0, R76, 0x2, RZ ;  /* 0x000000024c000824 */ /* 0x000fe200078e00ff */
[----:B------:R3:W-:Y:S04]  /*8250*/  @P1 LDGSTS.E.BYPASS.LTC128B.128 [R5+0x4900], [R12.64], !P5 ;  /* 0x049000000c051fae */ /* 0x0007e8000e901d48 */
[----:B------:R3:W-:Y:S04]  /*8260*/  @P2 LDGSTS.E.BYPASS.LTC128B.128 [R3+0x5100], [R10.64], !P5 ;  /* 0x051000000a032fae */ /* 0x0007e8000e901d48 */
[----:B------:R3:W-:Y:S01]  /*8270*/  @P0 LDGSTS.E.BYPASS.LTC128B.128 [R0+0x5900], [R8.64], !P5 ;  /* 0x0590000008000fae */ /* 0x0007e2000e901d48 */
[----:B------:R-:W-:-:S03]  /*8280*/  ISETP.LT.AND P0, PT, RZ, c[0x0][0x27c], PT ;  /* 0x00009f00ff007a0c */ /* 0x000fc60003f01270 */
[----:B------:R-:W0:Y:S10]  /*8290*/  LDGDEPBAR ;  /* 0x00000000000079af */ /* 0x000e340000000000 */
[----:B------:R-:W-:Y:S05]  /*82a0*/  @P0 BRA `(.L_x_382) ;  /* 0x0000002000000947 */ /* 0x000fea0003800000 */
[----:B------:R-:W-:-:S04]  /*82b0*/  DEPBAR.LE SB0, 0x1 ;  /* 0x000080400000791a */ /* 0x000fc80000000000 */
[----:B------:R-:W-:Y:S05]  /*82c0*/  BRA `(.L_x_383) ;  /* 0x00004ac000007947 */ /* 0x000fea0003800000 */
.L_x_382:
[----:B------:R-:W-:Y:S01]  /*82d0*/  ULDC.U8 UR4, c[0x0][0x298] ;  /* 0x0000a60000047ab9 */ /* 0x000fe20000000000 */
[----:B---3-5:R-:W-:Y:S01]  /*82e0*/  SHF.R.S32.HI R0, RZ, 0x1f, R149 ;  /* 0x0000001fff007819 */ /* 0x028fe20000011495 */
[C---:B------:R-:W-:Y:S01]  /*82f0*/  IMAD.WIDE.U32 R12, R149.reuse, c[0x0][0x280], RZ ;  /* 0x0000a000950c7a25 */ /* 0x040fe200078e00ff */
[----:B------:R-:W-:Y:S01]  /*8300*/  ISETP.NE.AND P0, PT, RZ, UR4, PT ;  /* 0x00000004ff007c0c */ /* 0x000fe2000bf05270 */
[----:B------:R-:W-:Y:S01]  /*8310*/  BSSY B2, `(.L_x_383) ;  /* 0x00004a7000027945 */ /* 0x000fe20003800000 */
[-C--:B------:R-:W-:Y:S01]  /*8320*/  LEA.HI R6, R212, R228.reuse, RZ, 0x2 ;  /* 0x000000e4d4067211 */ /* 0x080fe200078f10ff */
[C---:B------:R-:W-:Y:S02]  /*8330*/  IMAD R3, R0.reuse, c[0x0][0x280], RZ ;  /* 0x0000a00000037a24 */ /* 0x040fe400078e02ff */
[----:B------:R-:W-:Y:S01]  /*8340*/  IMAD R0, R0, c[0x0][0x290], RZ ;  /* 0x0000a40000007a24 */ /* 0x000fe200078e02ff */
[----:B------:R-:W-:Y:S01]  /*8350*/  LOP3.LUT R5, R6, 0xfffffffc, RZ, 0xc0, !PT ;  /* 0xfffffffc06057812 */ /* 0x000fe200078ec0ff */
[C---:B------:R-:W-:Y:S01]  /*8360*/  IMAD R3, R149.reuse, c[0x0][0x284], R3 ;  /* 0x0000a10095037a24 */ /* 0x040fe200078e0203 */
[----:B------:R-:W-:Y:S01]  /*8370*/  SHF.R.S32.HI R58, RZ, 0x2, R6 ;  /* 0x00000002ff3a7819 */ /* 0x000fe20000011406 */
[----:B------:R-:W-:Y:S01]  /*8380*/  IMAD R0, R149, c[0x0][0x294], R0 ;  /* 0x0000a50095007a24 */ /* 0x000fe200078e0200 */
[----:B------:R-:W-:Y:S01]  /*8390*/  IADD3 R5, -R5, R228, RZ ;  /* 0x000000e405057210 */ /* 0x000fe20007ffe1ff */
[----:B------:R-:W-:Y:S01]  /*83a0*/  IMAD.WIDE.U32 R10, R149, c[0x0][0x290], RZ ;  /* 0x0000a400950a7a25 */ /* 0x000fe200078e00ff */
[----:B------:R-:W-:-:S02]  /*83b0*/  IADD3 R24, R226, R58, RZ ;  /* 0x0000003ae2187210 */ /* 0x000fc40007ffe0ff */
[----:B------:R-:W-:Y:S01]  /*83c0*/  IADD3 R9, R3, R13, RZ ;  /* 0x0000000d03097210 */ /* 0x000fe20007ffe0ff */
[----:B------:R-:W-:Y:S01]  /*83d0*/  IMAD.IADD R7, R0, 0x1, R11 ;  /* 0x0000000100077824 */ /* 0x000fe200078e020b */
[C---:B------:R-:W-:Y:S01]  /*83e0*/  SHF.L.U32 R26, R5.reuse, 0x3, RZ ;  /* 0x00000003051a7819 */ /* 0x040fe200000006ff */
[----:B------:R-:W-:Y:S01]  /*83f0*/  IMAD R0, R5, 0x20, R24 ;  /* 0x0000002005007824 */ /* 0x000fe200078e0218 */
[----:B------:R-:W-:Y:S05]  /*8400*/  @!P0 BRA `(.L_x_384) ;  /* 0x000025c000008947 */ /* 0x000fea0003800000 */
[----:B------:R-:W-:Y:S01]  /*8410*/  ISETP.NE.AND P1, PT, R231, 0x1, PT ;  /* 0x00000001e700780c */ /* 0x000fe20003f25270 */
[----:B------:R-:W-:Y:S01]  /*8420*/  IMAD.MOV.U32 R8, RZ, RZ, R12 ;  /* 0x000000ffff087224 */ /* 0x000fe200078e000c */
[----:B------:R-:W-:Y:S01]  /*8430*/  MOV R6, R10 ;  /* 0x0000000a00067202 */ /* 0x000fe20000000f00 */
[----:B------:R-:W-:Y:S01]  /*8440*/  BSSY B0, `(.L_x_385) ;  /* 0x000002e000007945 */ /* 0x000fe20003800000 */
[----:B------:R-:W-:Y:S01]  /*8450*/  IMAD.SHL.U32 R16, R5, 0x4, RZ ;  /* 0x0000000405107824 */ /* 0x000fe200078e00ff */
[----:B------:R-:W-:Y:S01]  /*8460*/  CS2R R38, SRZ ;  /* 0x0000000000267805 */ /* 0x000fe2000001ff00 */
[----:B------:R-:W-:Y:S01]  /*8470*/  CS2R R28, SRZ ;  /* 0x00000000001c7805 */ /* 0x000fe2000001ff00 */
[----:B------:R-:W-:Y:S01]  /*8480*/  CS2R R14, SRZ ;  /* 0x00000000000e7805 */ /* 0x000fe2000001ff00 */
[----:B------:R-:W-:Y:S01]  /*8490*/  CS2R R30, SRZ ;  /* 0x00000000001e7805 */ /* 0x000fe2000001ff00 */
[----:B------:R-:W-:-:S04]  /*84a0*/  CS2R R18, SRZ ;  /* 0x0000000000127805 */ /* 0x000fc8000001ff00 */
[----:B------:R-:W-:-:S05]  /*84b0*/  @P1 IMAD.HI.U32 R3, R0, c[0x0][0x2c8], RZ ;  /* 0x0000b20000031a27 */ /* 0x000fca00078e00ff */
[----:B------:R-:W-:-:S04]  /*84c0*/  @P1 SHF.R.U32.HI R0, RZ, c[0x0][0x2cc], R3 ;  /* 0x0000b300ff001a19 */ /* 0x000fc80000011603 */
[----:B------:R-:W-:Y:S01]  /*84d0*/  SHF.R.S32.HI R3, RZ, 0x1f, R0 ;  /* 0x0000001fff037819 */ /* 0x000fe20000011400 */
[----:B------:R-:W-:-:S04]  /*84e0*/  IMAD.WIDE.U32 R8, R0, c[0x0][0x280], R8 ;  /* 0x0000a00000087a25 */ /* 0x000fc800078e0008 */
[C---:B------:R-:W-:Y:S01]  /*84f0*/  IMAD R11, R3.reuse, c[0x0][0x280], RZ ;  /* 0x0000a000030b7a24 */ /* 0x040fe200078e02ff */
[----:B------:R-:W-:Y:S01]  /*8500*/  LEA R21, P1, R8, c[0x0][0x270], 0x1 ;  /* 0x00009c0008157a11 */ /* 0x000fe200078208ff */
[----:B------:R-:W-:Y:S02]  /*8510*/  IMAD R10, R3, c[0x0][0x290], RZ ;  /* 0x0000a400030a7a24 */ /* 0x000fe400078e02ff */
[----:B------:R-:W-:-:S04]  /*8520*/  IMAD.WIDE.U32 R6, R0, c[0x0][0x290], R6 ;  /* 0x0000a40000067a25 */ /* 0x000fc800078e0006 */
[----:B------:R-:W-:Y:S01]  /*8530*/  IMAD R3, R0, c[0x0][0x284], R11 ;  /* 0x0000a10000037a24 */ /* 0x000fe200078e020b */
[----:B------:R-:W-:Y:S01]  /*8540*/  LEA R22, P0, R6, c[0x0][0x288], 0x1 ;  /* 0x0000a20006167a11 */ /* 0x000fe200078008ff */
[----:B------:R-:W-:Y:S02]  /*8550*/  IMAD R0, R0, c[0x0][0x294], R10 ;  /* 0x0000a50000007a24 */ /* 0x000fe400078e020a */
[----:B------:R-:W-:-:S03]  /*8560*/  IMAD.IADD R3, R9, 0x1, R3 ;  /* 0x0000000109037824 */ /* 0x000fc600078e0203 */
[----:B------:R-:W-:Y:S02]  /*8570*/  IADD3 R0, R7, R0, RZ ;  /* 0x0000000007007210 */ /* 0x000fe40007ffe0ff */
[----:B------:R-:W-:Y:S02]  /*8580*/  LEA.HI.X R20, R8, c[0x0][0x274], R3, 0x1, P1 ;  /* 0x00009d0008147a11 */ /* 0x000fe400008f0c03 */
[----:B------:R-:W-:Y:S01]  /*8590*/  LEA.HI.X R17, R6, c[0x0][0x28c], R0, 0x1, P0 ;  /* 0x0000a30006117a11 */ /* 0x000fe200000f0c00 */
[----:B------:R1:W2:Y:S01]  /*85a0*/  SHFL.IDX PT, R8, R21, RZ, 0x1c1f ;  /* 0x001c1fff15087589 */ /* 0x0002a200000e0000 */
[----:B------:R-:W-:-:S03]  /*85b0*/  ISETP.GE.AND P0, PT, R24, R25, PT ;  /* 0x000000191800720c */ /* 0x000fc60003f06270 */
[----:B------:R1:W3:Y:S04]  /*85c0*/  SHFL.IDX PT, R6, R22, RZ, 0x1c1f ;  /* 0x001c1fff16067589 */ /* 0x0002e800000e0000 */
[----:B------:R1:W4:Y:S04]  /*85d0*/  SHFL.IDX PT, R9, R20, RZ, 0x1c1f ;  /* 0x001c1fff14097589 */ /* 0x00032800000e0000 */
[----:B------:R1:W1:Y:S02]  /*85e0*/  SHFL.IDX PT, R7, R17, RZ, 0x1c1f ;  /* 0x001c1fff11077589 */ /* 0x00026400000e0000 */
[----:B------:R-:W-:Y:S05]  /*85f0*/  @P0 BRA `(.L_x_386) ;  /* 0x0000012000000947 */ /* 0x000fea0003800000 */
[C---:B------:R-:W-:Y:S01]  /*8600*/  IADD3 R3, R16.reuse, 0x10, RZ ;  /* 0x0000001010037810 */ /* 0x040fe20007ffe0ff */
[----:B------:R-:W-:Y:S01]  /*8610*/  CS2R R14, SRZ ;  /* 0x00000000000e7805 */ /* 0x000fe2000001ff00 */
[----:B------:R-:W-:Y:S01]  /*8620*/  ISETP.GE.AND P1, PT, R16, c[0x0][0x27c], PT ;  /* 0x00009f0010007a0c */ /* 0x000fe20003f26270 */
[----:B------:R-:W-:Y:S01]  /*8630*/  CS2R R18, SRZ ;  /* 0x0000000000127805 */ /* 0x000fe2000001ff00 */
[----:B------:R-:W-:Y:S01]  /*8640*/  ISETP.GE.AND P0, PT, R3, c[0x0][0x27c], PT ;  /* 0x00009f0003007a0c */ /* 0x000fe20003f06270 */
[----:B------:R-:W-:Y:S01]  /*8650*/  CS2R R28, SRZ ;  /* 0x00000000001c7805 */ /* 0x000fe2000001ff00 */
[----:B------:R-:W-:-:S09]  /*8660*/  CS2R R30, SRZ ;  /* 0x00000000001e7805 */ /* 0x000fd2000001ff00 */
[----:B--2-4-:R-:W-:Y:S02]  /*8670*/  @!P1 IMAD.WIDE R12, R16, 0x2, R8 ;  /* 0x00000002100c9825 */ /* 0x014fe400078e0208 */
[----:B------:R-:W-:-:S03]  /*8680*/  @!P0 SHF.R.S32.HI R0, RZ, 0x1f, R3 ;  /* 0x0000001fff008819 */ /* 0x000fc60000011403 */
[----:B------:R2:W5:Y:S01]  /*8690*/  @!P1 LD.E.64 R14, [R12.64] ;  /* 0x000000080c0e9980 */ /* 0x000562000c101b00 */
[----:B------:R-:W-:-:S04]  /*86a0*/  @!P0 LEA.HI R0, R0, R3, RZ, 0x2 ;  /* 0x0000000300008211 */ /* 0x000fc800078f10ff */
[----:B------:R-:W-:-:S05]  /*86b0*/  @!P0 LOP3.LUT R0, R0, 0xfffffffc, RZ, 0xc0, !PT ;  /* 0xfffffffc00008812 */ /* 0x000fca00078ec0ff */
[----:B------:R-:W-:-:S04]  /*86c0*/  @!P0 IMAD.WIDE R10, R0, 0x2, R8 ;  /* 0x00000002000a8825 */ /* 0x000fc800078e0208 */
[--C-:B-1-3--:R-:W-:Y:S01]  /*86d0*/  @!P0 IMAD.WIDE R8, R0, 0x2, R6.reuse ;  /* 0x0000000200088825 */ /* 0x10afe200078e0206 */
[----:B------:R2:W5:Y:S03]  /*86e0*/  @!P0 LD.E.64 R28, [R10.64] ;  /* 0x000000080a1c8980 */ /* 0x000566000c101b00 */
[----:B------:R-:W-:Y:S01]  /*86f0*/  @!P1 IMAD.WIDE R6, R16, 0x2, R6 ;  /* 0x0000000210069825 */ /* 0x000fe200078e0206 */
[----:B------:R2:W5:Y:S04]  /*8700*/  @!P0 LD.E.64 R30, [R8.64] ;  /* 0x00000008081e8980 */ /* 0x000568000c101b00 */
[----:B------:R2:W5:Y:S02]  /*8710*/  @!P1 LD.E.64 R18, [R6.64] ;  /* 0x0000000806129980 */ /* 0x000564000c101b00 */
.L_x_386:
[----:B------:R-:W-:Y:S05]  /*8720*/  BSYNC B0 ;  /* 0x0000000000007941 */ /* 0x000fea0003800000 */
.L_x_385:
[----:B------:R-:W-:Y:S01]  /*8730*/  IADD3 R0, R24, 0x20, RZ ;  /* 0x0000002018007810 */ /* 0x000fe20007ffe0ff */
[----:B--2--5:R-:W-:Y:S01]  /*8740*/  IMAD.MOV.U32 R10, RZ, RZ, R28 ;  /* 0x000000ffff0a7224 */ /* 0x024fe200078e001c */
[----:B----4-:R2:W4:Y:S01]  /*8750*/  SHFL.IDX PT, R9, R20, 0x1, 0x1c1f ;  /* 0x003c1f0014097f89 */ /* 0x01052200000e0000 */
[----:B------:R-:W-:Y:S01]  /*8760*/  IMAD.MOV.U32 R5, RZ, RZ, R29 ;  /* 0x000000ffff057224 */ /* 0x000fe200078e001d */
[----:B------:R-:W-:Y:S01]  /*8770*/  ISETP.GE.AND P0, PT, R0, R25, PT ;  /* 0x000000190000720c */ /* 0x000fe20003f06270 */
[----:B------:R-:W-:Y:S01]  /*8780*/  IMAD.MOV.U32 R3, RZ, RZ, R14 ;  /* 0x000000ffff037224 */ /* 0x000fe200078e000e */
[----:B------:R-:W-:Y:S01]  /*8790*/  PRMT R60, R60, 0x5410, R10 ;  /* 0x000054103c3c7816 */ /* 0x000fe2000000000a */
[----:B------:R-:W-:Y:S01]  /*87a0*/  IMAD.MOV.U32 R0, RZ, RZ, R15 ;  /* 0x000000ffff007224 */ /* 0x000fe200078e000f */
[----:B------:R-:W-:Y:S01]  /*87b0*/  PRMT R61, R61, 0x5410, R5 ;  /* 0x000054103d3d7816 */ /* 0x000fe20000000005 */
[----:B------:R-:W-:Y:S01]  /*87c0*/  IMAD.MOV.U32 R10, RZ, RZ, R30 ;  /* 0x000000ffff0a7224 */ /* 0x000fe200078e001e */
[----:B------:R-:W-:Y:S01]  /*87d0*/  PRMT R27, R27, 0x5410, R3 ;  /* 0x000054101b1b7816 */ /* 0x000fe20000000003 */
[----:B------:R-:W-:Y:S01]  /*87e0*/  IMAD.MOV.U32 R5, RZ, RZ, R31 ;  /* 0x000000ffff057224 */ /* 0x000fe200078e001f */
[----:B------:R-:W-:Y:S01]  /*87f0*/  PRMT R59, R59, 0x5410, R0 ;  /* 0x000054103b3b7816 */ /* 0x000fe20000000000 */
[----:B------:R-:W-:Y:S01]  /*8800*/  IMAD.MOV.U32 R3, RZ, RZ, R18 ;  /* 0x000000ffff037224 */ /* 0x000fe200078e0012 */
[----:B------:R2:W3:Y:S01]  /*8810*/  SHFL.IDX PT, R8, R21, 0x1, 0x1c1f ;  /* 0x003c1f0015087f89 */ /* 0x0004e200000e0000 */
[----:B------:R-:W-:Y:S01]  /*8820*/  IMAD.MOV.U32 R0, RZ, RZ, R19 ;  /* 0x000000ffff007224 */ /* 0x000fe200078e0013 */
[----:B------:R-:W-:Y:S01]  /*8830*/  BSSY B0, `(.L_x_387) ;  /* 0x000001d000007945 */ /* 0x000fe20003800000 */
[----:B------:R-:W-:Y:S01]  /*8840*/  PRMT R60, R10, 0x7610, R60 ;  /* 0x000076100a3c7816 */ /* 0x000fe2000000003c */
[----:B-1----:R2:W1:Y:S01]  /*8850*/  SHFL.IDX PT, R7, R17, 0x1, 0x1c1f ;  /* 0x003c1f0011077f89 */ /* 0x00246200000e0000 */
[----:B------:R-:W-:Y:S01]  /*8860*/  PRMT R61, R5, 0x7610, R61 ;  /* 0x00007610053d7816 */ /* 0x000fe2000000003d */
[----:B------:R-:W-:Y:S01]  /*8870*/  CS2R R32, SRZ ;  /* 0x0000000000207805 */ /* 0x000fe2000001ff00 */
[----:B------:R-:W-:Y:S01]  /*8880*/  PRMT R27, R3, 0x7610, R27 ;  /* 0x00007610031b7816 */ /* 0x000fe2000000001b */
[----:B---3--:R2:W3:Y:S01]  /*8890*/  SHFL.IDX PT, R6, R22, 0x1, 0x1c1f ;  /* 0x003c1f0016067f89 */ /* 0x0084e200000e0000 */
[----:B------:R-:W-:Y:S01]  /*88a0*/  PRMT R59, R0, 0x7610, R59 ;  /* 0x00007610003b7816 */ /* 0x000fe2000000003b */
[----:B------:R-:W-:Y:S01]  /*88b0*/  CS2R R36, SRZ ;  /* 0x0000000000247805 */ /* 0x000fe2000001ff00 */
[----:B------:R-:W-:Y:S01]  /*88c0*/  CS2R R34, SRZ ;  /* 0x0000000000227805 */ /* 0x000fe2000001ff00 */
[----:B------:R-:W-:Y:S05]  /*88d0*/  @P0 BRA `(.L_x_388) ;  /* 0x0000012000000947 */ /* 0x000fea0003800000 */
[C---:B----4-:R-:W-:Y:S01]  /*88e0*/  IADD3 R3, R16.reuse, 0x10, RZ ;  /* 0x0000001010037810 */ /* 0x050fe20007ffe0ff */
[----:B------:R-:W-:Y:S01]  /*88f0*/  CS2R R32, SRZ ;  /* 0x0000000000207805 */ /* 0x000fe2000001ff00 */
[----:B------:R-:W-:Y:S01]  /*8900*/  ISETP.GE.AND P1, PT, R16, c[0x0][0x27c], PT ;  /* 0x00009f0010007a0c */ /* 0x000fe20003f26270 */
[----:B------:R-:W-:Y:S01]  /*8910*/  CS2R R34, SRZ ;  /* 0x0000000000227805 */ /* 0x000fe2000001ff00 */
[----:B------:R-:W-:Y:S01]  /*8920*/  ISETP.GE.AND P0, PT, R3, c[0x0][0x27c], PT ;  /* 0x00009f0003007a0c */ /* 0x000fe20003f06270 */
[----:B------:R-:W-:Y:S01]  /*8930*/  CS2R R38, SRZ ;  /* 0x0000000000267805 */ /* 0x000fe2000001ff00 */
[----:B------:R-:W-:-:S09]  /*8940*/  CS2R R36, SRZ ;  /* 0x0000000000247805 */ /* 0x000fd2000001ff00 */
[----:B------:R-:W-:Y:S02]  /*8950*/  @!P1 IMAD.WIDE R12, R16, 0x2, R8 ;  /* 0x00000002100c9825 */ /* 0x000fe400078e0208 */
        /* <DEDUP_REMOVED lines=10> */
.L_x_388:
[----:B----4-:R-:W-:Y:S05]  /*8a00*/  BSYNC B0 ;  /* 0x0000000000007941 */ /* 0x010fea0003800000 */
.L_x_387:
[----:B------:R-:W-:Y:S01]  /*8a10*/  IADD3 R0, R24, 0x40, RZ ;  /* 0x0000004018007810 */ /* 0x000fe20007ffe0ff */
[----:B-----5:R-:W-:Y:S01]  /*8a20*/  IMAD.MOV.U32 R10, RZ, RZ, R38 ;  /* 0x000000ffff0a7224 */ /* 0x020fe200078e0026 */
[----:B------:R4:W2:Y:S01]  /*8a30*/  SHFL.IDX PT, R9, R20, 0x2, 0x1c1f ;  /* 0x005c1f0014097f89 */ /* 0x0008a200000e0000 */
        /* <DEDUP_REMOVED lines=23> */
[----:B------:R-:W-:Y:S01]  /*8bb0*/  CS2R R46, SRZ ;  /* 0x00000000002e7805 */ /* 0x000fe2000001ff00 */
[----:B------:R-:W-:Y:S01]  /*8bc0*/  CS2R R42, SRZ ;  /* 0x00000000002a7805 */ /* 0x000fe2000001ff00 */
[----:B------:R-:W-:Y:S05]  /*8bd0*/  @P0 BRA `(.L_x_390) ;  /* 0x0000012000000947 */ /* 0x000fea0003800000 */
[C---:B--2---:R-:W-:Y:S01]  /*8be0*/  IADD3 R3, R16.reuse, 0x10, RZ ;  /* 0x0000001010037810 */ /* 0x044fe20007ffe0ff */
        /* <DEDUP_REMOVED lines=17> */
.L_x_390:
[----:B--2---:R-:W-:Y:S05]  /*8d00*/  BSYNC B0 ;  /* 0x0000000000007941 */ /* 0x004fea0003800000 */
.L_x_389:
[----:B------:R-:W-:Y:S01]  /*8d10*/  IADD3 R0, R24, 0x60, RZ ;  /* 0x0000006018007810 */ /* 0x000fe20007ffe0ff */
[----:B-----5:R-:W-:Y:S01]  /*8d20*/  IMAD.MOV.U32 R10, RZ, RZ, R44 ;  /* 0x000000ffff0a7224 */ /* 0x020fe200078e002c */
[----:B------:R2:W4:Y:S01]  /*8d30*/  SHFL.IDX PT, R9, R20, 0x3, 0x1c1f ;  /* 0x007c1f0014097f89 */ /* 0x00052200000e0000 */
        /* <DEDUP_REMOVED lines=42> */
.L_x_392:
[----:B----4-:R-:W-:Y:S05]  /*8fe0*/  BSYNC B0 ;  /* 0x0000000000007941 */ /* 0x010fea0003800000 */
.L_x_391:
[----:B------:R-:W-:Y:S01]  /*8ff0*/  SHF.R.S32.HI R0, RZ, 0x1f, R58 ;  /* 0x0000001fff007819 */ /* 0x000fe2000001143a */
[----:B---3-5:R-:W-:Y:S01]  /*9000*/  IMAD.MOV.U32 R6, RZ, RZ, R54 ;  /* 0x000000ffff067224 */ /* 0x028fe200078e0036 */
[----:B------:R-:W-:-:S04]  /*9010*/  DEPBAR.LE SB0, 0x1 ;  /* 0x000080400000791a */ /* 0x000fc80000000000 */
[----:B------:R-:W-:Y:S01]  /*9020*/  LEA.HI R0, R0, R58, RZ, 0x3 ;  /* 0x0000003a00007211 */ /* 0x000fe200078f18ff */
[----:B------:R-:W-:Y:S01]  /*9030*/  IMAD.MOV.U32 R5, RZ, RZ, R55 ;  /* 0x000000ffff057224 */ /* 0x000fe200078e0037 */
[----:B------:R-:W-:Y:S01]  /*9040*/  BSSY B1, `(.L_x_393) ;  /* 0x0000079000017945 */ /* 0x000fe20003800000 */
[----:B------:R-:W-:Y:S01]  /*9050*/  IMAD.MOV.U32 R3, RZ, RZ, R48 ;  /* 0x000000ffff037224 */ /* 0x000fe200078e0030 */
[----:B------:R-:W-:Y:S01]  /*9060*/  LOP3.LUT R0, R0, 0xfffffff8, RZ, 0xc0, !PT ;  /* 0xfffffff800007812 */ /* 0x000fe200078ec0ff */
[----:B-1----:R-:W-:Y:S01]  /*9070*/  IMAD.MOV.U32 R7, RZ, RZ, R53 ;  /* 0x000000ffff077224 */ /* 0x002fe200078e0035 */
[----:B------:R-:W-:Y:S02]  /*9080*/  PRMT R70, R6, 0x5410, R5 ;  /* 0x0000541006467816 */ /* 0x000fe40000000005 */
[----:B------:R-:W-:Y:S01]  /*9090*/  PRMT R69, R3, 0x7610, R69 ;  /* 0x0000761003457816 */ /* 0x000fe20000000045 */
[----:B------:R-:W-:-:S03]  /*90a0*/  IMAD.IADD R0, R58, 0x1, -R0 ;  /* 0x000000013a007824 */ /* 0x000fc600078e0a00 */
[----:B------:R-:W-:Y:S01]  /*90b0*/  PRMT R69, R69, 0x5410, R7 ;  /* 0x0000541045457816 */ /* 0x000fe20000000007 */
[C---:B------:R-:W-:Y:S01]  /*90c0*/  IMAD.SHL.U32 R6, R0.reuse, 0x40, RZ ;  /* 0x0000004000067824 */ /* 0x040fe200078e00ff */
[----:B------:R-:W-:Y:S01]  /*90d0*/  BAR.SYNC.DEFER_BLOCKING 0x0 ;  /* 0x0000000000007b1d */ /* 0x000fe20000010000 */
[----:B------:R-:W-:-:S03]  /*90e0*/  LOP3.LUT P1, RZ, R0, 0x4, RZ, 0xc0, !PT ;  /* 0x0000000400ff7812 */ /* 0x000fc6000782c0ff */
[----:B------:R-:W-:Y:S01]  /*90f0*/  LOP3.LUT R0, R6, 0x1c0, RZ, 0xc0, !PT ;  /* 0x000001c006007812 */ /* 0x000fe200078ec0ff */
[----:B------:R-:W-:-:S03]  /*9100*/  IMAD.MOV.U32 R6, RZ, RZ, R52 ;  /* 0x000000ffff067224 */ /* 0x000fc600078e0034 */
[----:B------:R-:W-:Y:S02]  /*9110*/  LOP3.LUT R5, R0, 0x18, R26, 0xf8, !PT ;  /* 0x0000001800057812 */ /* 0x000fe400078ef81a */
[----:B------:R-:W-:Y:S01]  /*9120*/  SHF.R.U32.HI R3, RZ, 0x3, R0 ;  /* 0x00000003ff037819 */ /* 0x000fe20000011600 */
[----:B------:R-:W-:-:S03]  /*9130*/  IMAD.MOV.U32 R0, RZ, RZ, R49 ;  /* 0x000000ffff007224 */ /* 0x000fc600078e0031 */
[----:B------:R-:W-:Y:S01]  /*9140*/  LOP3.LUT R5, R5, R3, RZ, 0x3c, !PT ;  /* 0x0000000305057212 */ /* 0x000fe200078e3cff */
[----:B------:R-:W-:Y:S01]  /*9150*/  IMAD.IADD R3, R25, 0x1, -R226 ;  /* 0x0000000119037824 */ /* 0x000fe200078e0ae2 */
[----:B------:R-:W-:Y:S01]  /*9160*/  PRMT R26, R0, 0x5410, R6 ;  /* 0x00005410001a7816 */ /* 0x000fe20000000006 */
[----:B------:R-:W-:Y:S02]  /*9170*/  IMAD.MOV.U32 R6, RZ, RZ, R50 ;  /* 0x000000ffff067224 */ /* 0x000fe400078e0032 */
[----:B------:R-:W-:Y:S01]  /*9180*/  IMAD R0, R211, 0x200, R5 ;  /* 0x00000200d3007824 */ /* 0x000fe200078e0205 */
[----:B------:R-:W-:Y:S01]  /*9190*/  IMNMX R23, R3, 0x80, PT ;  /* 0x0000008003177817 */ /* 0x000fe20003800200 */
[----:B------:R-:W-:-:S03]  /*91a0*/  IMAD.MOV.U32 R5, RZ, RZ, R51 ;  /* 0x000000ffff057224 */ /* 0x000fc600078e0033 */
[----:B------:R-:W-:Y:S02]  /*91b0*/  ISETP.GE.AND P0, PT, R58, R23, PT ;  /* 0x000000173a00720c */ /* 0x000fe40003f06270 */
[C---:B------:R-:W-:Y:S02]  /*91c0*/  IADD3 R3, R0.reuse, 0x20, RZ ;  /* 0x0000002000037810 */ /* 0x040fe40007ffe0ff */
[----:B------:R-:W-:Y:S02]  /*91d0*/  @P1 IADD3 R3, R0, -0x20, RZ ;  /* 0xffffffe000031810 */ /* 0x000fe40007ffe0ff */
[----:B------:R-:W-:Y:S02]  /*91e0*/  PRMT R25, R6, 0x5410, R5 ;  /* 0x0000541006197816 */ /* 0x000fe40000000005 */
[----:B--2---:R-:W-:Y:S02]  /*91f0*/  LEA R21, R0, 0x6100, 0x1 ;  /* 0x0000610000157811 */ /* 0x004fe400078e08ff */
[----:B------:R-:W-:-:S03]  /*9200*/  LEA R22, R3, 0x6100, 0x1 ;  /* 0x0000610003167811 */ /* 0x000fc600078e08ff */
[----:B------:R-:W-:Y:S05]  /*9210*/  @P0 BRA `(.L_x_394) ;  /* 0x000005b000000947 */ /* 0x000fea0003800000 */
[----:B------:R-:W-:Y:S01]  /*9220*/  ISETP.GE.AND P0, PT, R16, c[0x0][0x27c], PT ;  /* 0x00009f0010007a0c */ /* 0x000fe20003f06270 */
[----:B------:R-:W-:-:S12]  /*9230*/  BSSY B0, `(.L_x_395) ;  /* 0x000002c000007945 */ /* 0x000fd80003800000 */
[----:B------:R-:W-:Y:S05]  /*9240*/  @P0 BRA `(.L_x_396) ;  /* 0x000002a000000947 */ /* 0x000fea0003800000 */
[----:B------:R-:W1:Y:S01]  /*9250*/  LDS.128 R8, [R21] ;  /* 0x0000000015087984 */ /* 0x000e620000000c00 */
[----:B------:R-:W-:Y:S02]  /*9260*/  SHF.R.U32.HI R0, RZ, 0x10, R19 ;  /* 0x00000010ff007819 */ /* 0x000fe40000011613 */
[----:B------:R-:W-:Y:S02]  /*9270*/  SHF.R.U32.HI R3, RZ, 0x10, R15 ;  /* 0x00000010ff037819 */ /* 0x000fe4000001160f */
[----:B------:R-:W-:Y:S02]  /*9280*/  SHF.R.U64 R18, R18, 0x10, R19 ;  /* 0x0000001012127819 */ /* 0x000fe40000001213 */
[----:B------:R-:W-:Y:S01]  /*9290*/  SHF.R.U64 R20, R14, 0x10, R15 ;  /* 0x000000100e147819 */ /* 0x000fe2000000120f */
[----:B------:R-:W-:Y:S02]  /*92a0*/  HADD2.F32 R19, -RZ, R3.H0_H0 ;  /* 0x20000003ff137230 */ /* 0x000fe40000004100 */
[----:B------:R-:W-:-:S02]  /*92b0*/  HADD2.F32 R3, -RZ, R27.H1_H1 ;  /* 0x3000001bff037230 */ /* 0x000fc40000004100 */
[--C-:B-1----:R-:W-:Y:S02]  /*92c0*/  HADD2.F32 R6, -RZ, R11.reuse.H0_H0 ;  /* 0x2000000bff067230 */ /* 0x102fe40000004100 */
[--C-:B------:R-:W-:Y:S02]  /*92d0*/  HADD2.F32 R13, -RZ, R10.reuse.H0_H0 ;  /* 0x2000000aff0d7230 */ /* 0x100fe40000004100 */
[----:B------:R-:W-:Y:S02]  /*92e0*/  HADD2.F32 R12, -RZ, R10.H1_H1 ;  /* 0x3000000aff0c7230 */ /* 0x000fe40000004100 */
[----:B------:R-:W-:Y:S02]  /*92f0*/  HADD2.F32 R11, -RZ, R11.H1_H1 ;  /* 0x3000000bff0b7230 */ /* 0x000fe40000004100 */
[----:B------:R-:W-:Y:S02]  /*9300*/  HADD2.F32 R10, -RZ, R0.H0_H0 ;  /* 0x20000000ff0a7230 */ /* 0x000fe40000004100 */
[----:B------:R-:W-:-:S02]  /*9310*/  HADD2.F32 R5, -RZ, R8.H0_H0 ;  /* 0x20000008ff057230 */ /* 0x000fc40000004100 */
[----:B------:R-:W-:Y:S01]  /*9320*/  HADD2.F32 R8, -RZ, R8.H1_H1 ;  /* 0x30000008ff087230 */ /* 0x000fe20000004100 */
[-C--:B------:R-:W-:Y:S01]  /*9330*/  FMUL.FTZ R7, R11, R10.reuse ;  /* 0x0000000a0b077220 */ /* 0x080fe20000410000 */
[----:B------:R-:W-:Y:S02]  /*9340*/  HADD2.F32 R0, -RZ, R27.H0_H0 ;  /* 0x2000001bff007230 */ /* 0x000fe40000004100 */
[--C-:B------:R-:W-:Y:S01]  /*9350*/  HADD2.F32 R15, -RZ, R9.reuse.H0_H0 ;  /* 0x20000009ff0f7230 */ /* 0x100fe20000004100 */
[CC--:B------:R-:W-:Y:S01]  /*9360*/  FFMA.FTZ R17, R6.reuse, R19.reuse, -R7 ;  /* 0x0000001306117223 */ /* 0x0c0fe20000010807 */
[----:B------:R-:W-:Y:S01]  /*9370*/  HADD2.F32 R14, -RZ, R9.H1_H1 ;  /* 0x30000009ff0e7230 */ /* 0x000fe20000004100 */
[----:B------:R-:W-:Y:S02]  /*9380*/  FMUL.FTZ R9, R6, R10 ;  /* 0x0000000a06097220 */ /* 0x000fe40000410000 */
[-C--:B------:R-:W-:Y:S02]  /*9390*/  FMUL.FTZ R10, R8, R0.reuse ;  /* 0x00000000080a7220 */ /* 0x080fe40000410000 */
[----:B------:R-:W-:Y:S01]  /*93a0*/  FMUL.FTZ R6, R5, R0 ;  /* 0x0000000005067220 */ /* 0x000fe20000410000 */
[----:B------:R-:W-:Y:S01]  /*93b0*/  HADD2.F32 R0, -RZ, R59.H0_H0 ;  /* 0x2000003bff007230 */ /* 0x000fe20000004100 */
[----:B------:R-:W-:Y:S01]  /*93c0*/  FFMA.FTZ R11, R11, R19, R9 ;  /* 0x000000130b0b7223 */ /* 0x000fe20000010009 */
[----:B------:R-:W-:Y:S01]  /*93d0*/  HADD2.F32 R9, -RZ, R18.H0_H0 ;  /* 0x20000012ff097230 */ /* 0x000fe20000004100 */
[----:B------:R-:W-:-:S02]  /*93e0*/  FFMA.FTZ R7, R5, R3, -R10 ;  /* 0x0000000305077223 */ /* 0x000fc4000001080a */
[----:B------:R-:W-:Y:S01]  /*93f0*/  FFMA.FTZ R8, R8, R3, R6 ;  /* 0x0000000308087223 */ /* 0x000fe20000010006 */
[----:B------:R-:W-:Y:S01]  /*9400*/  HADD2.F32 R3, -RZ, R59.H1_H1 ;  /* 0x3000003bff037230 */ /* 0x000fe20000004100 */
[-C--:B------:R-:W-:Y:S01]  /*9410*/  FMUL.FTZ R5, R12, R0.reuse ;  /* 0x000000000c057220 */ /* 0x080fe20000410000 */
[----:B------:R-:W-:Y:S01]  /*9420*/  HADD2.F32 R6, -RZ, R20.H0_H0 ;  /* 0x20000014ff067230 */ /* 0x000fe20000004100 */
[----:B------:R-:W-:Y:S01]  /*9430*/  FMUL.FTZ R10, R13, R0 ;  /* 0x000000000d0a7220 */ /* 0x000fe20000410000 */
[----:B------:R-:W-:Y:S01]  /*9440*/  F2FP.PACK_AB R11, R11, R17 ;  /* 0x000000110b0b723e */ /* 0x000fe200000000ff */
[----:B------:R-:W-:Y:S01]  /*9450*/  FMUL.FTZ R0, R14, R9 ;  /* 0x000000090e007220 */ /* 0x000fe20000410000 */
[----:B------:R-:W-:Y:S01]  /*9460*/  F2FP.PACK_AB R8, R8, R7 ;  /* 0x000000070808723e */ /* 0x000fe200000000ff */
[----:B------:R-:W-:Y:S02]  /*9470*/  FMUL.FTZ R9, R15, R9 ;  /* 0x000000090f097220 */ /* 0x000fe40000410000 */
[----:B------:R-:W-:-:S02]  /*9480*/  FFMA.FTZ R5, R13, R3, -R5 ;  /* 0x000000030d057223 */ /* 0x000fc40000010805 */
[----:B------:R-:W-:Y:S02]  /*9490*/  FFMA.FTZ R10, R12, R3, R10 ;  /* 0x000000030c0a7223 */ /* 0x000fe4000001000a */
[-C--:B------:R-:W-:Y:S02]  /*94a0*/  FFMA.FTZ R0, R15, R6.reuse, -R0 ;  /* 0x000000060f007223 */ /* 0x080fe40000010800 */
[----:B------:R-:W-:Y:S01]  /*94b0*/  FFMA.FTZ R9, R14, R6, R9 ;  /* 0x000000060e097223 */ /* 0x000fe20000010009 */
[----:B------:R-:W-:-:S04]  /*94c0*/  F2FP.PACK_AB R10, R10, R5 ;  /* 0x000000050a0a723e */ /* 0x000fc800000000ff */
[----:B------:R-:W-:-:S05]  /*94d0*/  F2FP.PACK_AB R9, R9, R0 ;  /* 0x000000000909723e */ /* 0x000fca00000000ff */
[----:B------:R1:W-:Y:S02]  /*94e0*/  STS.128 [R21], R8 ;  /* 0x0000000815007388 */ /* 0x0003e40000000c00 */
.L_x_396:
[----:B------:R-:W-:Y:S05]  /*94f0*/  BSYNC B0 ;  /* 0x0000000000007941 */ /* 0x000fea0003800000 */
.L_x_395:
[----:B------:R-:W-:-:S04]  /*9500*/  IADD3 R0, R16, 0x10, RZ ;  /* 0x0000001010007810 */ /* 0x000fc80007ffe0ff */
[----:B------:R-:W-:-:S13]  /*9510*/  ISETP.GE.AND P0, PT, R0, c[0x0][0x27c], PT ;  /* 0x00009f0000007a0c */ /* 0x000fda0003f06270 */
[----:B------:R-:W-:Y:S05]  /*9520*/  @P0 BRA `(.L_x_394) ;  /* 0x000002a000000947 */ /* 0x000fea0003800000 */
[----:B-1----:R-:W1:Y:S01]  /*9530*/  LDS.128 R8, [R22] ;  /* 0x0000000016087984 */ /* 0x002e620000000c00 */
[----:B------:R-:W-:Y:S02]  /*9540*/  SHF.R.U32.HI R0, RZ, 0x10, R31 ;  /* 0x00000010ff007819 */ /* 0x000fe4000001161f */
[----:B------:R-:W-:Y:S02]  /*9550*/  SHF.R.U32.HI R3, RZ, 0x10, R29 ;  /* 0x00000010ff037819 */ /* 0x000fe4000001161d */
[----:B------:R-:W-:Y:S02]  /*9560*/  SHF.R.U64 R17, R30, 0x10, R31 ;  /* 0x000000101e117819 */ /* 0x000fe4000000121f */
[----:B------:R-:W-:Y:S01]  /*9570*/  SHF.R.U64 R19, R28, 0x10, R29 ;  /* 0x000000101c137819 */ /* 0x000fe2000000121d */
[----:B------:R-:W-:Y:S02]  /*9580*/  HADD2.F32 R20, -RZ, R3.H0_H0 ;  /* 0x20000003ff147230 */ /* 0x000fe40000004100 */
[----:B------:R-:W-:-:S02]  /*9590*/  HADD2.F32 R3, -RZ, R60.H1_H1 ;  /* 0x3000003cff037230 */ /* 0x000fc40000004100 */
[----:B------:R-:W-:Y:S02]  /*95a0*/  HADD2.F32 R19, -RZ, R19.H0_H0 ;  /* 0x20000013ff137230 */ /* 0x000fe40000004100 */
[--C-:B-1----:R-:W-:Y:S02]  /*95b0*/  HADD2.F32 R6, -RZ, R11.reuse.H0_H0 ;  /* 0x2000000bff067230 */ /* 0x102fe40000004100 */
[--C-:B------:R-:W-:Y:S02]  /*95c0*/  HADD2.F32 R13, -RZ, R10.reuse.H0_H0 ;  /* 0x2000000aff0d7230 */ /* 0x100fe40000004100 */
[----:B------:R-:W-:Y:S02]  /*95d0*/  HADD2.F32 R12, -RZ, R10.H1_H1 ;  /* 0x3000000aff0c7230 */ /* 0x000fe40000004100 */
[----:B------:R-:W-:Y:S02]  /*95e0*/  HADD2.F32 R11, -RZ, R11.H1_H1 ;  /* 0x3000000bff0b7230 */ /* 0x000fe40000004100 */
[----:B------:R-:W-:-:S02]  /*95f0*/  HADD2.F32 R10, -RZ, R0.H0_H0 ;  /* 0x20000000ff0a7230 */ /* 0x000fc40000004100 */
[--C-:B------:R-:W-:Y:S02]  /*9600*/  HADD2.F32 R5, -RZ, R8.reuse.H0_H0 ;  /* 0x20000008ff057230 */ /* 0x100fe40000004100 */
[----:B------:R-:W-:Y:S01]  /*9610*/  HADD2.F32 R8, -RZ, R8.H1_H1 ;  /* 0x30000008ff087230 */ /* 0x000fe20000004100 */
[----:B------:R-:W-:Y:S01]  /*9620*/  FMUL.FTZ R7, R11, R10 ;  /* 0x0000000a0b077220 */ /* 0x000fe20000410000 */
[----:B------:R-:W-:Y:S02]  /*9630*/  HADD2.F32 R0, -RZ, R60.H0_H0 ;  /* 0x2000003cff007230 */ /* 0x000fe40000004100 */
[--C-:B------:R-:W-:Y:S01]  /*9640*/  HADD2.F32 R15, -RZ, R9.reuse.H0_H0 ;  /* 0x20000009ff0f7230 */ /* 0x100fe20000004100 */
[C---:B------:R-:W-:Y:S01]  /*9650*/  FFMA.FTZ R18, R6.reuse, R20, -R7 ;  /* 0x0000001406127223 */ /* 0x040fe20000010807 */
[----:B------:R-:W-:Y:S01]  /*9660*/  HADD2.F32 R14, -RZ, R9.H1_H1 ;  /* 0x30000009ff0e7230 */ /* 0x000fe20000004100 */
[----:B------:R-:W-:Y:S02]  /*9670*/  FMUL.FTZ R9, R6, R10 ;  /* 0x0000000a06097220 */ /* 0x000fe40000410000 */
[----:B------:R-:W-:-:S02]  /*9680*/  FMUL.FTZ R10, R8, R0 ;  /* 0x00000000080a7220 */ /* 0x000fc40000410000 */
[----:B------:R-:W-:Y:S01]  /*9690*/  FMUL.FTZ R6, R5, R0 ;  /* 0x0000000005067220 */ /* 0x000fe20000410000 */
[----:B------:R-:W-:Y:S01]  /*96a0*/  HADD2.F32 R0, -RZ, R61.H0_H0 ;  /* 0x2000003dff007230 */ /* 0x000fe20000004100 */
[----:B------:R-:W-:Y:S01]  /*96b0*/  FFMA.FTZ R11, R11, R20, R9 ;  /* 0x000000140b0b7223 */ /* 0x000fe20000010009 */
[----:B------:R-:W-:Y:S01]  /*96c0*/  HADD2.F32 R9, -RZ, R17.H0_H0 ;  /* 0x20000011ff097230 */ /* 0x000fe20000004100 */
[-C--:B------:R-:W-:Y:S02]  /*96d0*/  FFMA.FTZ R7, R5, R3.reuse, -R10 ;  /* 0x0000000305077223 */ /* 0x080fe4000001080a */
[----:B------:R-:W-:Y:S01]  /*96e0*/  FFMA.FTZ R8, R8, R3, R6 ;  /* 0x0000000308087223 */ /* 0x000fe20000010006 */
[----:B------:R-:W-:Y:S01]  /*96f0*/  HADD2.F32 R3, -RZ, R61.H1_H1 ;  /* 0x3000003dff037230 */ /* 0x000fe20000004100 */
[----:B------:R-:W-:Y:S01]  /*9700*/  FMUL.FTZ R5, R12, R0 ;  /* 0x000000000c057220 */ /* 0x000fe20000410000 */
[----:B------:R-:W-:Y:S01]  /*9710*/  F2FP.PACK_AB R11, R11, R18 ;  /* 0x000000120b0b723e */ /* 0x000fe200000000ff */
[----:B------:R-:W-:Y:S01]  /*9720*/  FMUL.FTZ R10, R13, R0 ;  /* 0x000000000d0a7220 */ /* 0x000fe20000410000 */
[----:B------:R-:W-:Y:S01]  /*9730*/  F2FP.PACK_AB R8, R8, R7 ;  /* 0x000000070808723e */ /* 0x000fe200000000ff */
[----:B------:R-:W-:-:S02]  /*9740*/  FMUL.FTZ R0, R14, R9 ;  /* 0x000000090e007220 */ /* 0x000fc40000410000 */
[----:B------:R-:W-:Y:S02]  /*9750*/  FMUL.FTZ R9, R15, R9 ;  /* 0x000000090f097220 */ /* 0x000fe40000410000 */
[-C--:B------:R-:W-:Y:S02]  /*9760*/  FFMA.FTZ R5, R13, R3.reuse, -R5 ;  /* 0x000000030d057223 */ /* 0x080fe40000010805 */
[----:B------:R-:W-:Y:S02]  /*9770*/  FFMA.FTZ R10, R12, R3, R10 ;  /* 0x000000030c0a7223 */ /* 0x000fe4000001000a */
[-C--:B------:R-:W-:Y:S02]  /*9780*/  FFMA.FTZ R0, R15, R19.reuse, -R0 ;  /* 0x000000130f007223 */ /* 0x080fe40000010800 */
[----:B------:R-:W-:Y:S01]  /*9790*/  FFMA.FTZ R9, R14, R19, R9 ;  /* 0x000000130e097223 */ /* 0x000fe20000010009 */
[----:B------:R-:W-:-:S04]  /*97a0*/  F2FP.PACK_AB R10, R10, R5 ;  /* 0x000000050a0a723e */ /* 0x000fc800000000ff */
[----:B------:R-:W-:-:S05]  /*97b0*/  F2FP.PACK_AB R9, R9, R0 ;  /* 0x000000000909723e */ /* 0x000fca00000000ff */
[----:B------:R1:W-:Y:S02]  /*97c0*/  STS.128 [R22], R8 ;  /* 0x0000000816007388 */ /* 0x0003e40000000c00 */
.L_x_394:
[----:B------:R-:W-:Y:S05]  /*97d0*/  BSYNC B1 ;  /* 0x0000000000017941 */ /* 0x000fea0003800000 */
.L_x_393:
        /* <DEDUP_REMOVED lines=48> */
[----:B------:R1:W-:Y:S02]  /*9ae0*/  STS.128 [R21+0x1000], R8 ;  /* 0x0010000815007388 */ /* 0x0003e40000000c00 */
.L_x_400:
[----:B------:R-:W-:Y:S05]  /*9af0*/  BSYNC B0 ;  /* 0x0000000000007941 */ /* 0x000fea0003800000 */
.L_x_399:
[----:B------:R-:W-:-:S04]  /*9b00*/  IADD3 R0, R16, 0x10, RZ ;  /* 0x0000001010007810 */ /* 0x000fc80007ffe0ff */
[----:B------:R-:W-:-:S13]  /*9b10*/  ISETP.GE.AND P0, PT, R0, c[0x0][0x27c], PT ;  /* 0x00009f0000007a0c */ /* 0x000fda0003f06270 */
        /* <DEDUP_REMOVED lines=43> */
.L_x_398:
[----:B------:R-:W-:Y:S05]  /*9dd0*/  BSYNC B1 ;  /* 0x0000000000017941 */ /* 0x000fea0003800000 */
.L_x_397:
        /* <DEDUP_REMOVED lines=30> */
[--C-:B------:R-:W-:Y:S01]  /*9fc0*/  HADD2.F32 R0, -RZ, R66.reuse.H0_H0 ;  /* 0x20000042ff007230 */ /* 0x100fe20000004100 */
        /* <DEDUP_REMOVED lines=18> */
.L_x_404:
[----:B------:R-:W-:Y:S05]  /*a0f0*/  BSYNC B0 ;  /* 0x0000000000007941 */ /* 0x000fea0003800000 */
.L_x_403:
        /* <DEDUP_REMOVED lines=45> */
.L_x_402:
[----:B------:R-:W-:Y:S05]  /*a3d0*/  BSYNC B1 ;  /* 0x0000000000017941 */ /* 0x000fea0003800000 */
.L_x_401:
[----:B------:R-:W-:-:S04]  /*a3e0*/  IADD3 R0, R58, 0x60, RZ ;  /* 0x000000603a007810 */ /* 0x000fc80007ffe0ff */
        /* <DEDUP_REMOVED lines=11> */
[----:B------:R-:W-:-:S02]  /*a4a0*/  HADD2.F32 R3, -RZ, R69.H0_H0 ;  /* 0x20000045ff037230 */ /* 0x000fc40000004100 */
        /* <DEDUP_REMOVED lines=16> */
[----:B------:R-:W-:Y:S01]  /*a5b0*/  HADD2.F32 R0, -RZ, R25.H1_H1 ;  /* 0x30000019ff007230 */ /* 0x000fe20000004100 */
[----:B------:R-:W-:Y:S01]  /*a5c0*/  FFMA.FTZ R11, R11, R20, R9 ;  /* 0x000000140b0b7223 */ /* 0x000fe20000010009 */
[----:B------:R-:W-:Y:S01]  /*a5d0*/  HADD2.F32 R9, -RZ, R17.H0_H0 ;  /* 0x20000011ff097230 */ /* 0x000fe20000004100 */
[-C--:B------:R-:W-:Y:S02]  /*a5e0*/  FFMA.FTZ R7, R5, R3.reuse, -R10 ;  /* 0x0000000305077223 */ /* 0x080fe4000001080a */
[----:B------:R-:W-:Y:S01]  /*a5f0*/  FFMA.FTZ R8, R8, R3, R6 ;  /* 0x0000000308087223 */ /* 0x000fe20000010006 */
[----:B------:R-:W-:Y:S01]  /*a600*/  HADD2.F32 R3, -RZ, R26.H0_H0 ;  /* 0x2000001aff037230 */ /* 0x000fe20000004100 */
        /* <DEDUP_REMOVED lines=13> */
.L_x_407:
[----:B------:R-:W-:Y:S05]  /*a6e0*/  BSYNC B0 ;  /* 0x0000000000007941 */ /* 0x000fea0003800000 */
.L_x_406:
        /* <DEDUP_REMOVED lines=18> */
[-C--:B------:R-:W-:Y:S01]  /*a810*/  FMUL.FTZ R7, R11, R10.reuse ;  /* 0x0000000a0b077220 */ /* 0x080fe20000410000 */
[----:B------:R-:W-:Y:S02]  /*a820*/  HADD2.F32 R0, -RZ, R26.H1_H1 ;  /* 0x3000001aff007230 */ /* 0x000fe40000004100 */
        /* <DEDUP_REMOVED lines=11> */
[----:B------:R-:W-:Y:S01]  /*a8e0*/  HADD2.F32 R3, -RZ, R70.H1_H1 ;  /* 0x30000046ff037230 */ /* 0x000fe20000004100 */
[-C--:B------:R-:W-:Y:S01]  /*a8f0*/  FMUL.FTZ R5, R12, R0.reuse ;  /* 0x000000000c057220 */ /* 0x080fe20000410000 */
        /* <DEDUP_REMOVED lines=11> */
[----:B------:R1:W-:Y:S01]  /*a9b0*/  STS.128 [R22+0x3000], R8 ;  /* 0x0030000816007388 */ /* 0x0003e20000000c00 */
[----:B------:R-:W-:Y:S05]  /*a9c0*/  BRA `(.L_x_405) ;  /* 0x000023b000007947 */ /* 0x000fea0003800000 */
.L_x_384:
[----:B------:R-:W-:Y:S01]  /*a9d0*/  ISETP.NE.AND P0, PT, R231, 0x1, PT ;  /* 0x00000001e700780c */ /* 0x000fe20003f05270 */
[----:B------:R-:W-:Y:S01]  /*a9e0*/  IMAD.MOV.U32 R8, RZ, RZ, R12 ;  /* 0x000000ffff087224 */ /* 0x000fe200078e000c */
[----:B------:R-:W-:Y:S01]  /*a9f0*/  ISETP.GE.AND P2, PT, R26, c[0x0][0x27c], PT ;  /* 0x00009f001a007a0c */ /* 0x000fe20003f46270 */
[----:B------:R-:W-:Y:S01]  /*aa00*/  IMAD.MOV.U32 R6, RZ, RZ, R10 ;  /* 0x000000ffff067224 */ /* 0x000fe200078e000a */
[----:B------:R-:W-:Y:S01]  /*aa10*/  SHF.R.S32.HI R27, RZ, 0x1f, R26 ;  /* 0x0000001fff1b7819 */ /* 0x000fe2000001141a */
[----:B------:R-:W-:Y:S01]  /*aa20*/  CS2R R22, SRZ ;  /* 0x0000000000167805 */ /* 0x000fe2000001ff00 */
[----:B------:R-:W-:-:S07]  /*aa30*/  CS2R R20, SRZ ;  /* 0x0000000000147805 */ /* 0x000fce000001ff00 */
[----:B------:R-:W-:-:S05]  /*aa40*/  @P0 IMAD.HI.U32 R3, R0, c[0x0][0x2c8], RZ ;  /* 0x0000b20000030a27 */ /* 0x000fca00078e00ff */
[----:B------:R-:W-:-:S04]  /*aa50*/  @P0 SHF.R.U32.HI R0, RZ, c[0x0][0x2cc], R3 ;  /* 0x0000b300ff000a19 */ /* 0x000fc80000011603 */
[----:B------:R-:W-:Y:S01]  /*aa60*/  SHF.R.S32.HI R3, RZ, 0x1f, R0 ;  /* 0x0000001fff037819 */ /* 0x000fe20000011400 */
[----:B------:R-:W-:-:S04]  /*aa70*/  IMAD.WIDE.U32 R8, R0, c[0x0][0x280], R8 ;  /* 0x0000a00000087a25 */ /* 0x000fc800078e0008 */
[C---:B------:R-:W-:Y:S01]  /*aa80*/  IMAD R5, R3.reuse, c[0x0][0x280], RZ ;  /* 0x0000a00003057a24 */ /* 0x040fe200078e02ff */
[----:B------:R-:W-:Y:S01]  /*aa90*/  LEA R14, P0, R8, c[0x0][0x270], 0x1 ;  /* 0x00009c00080e7a11 */ /* 0x000fe200078008ff */
[----:B------:R-:W-:Y:S02]  /*aaa0*/  IMAD R3, R3, c[0x0][0x290], RZ ;  /* 0x0000a40003037a24 */ /* 0x000fe400078e02ff */
[C---:B------:R-:W-:Y:S02]  /*aab0*/  IMAD R5, R0.reuse, c[0x0][0x284], R5 ;  /* 0x0000a10000057a24 */ /* 0x040fe400078e0205 */
[----:B------:R-:W-:-:S04]  /*aac0*/  IMAD.WIDE.U32 R6, R0, c[0x0][0x290], R6 ;  /* 0x0000a40000067a25 */ /* 0x000fc800078e0006 */
[----:B------:R-:W-:Y:S02]  /*aad0*/  IMAD.IADD R5, R9, 0x1, R5 ;  /* 0x0000000109057824 */ /* 0x000fe400078e0205 */
[----:B------:R-:W-:-:S03]  /*aae0*/  IMAD R0, R0, c[0x0][0x294], R3 ;  /* 0x0000a50000007a24 */ /* 0x000fc600078e0203 */
[----:B------:R-:W-:Y:S01]  /*aaf0*/  LEA.HI.X R12, R8, c[0x0][0x274], R5, 0x1, P0 ;  /* 0x00009d00080c7a11 */ /* 0x000fe200000f0c05 */
[----:B------:R-:W-:Y:S01]  /*ab00*/  IMAD.IADD R0, R7, 0x1, R0 ;  /* 0x0000000107007824 */ /* 0x000fe200078e0200 */
[----:B------:R-:W1:Y:S01]  /*ab10*/  SHFL.IDX PT, R8, R14, RZ, 0x1c1f ;  /* 0x001c1fff0e087589 */ /* 0x000e6200000e0000 */
[----:B------:R-:W-:-:S03]  /*ab20*/  LEA R13, P0, R6, c[0x0][0x288], 0x1 ;  /* 0x0000a200060d7a11 */ /* 0x000fc600078008ff */
[----:B------:R-:W2:Y:S01]  /*ab30*/  SHFL.IDX PT, R7, R12, RZ, 0x1c1f ;  /* 0x001c1fff0c077589 */ /* 0x000ea200000e0000 */
[----:B------:R-:W-:Y:S02]  /*ab40*/  LEA.HI.X R11, R6, c[0x0][0x28c], R0, 0x1, P0 ;  /* 0x0000a300060b7a11 */ /* 0x000fe400000f0c00 */
[----:B------:R-:W-:Y:S01]  /*ab50*/  ISETP.GE.OR P0, PT, R24, R25, P2 ;  /* 0x000000191800720c */ /* 0x000fe20001706670 */
[----:B------:R-:W3:Y:S04]  /*ab60*/  SHFL.IDX PT, R6, R13, RZ, 0x1c1f ;  /* 0x001c1fff0d067589 */ /* 0x000ee800000e0000 */
[----:B------:R-:W4:Y:S08]  /*ab70*/  SHFL.IDX PT, R5, R11, RZ, 0x1c1f ;  /* 0x001c1fff0b057589 */ /* 0x000f3000000e0000 */
[C---:B------:R-:W-:Y:S01]  /*ab80*/  @!P0 IMAD.SHL.U32 R0, R26.reuse, 0x2, RZ ;  /* 0x000000021a008824 */ /* 0x040fe200078e00ff */
[----:B------:R-:W-:-:S04]  /*ab90*/  @!P0 SHF.L.U64.HI R3, R26, 0x1, R27 ;  /* 0x000000011a038819 */ /* 0x000fc8000001021b */
[----:B-1----:R-:W-:-:S05]  /*aba0*/  @!P0 IADD3 R8, P1, R8, R0, RZ ;  /* 0x0000000008088210 */ /* 0x002fca0007f3e0ff */
[--C-:B--2---:R-:W-:Y:S01]  /*abb0*/  @!P0 IMAD.X R9, R7, 0x1, R3.reuse, P1 ;  /* 0x0000000107098824 */ /* 0x104fe200008e0603 */
[----:B---3--:R-:W-:Y:S01]  /*abc0*/  @!P0 IADD3 R6, P1, R6, R0, RZ ;  /* 0x0000000006068210 */ /* 0x008fe20007f3e0ff */
[----:B------:R-:W-:Y:S01]  /*abd0*/  CS2R R18, SRZ ;  /* 0x0000000000127805 */ /* 0x000fe2000001ff00 */
[----:B------:R-:W-:Y:S02]  /*abe0*/  CS2R R16, SRZ ;  /* 0x0000000000107805 */ /* 0x000fe4000001ff00 */
[----:B------:R1:W2:Y:S01]  /*abf0*/  @!P0 LD.E.128 R20, [R8.64] ;  /* 0x0000000808148980 */ /* 0x0002a2000c101d00 */
[----:B----4-:R-:W-:-:S05]  /*ac00*/  @!P0 IMAD.X R7, R5, 0x1, R3, P1 ;  /* 0x0000000105078824 */ /* 0x010fca00008e0603 */
[----:B------:R3:W4:Y:S01]  /*ac10*/  @!P0 LD.E.128 R16, [R6.64] ;  /* 0x0000000806108980 */ /* 0x000722000c101d00 */
[----:B------:R-:W-:Y:S01]  /*ac20*/  IADD3 R0, R24, 0x20, RZ ;  /* 0x0000002018007810 */ /* 0x000fe20007ffe0ff */
[----:B------:R-:W-:Y:S01]  /*ac30*/  BSSY B0, `(.L_x_408) ;  /* 0x0000025000007945 */ /* 0x000fe20003800000 */
[----:B------:R-:W-:Y:S01]  /*ac40*/  CS2R R34, SRZ ;  /* 0x0000000000227805 */ /* 0x000fe2000001ff00 */
[----:B------:R2:W2:Y:S01]  /*ac50*/  SHFL.IDX PT, R15, R12, 0x1, 0x1c1f ;  /* 0x003c1f000c0f7f89 */ /* 0x0004a200000e0000 */
[----:B------:R-:W-:Y:S01]  /*ac60*/  ISETP.GE.AND P0, PT, R0, R25, PT ;  /* 0x000000190000720c */ /* 0x000fe20003f06270 */
[----:B------:R-:W-:Y:S01]  /*ac70*/  CS2R R32, SRZ ;  /* 0x0000000000207805 */ /* 0x000fe2000001ff00 */
[----:B------:R-:W-:Y:S01]  /*ac80*/  CS2R R30, SRZ ;  /* 0x00000000001e7805 */ /* 0x000fe2000001ff00 */
[----:B------:R2:W2:Y:S01]  /*ac90*/  SHFL.IDX PT, R10, R11, 0x1, 0x1c1f ;  /* 0x003c1f000b0a7f89 */ /* 0x0004a200000e0000 */
[----:B------:R-:W-:-:S03]  /*aca0*/  CS2R R28, SRZ ;  /* 0x00000000001c7805 */ /* 0x000fc6000001ff00 */
[----:B-1----:R1:W1:Y:S04]  /*acb0*/  SHFL.IDX PT, R9, R13, 0x1, 0x1c1f ;  /* 0x003c1f000d097f89 */ /* 0x00226800000e0000 */
[----:B---3--:R3:W1:Y:S01]  /*acc0*/  SHFL.IDX PT, R7, R14, 0x1, 0x1c1f ;  /* 0x003c1f000e077f89 */ /* 0x00866200000e0000 */
[----:B--2---:R-:W-:Y:S01]  /*acd0*/  IMAD.MOV.U32 R3, RZ, RZ, R20 ;  /* 0x000000ffff037224 */ /* 0x004fe200078e0014 */
[----:B------:R-:W-:Y:S01]  /*ace0*/  MOV R6, R22 ;  /* 0x0000001600067202 */ /* 0x000fe20000000f00 */
[----:B------:R-:W-:Y:S02]  /*acf0*/  IMAD.MOV.U32 R0, RZ, RZ, R21 ;  /* 0x000000ffff007224 */ /* 0x000fe400078e0015 */
[----:B------:R-:W-:Y:S01]  /*ad00*/  IMAD.MOV.U32 R5, RZ, RZ, R23 ;  /* 0x000000ffff057224 */ /* 0x000fe200078e0017 */
[----:B------:R-:W-:-:S02]  /*ad10*/  PRMT R67, R3, 0x5410, R6 ;  /* 0x0000541003437816 */ /* 0x000fc40000000006 */
[----:B------:R-:W-:Y:S01]  /*ad20*/  PRMT R37, R37, 0x5410, R0 ;  /* 0x0000541025257816 */ /* 0x000fe20000000000 */
[----:B----4-:R-:W-:Y:S01]  /*ad30*/  IMAD.MOV.U32 R6, RZ, RZ, R18 ;  /* 0x000000ffff067224 */ /* 0x010fe200078e0012 */
[----:B------:R-:W-:Y:S01]  /*ad40*/  PRMT R65, R65, 0x5410, R5 ;  /* 0x0000541041417816 */ /* 0x000fe20000000005 */
[----:B------:R-:W-:Y:S01]  /*ad50*/  IMAD.MOV.U32 R3, RZ, RZ, R16 ;  /* 0x000000ffff037224 */ /* 0x000fe200078e0010 */
[----:B------:R-:W-:Y:S01]  /*ad60*/  MOV R5, R19 ;  /* 0x0000001300057202 */ /* 0x000fe20000000f00 */
[----:B------:R-:W-:-:S03]  /*ad70*/  IMAD.MOV.U32 R0, RZ, RZ, R17 ;  /* 0x000000ffff007224 */ /* 0x000fc600078e0011 */
[----:B------:R-:W-:Y:S02]  /*ad80*/  PRMT R66, R3, 0x5410, R6 ;  /* 0x0000541003427816 */ /* 0x000fe40000000006 */
[----:B------:R-:W-:Y:S02]  /*ad90*/  PRMT R65, R5, 0x7610, R65 ;  /* 0x0000761005417816 */ /* 0x000fe40000000041 */
[----:B------:R-:W-:Y:S01]  /*ada0*/  PRMT R37, R0, 0x7610, R37 ;  /* 0x0000761000257816 */ /* 0x000fe20000000025 */
[----:B------:R-:W-:Y:S05]  /*adb0*/  @P0 BRA `(.L_x_409) ;  /* 0x000000c000000947 */ /* 0x000fea0003800000 */
[----:B-1-3--:R-:W-:Y:S01]  /*adc0*/  CS2R R32, SRZ ;  /* 0x0000000000207805 */ /* 0x00afe2000001ff00 */
[----:B------:R-:W-:Y:S01]  /*add0*/  CS2R R30, SRZ ;  /* 0x00000000001e7805 */ /* 0x000fe2000001ff00 */
[----:B------:R-:W-:Y:S01]  /*ade0*/  CS2R R28, SRZ ;  /* 0x00000000001c7805 */ /* 0x000fe2000001ff00 */
[----:B------:R-:W-:Y:S05]  /*adf0*/  @P2 BRA `(.L_x_409) ;  /* 0x0000008000002947 */ /* 0x000fea0003800000 */
[C---:B------:R-:W-:Y:S01]  /*ae00*/  IMAD.SHL.U32 R6, R26.reuse, 0x2, RZ ;  /* 0x000000021a067824 */ /* 0x040fe200078e00ff */
[----:B------:R-:W-:-:S04]  /*ae10*/  SHF.L.U64.HI R0, R26, 0x1, R27 ;  /* 0x000000011a007819 */ /* 0x000fc8000001021b */
[-C--:B------:R-:W-:Y:S02]  /*ae20*/  IADD3 R8, P1, R7, R6.reuse, RZ ;  /* 0x0000000607087210 */ /* 0x080fe40007f3e0ff */
[----:B------:R-:W-:-:S03]  /*ae30*/  IADD3 R6, P0, R9, R6, RZ ;  /* 0x0000000609067210 */ /* 0x000fc60007f1e0ff */
[--C-:B------:R-:W-:Y:S02]  /*ae40*/  IMAD.X R9, R15, 0x1, R0.reuse, P1 ;  /* 0x000000010f097824 */ /* 0x100fe400008e0600 */
[----:B------:R-:W-:-:S03]  /*ae50*/  IMAD.X R7, R10, 0x1, R0, P0 ;  /* 0x000000010a077824 */ /* 0x000fc600000e0600 */
[----:B------:R1:W5:Y:S04]  /*ae60*/  LD.E.128 R32, [R8.64] ;  /* 0x0000000808207980 */ /* 0x000368000c101d00 */
[----:B------:R1:W5:Y:S02]  /*ae70*/  LD.E.128 R28, [R6.64] ;  /* 0x00000008061c7980 */ /* 0x000364000c101d00 */
.L_x_409:
[----:B-1-3--:R-:W-:Y:S05]  /*ae80*/  BSYNC B0 ;  /* 0x0000000000007941 */ /* 0x00afea0003800000 */
.L_x_408:
[----:B------:R-:W1:Y:S01]  /*ae90*/  SHFL.IDX PT, R5, R14, 0x2, 0x1c1f ;  /* 0x005c1f000e057f89 */ /* 0x000e6200000e0000 */
[----:B------:R-:W-:Y:S01]  /*aea0*/  IADD3 R0, R24, 0x40, RZ ;  /* 0x0000004018007810 */ /* 0x000fe20007ffe0ff */
[----:B------:R-:W-:Y:S01]  /*aeb0*/  CS2R R50, SRZ ;  /* 0x0000000000327805 */ /* 0x000fe2000001ff00 */
[----:B------:R-:W-:Y:S01]  /*aec0*/  CS2R R48, SRZ ;  /* 0x0000000000307805 */ /* 0x000fe2000001ff00 */
[----:B------:R-:W2:Y:S01]  /*aed0*/  SHFL.IDX PT, R7, R12, 0x2, 0x1c1f ;  /* 0x005c1f000c077f89 */ /* 0x000ea200000e0000 */
[----:B------:R-:W-:-:S03]  /*aee0*/  ISETP.GE.OR P0, PT, R0, R25, P2 ;  /* 0x000000190000720c */ /* 0x000fc60001706670 */
[----:B------:R-:W3:Y:S04]  /*aef0*/  SHFL.IDX PT, R6, R13, 0x2, 0x1c1f ;  /* 0x005c1f000d067f89 */ /* 0x000ee800000e0000 */
[----:B------:R-:W4:Y:S06]  /*af00*/  SHFL.IDX PT, R10, R11, 0x2, 0x1c1f ;  /* 0x005c1f000b0a7f89 */ /* 0x000f2c00000e0000 */
[C---:B------:R-:W-:Y:S01]  /*af10*/  @!P0 IMAD.SHL.U32 R0, R26.reuse, 0x2, RZ ;  /* 0x000000021a008824 */ /* 0x040fe200078e00ff */
[----:B------:R-:W-:-:S04]  /*af20*/  @!P0 SHF.L.U64.HI R3, R26, 0x1, R27 ;  /* 0x000000011a038819 */ /* 0x000fc8000001021b */
[----:B-1----:R-:W-:-:S05]  /*af30*/  @!P0 IADD3 R8, P1, R5, R0, RZ ;  /* 0x0000000005088210 */ /* 0x002fca0007f3e0ff */
[----:B--2---:R-:W-:Y:S01]  /*af40*/  @!P0 IMAD.X R9, R7, 0x1, R3, P1 ;  /* 0x0000000107098824 */ /* 0x004fe200008e0603 */
[----:B---3--:R-:W-:Y:S01]  /*af50*/  @!P0 IADD3 R6, P1, R6, R0, RZ ;  /* 0x0000000006068210 */ /* 0x008fe20007f3e0ff */
[----:B------:R-:W-:-:S03]  /*af60*/  CS2R R46, SRZ ;  /* 0x00000000002e7805 */ /* 0x000fc6000001ff00 */
[----:B------:R1:W2:Y:S01]  /*af70*/  @!P0 LD.E.128 R48, [R8.64] ;  /* 0x0000000808308980 */ /* 0x0002a2000c101d00 */
[----:B------:R-:W-:Y:S01]  /*af80*/  CS2R R44, SRZ ;  /* 0x00000000002c7805 */ /* 0x000fe2000001ff00 */
[----:B----4-:R-:W-:-:S05]  /*af90*/  @!P0 IMAD.X R7, R10, 0x1, R3, P1 ;  /* 0x000000010a078824 */ /* 0x010fca00008e0603 */
[----:B------:R3:W4:Y:S01]  /*afa0*/  @!P0 LD.E.128 R44, [R6.64] ;  /* 0x00000008062c8980 */ /* 0x000722000c101d00 */
[----:B------:R-:W-:Y:S01]  /*afb0*/  IADD3 R0, R24, 0x60, RZ ;  /* 0x0000006018007810 */ /* 0x000fe20007ffe0ff */
[----:B-----5:R-:W-:Y:S01]  /*afc0*/  IMAD.MOV.U32 R5, RZ, RZ, R35 ;  /* 0x000000ffff057224 */ /* 0x020fe200078e0023 */
[----:B------:R-:W-:Y:S01]  /*afd0*/  BSSY B0, `(.L_x_410) ;  /* 0x0000031000007945 */ /* 0x000fe20003800000 */
[----:B------:R-:W-:Y:S01]  /*afe0*/  IMAD.MOV.U32 R3, RZ, RZ, R32 ;  /* 0x000000ffff037224 */ /* 0x000fe200078e0020 */
[----:B------:R-:W-:Y:S01]  /*aff0*/  ISETP.GE.AND P0, PT, R0, R25, PT ;  /* 0x000000190000720c */ /* 0x000fe20003f06270 */
[----:B------:R-:W-:Y:S01]  /*b000*/  IMAD.MOV.U32 R0, RZ, RZ, R33 ;  /* 0x000000ffff007224 */ /* 0x000fe200078e0021 */
[----:B------:R-:W-:Y:S01]  /*b010*/  PRMT R68, R68, 0x5410, R5 ;  /* 0x0000541044447816 */ /* 0x000fe20000000005 */
[----:B------:R-:W-:Y:S01]  /*b020*/  IMAD.MOV.U32 R5, RZ, RZ, R31 ;  /* 0x000000ffff057224 */ /* 0x000fe200078e001f */
[----:B------:R-:W2:Y:S01]  /*b030*/  SHFL.IDX PT, R12, R12, 0x3, 0x1c1f ;  /* 0x007c1f000c0c7f89 */ /* 0x000ea200000e0000 */
[----:B------:R-:W-:Y:S01]  /*b040*/  CS2R R62, SRZ ;  /* 0x00000000003e7805 */ /* 0x000fe2000001ff00 */
[----:B------:R-:W-:Y:S01]  /*b050*/  PRMT R69, R69, 0x5410, R0 ;  /* 0x0000541045457816 */ /* 0x000fe20000000000 */
[----:B------:R-:W-:Y:S01]  /*b060*/  IMAD.MOV.U32 R0, RZ, RZ, R29 ;  /* 0x000000ffff007224 */ /* 0x000fe200078e001d */
[----:B------:R-:W-:Y:S01]  /*b070*/  PRMT R68, R5, 0x7610, R68 ;  /* 0x0000761005447816 */ /* 0x000fe20000000044 */
[----:B------:R2:W2:Y:S01]  /*b080*/  SHFL.IDX PT, R10, R11, 0x3, 0x1c1f ;  /* 0x007c1f000b0a7f89 */ /* 0x0004a200000e0000 */
[----:B------:R-:W-:Y:S01]  /*b090*/  CS2R R60, SRZ ;  /* 0x00000000003c7805 */ /* 0x000fe2000001ff00 */
[----:B------:R-:W-:Y:S01]  /*b0a0*/  CS2R R54, SRZ ;  /* 0x0000000000367805 */ /* 0x000fe2000001ff00 */
[----:B------:R-:W-:Y:S01]  /*b0b0*/  PRMT R69, R0, 0x7610, R69 ;  /* 0x0000761000457816 */ /* 0x000fe20000000045 */
[----:B-1----:R1:W1:Y:S01]  /*b0c0*/  SHFL.IDX PT, R9, R13, 0x3, 0x1c1f ;  /* 0x007c1f000d097f89 */ /* 0x00226200000e0000 */
[----:B------:R-:W-:Y:S01]  /*b0d0*/  CS2R R52, SRZ ;  /* 0x0000000000347805 */ /* 0x000fe2000001ff00 */
[----:B---3--:R-:W-:-:S02]  /*b0e0*/  IMAD.MOV.U32 R6, RZ, RZ, R34 ;  /* 0x000000ffff067224 */ /* 0x008fc400078e0022 */
[----:B------:R3:W1:Y:S03]  /*b0f0*/  SHFL.IDX PT, R7, R14, 0x3, 0x1c1f ;  /* 0x007c1f000e077f89 */ /* 0x00066600000e0000 */
[----:B------:R-:W-:Y:S01]  /*b100*/  PRMT R71, R3, 0x5410, R6 ;  /* 0x0000541003477816 */ /* 0x000fe20000000006 */
[----:B------:R-:W-:Y:S02]  /*b110*/  IMAD.MOV.U32 R6, RZ, RZ, R30 ;  /* 0x000000ffff067224 */ /* 0x000fe400078e001e */
[----:B------:R-:W-:-:S05]  /*b120*/  IMAD.MOV.U32 R3, RZ, RZ, R28 ;  /* 0x000000ffff037224 */ /* 0x000fca00078e001c */
[----:B------:R-:W-:Y:S01]  /*b130*/  PRMT R70, R3, 0x5410, R6 ;  /* 0x0000541003467816 */ /* 0x000fe20000000006 */
[----:B--2---:R-:W-:Y:S02]  /*b140*/  IMAD.MOV.U32 R6, RZ, RZ, R50 ;  /* 0x000000ffff067224 */ /* 0x004fe400078e0032 */
[----:B------:R-:W-:Y:S02]  /*b150*/  IMAD.MOV.U32 R5, RZ, RZ, R51 ;  /* 0x000000ffff057224 */ /* 0x000fe400078e0033 */
[----:B------:R-:W-:Y:S02]  /*b160*/  IMAD.MOV.U32 R3, RZ, RZ, R48 ;  /* 0x000000ffff037224 */ /* 0x000fe400078e0030 */
[----:B------:R-:W-:Y:S01]  /*b170*/  IMAD.MOV.U32 R0, RZ, RZ, R49 ;  /* 0x000000ffff007224 */ /* 0x000fe200078e0031 */
[----:B------:R-:W-:Y:S01]  /*b180*/  PRMT R73, R73, 0x5410, R5 ;  /* 0x0000541049497816 */ /* 0x000fe20000000005 */
[----:B----4-:R-:W-:Y:S01]  /*b190*/  IMAD.MOV.U32 R5, RZ, RZ, R47 ;  /* 0x000000ffff057224 */ /* 0x010fe200078e002f */
[----:B------:R-:W-:Y:S01]  /*b1a0*/  PRMT R78, R3, 0x5410, R6 ;  /* 0x00005410034e7816 */ /* 0x000fe20000000006 */
[----:B------:R-:W-:Y:S01]  /*b1b0*/  IMAD.MOV.U32 R6, RZ, RZ, R46 ;  /* 0x000000ffff067224 */ /* 0x000fe200078e002e */
[----:B------:R-:W-:Y:S01]  /*b1c0*/  PRMT R74, R74, 0x5410, R0 ;  /* 0x000054104a4a7816 */ /* 0x000fe20000000000 */
[----:B------:R-:W-:Y:S01]  /*b1d0*/  IMAD.MOV.U32 R3, RZ, RZ, R44 ;  /* 0x000000ffff037224 */ /* 0x000fe200078e002c */
[----:B------:R-:W-:Y:S01]  /*b1e0*/  PRMT R73, R5, 0x7610, R73 ;  /* 0x0000761005497816 */ /* 0x000fe20000000049 */
[----:B------:R-:W-:-:S03]  /*b1f0*/  IMAD.MOV.U32 R0, RZ, RZ, R45 ;  /* 0x000000ffff007224 */ /* 0x000fc600078e002d */
[----:B------:R-:W-:Y:S02]  /*b200*/  PRMT R75, R3, 0x5410, R6 ;  /* 0x00005410034b7816 */ /* 0x000fe40000000006 */
[----:B------:R-:W-:Y:S01]  /*b210*/  PRMT R74, R0, 0x7610, R74 ;  /* 0x00007610004a7816 */ /* 0x000fe2000000004a */
[----:B------:R-:W-:Y:S05]  /*b220*/  @P0 BRA `(.L_x_411) ;  /* 0x000000b000000947 */ /* 0x000fea0003800000 */
[C---:B-1-3--:R-:W-:Y:S01]  /*b230*/  IMAD.SHL.U32 R3, R26.reuse, 0x2, RZ ;  /* 0x000000021a037824 */ /* 0x04afe200078e00ff */
[----:B------:R-:W-:Y:S01]  /*b240*/  SHF.L.U64.HI R0, R26, 0x1, R27 ;  /* 0x000000011a007819 */ /* 0x000fe2000001021b */
[----:B------:R-:W-:Y:S01]  /*b250*/  CS2R R60, SRZ ;  /* 0x00000000003c7805 */ /* 0x000fe2000001ff00 */
[----:B------:R-:W-:Y:S01]  /*b260*/  CS2R R54, SRZ ;  /* 0x0000000000367805 */ /* 0x000fe2000001ff00 */
[----:B------:R-:W-:Y:S01]  /*b270*/  CS2R R52, SRZ ;  /* 0x0000000000347805 */ /* 0x000fe2000001ff00 */
[-C--:B------:R-:W-:Y:S02]  /*b280*/  IADD3 R8, P1, R7, R3.reuse, RZ ;  /* 0x0000000307087210 */ /* 0x080fe40007f3e0ff */
[----:B------:R-:W-:-:S03]  /*b290*/  IADD3 R6, P0, R9, R3, RZ ;  /* 0x0000000309067210 */ /* 0x000fc60007f1e0ff */
[--C-:B------:R-:W-:Y:S02]  /*b2a0*/  IMAD.X R9, R12, 0x1, R0.reuse, P1 ;  /* 0x000000010c097824 */ /* 0x100fe400008e0600 */
[----:B------:R-:W-:-:S03]  /*b2b0*/  IMAD.X R7, R10, 0x1, R0, P0 ;  /* 0x000000010a077824 */ /* 0x000fc600000e0600 */
[----:B------:R1:W5:Y:S04]  /*b2c0*/  @!P2 LD.E.128 R60, [R8.64] ;  /* 0x00000008083ca980 */ /* 0x000368000c101d00 */
[----:B------:R1:W5:Y:S02]  /*b2d0*/  @!P2 LD.E.128 R52, [R6.64] ;  /* 0x000000080634a980 */ /* 0x000364000c101d00 */
.L_x_411:
[----:B-1-3--:R-:W-:Y:S05]  /*b2e0*/  BSYNC B0 ;  /* 0x0000000000007941 */ /* 0x00afea0003800000 */
.L_x_410:
[----:B------:R-:W-:Y:S01]  /*b2f0*/  IMAD.IADD R5, R25, 0x1, -R226 ;  /* 0x0000000119057824 */ /* 0x000fe200078e0ae2 */
[----:B------:R-:W-:-:S04]  /*b300*/  DEPBAR.LE SB0, 0x1 ;  /* 0x000080400000791a */ /* 0x000fc80000000000 */
[----:B------:R-:W-:Y:S01]  /*b310*/  IMNMX R64, R5, 0x80, PT ;  /* 0x0000008005407817 */ /* 0x000fe20003800200 */
[----:B-----5:R-:W-:Y:S01]  /*b320*/  IMAD.MOV.U32 R0, RZ, RZ, R62 ;  /* 0x000000ffff007224 */ /* 0x020fe200078e003e */
[----:B------:R-:W-:Y:S01]  /*b330*/  BSSY B0, `(.L_x_412) ;  /* 0x0000071000007945 */ /* 0x000fe20003800000 */
[----:B------:R-:W-:Y:S01]  /*b340*/  IMAD.MOV.U32 R6, RZ, RZ, R63 ;  /* 0x000000ffff067224 */ /* 0x000fe200078e003f */
[----:B------:R-:W-:Y:S01]  /*b350*/  BAR.SYNC.DEFER_BLOCKING 0x0 ;  /* 0x0000000000007b1d */ /* 0x000fe20000010000 */
[----:B------:R-:W-:Y:S01]  /*b360*/  ISETP.GE.OR P0, PT, R58, R64, P2 ;  /* 0x000000403a00720c */ /* 0x000fe20001706670 */
        /* <DEDUP_REMOVED lines=8> */
[----:B------:R-:W-:-:S02]  /*b3f0*/  IMAD.MOV.U32 R3, RZ, RZ, R52 ;  /* 0x000000ffff037224 */ /* 0x000fc400078e0034 */
[----:B------:R-:W-:Y:S01]  /*b400*/  IMAD.MOV.U32 R0, RZ, RZ, R53 ;  /* 0x000000ffff007224 */ /* 0x000fe200078e0035 */
[----:B------:R-:W-:Y:S02]  /*b410*/  PRMT R79, R5, 0x7610, R79 ;  /* 0x00007610054f7816 */ /* 0x000fe4000000004f */
[----:B------:R-:W-:Y:S02]  /*b420*/  PRMT R81, R3, 0x5410, R6 ;  /* 0x0000541003517816 */ /* 0x000fe40000000006 */
[----:B------:R-:W-:Y:S01]  /*b430*/  PRMT R80, R0, 0x7610, R80 ;  /* 0x0000761000507816 */ /* 0x000fe20000000050 */
[----:B------:R-:W-:Y:S05]  /*b440*/  @P0 BRA `(.L_x_413) ;  /* 0x000005f000000947 */ /* 0x000fea0003800000 */
[----:B------:R-:W-:Y:S02]  /*b450*/  SHF.L.U32 R0, R58, 0x6, RZ ;  /* 0x000000063a007819 */ /* 0x000fe400000006ff */
[----:B------:R-:W-:Y:S02]  /*b460*/  IADD3 R6, R26, c[0x0][0x27c], RZ ;  /* 0x00009f001a067a10 */ /* 0x000fe40007ffe0ff */
[----:B------:R-:W-:-:S02]  /*b470*/  LOP3.LUT R0, R0, 0x1c0, RZ, 0xc0, !PT ;  /* 0x000001c000007812 */ /* 0x000fc400078ec0ff */
[----:B------:R-:W-:Y:S02]  /*b480*/  SHF.L.U32 R7, R211, 0x9, RZ ;  /* 0x00000009d3077819 */ /* 0x000fe400000006ff */
[C---:B------:R-:W-:Y:S02]  /*b490*/  LOP3.LUT R3, R0.reuse, 0x38, R26, 0xf8, !PT ;  /* 0x0000003800037812 */ /* 0x040fe400078ef81a */
[----:B------:R-:W-:Y:S02]  /*b4a0*/  SHF.R.U32.HI R5, RZ, 0x3, R0 ;  /* 0x00000003ff057819 */ /* 0x000fe40000011600 */
[----:B------:R-:W-:Y:S02]  /*b4b0*/  LOP3.LUT R0, R0, 0x38, R6, 0xf8, !PT ;  /* 0x0000003800007812 */ /* 0x000fe400078ef806 */
[C-C-:B------:R-:W-:Y:S02]  /*b4c0*/  LOP3.LUT R3, R7.reuse, R3, R5.reuse, 0xf6, !PT ;  /* 0x0000000307037212 */ /* 0x140fe400078ef605 */
[----:B------:R-:W-:-:S02]  /*b4d0*/  LOP3.LUT R0, R7, R0, R5, 0xf6, !PT ;  /* 0x0000000007007212 */ /* 0x000fc400078ef605 */
[----:B------:R-:W-:Y:S01]  /*b4e0*/  SHF.L.U32 R38, R3, 0x1, RZ ;  /* 0x0000000103267819 */ /* 0x000fe200000006ff */
[--C-:B------:R-:W-:Y:S01]  /*b4f0*/  HADD2.F32 R3, -RZ, R37.reuse.H1_H1 ;  /* 0x30000025ff037230 */ /* 0x100fe20000004100 */
[----:B------:R-:W-:Y:S01]  /*b500*/  SHF.L.U32 R36, R0, 0x1, RZ ;  /* 0x0000000100247819 */ /* 0x000fe200000006ff */
[----:B------:R-:W-:Y:S01]  /*b510*/  HADD2.F32 R0, -RZ, R37.H0_H0 ;  /* 0x20000025ff007230 */ /* 0x000fe20000004100 */
[----:B------:R-:W-:Y:S01]  /*b520*/  SHF.R.U32.HI R5, RZ, 0x10, R17 ;  /* 0x00000010ff057819 */ /* 0x000fe20000011611 */
[----:B------:R-:W1:Y:S01]  /*b530*/  LDS.128 R8, [R38+0x6100] ;  /* 0x0061000026087984 */ /* 0x000e620000000c00 */
[--C-:B------:R-:W-:Y:S02]  /*b540*/  SHF.R.U64 R43, R20, 0x10, R21.reuse ;  /* 0x00000010142b7819 */ /* 0x100fe40000001215 */
[----:B------:R-:W-:Y:S01]  /*b550*/  SHF.R.U32.HI R24, RZ, 0x10, R21 ;  /* 0x00000010ff187819 */ /* 0x000fe20000011615 */
[----:B------:R-:W2:Y:S01]  /*b560*/  LDS.128 R12, [R36+0x6100] ;  /* 0x00610000240c7984 */ /* 0x000ea20000000c00 */
[----:B------:R-:W-:Y:S01]  /*b570*/  HADD2.F32 R59, -RZ, R5.H0_H0 ;  /* 0x20000005ff3b7230 */ /* 0x000fe20000004100 */
[----:B------:R-:W-:-:S02]  /*b580*/  SHF.R.U64 R41, R16, 0x10, R17 ;  /* 0x0000001010297819 */ /* 0x000fc40000001211 */
[--C-:B------:R-:W-:Y:S02]  /*b590*/  SHF.R.U64 R42, R22, 0x10, R23.reuse ;  /* 0x00000010162a7819 */ /* 0x100fe40000001217 */
[----:B------:R-:W-:Y:S02]  /*b5a0*/  SHF.R.U32.HI R27, RZ, 0x10, R23 ;  /* 0x00000010ff1b7819 */ /* 0x000fe40000011617 */
[--C-:B------:R-:W-:Y:S02]  /*b5b0*/  SHF.R.U64 R40, R18, 0x10, R19.reuse ;  /* 0x0000001012287819 */ /* 0x100fe40000001213 */
[----:B------:R-:W-:Y:S01]  /*b5c0*/  SHF.R.U32.HI R21, RZ, 0x10, R19 ;  /* 0x00000010ff157819 */ /* 0x000fe20000011613 */
[----:B-1----:R-:W-:Y:S02]  /*b5d0*/  HADD2.F32 R16, -RZ, R9.H0_H0 ;  /* 0x20000009ff107230 */ /* 0x002fe40000004100 */
[--C-:B------:R-:W-:Y:S02]  /*b5e0*/  HADD2.F32 R19, -RZ, R8.reuse.H0_H0 ;  /* 0x20000008ff137230 */ /* 0x100fe40000004100 */
[----:B--2---:R-:W-:Y:S01]  /*b5f0*/  HADD2.F32 R5, -RZ, R13.H0_H0 ;  /* 0x2000000dff057230 */ /* 0x004fe20000004100 */
[----:B------:R-:W-:Y:S01]  /*b600*/  FMUL.FTZ R7, R16, R0 ;  /* 0x0000000010077220 */ /* 0x000fe20000410000 */
[----:B------:R-:W-:-:S02]  /*b610*/  HADD2.F32 R23, -RZ, R8.H1_H1 ;  /* 0x30000008ff177230 */ /* 0x000fc40000004100 */
[----:B------:R-:W-:Y:S01]  /*b620*/  HADD2.F32 R8, -RZ, R13.H1_H1 ;  /* 0x3000000dff087230 */ /* 0x000fe20000004100 */
[C---:B------:R-:W-:Y:S01]  /*b630*/  FMUL.FTZ R6, R5.reuse, R0 ;  /* 0x0000000005067220 */ /* 0x040fe20000410000 */
[----:B------:R-:W-:Y:S01]  /*b640*/  HADD2.F32 R17, -RZ, R9.H1_H1 ;  /* 0x30000009ff117230 */ /* 0x000fe20000004100 */
[-C--:B------:R-:W-:Y:S01]  /*b650*/  FFMA.FTZ R37, R5, R3.reuse, R7 ;  /* 0x0000000305257223 */ /* 0x080fe20000010007 */
[--C-:B------:R-:W-:Y:S01]  /*b660*/  HADD2.F32 R20, -RZ, R10.reuse.H0_H0 ;  /* 0x2000000aff147230 */ /* 0x100fe20000004100 */
[----:B------:R-:W-:Y:S01]  /*b670*/  FFMA.FTZ R39, R16, R3, -R6 ;  /* 0x0000000310277223 */ /* 0x000fe20000010806 */
[----:B------:R-:W-:Y:S01]  /*b680*/  HADD2.F32 R25, -RZ, R10.H1_H1 ;  /* 0x3000000aff197230 */ /* 0x000fe20000004100 */
[-C--:B------:R-:W-:Y:S01]  /*b690*/  FMUL.FTZ R6, R8, R59.reuse ;  /* 0x0000003b08067220 */ /* 0x080fe20000410000 */
[----:B------:R-:W-:Y:S01]  /*b6a0*/  HADD2.F32 R16, -RZ, R24.H0_H0 ;  /* 0x20000018ff107230 */ /* 0x000fe20000004100 */
[----:B------:R-:W-:Y:S01]  /*b6b0*/  FMUL.FTZ R5, R17, R59 ;  /* 0x0000003b11057220 */ /* 0x000fe20000410000 */
[----:B------:R-:W-:-:S02]  /*b6c0*/  HADD2.F32 R10, -RZ, R15.H0_H0 ;  /* 0x2000000fff0a7230 */ /* 0x000fc40000004100 */
[----:B------:R-:W-:Y:S01]  /*b6d0*/  HADD2.F32 R0, -RZ, R65.H0_H0 ;  /* 0x20000041ff007230 */ /* 0x000fe20000004100 */
[----:B------:R-:W-:Y:S01]  /*b6e0*/  FFMA.FTZ R24, R17, R16, -R6 ;  /* 0x0000001011187223 */ /* 0x000fe20000010806 */
[----:B------:R-:W-:Y:S02]  /*b6f0*/  HADD2.F32 R18, -RZ, R11.H0_H0 ;  /* 0x2000000bff127230 */ /* 0x000fe40000004100 */
[----:B------:R-:W-:Y:S01]  /*b700*/  HADD2.F32 R9, -RZ, R15.H1_H1 ;  /* 0x3000000fff097230 */ /* 0x000fe20000004100 */
[-C--:B------:R-:W-:Y:S01]  /*b710*/  FMUL.FTZ R6, R10, R0.reuse ;  /* 0x000000000a067220 */ /* 0x080fe20000410000 */
[--C-:B------:R-:W-:Y:S01]  /*b720*/  HADD2.F32 R13, -RZ, R12.reuse.H0_H0 ;  /* 0x2000000cff0d7230 */ /* 0x100fe20000004100 */
[----:B------:R-:W-:Y:S01]  /*b730*/  FMUL.FTZ R0, R18, R0 ;  /* 0x0000000012007220 */ /* 0x000fe20000410000 */
[----:B------:R-:W-:Y:S02]  /*b740*/  HADD2.F32 R15, -RZ, R12.H1_H1 ;  /* 0x3000000cff0f7230 */ /* 0x000fe40000004100 */
[----:B------:R-:W-:-:S02]  /*b750*/  HADD2.F32 R12, -RZ, R14.H0_H0 ;  /* 0x2000000eff0c7230 */ /* 0x000fc40000004100 */
[----:B------:R-:W-:Y:S02]  /*b760*/  HADD2.F32 R22, -RZ, R14.H1_H1 ;  /* 0x3000000eff167230 */ /* 0x000fe40000004100 */
[----:B------:R-:W-:Y:S02]  /*b770*/  HADD2.F32 R3, -RZ, R65.H1_H1 ;  /* 0x30000041ff037230 */ /* 0x000fe40000004100 */
[----:B------:R-:W-:Y:S01]  /*b780*/  HADD2.F32 R14, -RZ, R21.H0_H0 ;  /* 0x20000015ff0e7230 */ /* 0x000fe20000004100 */
[----:B------:R-:W-:Y:S01]  /*b790*/  FFMA.FTZ R21, R8, R16, R5 ;  /* 0x0000001008157223 */ /* 0x000fe20000010005 */
[----:B------:R-:W-:Y:S01]  /*b7a0*/  HADD2.F32 R11, -RZ, R11.H1_H1 ;  /* 0x3000000bff0b7230 */ /* 0x000fe20000004100 */
[-C--:B------:R-:W-:Y:S01]  /*b7b0*/  FFMA.FTZ R18, R18, R3.reuse, -R6 ;  /* 0x0000000312127223 */ /* 0x080fe20000010806 */
[----:B------:R-:W-:Y:S01]  /*b7c0*/  HADD2.F32 R7, -RZ, R27.H0_H0 ;  /* 0x2000001bff077230 */ /* 0x000fe20000004100 */
[-C--:B------:R-:W-:Y:S02]  /*b7d0*/  FMUL.FTZ R6, R9, R14.reuse ;  /* 0x0000000e09067220 */ /* 0x080fe40000410000 */
[----:B------:R-:W-:Y:S01]  /*b7e0*/  FFMA.FTZ R17, R10, R3, R0 ;  /* 0x000000030a117223 */ /* 0x000fe20000010000 */
[--C-:B------:R-:W-:Y:S01]  /*b7f0*/  HADD2.F32 R3, -RZ, R66.reuse.H0_H0 ;  /* 0x20000042ff037230 */ /* 0x100fe20000004100 */
[C---:B------:R-:W-:Y:S01]  /*b800*/  FMUL.FTZ R5, R11.reuse, R14 ;  /* 0x0000000e0b057220 */ /* 0x040fe20000410000 */
[----:B------:R-:W-:Y:S01]  /*b810*/  HADD2.F32 R0, -RZ, R66.H1_H1 ;  /* 0x30000042ff007230 */ /* 0x000fe20000004100 */
[-C--:B------:R-:W-:Y:S01]  /*b820*/  FFMA.FTZ R16, R11, R7.reuse, -R6 ;  /* 0x000000070b107223 */ /* 0x080fe20000010806 */
[--C-:B------:R-:W-:Y:S01]  /*b830*/  HADD2.F32 R6, -RZ, R67.reuse.H0_H0 ;  /* 0x20000043ff067230 */ /* 0x100fe20000004100 */
[----:B------:R-:W-:Y:S01]  /*b840*/  FFMA.FTZ R11, R9, R7, R5 ;  /* 0x00000007090b7223 */ /* 0x000fe20000010005 */
[----:B------:R-:W-:Y:S01]  /*b850*/  HADD2.F32 R5, -RZ, R67.H1_H1 ;  /* 0x30000043ff057230 */ /* 0x000fe20000004100 */
[-C--:B------:R-:W-:Y:S01]  /*b860*/  FMUL.FTZ R8, R13, R3.reuse ;  /* 0x000000030d087220 */ /* 0x080fe20000410000 */
[----:B------:R-:W-:Y:S01]  /*b870*/  HADD2.F32 R9, -RZ, R42.H0_H0 ;  /* 0x2000002aff097230 */ /* 0x000fe20000004100 */
[----:B------:R-:W-:Y:S01]  /*b880*/  FMUL.FTZ R7, R19, R3 ;  /* 0x0000000313077220 */ /* 0x000fe20000410000 */
[----:B------:R-:W-:Y:S01]  /*b890*/  F2FP.PACK_AB R11, R11, R17 ;  /* 0x000000110b0b723e */ /* 0x000fe200000000ff */
[----:B------:R-:W-:-:S02]  /*b8a0*/  FMUL.FTZ R3, R12, R0 ;  /* 0x000000000c037220 */ /* 0x000fc40000410000 */
[C---:B------:R-:W-:Y:S02]  /*b8b0*/  FMUL.FTZ R0, R20.reuse, R0 ;  /* 0x0000000014007220 */ /* 0x040fe40000410000 */
[-C--:B------:R-:W-:Y:S01]  /*b8c0*/  FFMA.FTZ R14, R20, R5.reuse, -R3 ;  /* 0x00000005140e7223 */ /* 0x080fe20000010803 */
[----:B------:R-:W-:Y:S01]  /*b8d0*/  HADD2.F32 R3, -RZ, R41.H0_H0 ;  /* 0x20000029ff037230 */ /* 0x000fe20000004100 */
[----:B------:R-:W-:Y:S01]  /*b8e0*/  FFMA.FTZ R10, R12, R5, R0 ;  /* 0x000000050c0a7223 */ /* 0x000fe20000010000 */
[----:B------:R-:W-:Y:S01]  /*b8f0*/  HADD2.F32 R0, -RZ, R40.H0_H0 ;  /* 0x20000028ff007230 */ /* 0x000fe20000004100 */
[-C--:B------:R-:W-:Y:S02]  /*b900*/  FFMA.FTZ R19, R19, R6.reuse, -R8 ;  /* 0x0000000613137223 */ /* 0x080fe40000010808 */
[----:B------:R-:W-:Y:S01]  /*b910*/  FFMA.FTZ R8, R13, R6, R7 ;  /* 0x000000060d087223 */ /* 0x000fe20000010007 */
[----:B------:R-:W-:Y:S01]  /*b920*/  HADD2.F32 R7, -RZ, R43.H0_H0 ;  /* 0x2000002bff077230 */ /* 0x000fe20000004100 */
[----:B------:R-:W-:Y:S01]  /*b930*/  FMUL.FTZ R6, R15, R3 ;  /* 0x000000030f067220 */ /* 0x000fe20000410000 */
[----:B------:R-:W-:Y:S01]  /*b940*/  F2FP.PACK_AB R13, R24, R39 ;  /* 0x00000027180d723e */ /* 0x000fe200000000ff */
[----:B------:R-:W-:-:S02]  /*b950*/  FMUL.FTZ R5, R23, R3 ;  /* 0x0000000317057220 */ /* 0x000fc40000410000 */
[-C--:B------:R-:W-:Y:S02]  /*b960*/  FMUL.FTZ R3, R22, R0.reuse ;  /* 0x0000000016037220 */ /* 0x080fe40000410000 */
[----:B------:R-:W-:Y:S02]  /*b970*/  FMUL.FTZ R0, R25, R0 ;  /* 0x0000000019007220 */ /* 0x000fe40000410000 */
[----:B------:R-:W-:Y:S02]  /*b980*/  FFMA.FTZ R6, R23, R7, -R6 ;  /* 0x0000000717067223 */ /* 0x000fe40000010806 */
[----:B------:R-:W-:Y:S02]  /*b990*/  FFMA.FTZ R3, R25, R9, -R3 ;  /* 0x0000000919037223 */ /* 0x000fe40000010803 */
[----:B------:R-:W-:Y:S01]  /*b9a0*/  FFMA.FTZ R5, R15, R7, R5 ;  /* 0x000000070f057223 */ /* 0x000fe20000010005 */
[----:B------:R-:W-:Y:S01]  /*b9b0*/  F2FP.PACK_AB R15, R16, R18 ;  /* 0x00000012100f723e */ /* 0x000fe200000000ff */
[----:B------:R-:W-:Y:S01]  /*b9c0*/  FFMA.FTZ R0, R22, R9, R0 ;  /* 0x0000000916007223 */ /* 0x000fe20000010000 */
[----:B------:R-:W-:-:S02]  /*b9d0*/  F2FP.PACK_AB R12, R6, R19 ;  /* 0x00000013060c723e */ /* 0x000fc400000000ff */
[----:B------:R-:W-:Y:S02]  /*b9e0*/  F2FP.PACK_AB R14, R3, R14 ;  /* 0x0000000e030e723e */ /* 0x000fe400000000ff */
[----:B------:R-:W-:Y:S02]  /*b9f0*/  F2FP.PACK_AB R9, R21, R37 ;  /* 0x000000251509723e */ /* 0x000fe400000000ff */
[----:B------:R-:W-:Y:S01]  /*ba00*/  F2FP.PACK_AB R8, R5, R8 ;  /* 0x000000080508723e */ /* 0x000fe200000000ff */
[----:B------:R1:W-:Y:S01]  /*ba10*/  STS.128 [R38+0x6100], R12 ;  /* 0x0061000c26007388 */ /* 0x0003e20000000c00 */
[----:B------:R-:W-:-:S05]  /*ba20*/  F2FP.PACK_AB R10, R0, R10 ;  /* 0x0000000a000a723e */ /* 0x000fca00000000ff */
[----:B------:R1:W-:Y:S02]  /*ba30*/  STS.128 [R36+0x6100], R8 ;  /* 0x0061000824007388 */ /* 0x0003e40000000c00 */
.L_x_413:
[----:B------:R-:W-:Y:S05]  /*ba40*/  BSYNC B0 ;  /* 0x0000000000007941 */ /* 0x000fea0003800000 */
.L_x_412:
        /* <DEDUP_REMOVED lines=9> */
[----:B------:R-:W-:-:S02]  /*bae0*/  LOP3.LUT R5, R0, 0x38, R26, 0xf8, !PT ;  /* 0x0000003800057812 */ /* 0x000fc400078ef81a */
[----:B------:R-:W-:Y:S02]  /*baf0*/  SHF.R.U32.HI R7, RZ, 0x3, R0 ;  /* 0x00000003ff077819 */ /* 0x000fe40000011600 */
[----:B------:R-:W-:Y:S02]  /*bb00*/  LOP3.LUT R6, R3, 0xfffffe00, RZ, 0xc0, !PT ;  /* 0xfffffe0003067812 */ /* 0x000fe400078ec0ff */
[----:B-1----:R-:W-:Y:S02]  /*bb10*/  SHF.R.U64 R38, R34, 0x10, R35 ;  /* 0x0000001022267819 */ /* 0x002fe40000001223 */
[----:B------:R-:W-:Y:S02]  /*bb20*/  LOP3.LUT R3, R6, R5, R7, 0xf6, !PT ;  /* 0x0000000506037212 */ /* 0x000fe400078ef607 */
[----:B------:R-:W-:Y:S02]  /*bb30*/  IADD3 R5, R26, c[0x0][0x27c], RZ ;  /* 0x00009f001a057a10 */ /* 0x000fe40007ffe0ff */
[----:B------:R-:W-:Y:S01]  /*bb40*/  SHF.L.U32 R37, R3, 0x1, RZ ;  /* 0x0000000103257819 */ /* 0x000fe200000006ff */
[----:B------:R-:W-:Y:S01]  /*bb50*/  HADD2.F32 R3, -RZ, R68.H1_H1 ;  /* 0x30000044ff037230 */ /* 0x000fe20000004100 */
[----:B------:R-:W-:-:S02]  /*bb60*/  LOP3.LUT R0, R0, 0x38, R5, 0xf8, !PT ;  /* 0x0000003800007812 */ /* 0x000fc400078ef805 */
[----:B------:R-:W-:Y:S01]  /*bb70*/  SHF.R.U32.HI R5, RZ, 0x10, R31 ;  /* 0x00000010ff057819 */ /* 0x000fe2000001161f */
[----:B------:R-:W1:Y:S01]  /*bb80*/  LDS.128 R8, [R37+0x6100] ;  /* 0x0061000025087984 */ /* 0x000e620000000c00 */
[----:B------:R-:W-:Y:S02]  /*bb90*/  LOP3.LUT R0, R6, R0, R7, 0xf6, !PT ;  /* 0x0000000006007212 */ /* 0x000fe400078ef607 */
[----:B------:R-:W-:Y:S02]  /*bba0*/  SHF.R.U64 R34, R32, 0x10, R33 ;  /* 0x0000001020227819 */ /* 0x000fe40000001221 */
[----:B------:R-:W-:Y:S01]  /*bbb0*/  SHF.L.U32 R36, R0, 0x1, RZ ;  /* 0x0000000100247819 */ /* 0x000fe200000006ff */
[----:B------:R-:W-:Y:S01]  /*bbc0*/  HADD2.F32 R0, -RZ, R68.H0_H0 ;  /* 0x20000044ff007230 */ /* 0x000fe20000004100 */
[----:B------:R-:W-:Y:S01]  /*bbd0*/  SHF.R.U64 R32, R28, 0x10, R29 ;  /* 0x000000101c207819 */ /* 0x000fe2000000121d */
[----:B------:R-:W-:Y:S01]  /*bbe0*/  HADD2.F32 R28, -RZ, R5.H0_H0 ;  /* 0x20000005ff1c7230 */ /* 0x000fe20000004100 */
[----:B------:R-:W-:Y:S01]  /*bbf0*/  SHF.R.U32.HI R19, RZ, 0x10, R35 ;  /* 0x00000010ff137819 */ /* 0x000fe20000011623 */
[----:B------:R-:W2:Y:S01]  /*bc00*/  LDS.128 R12, [R36+0x6100] ;  /* 0x00610000240c7984 */ /* 0x000ea20000000c00 */
[----:B------:R-:W-:-:S02]  /*bc10*/  SHF.R.U64 R35, R30, 0x10, R31 ;  /* 0x000000101e237819 */ /* 0x000fc4000000121f */
[----:B------:R-:W-:Y:S02]  /*bc20*/  SHF.R.U32.HI R22, RZ, 0x10, R29 ;  /* 0x00000010ff167819 */ /* 0x000fe4000001161d */
[----:B------:R-:W-:Y:S01]  /*bc30*/  SHF.R.U32.HI R24, RZ, 0x10, R33 ;  /* 0x00000010ff187819 */ /* 0x000fe20000011621 */
[----:B-1----:R-:W-:Y:S02]  /*bc40*/  HADD2.F32 R16, -RZ, R11.H0_H0 ;  /* 0x2000000bff107230 */ /* 0x002fe40000004100 */
[--C-:B------:R-:W-:Y:S02]  /*bc50*/  HADD2.F32 R20, -RZ, R8.reuse.H0_H0 ;  /* 0x20000008ff147230 */ /* 0x100fe40000004100 */
[----:B------:R-:W-:Y:S01]  /*bc60*/  HADD2.F32 R25, -RZ, R8.H1_H1 ;  /* 0x30000008ff197230 */ /* 0x000fe20000004100 */
[----:B------:R-:W-:Y:S01]  /*bc70*/  FMUL.FTZ R7, R16, R0 ;  /* 0x0000000010077220 */ /* 0x000fe20000410000 */
[--C-:B------:R-:W-:Y:S02]  /*bc80*/  HADD2.F32 R17, -RZ, R9.reuse.H0_H0 ;  /* 0x20000009ff117230 */ /* 0x100fe40000004100 */
[----:B------:R-:W-:-:S02]  /*bc90*/  HADD2.F32 R18, -RZ, R9.H1_H1 ;  /* 0x30000009ff127230 */ /* 0x000fc40000004100 */
[--C-:B--2---:R-:W-:Y:S02]  /*bca0*/  HADD2.F32 R5, -RZ, R15.reuse.H0_H0 ;  /* 0x2000000fff057230 */ /* 0x104fe40000004100 */
[--C-:B------:R-:W-:Y:S02]  /*bcb0*/  HADD2.F32 R21, -RZ, R10.reuse.H0_H0 ;  /* 0x2000000aff157230 */ /* 0x100fe40000004100 */
[----:B------:R-:W-:Y:S01]  /*bcc0*/  HADD2.F32 R27, -RZ, R10.H1_H1 ;  /* 0x3000000aff1b7230 */ /* 0x000fe20000004100 */
[C---:B------:R-:W-:Y:S01]  /*bcd0*/  FMUL.FTZ R6, R5.reuse, R0 ;  /* 0x0000000005067220 */ /* 0x040fe20000410000 */
[----:B------:R-:W-:Y:S01]  /*bce0*/  HADD2.F32 R8, -RZ, R15.H1_H1 ;  /* 0x3000000fff087230 */ /* 0x000fe20000004100 */
[-C--:B------:R-:W-:Y:S01]  /*bcf0*/  FFMA.FTZ R30, R5, R3.reuse, R7 ;  /* 0x00000003051e7223 */ /* 0x080fe20000010007 */
[--C-:B------:R-:W-:Y:S01]  /*bd00*/  HADD2.F32 R10, -RZ, R13.reuse.H0_H0 ;  /* 0x2000000dff0a7230 */ /* 0x100fe20000004100 */
[----:B------:R-:W-:Y:S01]  /*bd10*/  FFMA.FTZ R31, R16, R3, -R6 ;  /* 0x00000003101f7223 */ /* 0x000fe20000010806 */
[----:B------:R-:W-:Y:S01]  /*bd20*/  HADD2.F32 R9, -RZ, R13.H1_H1 ;  /* 0x3000000dff097230 */ /* 0x000fe20000004100 */
[----:B------:R-:W-:Y:S01]  /*bd30*/  FMUL.FTZ R6, R8, R28 ;  /* 0x0000001c08067220 */ /* 0x000fe20000410000 */
[----:B------:R-:W-:-:S02]  /*bd40*/  HADD2.F32 R13, -RZ, R12.H0_H0 ;  /* 0x2000000cff0d7230 */ /* 0x000fc40000004100 */
[----:B------:R-:W-:Y:S02]  /*bd50*/  HADD2.F32 R15, -RZ, R12.H1_H1 ;  /* 0x3000000cff0f7230 */ /* 0x000fe40000004100 */
[--C-:B------:R-:W-:Y:S02]  /*bd60*/  HADD2.F32 R12, -RZ, R14.reuse.H0_H0 ;  /* 0x2000000eff0c7230 */ /* 0x100fe40000004100 */
[----:B------:R-:W-:Y:S02]  /*bd70*/  HADD2.F32 R23, -RZ, R14.H1_H1 ;  /* 0x3000000eff177230 */ /* 0x000fe40000004100 */
[----:B------:R-:W-:Y:S02]  /*bd80*/  HADD2.F32 R11, -RZ, R11.H1_H1 ;  /* 0x3000000bff0b7230 */ /* 0x000fe40000004100 */
[----:B------:R-:W-:Y:S02]  /*bd90*/  HADD2.F32 R14, -RZ, R19.H0_H0 ;  /* 0x20000013ff0e7230 */ /* 0x000fe40000004100 */
[--C-:B------:R-:W-:Y:S01]  /*bda0*/  HADD2.F32 R0, -RZ, R69.reuse.H0_H0 ;  /* 0x20000045ff007230 */ /* 0x100fe20000004100 */
[C---:B------:R-:W-:Y:S01]  /*bdb0*/  FMUL.FTZ R5, R11.reuse, R28 ;  /* 0x0000001c0b057220 */ /* 0x040fe20000410000 */
[----:B------:R-:W-:Y:S01]  /*bdc0*/  HADD2.F32 R3, -RZ, R69.H1_H1 ;  /* 0x30000045ff037230 */ /* 0x000fe20000004100 */
[----:B------:R-:W-:Y:S01]  /*bdd0*/  FFMA.FTZ R29, R11, R14, -R6 ;  /* 0x0000000e0b1d7223 */ /* 0x000fe20000010806 */
[----:B------:R-:W-:Y:S01]  /*bde0*/  HADD2.F32 R11, -RZ, R22.H0_H0 ;  /* 0x20000016ff0b7230 */ /* 0x000fe20000004100 */
[-C--:B------:R-:W-:Y:S01]  /*bdf0*/  FMUL.FTZ R6, R10, R0.reuse ;  /* 0x000000000a067220 */ /* 0x080fe20000410000 */
[----:B------:R-:W-:Y:S01]  /*be00*/  HADD2.F32 R7, -RZ, R24.H0_H0 ;  /* 0x20000018ff077230 */ /* 0x000fe20000004100 */
[----:B------:R-:W-:-:S02]  /*be10*/  FMUL.FTZ R0, R17, R0 ;  /* 0x0000000011007220 */ /* 0x000fc40000410000 */
[----:B------:R-:W-:Y:S02]  /*be20*/  FFMA.FTZ R28, R8, R14, R5 ;  /* 0x0000000e081c7223 */ /* 0x000fe40000010005 */
[-C--:B------:R-:W-:Y:S02]  /*be30*/  FFMA.FTZ R22, R17, R3.reuse, -R6 ;  /* 0x0000000311167223 */ /* 0x080fe40000010806 */
[----:B------:R-:W-:Y:S01]  /*be40*/  FFMA.FTZ R19, R10, R3, R0 ;  /* 0x000000030a137223 */ /* 0x000fe20000010000 */
[--C-:B------:R-:W-:Y:S01]  /*be50*/  HADD2.F32 R3, -RZ, R70.reuse.H0_H0 ;  /* 0x20000046ff037230 */ /* 0x100fe20000004100 */
[CC--:B------:R-:W-:Y:S01]  /*be60*/  FMUL.FTZ R6, R9.reuse, R11.reuse ;  /* 0x0000000b09067220 */ /* 0x0c0fe20000410000 */
[----:B------:R-:W-:Y:S01]  /*be70*/  HADD2.F32 R0, -RZ, R70.H1_H1 ;  /* 0x30000046ff007230 */ /* 0x000fe20000004100 */
[----:B------:R-:W-:Y:S01]  /*be80*/  FMUL.FTZ R5, R18, R11 ;  /* 0x0000000b12057220 */ /* 0x000fe20000410000 */
[----:B------:R-:W-:Y:S01]  /*be90*/  F2FP.PACK_AB R11, R28, R30 ;  /* 0x0000001e1c0b723e */ /* 0x000fe200000000ff */
[-C--:B------:R-:W-:Y:S01]  /*bea0*/  FFMA.FTZ R18, R18, R7.reuse, -R6 ;  /* 0x0000000712127223 */ /* 0x080fe20000010806 */
[--C-:B------:R-:W-:Y:S01]  /*beb0*/  HADD2.F32 R6, -RZ, R71.reuse.H0_H0 ;  /* 0x20000047ff067230 */ /* 0x100fe20000004100 */
[----:B------:R-:W-:Y:S01]  /*bec0*/  FFMA.FTZ R9, R9, R7, R5 ;  /* 0x0000000709097223 */ /* 0x000fe20000010005 */
[----:B------:R-:W-:Y:S01]  /*bed0*/  HADD2.F32 R5, -RZ, R71.H1_H1 ;  /* 0x30000047ff057230 */ /* 0x000fe20000004100 */
[----:B------:R-:W-:-:S02]  /*bee0*/  FMUL.FTZ R8, R13, R3 ;  /* 0x000000030d087220 */ /* 0x000fc40000410000 */
[----:B------:R-:W-:Y:S01]  /*bef0*/  FMUL.FTZ R7, R20, R3 ;  /* 0x0000000314077220 */ /* 0x000fe20000410000 */
[----:B------:R-:W-:Y:S01]  /*bf00*/  F2FP.PACK_AB R9, R9, R19 ;  /* 0x000000130909723e */ /* 0x000fe200000000ff */
[CC--:B------:R-:W-:Y:S02]  /*bf10*/  FMUL.FTZ R3, R12.reuse, R0.reuse ;  /* 0x000000000c037220 */ /* 0x0c0fe40000410000 */
[C---:B------:R-:W-:Y:S02]  /*bf20*/  FMUL.FTZ R0, R21.reuse, R0 ;  /* 0x0000000015007220 */ /* 0x040fe40000410000 */
[-C--:B------:R-:W-:Y:S01]  /*bf30*/  FFMA.FTZ R14, R21, R5.reuse, -R3 ;  /* 0x00000005150e7223 */ /* 0x080fe20000010803 */
[----:B------:R-:W-:Y:S01]  /*bf40*/  HADD2.F32 R3, -RZ, R32.H0_H0 ;  /* 0x20000020ff037230 */ /* 0x000fe20000004100 */
[----:B------:R-:W-:Y:S01]  /*bf50*/  FFMA.FTZ R10, R12, R5, R0 ;  /* 0x000000050c0a7223 */ /* 0x000fe20000010000 */
[----:B------:R-:W-:Y:S01]  /*bf60*/  HADD2.F32 R0, -RZ, R35.H0_H0 ;  /* 0x20000023ff007230 */ /* 0x000fe20000004100 */
[-C--:B------:R-:W-:Y:S01]  /*bf70*/  FFMA.FTZ R17, R20, R6.reuse, -R8 ;  /* 0x0000000614117223 */ /* 0x080fe20000010808 */
[----:B------:R-:W-:Y:S01]  /*bf80*/  HADD2.F32 R8, -RZ, R38.H0_H0 ;  /* 0x20000026ff087230 */ /* 0x000fe20000004100 */
[----:B------:R-:W-:Y:S01]  /*bf90*/  FFMA.FTZ R16, R13, R6, R7 ;  /* 0x000000060d107223 */ /* 0x000fe20000010007 */
[----:B------:R-:W-:Y:S01]  /*bfa0*/  HADD2.F32 R7, -RZ, R34.H0_H0 ;  /* 0x20000022ff077230 */ /* 0x000fe20000004100 */
[-C--:B------:R-:W-:Y:S01]  /*bfb0*/  FMUL.FTZ R6, R15, R3.reuse ;  /* 0x000000030f067220 */ /* 0x080fe20000410000 */
[----:B------:R-:W-:Y:S01]  /*bfc0*/  F2FP.PACK_AB R13, R18, R22 ;  /* 0x00000016120d723e */ /* 0x000fe200000000ff */
[----:B------:R-:W-:-:S02]  /*bfd0*/  FMUL.FTZ R5, R25, R3 ;  /* 0x0000000319057220 */ /* 0x000fc40000410000 */
[-C--:B------:R-:W-:Y:S02]  /*bfe0*/  FMUL.FTZ R3, R23, R0.reuse ;  /* 0x0000000017037220 */ /* 0x080fe40000410000 */
[----:B------:R-:W-:Y:S02]  /*bff0*/  FMUL.FTZ R0, R27, R0 ;  /* 0x000000001b007220 */ /* 0x000fe40000410000 */
[-C--:B------:R-:W-:Y:S02]  /*c000*/  FFMA.FTZ R6, R25, R7.reuse, -R6 ;  /* 0x0000000719067223 */ /* 0x080fe40000010806 */
[-C--:B------:R-:W-:Y:S02]  /*c010*/  FFMA.FTZ R3, R27, R8.reuse, -R3 ;  /* 0x000000081b037223 */ /* 0x080fe40000010803 */
[----:B------:R-:W-:Y:S01]  /*c020*/  FFMA.FTZ R5, R15, R7, R5 ;  /* 0x000000070f057223 */ /* 0x000fe20000010005 */
[----:B------:R-:W-:Y:S01]  /*c030*/  F2FP.PACK_AB R15, R29, R31 ;  /* 0x0000001f1d0f723e */ /* 0x000fe200000000ff */
[----:B------:R-:W-:Y:S01]  /*c040*/  FFMA.FTZ R0, R23, R8, R0 ;  /* 0x0000000817007223 */ /* 0x000fe20000010000 */
[----:B------:R-:W-:-:S02]  /*c050*/  F2FP.PACK_AB R12, R6, R17 ;  /* 0x00000011060c723e */ /* 0x000fc400000000ff */
[----:B------:R-:W-:Y:S02]  /*c060*/  F2FP.PACK_AB R14, R3, R14 ;  /* 0x0000000e030e723e */ /* 0x000fe400000000ff */
[----:B------:R-:W-:Y:S02]  /*c070*/  F2FP.PACK_AB R8, R5, R16 ;  /* 0x000000100508723e */ /* 0x000fe400000000ff */
[----:B------:R-:W-:Y:S01]  /*c080*/  F2FP.PACK_AB R10, R0, R10 ;  /* 0x0000000a000a723e */ /* 0x000fe200000000ff */
[----:B------:R1:W-:Y:S04]  /*c090*/  STS.128 [R37+0x6100], R12 ;  /* 0x0061000c25007388 */ /* 0x0003e80000000c00 */
[----:B------:R1:W-:Y:S02]  /*c0a0*/  STS.128 [R36+0x6100], R8 ;  /* 0x0061000824007388 */ /* 0x0003e40000000c00 */
.L_x_415:
[----:B------:R-:W-:Y:S05]  /*c0b0*/  BSYNC B0 ;  /* 0x0000000000007941 */ /* 0x000fea0003800000 */
.L_x_414:
        /* <DEDUP_REMOVED lines=12> */
[----:B------:R-:W-:Y:S02]  /*c180*/  SHF.R.U32.HI R19, RZ, 0x10, R51 ;  /* 0x00000010ff137819 */ /* 0x000fe40000011633 */
[----:B------:R-:W-:Y:S02]  /*c190*/  LOP3.LUT R3, R6, R5, R7, 0xf6, !PT ;  /* 0x0000000506037212 */ /* 0x000fe400078ef607 */
[----:B------:R-:W-:Y:S02]  /*c1a0*/  IADD3 R5, R26, c[0x0][0x27c], RZ ;  /* 0x00009f001a057a10 */ /* 0x000fe40007ffe0ff */
[----:B------:R-:W-:Y:S01]  /*c1b0*/  SHF.L.U32 R31, R3, 0x1, RZ ;  /* 0x00000001031f7819 */ /* 0x000fe200000006ff */
[----:B------:R-:W-:Y:S01]  /*c1c0*/  HADD2.F32 R3, -RZ, R73.H1_H1 ;  /* 0x30000049ff037230 */ /* 0x000fe20000004100 */
[----:B------:R-:W-:-:S02]  /*c1d0*/  LOP3.LUT R0, R0, 0x38, R5, 0xf8, !PT ;  /* 0x0000003800007812 */ /* 0x000fc400078ef805 */
[----:B------:R-:W-:Y:S01]  /*c1e0*/  SHF.R.U32.HI R5, RZ, 0x10, R47 ;  /* 0x00000010ff057819 */ /* 0x000fe2000001162f */
[----:B-1----:R-:W1:Y:S01]  /*c1f0*/  LDS.128 R8, [R31+0x6100] ;  /* 0x006100001f087984 */ /* 0x002e620000000c00 */
[----:B------:R-:W-:Y:S02]  /*c200*/  LOP3.LUT R0, R6, R0, R7, 0xf6, !PT ;  /* 0x0000000006007212 */ /* 0x000fe400078ef607 */
[----:B------:R-:W-:Y:S01]  /*c210*/  SHF.R.U32.HI R22, RZ, 0x10, R45 ;  /* 0x00000010ff167819 */ /* 0x000fe2000001162d */
[----:B------:R-:W-:Y:S01]  /*c220*/  HADD2.F32 R28, -RZ, R5.H0_H0 ;  /* 0x20000005ff1c7230 */ /* 0x000fe20000004100 */
[----:B------:R-:W-:Y:S01]  /*c230*/  SHF.L.U32 R29, R0, 0x1, RZ ;  /* 0x00000001001d7819 */ /* 0x000fe200000006ff */
[----:B------:R-:W-:Y:S01]  /*c240*/  HADD2.F32 R0, -RZ, R73.H0_H0 ;  /* 0x20000049ff007230 */ /* 0x000fe20000004100 */
[----:B------:R-:W-:Y:S02]  /*c250*/  SHF.R.U32.HI R24, RZ, 0x10, R49 ;  /* 0x00000010ff187819 */ /* 0x000fe40000011631 */
[----:B------:R-:W-:Y:S01]  /*c260*/  SHF.R.U64 R33, R44, 0x10, R45 ;  /* 0x000000102c217819 */ /* 0x000fe2000000122d */
[----:B------:R-:W2:Y:S01]  /*c270*/  LDS.128 R12, [R29+0x6100] ;  /* 0x006100001d0c7984 */ /* 0x000ea20000000c00 */
[----:B------:R-:W-:-:S02]  /*c280*/  SHF.R.U64 R35, R46, 0x10, R47 ;  /* 0x000000102e237819 */ /* 0x000fc4000000122f */
[----:B------:R-:W-:Y:S02]  /*c290*/  SHF.R.U64 R36, R50, 0x10, R51 ;  /* 0x0000001032247819 */ /* 0x000fe40000001233 */
[----:B------:R-:W-:Y:S01]  /*c2a0*/  SHF.R.U64 R37, R48, 0x10, R49 ;  /* 0x0000001030257819 */ /* 0x000fe20000001231 */
        /* <DEDUP_REMOVED lines=71> */
.L_x_417:
[----:B------:R-:W-:Y:S05]  /*c720*/  BSYNC B0 ;  /* 0x0000000000007941 */ /* 0x000fea0003800000 */
.L_x_416:
        /* <DEDUP_REMOVED lines=13> */
[----:B------:R-:W-:Y:S01]  /*c800*/  IADD3 R5, R26, c[0x0][0x27c], RZ ;  /* 0x00009f001a057a10 */ /* 0x000fe20007ffe0ff */
[----:B------:R-:W-:Y:S01]  /*c810*/  HADD2.F32 R19, -RZ, R19.H0_H0 ;  /* 0x20000013ff137230 */ /* 0x000fe20000004100 */
        /* <DEDUP_REMOVED lines=16> */
[--C-:B-1----:R-:W-:Y:S02]  /*c920*/  HADD2.F32 R16, -RZ, R11.reuse.H0_H0 ;  /* 0x2000000bff107230 */ /* 0x102fe40000004100 */
[----:B------:R-:W-:Y:S02]  /*c930*/  HADD2.F32 R11, -RZ, R11.H1_H1 ;  /* 0x3000000bff0b7230 */ /* 0x000fe40000004100 */
[--C-:B------:R-:W-:Y:S01]  /*c940*/  HADD2.F32 R20, -RZ, R8.reuse.H0_H0 ;  /* 0x20000008ff147230 */ /* 0x100fe20000004100 */
[----:B------:R-:W-:Y:S01]  /*c950*/  FMUL.FTZ R7, R16, R0 ;  /* 0x0000000010077220 */ /* 0x000fe20000410000 */
[----:B------:R-:W-:Y:S02]  /*c960*/  HADD2.F32 R26, -RZ, R8.H1_H1 ;  /* 0x30000008ff1a7230 */ /* 0x000fe40000004100 */
[----:B------:R-:W-:-:S02]  /*c970*/  HADD2.F32 R17, -RZ, R9.H0_H0 ;  /* 0x20000009ff117230 */ /* 0x000fc40000004100 */
[--C-:B--2---:R-:W-:Y:S02]  /*c980*/  HADD2.F32 R5, -RZ, R15.reuse.H0_H0 ;  /* 0x2000000fff057230 */ /* 0x104fe40000004100 */
[----:B------:R-:W-:Y:S02]  /*c990*/  HADD2.F32 R15, -RZ, R15.H1_H1 ;  /* 0x3000000fff0f7230 */ /* 0x000fe40000004100 */
[--C-:B------:R-:W-:Y:S01]  /*c9a0*/  HADD2.F32 R8, -RZ, R13.reuse.H0_H0 ;  /* 0x2000000dff087230 */ /* 0x100fe20000004100 */
[C---:B------:R-:W-:Y:S01]  /*c9b0*/  FMUL.FTZ R6, R5.reuse, R0 ;  /* 0x0000000005067220 */ /* 0x040fe20000410000 */
[--C-:B------:R-:W-:Y:S01]  /*c9c0*/  HADD2.F32 R0, -RZ, R80.reuse.H0_H0 ;  /* 0x20000050ff007230 */ /* 0x100fe20000004100 */
[-C--:B------:R-:W-:Y:S01]  /*c9d0*/  FFMA.FTZ R31, R5, R3.reuse, R7 ;  /* 0x00000003051f7223 */ /* 0x080fe20000010007 */
[----:B------:R-:W-:Y:S01]  /*c9e0*/  HADD2.F32 R13, -RZ, R13.H1_H1 ;  /* 0x3000000dff0d7230 */ /* 0x000fe20000004100 */
[----:B------:R-:W-:Y:S01]  /*c9f0*/  FFMA.FTZ R33, R16, R3, -R6 ;  /* 0x0000000310217223 */ /* 0x000fe20000010806 */
[----:B------:R-:W-:Y:S01]  /*ca00*/  HADD2.F32 R3, -RZ, R80.H1_H1 ;  /* 0x30000050ff037230 */ /* 0x000fe20000004100 */
[-C--:B------:R-:W-:Y:S01]  /*ca10*/  FMUL.FTZ R6, R15, R28.reuse ;  /* 0x0000001c0f067220 */ /* 0x080fe20000410000 */
[----:B------:R-:W-:Y:S01]  /*ca20*/  HADD2.F32 R9, -RZ, R9.H1_H1 ;  /* 0x30000009ff097230 */ /* 0x000fe20000004100 */
[C---:B------:R-:W-:Y:S01]  /*ca30*/  FMUL.FTZ R5, R11.reuse, R28 ;  /* 0x0000001c0b057220 */ /* 0x040fe20000410000 */
[----:B------:R-:W-:Y:S01]  /*ca40*/  HADD2.F32 R7, -RZ, R25.H0_H0 ;  /* 0x20000019ff077230 */ /* 0x000fe20000004100 */
[-C--:B------:R-:W-:Y:S01]  /*ca50*/  FFMA.FTZ R28, R11, R19.reuse, -R6 ;  /* 0x000000130b1c7223 */ /* 0x080fe20000010806 */
[----:B------:R-:W-:Y:S01]  /*ca60*/  HADD2.F32 R11, -RZ, R22.H0_H0 ;  /* 0x20000016ff0b7230 */ /* 0x000fe20000004100 */
[CC--:B------:R-:W-:Y:S01]  /*ca70*/  FMUL.FTZ R6, R8.reuse, R0.reuse ;  /* 0x0000000008067220 */ /* 0x0c0fe20000410000 */
[--C-:B------:R-:W-:Y:S01]  /*ca80*/  HADD2.F32 R21, -RZ, R10.reuse.H0_H0 ;  /* 0x2000000aff157230 */ /* 0x100fe20000004100 */
[----:B------:R-:W-:Y:S01]  /*ca90*/  FMUL.FTZ R0, R17, R0 ;  /* 0x0000000011007220 */ /* 0x000fe20000410000 */
[----:B------:R-:W-:Y:S01]  /*caa0*/  HADD2.F32 R27, -RZ, R10.H1_H1 ;  /* 0x3000000aff1b7230 */ /* 0x000fe20000004100 */
[----:B------:R-:W-:Y:S01]  /*cab0*/  FFMA.FTZ R22, R15, R19, R5 ;  /* 0x000000130f167223 */ /* 0x000fe20000010005 */
[----:B------:R-:W-:Y:S01]  /*cac0*/  HADD2.F32 R18, -RZ, R12.H0_H0 ;  /* 0x2000000cff127230 */ /* 0x000fe20000004100 */
[----:B------:R-:W-:Y:S01]  /*cad0*/  FFMA.FTZ R19, R17, R3, -R6 ;  /* 0x0000000311137223 */ /* 0x000fe20000010806 */
[--C-:B------:R-:W-:Y:S01]  /*cae0*/  HADD2.F32 R10, -RZ, R14.reuse.H0_H0 ;  /* 0x2000000eff0a7230 */ /* 0x100fe20000004100 */
[----:B------:R-:W-:Y:S01]  /*caf0*/  FMUL.FTZ R6, R13, R11 ;  /* 0x0000000b0d067220 */ /* 0x000fe20000410000 */
[----:B------:R-:W-:Y:S01]  /*cb00*/  HADD2.F32 R24, -RZ, R14.H1_H1 ;  /* 0x3000000eff187230 */ /* 0x000fe20000004100 */
        /* <DEDUP_REMOVED lines=9> */
[----:B------:R-:W-:Y:S01]  /*cba0*/  HADD2.F32 R23, -RZ, R12.H1_H1 ;  /* 0x3000000cff177230 */ /* 0x000fe20000004100 */
[----:B------:R-:W-:Y:S01]  /*cbb0*/  FMUL.FTZ R7, R20, R3 ;  /* 0x0000000314077220 */ /* 0x000fe20000410000 */
[----:B------:R-:W-:Y:S01]  /*cbc0*/  F2FP.PACK_AB R15, R28, R33 ;  /* 0x000000211c0f723e */ /* 0x000fe200000000ff */
[-C--:B------:R-:W-:Y:S01]  /*cbd0*/  FMUL.FTZ R3, R10, R0.reuse ;  /* 0x000000000a037220 */ /* 0x080fe20000410000 */
[----:B------:R-:W-:Y:S01]  /*cbe0*/  F2FP.PACK_AB R13, R16, R19 ;  /* 0x00000013100d723e */ /* 0x000fe200000000ff */
[C---:B------:R-:W-:Y:S01]  /*cbf0*/  FMUL.FTZ R0, R21.reuse, R0 ;  /* 0x0000000015007220 */ /* 0x040fe20000410000 */
[----:B------:R-:W-:Y:S01]  /*cc00*/  F2FP.PACK_AB R11, R22, R31 ;  /* 0x0000001f160b723e */ /* 0x000fe200000000ff */
        /* <DEDUP_REMOVED lines=8> */
[----:B------:R-:W-:Y:S01]  /*cc90*/  FMUL.FTZ R6, R23, R3 ;  /* 0x0000000317067220 */ /* 0x000fe20000410000 */
[----:B------:R-:W-:Y:S01]  /*cca0*/  F2FP.PACK_AB R9, R9, R17 ;  /* 0x000000110909723e */ /* 0x000fe200000000ff */
[----:B------:R-:W-:-:S02]  /*ccb0*/  FMUL.FTZ R5, R26, R3 ;  /* 0x000000031a057220 */ /* 0x000fc40000410000 */
[-C--:B------:R-:W-:Y:S02]  /*ccc0*/  FMUL.FTZ R3, R24, R0.reuse ;  /* 0x0000000018037220 */ /* 0x080fe40000410000 */
[C---:B------:R-:W-:Y:S02]  /*ccd0*/  FMUL.FTZ R0, R27.reuse, R0 ;  /* 0x000000001b007220 */ /* 0x040fe40000410000 */
[-C--:B------:R-:W-:Y:S02]  /*cce0*/  FFMA.FTZ R6, R26, R7.reuse, -R6 ;  /* 0x000000071a067223 */ /* 0x080fe40000010806 */
[----:B------:R-:W-:Y:S02]  /*ccf0*/  FFMA.FTZ R3, R27, R8, -R3 ;  /* 0x000000081b037223 */ /* 0x000fe40000010803 */
[----:B------:R-:W-:Y:S01]  /*cd00*/  FFMA.FTZ R5, R23, R7, R5 ;  /* 0x0000000717057223 */ /* 0x000fe20000010005 */
[----:B------:R-:W-:Y:S01]  /*cd10*/  F2FP.PACK_AB R12, R6, R12 ;  /* 0x0000000c060c723e */ /* 0x000fe200000000ff */
[----:B------:R-:W-:Y:S01]  /*cd20*/  FFMA.FTZ R0, R24, R8, R0 ;  /* 0x0000000818007223 */ /* 0x000fe20000010000 */
[----:B------:R-:W-:-:S02]  /*cd30*/  F2FP.PACK_AB R14, R3, R14 ;  /* 0x0000000e030e723e */ /* 0x000fc400000000ff */
[----:B------:R-:W-:Y:S02]  /*cd40*/  F2FP.PACK_AB R8, R5, R18 ;  /* 0x000000120508723e */ /* 0x000fe400000000ff */
[----:B------:R-:W-:Y:S01]  /*cd50*/  F2FP.PACK_AB R10, R0, R10 ;  /* 0x0000000a000a723e */ /* 0x000fe200000000ff */
[----:B------:R1:W-:Y:S04]  /*cd60*/  STS.128 [R30+0x6100], R12 ;  /* 0x0061000c1e007388 */ /* 0x0003e80000000c00 */
[----:B------:R1:W-:Y:S02]  /*cd70*/  STS.128 [R29+0x6100], R8 ;  /* 0x006100081d007388 */ /* 0x0003e40000000c00 */
.L_x_405:
[----:B------:R-:W-:Y:S05]  /*cd80*/  BSYNC B2 ;  /* 0x0000000000027941 */ /* 0x000fea0003800000 */
.L_x_383:
[----:B------:R-:W-:Y:S01]  /*cd90*/  SHF.R.S32.HI R6, RZ, 0x4, R89 ;  /* 0x00000004ff067819 */ /* 0x000fe20000011459 */
[----:B------:R-:W-:Y:S01]  /*cda0*/  IMAD.SHL.U32 R7, R86, 0x40, RZ ;  /* 0x0000004056077824 */ /* 0x000fe200078e00ff */
[----:B------:R-:W-:-:S04]  /*cdb0*/  DEPBAR.LE SB0, 0x0 ;  /* 0x000080000000791a */ /* 0x000fc80000000000 */
[----:B---3--:R-:W-:Y:S01]  /*cdc0*/  LEA.HI R0, R89, R6, RZ, 0x1 ;  /* 0x0000000659007211 */ /* 0x008fe200078f08ff */
[----:B------:R-:W-:Y:S01]  /*cdd0*/  IMAD.SHL.U32 R3, R83, 0x40, RZ ;  /* 0x0000004053037824 */ /* 0x000fe200078e00ff */
[----:B------:R-:W-:Y:S01]  /*cde0*/  LOP3.LUT P0, RZ, R86, 0x2, RZ, 0xc0, !PT ;  /* 0x0000000256ff7812 */ /* 0x000fe2000780c0ff */
[----:B------:R-:W-:Y:S01]  /*cdf0*/  IMAD.SHL.U32 R5, R85, 0x40, RZ ;  /* 0x0000004055057824 */ /* 0x000fe200078e00ff */
[----:B------:R-:W-:Y:S01]  /*ce00*/  LOP3.LUT R0, R0, 0xfffffffe, RZ, 0xc0, !PT ;  /* 0xfffffffe00007812 */ /* 0x000fe200078ec0ff */
[----:B-1----:R-:W-:Y:S01]  /*ce10*/  IMAD.SHL.U32 R8, R72, 0x8, RZ ;  /* 0x0000000848087824 */ /* 0x002fe200078e00ff */
[----:B------:R-:W-:Y:S01]  /*ce20*/  LOP3.LUT R3, R3, 0x1c0, RZ, 0xc0, !PT ;  /* 0x000001c003037812 */ /* 0x000fe200078ec0ff */
[----:B------:R-:W-:Y:S01]  /*ce30*/  IMAD.MOV.U32 R40, RZ, RZ, R92 ;  /* 0x000000ffff287224 */ /* 0x000fe200078e005c */
[----:B------:R-:W-:Y:S01]  /*ce40*/  LOP3.LUT R85, R5, 0xfffffe00, RZ, 0xc0, !PT ;  /* 0xfffffe0005557812 */ /* 0x000fe200078ec0ff */
[----:B------:R-:W-:Y:S01]  /*ce50*/  IMAD.IADD R6, R6, 0x1, -R0 ;  /* 0x0000000106067824 */ /* 0x000fe200078e0a00 */
[----:B------:R-:W-:Y:S01]  /*ce60*/  LOP3.LUT R0, R7, 0x1c0, RZ, 0xc0, !PT ;  /* 0x000001c007007812 */ /* 0x000fe200078ec0ff */
[----:B------:R-:W-:Y:S01]  /*ce70*/  IMAD.MOV.U32 R41, RZ, RZ, R93 ;  /* 0x000000ffff297224 */ /* 0x000fe200078e005d */
[----:B------:R-:W-:Y:S01]  /*ce80*/  BAR.SYNC.DEFER_BLOCKING 0x0 ;  /* 0x0000000000007b1d */ /* 0x000fe20000010000 */
[----:B------:R-:W-:Y:S01]  /*ce90*/  IMAD.SHL.U32 R7, R6, 0x8, RZ ;  /* 0x0000000806077824 */ /* 0x000fe200078e00ff */
[----:B------:R-:W-:Y:S01]  /*cea0*/  LOP3.LUT R5, R0, 0x8, R8, 0xf8, !PT ;  /* 0x0000000800057812 */ /* 0x000fe200078ef808 */
[----:B------:R-:W-:Y:S01]  /*ceb0*/  IMAD.MOV.U32 R40, RZ, RZ, R90 ;  /* 0x000000ffff287224 */ /* 0x000fe200078e005a */
[----:B------:R-:W-:Y:S01]  /*cec0*/  SHF.R.U32.HI R0, RZ, 0x3, R0 ;  /* 0x00000003ff007819 */ /* 0x000fe20000011600 */
[----:B------:R-:W-:Y:S01]  /*ced0*/  IMAD.MOV.U32 R210, RZ, RZ, 0x5 ;  /* 0x00000005ffd27424 */ /* 0x000fe200078e00ff */
[----:B------:R-:W-:Y:S01]  /*cee0*/  LOP3.LUT R8, R3, 0x8, R7, 0xf8, !PT ;  /* 0x0000000803087812 */ /* 0x000fe200078ef807 */
[----:B------:R-:W-:Y:S01]  /*cef0*/  IMAD.SHL.U32 R227, R76, 0x2, RZ ;  /* 0x000000024ce37824 */ /* 0x000fe200078e00ff */
[----:B------:R-:W-:Y:S01]  /*cf00*/  SHF.R.U32.HI R7, RZ, 0x3, R3 ;  /* 0x00000003ff077819 */ /* 0x000fe20000011603 */
[----:B------:R-:W-:Y:S01]  /*cf10*/  IMAD R3, R211, 0x400, R85 ;  /* 0x00000400d3037824 */ /* 0x000fe200078e0255 */
[----:B------:R-:W-:Y:S01]  /*cf20*/  LOP3.LUT R0, R5, R0, RZ, 0x3c, !PT ;  /* 0x0000000005007212 */ /* 0x000fe200078e3cff */
[----:B------:R-:W-:Y:S01]  /*cf30*/  STL.64 [R1+0x50], R40 ;  /* 0x0000502801007387 */ /* 0x000fe20000100a00 */
[----:B------:R-:W-:-:S02]  /*cf40*/  LOP3.LUT R5, R8, R7, RZ, 0x3c, !PT ;  /* 0x0000000708057212 */ /* 0x000fc400078e3cff */
[----:B------:R-:W-:Y:S01]  /*cf50*/  ISETP.GE.AND P1, PT, R56, c[0x0][0x1d4], PT ;  /* 0x0000750038007a0c */ /* 0x000fe20003f26270 */
[----:B------:R-:W-:Y:S02]  /*cf60*/  IMAD R0, R6, 0x200, R0 ;  /* 0x0000020006007824 */ /* 0x000fe400078e0200 */
[----:B------:R-:W-:Y:S01]  /*cf70*/  IMAD.IADD R3, R5, 0x1, R3 ;  /* 0x0000000105037824 */ /* 0x000fe200078e0203 */
[C---:B------:R-:W-:Y:S01]  /*cf80*/  ISETP.LT.OR P3, PT, R77.reuse, 0x1, P1 ;  /* 0x000000014d00780c */ /* 0x040fe20000f61670 */
[----:B------:R-:W-:Y:S01]  /*cf90*/  IMAD.SHL.U32 R208, R0, 0x2, RZ ;  /* 0x0000000200d07824 */ /* 0x000fe200078e00ff */
[----:B------:R-:W-:Y:S01]  /*cfa0*/  ISETP.LT.OR P4, PT, R77, 0x11, P1 ;  /* 0x000000114d00780c */ /* 0x000fe20000f81670 */
[----:B------:R-:W-:Y:S01]  /*cfb0*/  IMAD.SHL.U32 R215, R3, 0x2, RZ ;  /* 0x0000000203d77824 */ /* 0x000fe200078e00ff */
[----:B------:R-:W-:Y:S01]  /*cfc0*/  ISETP.LT.OR P2, PT, R77, 0x21, P1 ;  /* 0x000000214d00780c */ /* 0x000fe20000f41670 */
[----:B------:R-:W-:Y:S01]  /*cfd0*/  IMAD.WIDE.U32 R6, R87, c[0x0][0x208], RZ ;  /* 0x0000820057067a25 */ /* 0x000fe200078e00ff */
[----:B------:R-:W-:Y:S01]  /*cfe0*/  LDSM.16.M88.4 R20, [R208+0x3900] ;  /* 0x00390000d014783b */ /* 0x000fe20000000200 */
[----:B------:R-:W-:-:S02]  /*cff0*/  IADD3 R0, R208, 0x3100, RZ ;  /* 0x00003100d0007810 */ /* 0x000fc40007ffe0ff */
[----:B------:R-:W-:Y:S01]  /*d000*/  IADD3 R219, R208, 0x3120, RZ ;  /* 0x00003120d0db7810 */ /* 0x000fe20007ffe0ff */
[----:B------:R-:W1:Y:S01]  /*d010*/  LDSM.16.M88.4 R8, [R215+0x8100] ;  /* 0x00810000d708783b */ /* 0x000e620000000200 */
[----:B------:R-:W-:Y:S01]  /*d020*/  @P0 IADD3 R219, R0, -0x20, RZ ;  /* 0xffffffe000db0810 */ /* 0x000fe20007ffe0ff */
[----:B------:R-:W-:Y:S02]  /*d030*/  IMAD R0, R88, c[0x0][0x208], RZ ;  /* 0x0000820058007a24 */ /* 0x000fe400078e02ff */
[----:B------:R-:W2:Y:S01]  /*d040*/  LDSM.16.M88.4 R16, [R208+0x4100] ;  /* 0x00410000d010783b */ /* 0x000ea20000000200 */
[----:B------:R-:W-:Y:S02]  /*d050*/  IMAD R218, R2, 0x2, R215 ;  /* 0x0000000202da7824 */ /* 0x000fe400078e02d7 */
[----:B------:R-:W-:Y:S01]  /*d060*/  IMAD R0, R87, c[0x0][0x20c], R0 ;  /* 0x0000830057007a24 */ /* 0x000fe200078e0200 */
[----:B------:R-:W3:Y:S01]  /*d070*/  LDSM.16.M88.4 R12, [R215+0x6100] ;  /* 0x00610000d70c783b */ /* 0x000ee20000000200 */
[----:B------:R-:W-:-:S02]  /*d080*/  IMAD.MOV.U32 R3, RZ, RZ, c[0x0][0x208] ;  /* 0x00008200ff037624 */ /* 0x000fc400078e00ff */
[----:B------:R-:W-:Y:S01]  /*d090*/  IMAD.IADD R0, R7, 0x1, R0 ;  /* 0x0000000107007824 */ /* 0x000fe200078e0200 */
[----:B------:R-:W4:Y:S01]  /*d0a0*/  LDSM.16.M88.4 R24, [R208+0x3100] ;  /* 0x00310000d018783b */ /* 0x000f220000000200 */
[----:B------:R-:W-:Y:S01]  /*d0b0*/  IMAD.WIDE.U32 R6, R6, 0x60, R40 ;  /* 0x0000006006067825 */ /* 0x000fe200078e0028 */
[C---:B------:R-:W-:Y:S02]  /*d0c0*/  SHF.L.U64.HI R58, R3.reuse, R210, c[0x0][0x20c] ;  /* 0x00008300033a7619 */ /* 0x040fe400000102d2 */
[----:B------:R-:W3:Y:S01]  /*d0d0*/  LDSM.16.M88.4 R28, [R208+0x4900] ;  /* 0x00490000d01c783b */ /* 0x000ee20000000200 */
[----:B------:R-:W-:Y:S02]  /*d0e0*/  IMAD R0, R0, 0x60, RZ ;  /* 0x0000006000007824 */ /* 0x000fe400078e02ff */
[----:B------:R-:W-:Y:S01]  /*d0f0*/  IMAD.SHL.U32 R59, R3, 0x20, RZ ;  /* 0x00000020033b7824 */ /* 0x000fe200078e00ff */
[----:B------:R-:W3:Y:S01]  /*d100*/  LDSM.16.M88.4 R32, [R208+0x5100] ;  /* 0x00510000d020783b */ /* 0x000ee20000000200 */
[----:B------:R-:W-:-:S02]  /*d110*/  IMAD.IADD R0, R7, 0x1, R0 ;  /* 0x0000000107007824 */ /* 0x000fc400078e0200 */
[----:B------:R-:W-:Y:S01]  /*d120*/  IMAD R216, R4, 0x2, R215 ;  /* 0x0000000204d87824 */ /* 0x000fe200078e02d7 */
[----:B------:R-:W3:Y:S03]  /*d130*/  LDSM.16.M88.4 R36, [R208+0x5900] ;  /* 0x00590000d024783b */ /* 0x000ee60000000200 */
[----:B------:R-:W-:Y:S01]  /*d140*/  IMAD R217, R2, 0x2, R216 ;  /* 0x0000000202d97824 */ /* 0x000fe200078e02d8 */
[----:B------:R-:W-:Y:S04]  /*d150*/  LDSM.16.M88.4 R48, [R219] ;  /* 0x00000000db30783b */ /* 0x000fe80000000200 */
[----:B------:R-:W-:Y:S04]  /*d160*/  LDSM.16.M88.4 R44, [R219+0x800] ;  /* 0x00080000db2c783b */ /* 0x000fe80000000200 */
[----:B------:R-:W-:Y:S01]  /*d170*/  LDSM.16.M88.4 R40, [R219+0x1000] ;  /* 0x00100000db28783b */ /* 0x000fe20000000200 */
[C---:B-1----:R-:W-:Y:S08]  /*d180*/  HMMA.16816.F32 R168, R8.reuse, R22, RZ ;  /* 0x0000001608a8723c */ /* 0x042ff000000018ff */
[C---:B--2---:R-:W-:Y:S08]  /*d190*/  HMMA.16816.F32 R68, R8.reuse, R16, RZ ;  /* 0x000000100844723c */ /* 0x044ff000000018ff */
[----:B------:R-:W-:Y:S08]  /*d1a0*/  HMMA.16816.F32 R172, R8, R18, RZ ;  /* 0x0000001208ac723c */ /* 0x000ff000000018ff */
[C---:B---3--:R-:W-:Y:S07]  /*d1b0*/  HMMA.16816.F32 R136, R12.reuse, R22, RZ ;  /* 0x000000160c88723c */ /* 0x048fee00000018ff */
[C---:B------:R-:W-:Y:S01]  /*d1c0*/  LEA R22, P0, R6.reuse, c[0x0][0x1f8], 0x1 ;  /* 0x00007e0006167a11 */ /* 0x040fe200078008ff */
[----:B------:R-:W-:Y:S03]  /*d1d0*/  HMMA.16816.F32 R120, R12, R16, RZ ;  /* 0x000000100c78723c */ /* 0x000fe600000018ff */
[----:B------:R-:W-:Y:S01]  /*d1e0*/  LEA.HI.X R23, R6, c[0x0][0x1fc], R0, 0x1, P0 ;  /* 0x00007f0006177a11 */ /* 0x000fe200000f0c00 */
[----:B------:R-:W-:-:S04]  /*d1f0*/  IMAD.MOV.U32 R0, RZ, RZ, 0x40 ;  /* 0x00000040ff007424 */ /* 0x000fc800078e00ff */
[----:B------:R-:W-:Y:S01]  /*d200*/  HMMA.16816.F32 R144, R12, R18, RZ ;  /* 0x000000120c90723c */ /* 0x000fe200000018ff */
[----:B------:R-:W1:Y:S07]  /*d210*/  LDSM.16.M88.4 R16, [R218+0x8100] ;  /* 0x00810000da10783b */ /* 0x000e6e0000000200 */
[C---:B----4-:R-:W-:Y:S08]  /*d220*/  HMMA.16816.F32 R52, R8.reuse, R24, RZ ;  /* 0x000000180834723c */ /* 0x050ff000000018ff */
[----:B------:R-:W-:Y:S08]  /*d230*/  HMMA.16816.F32 R96, R8, R26, RZ ;  /* 0x0000001a0860723c */ /* 0x000ff000000018ff */
[C---:B------:R-:W-:Y:S08]  /*d240*/  HMMA.16816.F32 R140, R12.reuse, R24, RZ ;  /* 0x000000180c8c723c */ /* 0x040ff000000018ff */
[----:B------:R-:W-:Y:S01]  /*d250*/  HMMA.16816.F32 R132, R12, R26, RZ ;  /* 0x0000001a0c84723c */ /* 0x000fe200000018ff */
[----:B------:R-:W2:Y:S07]  /*d260*/  LDSM.16.M88.4 R24, [R219+0x2800] ;  /* 0x00280000db18783b */ /* 0x000eae0000000200 */
[-C--:B------:R-:W-:Y:S08]  /*d270*/  HMMA.16816.F32 R72, R8, R20.reuse, RZ ;  /* 0x000000140848723c */ /* 0x080ff000000018ff */
[C---:B------:R-:W-:Y:S07]  /*d280*/  HMMA.16816.F32 R124, R12.reuse, R20, RZ ;  /* 0x000000140c7c723c */ /* 0x040fee00000018ff */
[----:B------:R-:W-:Y:S01]  /*d290*/  IADD3 R20, P0, R59, R22, RZ ;  /* 0x000000163b147210 */ /* 0x000fe20007f1e0ff */
[----:B------:R-:W-:Y:S04]  /*d2a0*/  HMMA.16816.F32 R116, R12, R28, RZ ;  /* 0x0000001c0c74723c */ /* 0x000fe800000018ff */
[----:B------:R-:W-:-:S04]  /*d2b0*/  IMAD.X R21, R58, 0x1, R23, P0 ;  /* 0x000000013a157824 */ /* 0x000fc800000e0617 */
[C---:B------:R-:W-:Y:S08]  /*d2c0*/  HMMA.16816.F32 R128, R12.reuse, R30, RZ ;  /* 0x0000001e0c80723c */ /* 0x040ff000000018ff */
[C---:B------:R-:W-:Y:S08]  /*d2d0*/  HMMA.16816.F32 R108, R12.reuse, R32, RZ ;  /* 0x000000200c6c723c */ /* 0x040ff000000018ff */
[C---:B------:R-:W-:Y:S08]  /*d2e0*/  HMMA.16816.F32 R112, R12.reuse, R34, RZ ;  /* 0x000000220c70723c */ /* 0x040ff000000018ff */
[C---:B------:R-:W-:Y:S08]  /*d2f0*/  HMMA.16816.F32 R104, R12.reuse, R36, RZ ;  /* 0x000000240c68723c */ /* 0x040ff000000018ff */
[----:B------:R-:W-:Y:S07]  /*d300*/  HMMA.16816.F32 R100, R12, R38, RZ ;  /* 0x000000260c64723c */ /* 0x000fee00000018ff */
[-C--:B------:R-:W-:Y:S01]  /*d310*/  IADD3 R12, P0, R20, R59.reuse, RZ ;  /* 0x0000003b140c7210 */ /* 0x080fe20007f1e0ff */
[----:B------:R-:W-:Y:S04]  /*d320*/  HMMA.16816.F32 R60, R8, R28, RZ ;  /* 0x0000001c083c723c */ /* 0x000fe800000018ff */
[----:B------:R-:W-:Y:S01]  /*d330*/  IMAD.X R13, R21, 0x1, R58, P0 ;  /* 0x00000001150d7824 */ /* 0x000fe200000e063a */
[----:B------:R-:W-:-:S03]  /*d340*/  IADD3 R6, P0, R12, R59, RZ ;  /* 0x0000003b0c067210 */ /* 0x000fc60007f1e0ff */
[----:B------:R-:W-:Y:S02]  /*d350*/  HMMA.16816.F32 R64, R8, R32, RZ ;  /* 0x000000200840723c */ /* 0x000fe400000018ff */
[----:B------:R-:W-:Y:S01]  /*d360*/  IMAD.X R7, R13, 0x1, R58, P0 ;  /* 0x000000010d077824 */ /* 0x000fe200000e063a */
[----:B------:R-:W-:-:S05]  /*d370*/  IADD3 R14, P0, R6, R59, RZ ;  /* 0x0000003b060e7210 */ /* 0x000fca0007f1e0ff */
[----:B------:R-:W-:Y:S01]  /*d380*/  HMMA.16816.F32 R80, R8, R36, RZ ;  /* 0x000000240850723c */ /* 0x000fe200000018ff */
[----:B------:R-:W-:-:S07]  /*d390*/  IMAD.X R15, R7, 0x1, R58, P0 ;  /* 0x00000001070f7824 */ /* 0x000fce00000e063a */
[C---:B------:R-:W-:Y:S01]  /*d3a0*/  HMMA.16816.F32 R156, R8.reuse, R30, RZ ;  /* 0x0000001e089c723c */ /* 0x040fe200000018ff */
[----:B------:R-:W-:Y:S07]  /*d3b0*/  LDSM.16.M88.4 R28, [R219+0x2000] ;  /* 0x00200000db1c783b */ /* 0x000fee0000000200 */
[C---:B------:R-:W-:Y:S01]  /*d3c0*/  HMMA.16816.F32 R152, R8.reuse, R34, RZ ;  /* 0x000000220898723c */ /* 0x040fe200000018ff */
[----:B------:R-:W3:Y:S07]  /*d3d0*/  LDSM.16.M88.4 R32, [R219+0x1800] ;  /* 0x00180000db20783b */ /* 0x000eee0000000200 */
[----:B-----5:R-:W-:Y:S01]  /*d3e0*/  HMMA.16816.F32 R148, R8, R38, RZ ;  /* 0x000000260894723c */ /* 0x020fe200000018ff */
[----:B------:R-:W4:Y:S04]  /*d3f0*/  LDSM.16.M88.4 R8, [R218+0x6100] ;  /* 0x00610000da08783b */ /* 0x000f280000000200 */
[----:B------:R-:W-:Y:S01]  /*d400*/  @!PT LDS RZ, [RZ] ;  /* 0x00000000fffff984 */ /* 0x000fe20000000800 */
[----:B------:R-:W-:Y:S01]  /*d410*/  @!PT LDS RZ, [RZ] ;  /* 0x00000000fffff984 */ /* 0x000fe20000000800 */
[----:B------:R-:W-:Y:S01]  /*d420*/  @!PT LDS RZ, [RZ] ;  /* 0x00000000fffff984 */ /* 0x000fe20000000800 */
[----:B------:R3:W-:Y:S01]  /*d430*/  LDGSTS.E.BYPASS.LTC128B.128 [R227+0x100], [R22.64], !P3 ;  /* 0x0010000016e37fae */ /* 0x0007e2000d901d48 */
[----:B------:R-:W-:-:S02]  /*d440*/  ISETP.LT.OR P3, PT, R77, 0x41, P1 ;  /* 0x000000414d00780c */ /* 0x000fc40000f61670 */
[C---:B-1----:R-:W-:Y:S01]  /*d450*/  HMMA.16816.F32 R92, R16.reuse, R48, R52 ;  /* 0x00000030105c723c */ /* 0x042fe20000001834 */
[----:B------:R1:W-:Y:S01]  /*d460*/  LDGSTS.E.BYPASS.LTC128B.128 [R227+0x900], [R20.64], !P4 ;  /* 0x0090000014e37fae */ /* 0x0003e2000e101d48 */
[C---:B------:R-:W-:Y:S02]  /*d470*/  ISETP.LT.OR P4, PT, R77.reuse, 0x31, P1 ;  /* 0x000000314d00780c */ /* 0x040fe40000f81670 */
[----:B------:R-:W-:Y:S01]  /*d480*/  ISETP.LT.OR P1, PT, R77, 0x51, P1 ;  /* 0x000000514d00780c */ /* 0x000fe20000f21670 */
[----:B------:R1:W-:Y:S01]  /*d490*/  LDGSTS.E.BYPASS.LTC128B.128 [R227+0x1100], [R12.64], !P2 ;  /* 0x011000000ce37fae */ /* 0x0003e2000d101d48 */
[----:B------:R-:W-:Y:S02]  /*d4a0*/  LOP3.LUT P2, RZ, R86, 0x4, RZ, 0xc0, !PT ;  /* 0x0000000456ff7812 */ /* 0x000fe4000784c0ff */
[----:B--2---:R-:W-:Y:S02]  /*d4b0*/  HMMA.16816.F32 R76, R16, R24, R80 ;  /* 0x00000018104c723c */ /* 0x004fe40000001850 */
[----:B------:R-:W-:-:S05]  /*d4c0*/  SEL R0, R0, 0xffffffc0, !P2 ;  /* 0xffffffc000007807 */ /* 0x000fca0005000000 */
[----:B------:R2:W-:Y:S01]  /*d4d0*/  LDGSTS.E.BYPASS.LTC128B.128 [R227+0x1900], [R6.64], !P4 ;  /* 0x0190000006e37fae */ /* 0x0005e2000e101d48 */
[----:B------:R-:W-:Y:S01]  /*d4e0*/  IMAD.IADD R214, R208, 0x1, R0 ;  /* 0x00000001d0d67824 */ /* 0x000fe200078e0200 */
[----:B------:R-:W-:Y:S01]  /*d4f0*/  HMMA.16816.F32 R72, R16, R44, R72 ;  /* 0x0000002c1048723c */ /* 0x000fe20000001848 */
[----:B------:R-:W-:Y:S01]  /*d500*/  IMAD.IADD R213, R0, 0x1, R219 ;  /* 0x0000000100d57824 */ /* 0x000fe200078e02db */
[----:B------:R1:W-:Y:S01]  /*d510*/  LDGSTS.E.BYPASS.LTC128B.128 [R227+0x2100], [R14.64], !P3 ;  /* 0x021000000ee37fae */ /* 0x0003e2000d901d48 */
[----:B------:R-:W-:-:S05]  /*d520*/  LOP3.LUT R0, R5, R85, RZ, 0xfc, !PT ;  /* 0x0000005505007212 */ /* 0x000fca00078efcff */
[C---:B---3--:R-:W-:Y:S08]  /*d530*/  HMMA.16816.F32 R36, R16.reuse, R32, R60 ;  /* 0x000000201024723c */ /* 0x048ff0000000183c */
[C---:B------:R-:W-:Y:S08]  /*d540*/  HMMA.16816.F32 R68, R16.reuse, R40, R68 ;  /* 0x000000281044723c */ /* 0x040ff00000001844 */
[----:B------:R-:W-:Y:S01]  /*d550*/  HMMA.16816.F32 R96, R16, R50, R96 ;  /* 0x000000321060723c */ /* 0x000fe20000001860 */
[----:B--2---:R-:W-:-:S05]  /*d560*/  IADD3 R6, P0, R14, R59, RZ ;  /* 0x0000003b0e067210 */ /* 0x004fca0007f1e0ff */
[----:B------:R-:W-:Y:S01]  /*d570*/  IMAD.X R7, R15, 0x1, R58, P0 ;  /* 0x000000010f077824 */ /* 0x000fe200000e063a */
[----:B------:R-:W-:Y:S01]  /*d580*/  ISETP.GT.AND P0, PT, R87, R224, PT ;  /* 0x000000e05700720c */ /* 0x000fe20003f04270 */
[C---:B-1----:R-:W-:Y:S01]  /*d590*/  HMMA.16816.F32 R12, R16.reuse, R28, R64 ;  /* 0x0000001c100c723c */ /* 0x042fe20000001840 */
[----:B------:R-:W-:Y:S02]  /*d5a0*/  IADD3 R224, R219, 0x800, RZ ;  /* 0x00000800dbe07810 */ /* 0x000fe40007ffe0ff */
[----:B------:R1:W-:Y:S04]  /*d5b0*/  LDGSTS.E.BYPASS.LTC128B.128 [R227+0x2900], [R6.64], !P1 ;  /* 0x0290000006e37fae */ /* 0x0003e8000c901d48 */
[----:B------:R-:W-:Y:S01]  /*d5c0*/  LDSM.16.M88.4 R20, [R216+0x8100] ;  /* 0x00810000d814783b */ /* 0x000fe20000000200 */
[C---:B------:R-:W-:Y:S03]  /*d5d0*/  HMMA.16816.F32 R168, R16.reuse, R46, R168 ;  /* 0x0000002e10a8723c */ /* 0x040fe600000018a8 */
[----:B------:R-:W2:Y:S04]  /*d5e0*/  LDSM.16.M88.4 R52, [R214+0x4900] ;  /* 0x00490000d634783b */ /* 0x000ea80000000200 */
[----:B------:R-:W3:Y:S01]  /*d5f0*/  LDSM.16.M88.4 R80, [R214+0x5100] ;  /* 0x00510000d650783b */ /* 0x000ee20000000200 */
[C---:B------:R-:W-:Y:S03]  /*d600*/  HMMA.16816.F32 R172, R16.reuse, R42, R172 ;  /* 0x0000002a10ac723c */ /* 0x040fe600000018ac */
[----:B------:R-:W1:Y:S04]  /*d610*/  LDSM.16.M88.4 R64, [R214+0x3100] ;  /* 0x00310000d640783b */ /* 0x000e680000000200 */
[----:B------:R-:W1:Y:S01]  /*d620*/  LDSM.16.M88.4 R56, [R214+0x4100] ;  /* 0x00410000d638783b */ /* 0x000e620000000200 */
[C---:B------:R-:W-:Y:S03]  /*d630*/  HMMA.16816.F32 R184, R16.reuse, R34, R156 ;  /* 0x0000002210b8723c */ /* 0x040fe6000000189c */
[----:B------:R-:W1:Y:S04]  /*d640*/  LDSM.16.M88.4 R60, [R214+0x3900] ;  /* 0x00390000d63c783b */ /* 0x000e680000000200 */
[----:B------:R-:W1:Y:S01]  /*d650*/  LDSM.16.M88.4 R88, [R214+0x5900] ;  /* 0x00590000d658783b */ /* 0x000e620000000200 */
[C---:B------:R-:W-:Y:S03]  /*d660*/  HMMA.16816.F32 R196, R16.reuse, R30, R152 ;  /* 0x0000001e10c4723c */ /* 0x040fe60000001898 */
[----:B------:R-:W0:Y:S05]  /*d670*/  LDGDEPBAR ;  /* 0x00000000000079af */ /* 0x000e2a0000000000 */
[----:B------:R-:W-:Y:S01]  /*d680*/  HMMA.16816.F32 R180, R16, R26, R148 ;  /* 0x0000001a10b4723c */ /* 0x000fe20000001894 */
[----:B------:R-:W1:Y:S07]  /*d690*/  LDSM.16.M88.4 R16, [R216+0x6100] ;  /* 0x00610000d810783b */ /* 0x000e6e0000000200 */
[C---:B----4-:R-:W-:Y:S08]  /*d6a0*/  HMMA.16816.F32 R176, R8.reuse, R48, R140 ;  /* 0x0000003008b0723c */ /* 0x050ff0000000188c */
        /* <DEDUP_REMOVED lines=17> */
[C---:B--2---:R-:W-:Y:S01]  /*d7c0*/  HMMA.16816.F32 R132, R20.reuse, R52, R36 ;  /* 0x000000341484723c */ /* 0x044fe20000001824 */
[----:B------:R-:W2:Y:S07]  /*d7d0*/  LDSM.16.M88.4 R36, [R213+0x1000] ;  /* 0x00100000d524783b */ /* 0x000eae0000000200 */
[----:B---3--:R-:W-:Y:S01]  /*d7e0*/  HMMA.16816.F32 R128, R20, R80, R12 ;  /* 0x000000501480723c */ /* 0x008fe2000000180c */
[----:B------:R-:W3:Y:S01]  /*d7f0*/  LDSM.16.M88.4 R12, [R217+0x6100] ;  /* 0x00610000d90c783b */ /* 0x000ee20000000200 */
[----:B------:R-:W-:-:S06]  /*d800*/  DEPBAR.LE SB0, 0x0 ;  /* 0x000080000000791a */ /* 0x000fcc0000000000 */
        /* <DEDUP_REMOVED lines=8> */
[----:B------:R-:W-:Y:S08]  /*d890*/  HMMA.16816.F32 R92, R16, R66, R48 ;  /* 0x00000042105c723c */ /* 0x000ff00000001830 */
[----:B------:R-:W-:Y:S08]  /*d8a0*/  HMMA.16816.F32 R116, R20, R62, R168 ;  /* 0x0000003e1474723c */ /* 0x000ff000000018a8 */
[C---:B------:R-:W-:Y:S08]  /*d8b0*/  HMMA.16816.F32 R76, R16.reuse, R60, R188 ;  /* 0x0000003c104c723c */ /* 0x040ff000000018bc */
[C---:B------:R-:W-:Y:S08]  /*d8c0*/  HMMA.16816.F32 R72, R16.reuse, R62, R136 ;  /* 0x0000003e1048723c */ /* 0x040ff00000001888 */
[C---:B------:R-:W-:Y:S08]  /*d8d0*/  HMMA.16816.F32 R68, R16.reuse, R56, R192 ;  /* 0x000000381044723c */ /* 0x040ff000000018c0 */
[----:B------:R-:W-:Y:S08]  /*d8e0*/  HMMA.16816.F32 R64, R16, R58, R144 ;  /* 0x0000003a1040723c */ /* 0x000ff00000001890 */
[C---:B------:R-:W-:Y:S08]  /*d8f0*/  HMMA.16816.F32 R108, R20.reuse, R54, R184 ;  /* 0x00000036146c723c */ /* 0x040ff000000018b8 */
[----:B------:R-:W-:Y:S08]  /*d900*/  HMMA.16816.F32 R100, R20, R90, R180 ;  /* 0x0000005a1464723c */ /* 0x000ff000000018b4 */
[C---:B------:R-:W-:Y:S08]  /*d910*/  HMMA.16816.F32 R60, R16.reuse, R52, R200 ;  /* 0x00000034103c723c */ /* 0x040ff000000018c8 */
[C---:B------:R-:W-:Y:S08]  /*d920*/  HMMA.16816.F32 R56, R16.reuse, R54, R160 ;  /* 0x000000361038723c */ /* 0x040ff000000018a0 */
[C---:B------:R-:W-:Y:S08]  /*d930*/  HMMA.16816.F32 R52, R16.reuse, R80, R204 ;  /* 0x000000501034723c */ /* 0x040ff000000018cc */
[C---:B------:R-:W-:Y:S08]  /*d940*/  HMMA.16816.F32 R48, R16.reuse, R82, R164 ;  /* 0x000000521030723c */ /* 0x040ff000000018a4 */
[C---:B------:R-:W-:Y:S07]  /*d950*/  HMMA.16816.F32 R20, R16.reuse, R88, R220 ;  /* 0x000000581014723c */ /* 0x040fee00000018dc */
[C---:B------:R-:W-:Y:S01]  /*d960*/  IADD3 R223, R219.reuse, 0x1000, RZ ;  /* 0x00001000dbdf7810 */ /* 0x040fe20007ffe0ff */
[----:B------:R-:W-:Y:S01]  /*d970*/  HMMA.16816.F32 R16, R16, R90, R156 ;  /* 0x0000005a1010723c */ /* 0x000fe2000000189c */
[----:B------:R-:W-:-:S02]  /*d980*/  IADD3 R222, R219, 0x1800, RZ ;  /* 0x00001800dbde7810 */ /* 0x000fc40007ffe0ff */
[C---:B------:R-:W-:Y:S02]  /*d990*/  IADD3 R221, R219.reuse, 0x2000, RZ ;  /* 0x00002000dbdd7810 */ /* 0x040fe40007ffe0ff */
[----:B------:R-:W-:-:S03]  /*d9a0*/  IADD3 R220, R219, 0x2800, RZ ;  /* 0x00002800dbdc7810 */ /* 0x000fc60007ffe0ff */
[C---:B--2---:R-:W-:Y:S08]  /*d9b0*/  HMMA.16816.F32 R160, R8.reuse, R38, R112 ;  /* 0x0000002608a0723c */ /* 0x044ff00000001870 */
[C---:B------:R-:W-:Y:S08]  /*d9c0*/  HMMA.16816.F32 R192, R8.reuse, R40, R148 ;  /* 0x0000002808c0723c */ /* 0x040ff00000001894 */
[C---:B------:R-:W-:Y:S08]  /*d9d0*/  HMMA.16816.F32 R112, R8.reuse, R30, R104 ;  /* 0x0000001e0870723c */ /* 0x040ff00000001868 */
[----:B------:R-:W-:Y:S08]  /*d9e0*/  HMMA.16816.F32 R148, R8, R28, R128 ;  /* 0x0000001c0894723c */ /* 0x000ff00000001880 */
[----:B---3--:R-:W-:Y:S08]  /*d9f0*/  HMMA.16816.F32 R104, R12, R44, R96 ;  /* 0x0000002c0c68723c */ /* 0x008ff00000001860 */
[----:B------:R-:W-:Y:S08]  /*da00*/  HMMA.16816.F32 R128, R8, R26, R100 ;  /* 0x0000001a0880723c */ /* 0x000ff00000001864 */
[----:B------:R-:W-:Y:S08]  /*da10*/  HMMA.16816.F32 R96, R12, R38, R64 ;  /* 0x000000260c60723c */ /* 0x000ff00000001840 */
        /* <DEDUP_REMOVED lines=19> */
[----:B------:R-:W-:Y:S01]  /*db50*/  IADD3 R3, R252, -0x2, RZ ;  /* 0xfffffffefc037810 */ /* 0x000fe20007ffe0ff */
        /* <DEDUP_REMOVED lines=25> */
[----:B-1----:R-:W-:-:S05]  /*dcf0*/  IADD3 R14, P0, R16, R6, RZ ;  /* 0x00000006100e7210 */ /* 0x002fca0007f1e0ff */
[----:B------:R-:W-:-:S05]  /*dd00*/  IMAD.X R15, R5, 0x1, R7, P0 ;  /* 0x00000001050f7824 */ /* 0x000fca00000e0607 */
[----:B------:R2:W-:Y:S03]  /*dd10*/  LDGSTS.E.BYPASS.LTC128B.128 [R227+0x5900], [R14.64], !P5 ;  /* 0x059000000ee37fae */ /* 0x0005e6000e901d48 */
.L_x_418:
[----:B------:R-:W-:Y:S01]  /*dd20*/  FMUL.FTZ R3, R65, c[0x0][0x320] ;  /* 0x0000c80041037a20 */ /* 0x000fe20000410000 */
[----:B--2---:R-:W-:Y:S01]  /*dd30*/  SHF.R.S32.HI R6, RZ, 0x1f, R211 ;  /* 0x0000001fff067819 */ /* 0x004fe200000114d3 */
[----:B------:R-:W-:Y:S01]  /*dd40*/  FMUL.FTZ R5, R57, c[0x0][0x320] ;  /* 0x0000c80039057a20 */ /* 0x000fe20000410000 */
[----:B------:R-:W-:Y:S01]  /*dd50*/  LEA.HI R7, R212, R228, RZ, 0x2 ;  /* 0x000000e4d4077211 */ /* 0x000fe200078f10ff */
[----:B------:R1:W2:Y:S01]  /*dd60*/  MUFU.TANH R31, R3 ;  /* 0x00000003001f7308 */ /* 0x0002a20000002400 */
[-C--:B------:R-:W-:Y:S01]  /*dd70*/  LEA.HI R6, R6, R211.reuse, RZ, 0x2 ;  /* 0x000000d306067211 */ /* 0x080fe200078f10ff */
[----:B------:R-:W-:Y:S01]  /*dd80*/  FMUL.FTZ R9, R61, c[0x0][0x320] ;  /* 0x0000c8003d097a20 */ /* 0x000fe20000410000 */
[----:B------:R-:W-:Y:S01]  /*dd90*/  ISETP.NE.AND P0, PT, R231, 0x1, PT ;  /* 0x00000001e700780c */ /* 0x000fe20003f05270 */
[----:B------:R-:W-:Y:S01]  /*dda0*/  ULDC UR7, c[0x0][0x324] ;  /* 0x0000c90000077ab9 */ /* 0x000fe20000000800 */
[----:B------:R-:W-:Y:S01]  /*ddb0*/  LOP3.LUT R8, R6, 0xffffffc, RZ, 0xc0, !PT ;  /* 0x0ffffffc06087812 */ /* 0x000fe200078ec0ff */
[----:B------:R-:W-:Y:S01]  /*ddc0*/  FMUL.FTZ R6, R60, c[0x0][0x320] ;  /* 0x0000c8003c067a20 */ /* 0x000fe20000410000 */
[----:B------:R-:W-:Y:S01]  /*ddd0*/  ULOP3.LUT UR7, URZ, UR7, URZ, 0x33, !UPT ;  /* 0x000000073f077292 */ /* 0x000fe2000f8e333f */
[----:B------:R3:W4:Y:S01]  /*dde0*/  MUFU.TANH R16, R5 ;  /* 0x0000000500107308 */ /* 0x0007220000002400 */
[----:B------:R-:W-:Y:S01]  /*ddf0*/  IADD3 R11, -R8, R211, RZ ;  /* 0x000000d3080b7210 */ /* 0x000fe20007ffe1ff */
[----:B------:R-:W0:Y:S01]  /*de00*/  LDGDEPBAR ;  /* 0x00000000000079af */ /* 0x000e220000000000 */
[----:B-1----:R-:W-:-:S05]  /*de10*/  FMUL.FTZ R3, R104, c[0x0][0x320] ;  /* 0x0000c80068037a20 */ /* 0x002fca0000410000 */
[----:B------:R1:W1:Y:S01]  /*de20*/  MUFU.TANH R15, R6 ;  /* 0x00000006000f7308 */ /* 0x0002620000002400 */
[----:B---3--:R-:W-:-:S07]  /*de30*/  LOP3.LUT R5, R7, 0xfffffffc, RZ, 0xc0, !PT ;  /* 0xfffffffc07057812 */ /* 0x008fce00078ec0ff */
[----:B------:R3:W2:Y:S01]  /*de40*/  MUFU.TANH R32, R3 ;  /* 0x0000000300207308 */ /* 0x0006a20000002400 */
[----:B------:R-:W-:-:S07]  /*de50*/  IMAD.IADD R5, R228, 0x1, -R5 ;  /* 0x00000001e4057824 */ /* 0x000fce00078e0a05 */
[----:B------:R5:W2:Y:S01]  /*de60*/  MUFU.TANH R14, R9 ;  /* 0x00000009000e7308 */ /* 0x000aa20000002400 */
[----:B-1----:R-:W-:-:S05]  /*de70*/  LEA.HI R6, R5, R5, RZ, 0x1 ;  /* 0x0000000505067211 */ /* 0x002fca00078f08ff */
[C---:B------:R-:W-:Y:S01]  /*de80*/  IMAD.SHL.U32 R10, R6.reuse, 0x20, RZ ;  /* 0x00000020060a7824 */ /* 0x040fe200078e00ff */
[----:B------:R-:W-:Y:S01]  /*de90*/  LOP3.LUT R6, R6, 0x1ffffffe, RZ, 0xc0, !PT ;  /* 0x1ffffffe06067812 */ /* 0x000fe200078ec0ff */
[----:B---3--:R-:W-:-:S04]  /*dea0*/  FMUL.FTZ R3, R105, c[0x0][0x320] ;  /* 0x0000c80069037a20 */ /* 0x008fc80000410000 */
[----:B------:R1:W3:Y:S01]  /*deb0*/  MUFU.TANH R30, R3 ;  /* 0x00000003001e7308 */ /* 0x0002e20000002400 */
[----:B-----5:R-:W-:Y:S01]  /*dec0*/  LOP3.LUT R9, R10, 0xffffffc0, RZ, 0xc0, !PT ;  /* 0xffffffc00a097812 */ /* 0x020fe200078ec0ff */
        /* <DEDUP_REMOVED lines=24> */
[----:B-1----:R-:W-:-:S04]  /*e050*/  LOP3.LUT R3, R209, 0xffffffe0, RZ, 0xc0, !PT ;  /* 0xffffffe0d1037812 */ /* 0x002fc800078ec0ff */
[----:B------:R-:W-:-:S04]  /*e060*/  IADD3 R3, -R3, R228, RZ ;  /* 0x000000e403037210 */ /* 0x000fc80007ffe1ff */
[----:B------:R-:W-:-:S04]  /*e070*/  SHF.R.S32.HI R7, RZ, 0x1f, R3 ;  /* 0x0000001fff077819 */ /* 0x000fc80000011403 */
[----:B------:R-:W-:-:S04]  /*e080*/  LEA.HI R7, R7, R3, RZ, 0x2 ;  /* 0x0000000307077211 */ /* 0x000fc800078f10ff */
[C---:B------:R-:W-:Y:S02]  /*e090*/  LEA.HI.SX32 R8, R7.reuse, R226, 0x1e ;  /* 0x000000e207087211 */ /* 0x040fe400078ff2ff */
[----:B------:R-:W-:Y:S02]  /*e0a0*/  LOP3.LUT R7, R7, 0x7ffffffc, RZ, 0xc0, !PT ;  /* 0x7ffffffc07077812 */ /* 0x000fe400078ec0ff */
[----:B------:R-:W-:Y:S01]  /*e0b0*/  LEA R11, R11, R8, 0x4 ;  /* 0x000000080b0b7211 */ /* 0x000fe200078e20ff */
[----:B------:R-:W-:Y:S01]  /*e0c0*/  IMAD.IADD R8, R5, 0x1, -R6 ;  /* 0x0000000105087824 */ /* 0x000fe200078e0a06 */
[----:B------:R-:W-:Y:S01]  /*e0d0*/  IADD3 R3, R3, -R7, RZ ;  /* 0x8000000703037210 */ /* 0x000fe20007ffe0ff */
[----:B------:R-:W-:Y:S01]  /*e0e0*/  FMUL.FTZ R5, R72, c[0x0][0x320] ;  /* 0x0000c80048057a20 */ /* 0x000fe20000410000 */
[----:B------:R-:W-:Y:S02]  /*e0f0*/  IADD3 R6, R9, R11, RZ ;  /* 0x0000000b09067210 */ /* 0x000fe40007ffe0ff */
[----:B------:R-:W-:Y:S01]  /*e100*/  IADD3 R7, R235, 0x1, R84 ;  /* 0x00000001eb077810 */ /* 0x000fe20007ffe054 */
[----:B------:R1:W1:Y:S01]  /*e110*/  MUFU.TANH R13, R5 ;  /* 0x00000005000d7308 */ /* 0x0002620000002400 */
[----:B------:R-:W-:-:S02]  /*e120*/  LEA R8, R8, R6, 0x3 ;  /* 0x0000000608087211 */ /* 0x000fc400078e18ff */
[----:B------:R-:W-:-:S03]  /*e130*/  SHF.L.U32 R36, R3, 0x1, RZ ;  /* 0x0000000103247819 */ /* 0x000fc600000006ff */
[----:B------:R-:W-:Y:S01]  /*e140*/  @P0 IMAD.HI.U32 R6, R8, c[0x0][0x2c8], RZ ;  /* 0x0000b20008060a27 */ /* 0x000fe200078e00ff */
[----:B------:R-:W-:Y:S01]  /*e150*/  IADD3 R3, -R234, R7, -R36 ;  /* 0x00000007ea037210 */ /* 0x000fe20007ffe924 */
[----:B------:R-:W-:Y:S01]  /*e160*/  STL [R1+0x60], R8 ;  /* 0x0000600801007387 */ /* 0x000fe20000100800 */
[----:B------:R-:W-:Y:S01]  /*e170*/  IADD3 R34, -R36, R235, R84 ;  /* 0x000000eb24227210 */ /* 0x000fe20007ffe154 */
[----:B------:R-:W-:Y:S01]  /*e180*/  IMAD.MOV.U32 R23, RZ, RZ, R8 ;  /* 0x000000ffff177224 */ /* 0x000fe200078e0008 */
[----:B------:R-:W-:Y:S01]  /*e190*/  @P0 SHF.R.U32.HI R23, RZ, c[0x0][0x2cc], R6 ;  /* 0x0000b300ff170a19 */ /* 0x000fe20000011606 */
[----:B------:R5:W-:Y:S01]  /*e1a0*/  STL [R1+0x34], R36 ;  /* 0x0000342401007387 */ /* 0x000be20000100800 */
[C---:B------:R-:W-:Y:S02]  /*e1b0*/  IADD3 R33, R3.reuse, c[0x0][0x328], RZ ;  /* 0x0000ca0003217a10 */ /* 0x040fe40007ffe0ff */
[----:B------:R-:W-:Y:S01]  /*e1c0*/  IADD3 R35, R3, UR7, RZ ;  /* 0x0000000703237c10 */ /* 0x000fe2000fffe0ff */
[----:B-1----:R-:W-:Y:S01]  /*e1d0*/  FMUL.FTZ R5, R73, c[0x0][0x320] ;  /* 0x0000c80049057a20 */ /* 0x002fe20000410000 */
[----:B------:R-:W1:Y:S03]  /*e1e0*/  SHFL.IDX PT, R6, R23, RZ, 0x1c1f ;  /* 0x001c1fff17067589 */ /* 0x000e6600000e0000 */
[----:B------:R2:W1:Y:S02]  /*e1f0*/  MUFU.TANH R12, R5 ;  /* 0x00000005000c7308 */ /* 0x0004640000002400 */
[----:B--2---:R-:W-:Y:S01]  /*e200*/  FMUL.FTZ R5, R76, c[0x0][0x320] ;  /* 0x0000c8004c057a20 */ /* 0x004fe20000410000 */
[----:B-----5:R-:W-:-:S05]  /*e210*/  IADD3 R36, R84, -R36, RZ ;  /* 0x8000002454247210 */ /* 0x020fca0007ffe0ff */
[----:B------:R2:W2:Y:S01]  /*e220*/  MUFU.TANH R11, R5 ;  /* 0x00000005000b7308 */ /* 0x0004a20000002400 */
[----:B-1----:R-:W-:Y:S01]  /*e230*/  IADD3 R3, R35, R6, RZ ;  /* 0x0000000623037210 */ /* 0x002fe20007ffe0ff */
[----:B--2---:R-:W-:-:S06]  /*e240*/  FMUL.FTZ R5, R77, c[0x0][0x320] ;  /* 0x0000c8004d057a20 */ /* 0x004fcc0000410000 */
[----:B------:R1:W2:Y:S02]  /*e250*/  MUFU.TANH R10, R5 ;  /* 0x00000005000a7308 */ /* 0x0002a40000002400 */
[----:B-1----:R-:W-:-:S06]  /*e260*/  FMUL.FTZ R5, R68, c[0x0][0x320] ;  /* 0x0000c80044057a20 */ /* 0x002fcc0000410000 */
[----:B------:R1:W1:Y:S02]  /*e270*/  MUFU.TANH R9, R5 ;  /* 0x0000000500097308 */ /* 0x0002640000002400 */
[----:B-1----:R-:W-:-:S06]  /*e280*/  FMUL.FTZ R5, R69, c[0x0][0x320] ;  /* 0x0000c80045057a20 */ /* 0x002fcc0000410000 */
[----:B------:R1:W1:Y:S02]  /*e290*/  MUFU.TANH R8, R5 ;  /* 0x0000000500087308 */ /* 0x0002640000002400 */
[----:B-1----:R-:W-:-:S05]  /*e2a0*/  IMAD.IADD R5, R33, 0x1, R6 ;  /* 0x0000000121057824 */ /* 0x002fca00078e0206 */
[----:B------:R-:W-:Y:S01]  /*e2b0*/  IMNMX R5, R5, R34, PT ;  /* 0x0000002205057217 */ /* 0x000fe20003800200 */
[----:B------:R-:W-:Y:S05]  /*e2c0*/  @!P6 BRA `(.L_x_419) ;  /* 0x000001400000e947 */ /* 0x000fea0003800000 */
[----:B--234-:R-:W-:Y:S01]  /*e2d0*/  IADD3 R6, -R234, R235, R6 ;  /* 0x000000ebea067210 */ /* 0x01cfe20007ffe106 */
[----:B------:R-:W-:Y:S03]  /*e2e0*/  BSSY B0, `(.L_x_420) ;  /* 0x000000e000007945 */ /* 0x000fe60003800000 */
        /* <DEDUP_REMOVED lines=9> */
.L_x_421:
[----:B------:R-:W-:-:S04]  /*e380*/  MOV R7, c[0x0][0x32c] ;  /* 0x0000cb0000077a02 */ /* 0x000fc80000000f00 */
[----:B------:R-:W-:-:S13]  /*e390*/  ISETP.NE.AND P0, PT, R7, 0x1, PT ;  /* 0x000000010700780c */ /* 0x000fda0003f05270 */
[----:B------:R-:W-:-:S05]  /*e3a0*/  @P0 IMAD.HI.U32 R7, R6, c[0x0][0x330], RZ ;  /* 0x0000cc0006070a27 */ /* 0x000fca00078e00ff */
[----:B------:R-:W-:Y:S02]  /*e3b0*/  @P0 SHF.R.U32.HI R6, RZ, c[0x0][0x334], R7 ;  /* 0x0000cd00ff060a19 */ /* 0x000fe40000011607 */
.L_x_422:
[----:B------:R-:W-:Y:S05]  /*e3c0*/  BSYNC B0 ;  /* 0x0000000000007941 */ /* 0x000fea0003800000 */
.L_x_420:
[----:B------:R-:W-:-:S05]  /*e3d0*/  IMAD R6, R6, c[0x0][0x32c], R36 ;  /* 0x0000cb0006067a24 */ /* 0x000fca00078e0224 */
[----:B------:R-:W-:Y:S02]  /*e3e0*/  IADD3 R7, R6, c[0x0][0x32c], RZ ;  /* 0x0000cb0006077a10 */ /* 0x000fe40007ffe0ff */
[----:B------:R-:W-:Y:S02]  /*e3f0*/  IMNMX R3, R3, R6, !PT ;  /* 0x0000000603037217 */ /* 0x000fe40007800200 */
[----:B------:R-:W-:Y:S02]  /*e400*/  IMNMX R5, R5, R7, PT ;  /* 0x0000000705057217 */ /* 0x000fe40003800200 */
.L_x_419:
[C---:B--234-:R-:W-:Y:S01]  /*e410*/  ISETP.GE.AND P0, PT, R84.reuse, 0x9, PT ;  /* 0x000000095400780c */ /* 0x05cfe20003f06270 */
        /* <DEDUP_REMOVED lines=11> */
[----:B------:R-:W-:Y:S02]  /*e4d0*/  FSEL R69, R30, -INF , !P1 ;  /* 0xff8000001e457808 */ /* 0x000fe40004800000 */
        /* <DEDUP_REMOVED lines=10> */
[----:B------:R-:W-:Y:S02]  /*e580*/  ISETP.LT.OR P0, PT, R5, 0x12, P0 ;  /* 0x000000120500780c */ /* 0x000fe40000701670 */
[----:B------:R-:W-:Y:S02]  /*e590*/  ISETP.GE.AND P1, PT, R84, 0x19, PT ;  /* 0x000000195400780c */ /* 0x000fe40003f26270 */
[----:B------:R-:W-:Y:S02]  /*e5a0*/  FSEL R81, R26, -INF , !P0 ;  /* 0xff8000001a517808 */ /* 0x000fe40004000000 */
[----:B------:R-:W-:Y:S02]  /*e5b0*/  ISETP.GT.AND P0, PT, R3, 0x18, !P1 ;  /* 0x000000180300780c */ /* 0x000fe40004f04270 */
[----:B------:R-:W-:Y:S02]  /*e5c0*/  P2R R47, PR, RZ, 0x2 ;  /* 0x00000002ff2f7803 */ /* 0x000fe40000000000 */
[----:B------:R-:W-:-:S02]  /*e5d0*/  ISETP.LT.OR P0, PT, R5, 0x19, P0 ;  /* 0x000000190500780c */ /* 0x000fc40000701670 */
[C---:B------:R-:W-:Y:S02]  /*e5e0*/  ISETP.GE.AND P1, PT, R84.reuse, 0x1a, PT ;  /* 0x0000001a5400780c */ /* 0x040fe40003f26270 */
        /* <DEDUP_REMOVED lines=42> */
[C---:B------:R-:W-:Y:S02]  /*e890*/  ISETP.GE.AND P6, PT, R84.reuse, 0x41, PT ;  /* 0x000000415400780c */ /* 0x040fe40003fc6270 */
[----:B------:R-:W-:Y:S02]  /*e8a0*/  ISETP.LT.OR P0, PT, R5, 0x3a, P0 ;  /* 0x0000003a0500780c */ /* 0x000fe40000701670 */
[----:B------:R-:W-:Y:S02]  /*e8b0*/  ISETP.GE.AND P4, PT, R84, 0x42, PT ;  /* 0x000000425400780c */ /* 0x000fe40003f86270 */
[----:B------:R-:W-:Y:S02]  /*e8c0*/  FSEL R187, R16, -INF , !P0 ;  /* 0xff80000010bb7808 */ /* 0x000fe40004000000 */
[----:B------:R-:W-:-:S02]  /*e8d0*/  ISETP.GT.AND P0, PT, R3, 0x40, !P6 ;  /* 0x000000400300780c */ /* 0x000fc40007704270 */
[C---:B------:R-:W-:Y:S02]  /*e8e0*/  ISETP.GE.AND P3, PT, R84.reuse, 0x49, PT ;  /* 0x000000495400780c */ /* 0x040fe40003f66270 */
[----:B------:R-:W-:Y:S02]  /*e8f0*/  ISETP.LT.OR P0, PT, R5, 0x41, P0 ;  /* 0x000000410500780c */ /* 0x000fe40000701670 */
[----:B------:R-:W-:Y:S02]  /*e900*/  P2R R50, PR, RZ, 0x4 ;  /* 0x00000004ff327803 */ /* 0x000fe40000000000 */
[----:B------:R-:W-:Y:S02]  /*e910*/  FSEL R196, R15, -INF , !P0 ;  /* 0xff8000000fc47808 */ /* 0x000fe40004000000 */
[----:B------:R-:W-:Y:S02]  /*e920*/  ISETP.GT.AND P0, PT, R3, 0x41, !P4 ;  /* 0x000000410300780c */ /* 0x000fe40006704270 */
[----:B------:R-:W-:-:S02]  /*e930*/  ISETP.GE.AND P2, PT, R84, 0x4a, PT ;  /* 0x0000004a5400780c */ /* 0x000fc40003f46270 */
[----:B------:R-:W-:Y:S02]  /*e940*/  ISETP.LT.OR P0, PT, R5, 0x42, P0 ;  /* 0x000000420500780c */ /* 0x000fe40000701670 */
[----:B------:R-:W-:Y:S02]  /*e950*/  P2R R38, PR, RZ, 0x2 ;  /* 0x00000002ff267803 */ /* 0x000fe40000000000 */
[----:B------:R-:W-:Y:S02]  /*e960*/  FSEL R197, R14, -INF , !P0 ;  /* 0xff8000000ec57808 */ /* 0x000fe40004000000 */
[----:B------:R-:W-:Y:S02]  /*e970*/  ISETP.GT.AND P0, PT, R3, 0x48, !P3 ;  /* 0x000000480300780c */ /* 0x000fe40005f04270 */
[----:B------:R-:W-:Y:S02]  /*e980*/  ISETP.GE.AND P1, PT, R84, 0x51, PT ;  /* 0x000000515400780c */ /* 0x000fe40003f26270 */
[----:B------:R-:W-:-:S02]  /*e990*/  ISETP.LT.OR P0, PT, R5, 0x49, P0 ;  /* 0x000000490500780c */ /* 0x000fc40000701670 */
[----:B------:R-:W-:Y:S02]  /*e9a0*/  P2R R37, PR, RZ, 0x2 ;  /* 0x00000002ff257803 */ /* 0x000fe40000000000 */
[----:B------:R-:W-:Y:S02]  /*e9b0*/  FSEL R198, R13, -INF , !P0 ;  /* 0xff8000000dc67808 */ /* 0x000fe40004000000 */
[----:B------:R-:W-:-:S04]  /*e9c0*/  ISETP.GT.AND P0, PT, R3, 0x49, !P2 ;  /* 0x000000490300780c */ /* 0x000fc80005704270 */
[----:B------:R-:W-:-:S04]  /*e9d0*/  ISETP.LT.OR P0, PT, R5, 0x4a, P0 ;  /* 0x0000004a0500780c */ /* 0x000fc80000701670 */
[----:B------:R-:W-:Y:S02]  /*e9e0*/  FSEL R199, R12, -INF , !P0 ;  /* 0xff8000000cc77808 */ /* 0x000fe40004000000 */
[----:B------:R-:W-:Y:S02]  /*e9f0*/  ISETP.GT.AND P0, PT, R3, 0x50, !P1 ;  /* 0x000000500300780c */ /* 0x000fe40004f04270 */
[----:B------:R-:W-:Y:S02]  /*ea00*/  ISETP.GE.AND P1, PT, R84, 0x52, PT ;  /* 0x000000525400780c */ /* 0x000fe40003f26270 */
[----:B------:R-:W-:Y:S02]  /*ea10*/  ISETP.LT.OR P0, PT, R5, 0x51, P0 ;  /* 0x000000510500780c */ /* 0x000fe40000701670 */
[----:B------:R-:W-:Y:S02]  /*ea20*/  P2R R55, PR, RZ, 0x2 ;  /* 0x00000002ff377803 */ /* 0x000fe40000000000 */
        /* <DEDUP_REMOVED lines=19> */
[----:B-1----:R-:W-:Y:S02]  /*eb60*/  IMAD.IADD R5, R33, 0x1, R6 ;  /* 0x0000000121057824 */ /* 0x002fe400078e0206 */
[----:B------:R-:W-:Y:S02]  /*eb70*/  FSEL R230, R8, -INF , !P0 ;  /* 0xff80000008e67808 */ /* 0x000fe40004000000 */
[----:B------:R-:W-:Y:S02]  /*eb80*/  ISETP.GE.AND P0, PT, R236, 0x1, PT ;  /* 0x00000001ec00780c */ /* 0x000fe40003f06270 */
        /* <DEDUP_REMOVED lines=60> */
.L_x_425:
[----:B------:R-:W-:-:S04]  /*ef50*/  MOV R7, c[0x0][0x32c] ;  /* 0x0000cb0000077a02 */ /* 0x000fc80000000f00 */
[----:B------:R-:W-:-:S13]  /*ef60*/  ISETP.NE.AND P0, PT, R7, 0x1, PT ;  /* 0x000000010700780c */ /* 0x000fda0003f05270 */
[----:B------:R-:W-:-:S05]  /*ef70*/  @P0 IMAD.HI.U32 R7, R6, c[0x0][0x330], RZ ;  /* 0x0000cc0006070a27 */ /* 0x000fca00078e00ff */
[----:B------:R-:W-:Y:S02]  /*ef80*/  @P0 SHF.R.U32.HI R6, RZ, c[0x0][0x334], R7 ;  /* 0x0000cd00ff060a19 */ /* 0x000fe40000011607 */
.L_x_426:
[----:B------:R-:W-:Y:S05]  /*ef90*/  BSYNC B0 ;  /* 0x0000000000007941 */ /* 0x000fea0003800000 */
.L_x_424:
[----:B------:R-:W-:-:S05]  /*efa0*/  IMAD R6, R6, c[0x0][0x32c], R36 ;  /* 0x0000cb0006067a24 */ /* 0x000fca00078e0224 */
[----:B------:R-:W-:Y:S02]  /*efb0*/  IADD3 R7, R6, c[0x0][0x32c], RZ ;  /* 0x0000cb0006077a10 */ /* 0x000fe40007ffe0ff */
[----:B------:R-:W-:Y:S02]  /*efc0*/  IMNMX R3, R3, R6, !PT ;  /* 0x0000000603037217 */ /* 0x000fe40007800200 */
[----:B------:R-:W-:Y:S02]  /*efd0*/  IMNMX R5, R5, R7, PT ;  /* 0x0000000705057217 */ /* 0x000fe40003800200 */
.L_x_423:
        /* <DEDUP_REMOVED lines=156> */
.L_x_429:
[----:B------:R-:W-:-:S04]  /*f9a0*/  MOV R7, c[0x0][0x32c] ;  /* 0x0000cb0000077a02 */ /* 0x000fc80000000f00 */
[----:B------:R-:W-:-:S13]  /*f9b0*/  ISETP.NE.AND P0, PT, R7, 0x1, PT ;  /* 0x000000010700780c */ /* 0x000fda0003f05270 */
[----:B------:R-:W-:-:S05]  /*f9c0*/  @P0 IMAD.HI.U32 R7, R6, c[0x0][0x330], RZ ;  /* 0x0000cc0006070a27 */ /* 0x000fca00078e00ff */
[----:B------:R-:W-:Y:S02]  /*f9d0*/  @P0 SHF.R.U32.HI R6, RZ, c[0x0][0x334], R7 ;  /* 0x0000cd00ff060a19 */ /* 0x000fe40000011607 */
.L_x_430:
[----:B------:R-:W-:Y:S05]  /*f9e0*/  BSYNC B0 ;  /* 0x0000000000007941 */ /* 0x000fea0003800000 */
.L_x_428:
[----:B------:R-:W-:-:S05]  /*f9f0*/  IMAD R6, R6, c[0x0][0x32c], R36 ;  /* 0x0000cb0006067a24 */ /* 0x000fca00078e0224 */
[----:B------:R-:W-:Y:S02]  /*fa00*/  IADD3 R7, R6, c[0x0][0x32c], RZ ;  /* 0x0000cb0006077a10 */ /* 0x000fe40007ffe0ff */
[----:B------:R-:W-:Y:S02]  /*fa10*/  IMNMX R3, R3, R6, !PT ;  /* 0x0000000603037217 */ /* 0x000fe40007800200 */
[----:B------:R-:W-:Y:S02]  /*fa20*/  IMNMX R5, R5, R7, PT ;  /* 0x0000000705057217 */ /* 0x000fe40003800200 */
.L_x_427:
        /* <DEDUP_REMOVED lines=156> */
.L_x_433:
[----:B------:R-:W-:-:S04]  /*103f0*/  MOV R7, c[0x0][0x32c] ;  /* 0x0000cb0000077a02 */ /* 0x000fc80000000f00 */
[----:B------:R-:W-:-:S13]  /*10400*/  ISETP.NE.AND P0, PT, R7, 0x1, PT ;  /* 0x000000010700780c */ /* 0x000fda0003f05270 */
[----:B------:R-:W-:-:S05]  /*10410*/  @P0 IMAD.HI.U32 R7, R6, c[0x0][0x330], RZ ;  /* 0x0000cc0006070a27 */ /* 0x000fca00078e00ff */
[----:B------:R-:W-:Y:S02]  /*10420*/  @P0 SHF.R.U32.HI R6, RZ, c[0x0][0x334], R7 ;  /* 0x0000cd00ff060a19 */ /* 0x000fe40000011607 */
.L_x_434:
[----:B------:R-:W-:Y:S05]  /*10430*/  BSYNC B0 ;  /* 0x0000000000007941 */ /* 0x000fea0003800000 */
.L_x_432:
[----:B------:R-:W-:-:S05]  /*10440*/  IMAD R6, R6, c[0x0][0x32c], R36 ;  /* 0x0000cb0006067a24 */ /* 0x000fca00078e0224 */
[----:B------:R-:W-:Y:S02]  /*10450*/  IADD3 R7, R6, c[0x0][0x32c], RZ ;  /* 0x0000cb0006077a10 */ /* 0x000fe40007ffe0ff */
[----:B------:R-:W-:Y:S02]  /*10460*/  IMNMX R3, R3, R6, !PT ;  /* 0x0000000603037217 */ /* 0x000fe40007800200 */
[----:B------:R-:W-:Y:S02]  /*10470*/  IMNMX R5, R5, R7, PT ;  /* 0x0000000705057217 */ /* 0x000fe40003800200 */
.L_x_431:
[----:B--234-:R-:W-:Y:S01]  /*10480*/  ISETP.NE.AND P0, PT, R52, RZ, PT ;  /* 0x000000ff3400720c */ /* 0x01cfe20003f05270 */
[----:B------:R-:W-:Y:S01]  /*10490*/  STL [R1+0x88], R220 ;  /* 0x000088dc01007387 */ /* 0x000fe20000100800 */
[----:B------:R-:W-:Y:S01]  /*104a0*/  FMNMX.FTZ R72, R64, R69, !PT ;  /* 0x0000004540487209 */ /* 0x000fe20007810000 */
[----:B------:R-:W-:Y:S01]  /*104b0*/  IMAD.SHL.U32 R209, R0, 0x2, RZ ;  /* 0x0000000200d17824 */ /* 0x000fe200078e00ff */
[----:B------:R-:W-:Y:S01]  /*104c0*/  ISETP.GT.AND P0, PT, R3, 0x1, !P0 ;  /* 0x000000010300780c */ /* 0x000fe20004704270 */
[----:B------:R-:W-:Y:S01]  /*104d0*/  STL [R1+0x84], R219 ;  /* 0x000084db01007387 */ /* 0x000fe20000100800 */
[----:B------:R-:W-:Y:S01]  /*104e0*/  FMNMX.FTZ R72, R73, R72, !PT ;  /* 0x0000004849487209 */ /* 0x000fe20007810000 */
[--C-:B------:R-:W-:Y:S01]  /*104f0*/  IMAD R210, R4, 0x2, R209.reuse ;  /* 0x0000000204d27824 */ /* 0x100fe200078e02d1 */
[----:B------:R-:W-:Y:S01]  /*10500*/  ISETP.LT.OR P0, PT, R5, 0x2, P0 ;  /* 0x000000020500780c */ /* 0x000fe20000701670 */
[----:B------:R-:W-:Y:S01]  /*10510*/  STL [R1+0x80], R218 ;  /* 0x000080da01007387 */ /* 0x000fe20000100800 */
[----:B------:R-:W-:Y:S01]  /*10520*/  FMNMX.FTZ R72, R76, R72, !PT ;  /* 0x000000484c487209 */ /* 0x000fe20007810000 */
[----:B------:R-:W-:Y:S01]  /*10530*/  IMAD R212, R2, 0x2, R209 ;  /* 0x0000000202d47824 */ /* 0x000fe200078e02d1 */
[----:B------:R-:W-:Y:S01]  /*10540*/  FSEL R74, R9, -INF , !P0 ;  /* 0xff800000094a7808 */ /* 0x000fe20004000000 */
[----:B------:R-:W-:Y:S01]  /*10550*/  STL [R1+0x7c], R217 ;  /* 0x00007cd901007387 */ /* 0x000fe20000100800 */
[----:B------:R-:W-:-:S02]  /*10560*/  ISETP.NE.AND P0, PT, R51, RZ, PT ;  /* 0x000000ff3300720c */ /* 0x000fc40003f05270 */
[----:B------:R-:W-:Y:S01]  /*10570*/  FMNMX.FTZ R72, R77, R72, !PT ;  /* 0x000000484d487209 */ /* 0x000fe20007810000 */
[----:B------:R-:W-:Y:S01]  /*10580*/  STL [R1+0x78], R216 ;  /* 0x000078d801007387 */ /* 0x000fe20000100800 */
[----:B------:R-:W-:Y:S02]  /*10590*/  ISETP.GT.AND P0, PT, R3, 0x8, !P0 ;  /* 0x000000080300780c */ /* 0x000fe40004704270 */
[----:B------:R-:W-:Y:S01]  /*105a0*/  FMNMX.FTZ R72, R81, R72, !PT ;  /* 0x0000004851487209 */ /* 0x000fe20007810000 */
[----:B------:R-:W-:Y:S01]  /*105b0*/  STL [R1+0x74], R215 ;  /* 0x000074d701007387 */ /* 0x000fe20000100800 */
        /* <DEDUP_REMOVED lines=10> */
[----:B------:R-:W-:Y:S01]  /*10660*/  ISETP.LT.OR P0, PT, R5, 0xa, P0 ;  /* 0x0000000a0500780c */ /* 0x000fe20000701670 */
[----:B------:R-:W-:Y:S01]  /*10670*/  LDSM.16.MT88.4 R104, [R210+0x900] ;  /* 0x00090000d268783b */ /* 0x000fe20000004200 */
[----:B------:R-:W-:-:S02]  /*10680*/  FMNMX.FTZ R72, R109, R72, !PT ;  /* 0x000000486d487209 */ /* 0x000fc40007810000 */
[----:B------:R-:W-:Y:S01]  /*10690*/  FSEL R75, R15, -INF , !P0 ;  /* 0xff8000000f4b7808 */ /* 0x000fe20004000000 */
[----:B------:R-:W-:Y:S01]  /*106a0*/  STL [R1+0x68], R208 ;  /* 0x000068d001007387 */ /* 0x000fe20000100800 */
[----:B------:R-:W-:Y:S02]  /*106b0*/  ISETP.NE.AND P0, PT, R49, RZ, PT ;  /* 0x000000ff3100720c */ /* 0x000fe40003f05270 */
[----:B------:R-:W-:Y:S01]  /*106c0*/  FMNMX.FTZ R72, R121, R72, !PT ;  /* 0x0000004879487209 */ /* 0x000fe20007810000 */
[----:B------:R-:W-:Y:S01]  /*106d0*/  LDSM.16.MT88.4 R96, [R212+0x900] ;  /* 0x00090000d460783b */ /* 0x000fe20000004200 */
[----:B------:R-:W-:Y:S02]  /*106e0*/  ISETP.GT.AND P0, PT, R3, 0x10, !P0 ;  /* 0x000000100300780c */ /* 0x000fe40004704270 */
        /* <DEDUP_REMOVED lines=11> */
[----:B------:R-:W-:Y:S02]  /*107a0*/  ISETP.NE.AND P0, PT, R47, RZ, PT ;  /* 0x000000ff2f00720c */ /* 0x000fe40003f05270 */
[----:B------:R-:W-:Y:S02]  /*107b0*/  FMNMX.FTZ R72, R187, R72, !PT ;  /* 0x00000048bb487209 */ /* 0x000fe40007810000 */
[----:B------:R-:W-:-:S02]  /*107c0*/  ISETP.GT.AND P0, PT, R3, 0x18, !P0 ;  /* 0x000000180300780c */ /* 0x000fc40004704270 */
[----:B------:R-:W-:Y:S02]  /*107d0*/  FMNMX.FTZ R71, R60, R71, !PT ;  /* 0x000000473c477209 */ /* 0x000fe40007810000 */
[----:B------:R-:W-:Y:S02]  /*107e0*/  ISETP.LT.OR P0, PT, R5, 0x19, P0 ;  /* 0x000000190500780c */ /* 0x000fe40000701670 */
[----:B------:R-:W-:Y:S02]  /*107f0*/  FMNMX.FTZ R72, R196, R72, !PT ;  /* 0x00000048c4487209 */ /* 0x000fe40007810000 */
[----:B------:R-:W-:Y:S02]  /*10800*/  FSEL R115, R17, -INF , !P0 ;  /* 0xff80000011737808 */ /* 0x000fe40004000000 */
        /* <DEDUP_REMOVED lines=15> */
[----:B------:R-:W-:Y:S02]  /*10900*/  FMNMX.FTZ R71, R70, R71, !PT ;  /* 0x0000004746477209 */ /* 0x000fe40007810000 */
[----:B------:R-:W-:Y:S02]  /*10910*/  ISETP.GT.AND P0, PT, R3, 0x21, !P0 ;  /* 0x000000210300780c */ /* 0x000fe40004704270 */
        /* <DEDUP_REMOVED lines=16> */
[----:B------:R-:W-:Y:S01]  /*10a20*/  FMNMX.FTZ R71, R84, R71, !PT ;  /* 0x0000004754477209 */ /* 0x000fe20007810000 */
[----:B------:R-:W1:Y:S01]  /*10a30*/  SHFL.BFLY PT, R6, R72, 0x2, 0x1f ;  /* 0x0c401f0048067f89 */ /* 0x000e6200000e0000 */
        /* <DEDUP_REMOVED lines=16> */
[----:B-1----:R-:W-:Y:S02]  /*10b40*/  FMNMX.FTZ R72, R72, R6, !PT ;  /* 0x0000000648487209 */ /* 0x002fe40007810000 */
[----:B------:R-:W-:Y:S02]  /*10b50*/  ISETP.GT.AND P0, PT, R3, 0x38, !P0 ;  /* 0x000000380300780c */ /* 0x000fe40004704270 */
[----:B------:R-:W-:Y:S01]  /*10b60*/  FMNMX.FTZ R71, R182, R71, !PT ;  /* 0x00000047b6477209 */ /* 0x000fe20007810000 */
[----:B------:R-:W1:Y:S01]  /*10b70*/  SHFL.BFLY PT, R6, R72, 0x1, 0x1f ;  /* 0x0c201f0048067f89 */ /* 0x000e6200000e0000 */
        /* <DEDUP_REMOVED lines=10> */
[----:B------:R-:W-:Y:S02]  /*10c20*/  ISETP.GT.AND P0, PT, R3, 0x40, !P6 ;  /* 0x000000400300780c */ /* 0x000fe40007704270 */
[----:B------:R-:W-:Y:S02]  /*10c30*/  FMNMX.FTZ R71, R204, R71, !PT ;  /* 0x00000047cc477209 */ /* 0x000fe40007810000 */
[----:B------:R-:W-:Y:S02]  /*10c40*/  ISETP.LT.OR P0, PT, R5, 0x41, P0 ;  /* 0x000000410500780c */ /* 0x000fe40000701670 */
[----:B------:R-:W-:Y:S02]  /*10c50*/  FMNMX.FTZ R71, R207, R71, !PT ;  /* 0x00000047cf477209 */ /* 0x000fe40007810000 */
[----:B------:R-:W-:-:S02]  /*10c60*/  FSEL R178, R11, -INF , !P0 ;  /* 0xff8000000bb27808 */ /* 0x000fc40004000000 */
[----:B------:R-:W-:Y:S02]  /*10c70*/  ISETP.GT.AND P0, PT, R3, 0x41, !P4 ;  /* 0x000000410300780c */ /* 0x000fe40006704270 */
[----:B-1----:R-:W-:Y:S02]  /*10c80*/  FMNMX.FTZ R72, R72, R6, !PT ;  /* 0x0000000648487209 */ /* 0x002fe40007810000 */
[----:B------:R-:W-:Y:S01]  /*10c90*/  ISETP.LT.OR P0, PT, R5, 0x42, P0 ;  /* 0x000000420500780c */ /* 0x000fe20000701670 */
[----:B------:R-:W1:Y:S01]  /*10ca0*/  SHFL.BFLY PT, R6, R71, 0x2, 0x1f ;  /* 0x0c401f0047067f89 */ /* 0x000e6200000e0000 */
[----:B------:R-:W-:Y:S01]  /*10cb0*/  FMNMX.FTZ R9, R67, R88, !PT ;  /* 0x0000005843097209 */ /* 0x000fe20007810000 */
[----:B------:R-:W-:Y:S01]  /*10cc0*/  FMUL.FTZ R7, R72, c[0x0][0x2d0] ;  /* 0x0000b40048077a20 */ /* 0x000fe20000410000 */
[----:B------:R-:W-:Y:S02]  /*10cd0*/  FSEL R179, R10, -INF , !P0 ;  /* 0xff8000000ab37808 */ /* 0x000fe40004000000 */
[----:B------:R-:W-:-:S02]  /*10ce0*/  ISETP.GT.AND P0, PT, R3, 0x48, !P3 ;  /* 0x000000480300780c */ /* 0x000fc40005f04270 */
[----:B------:R-:W-:Y:S02]  /*10cf0*/  LEA R211, R2, R210, 0x1 ;  /* 0x000000d202d37211 */ /* 0x000fe400078e08ff */
[----:B------:R-:W-:Y:S02]  /*10d00*/  ISETP.LT.OR P0, PT, R5, 0x49, P0 ;  /* 0x000000490500780c */ /* 0x000fe40000701670 */
[----:B------:R-:W-:Y:S01]  /*10d10*/  ISETP.NE.AND P6, PT, R37, RZ, PT ;  /* 0x000000ff2500720c */ /* 0x000fe20003fc5270 */
[----:B------:R-:W-:Y:S01]  /*10d20*/  LDSM.16.MT88.4 R100, [R211+0x100] ;  /* 0x00010000d364783b */ /* 0x000fe20000004200 */
[----:B------:R-:W-:Y:S02]  /*10d30*/  FSEL R180, R24, -INF , !P0 ;  /* 0xff80000018b47808 */ /* 0x000fe40004000000 */
[C---:B------:R-:W-:Y:S02]  /*10d40*/  ISETP.GT.AND P0, PT, R3.reuse, 0x49, !P2 ;  /* 0x000000490300780c */ /* 0x040fe40005704270 */
[----:B------:R-:W-:-:S02]  /*10d50*/  ISETP.GT.AND P2, PT, R3, 0x50, !P6 ;  /* 0x000000500300780c */ /* 0x000fc40007744270 */
[----:B------:R-:W-:Y:S02]  /*10d60*/  ISETP.LT.OR P0, PT, R5, 0x4a, P0 ;  /* 0x0000004a0500780c */ /* 0x000fe40000701670 */
[----:B------:R-:W-:Y:S02]  /*10d70*/  ISETP.NE.AND P3, PT, R55, RZ, PT ;  /* 0x000000ff3700720c */ /* 0x000fe40003f65270 */
[----:B------:R-:W-:Y:S02]  /*10d80*/  FSEL R181, R22, -INF , !P0 ;  /* 0xff80000016b57808 */ /* 0x000fe40004000000 */
[----:B------:R-:W-:Y:S02]  /*10d90*/  ISETP.GT.AND P0, PT, R3, RZ, !P1 ;  /* 0x000000ff0300720c */ /* 0x000fe40004f04270 */
[----:B-1----:R-:W-:Y:S02]  /*10da0*/  FMNMX.FTZ R71, R71, R6, !PT ;  /* 0x0000000647477209 */ /* 0x002fe40007810000 */
[----:B------:R-:W-:-:S02]  /*10db0*/  ISETP.LT.OR P0, PT, R5, 0x1, P0 ;  /* 0x000000010500780c */ /* 0x000fc40000701670 */
[----:B------:R-:W-:Y:S01]  /*10dc0*/  ISETP.NE.AND P4, PT, R54, RZ, PT ;  /* 0x000000ff3600720c */ /* 0x000fe20003f85270 */
[----:B------:R-:W1:Y:S01]  /*10dd0*/  SHFL.BFLY PT, R6, R71, 0x1, 0x1f ;  /* 0x0c201f0047067f89 */ /* 0x000e6200000e0000 */
[----:B------:R-:W-:Y:S02]  /*10de0*/  FSEL R68, R18, -INF , !P0 ;  /* 0xff80000012447808 */ /* 0x000fe40004000000 */
[----:B------:R-:W-:Y:S02]  /*10df0*/  FSETP.NEU.FTZ.AND P0, PT, R72, -INF , PT ;  /* 0xff8000004800780b */ /* 0x000fe40003f1d000 */
[----:B------:R-:W-:Y:S02]  /*10e00*/  ISETP.NE.AND P6, PT, R53, RZ, PT ;  /* 0x000000ff3500720c */ /* 0x000fe40003fc5270 */
[----:B------:R-:W-:Y:S02]  /*10e10*/  FSEL R7, R7, RZ, P0 ;  /* 0x000000ff07077208 */ /* 0x000fe40000000000 */
[----:B------:R-:W-:-:S02]  /*10e20*/  ISETP.GT.AND P1, PT, R3, 0x51, !P3 ;  /* 0x000000510300780c */ /* 0x000fc40005f24270 */
[----:B------:R-:W-:Y:S01]  /*10e30*/  ISETP.GT.AND P3, PT, R3, 0x59, !P6 ;  /* 0x000000590300780c */ /* 0x000fe20007764270 */
[----:B------:R-:W-:-:S04]  /*10e40*/  FFMA.FTZ R8, R64, c[0x0][0x2d0], -R7 ;  /* 0x0000b40040087a23 */ /* 0x000fc80000010807 */
[----:B------:R2:W-:Y:S01]  /*10e50*/  MUFU.EX2 R237, R8 ;  /* 0x0000000800ed7308 */ /* 0x0005e20000000800 */
[----:B-1----:R-:W-:-:S04]  /*10e60*/  FMNMX.FTZ R71, R71, R6, !PT ;  /* 0x0000000647477209 */ /* 0x002fc80007810000 */
[C---:B------:R-:W-:Y:S01]  /*10e70*/  FSETP.NEU.FTZ.AND P0, PT, R71.reuse, -INF , PT ;  /* 0xff8000004700780b */ /* 0x040fe20003f1d000 */
[----:B------:R-:W-:Y:S02]  /*10e80*/  FMUL.FTZ R6, R71, c[0x0][0x2d0] ;  /* 0x0000b40047067a20 */ /* 0x000fe40000410000 */
[----:B--2---:R-:W-:-:S03]  /*10e90*/  FFMA.FTZ R8, R69, c[0x0][0x2d0], -R7 ;  /* 0x0000b40045087a23 */ /* 0x004fc60000010807 */
[----:B------:R-:W-:Y:S01]  /*10ea0*/  FSEL R6, R6, RZ, P0 ;  /* 0x000000ff06067208 */ /* 0x000fe20000000000 */
[----:B------:R1:W2:Y:S01]  /*10eb0*/  MUFU.EX2 R203, R8 ;  /* 0x0000000800cb7308 */ /* 0x0002a20000000800 */
[----:B------:R-:W-:Y:S01]  /*10ec0*/  ISETP.GT.AND P0, PT, R3, 0x58, !P4 ;  /* 0x000000580300780c */ /* 0x000fe20006704270 */
[----:B------:R-:W-:Y:S01]  /*10ed0*/  FFMA.FTZ R3, R87, c[0x0][0x2d0], -R7 ;  /* 0x0000b40057037a23 */ /* 0x000fe20000010807 */
[C---:B------:R-:W-:Y:S02]  /*10ee0*/  ISETP.LT.OR P4, PT, R5.reuse, 0x51, P2 ;  /* 0x000000510500780c */ /* 0x040fe40001781670 */
[C---:B------:R-:W-:Y:S02]  /*10ef0*/  ISETP.LT.OR P2, PT, R5.reuse, 0x52, P1 ;  /* 0x000000520500780c */ /* 0x040fe40000f41670 */
[----:B------:R-:W-:Y:S01]  /*10f00*/  FSEL R170, R32, -INF , !P4 ;  /* 0xff80000020aa7808 */ /* 0x000fe20006000000 */
[----:B------:R3:W-:Y:S01]  /*10f10*/  MUFU.EX2 R240, R3 ;  /* 0x0000000300f07308 */ /* 0x0007e20000000800 */
[----:B------:R-:W-:-:S02]  /*10f20*/  ISETP.LT.OR P1, PT, R5, 0x59, P0 ;  /* 0x000000590500780c */ /* 0x000fc40000721670 */
[----:B------:R-:W-:Y:S02]  /*10f30*/  FSEL R169, R91, -INF , !P2 ;  /* 0xff8000005ba97808 */ /* 0x000fe40005000000 */
[----:B------:R-:W-:Y:S02]  /*10f40*/  ISETP.LT.OR P0, PT, R5, 0x5a, P3 ;  /* 0x0000005a0500780c */ /* 0x000fe40001f01670 */
[----:B------:R-:W-:Y:S01]  /*10f50*/  FSEL R168, R89, -INF , !P1 ;  /* 0xff80000059a87808 */ /* 0x000fe20004800000 */
[----:B-1----:R-:W-:Y:S01]  /*10f60*/  FFMA.FTZ R8, R73, c[0x0][0x2d0], -R7 ;  /* 0x0000b40049087a23 */ /* 0x002fe20000010807 */
[----:B------:R-:W-:Y:S02]  /*10f70*/  FSEL R73, R108, -INF , !P0 ;  /* 0xff8000006c497808 */ /* 0x000fe40004000000 */
[----:B--2---:R-:W-:Y:S01]  /*10f80*/  F2FP.PACK_AB R12, R203, R237 ;  /* 0x000000edcb0c723e */ /* 0x004fe200000000ff */
[----:B------:R1:W-:Y:S01]  /*10f90*/  MUFU.EX2 R214, R8 ;  /* 0x0000000800d67308 */ /* 0x0003e20000000800 */
[----:B---3--:R-:W-:-:S07]  /*10fa0*/  FFMA.FTZ R3, R65, c[0x0][0x2d0], -R6 ;  /* 0x0000b40041037a23 */ /* 0x008fce0000010806 */
[----:B------:R-:W-:Y:S01]  /*10fb0*/  MUFU.EX2 R248, R3 ;  /* 0x0000000300f87308 */ /* 0x000fe20000000800 */
[----:B-1----:R-:W-:Y:S01]  /*10fc0*/  FMNMX.FTZ R8, R117, R9, !PT ;  /* 0x0000000975087209 */ /* 0x002fe20007810000 */
[----:B------:R-:W-:-:S03]  /*10fd0*/  FFMA.FTZ R9, R76, c[0x0][0x2d0], -R7 ;  /* 0x0000b4004c097a23 */ /* 0x000fc60000010807 */
[----:B------:R-:W-:-:S03]  /*10fe0*/  FMNMX.FTZ R8, R118, R8, !PT ;  /* 0x0000000876087209 */ /* 0x000fc60007810000 */
[----:B------:R1:W2:Y:S01]  /*10ff0*/  MUFU.EX2 R202, R9 ;  /* 0x0000000900ca7308 */ /* 0x0002a20000000800 */
[----:B------:R-:W-:-:S04]  /*11000*/  FMNMX.FTZ R8, R119, R8, !PT ;  /* 0x0000000877087209 */ /* 0x000fc80007810000 */
[----:B------:R-:W-:Y:S01]  /*11010*/  FMNMX.FTZ R8, R120, R8, !PT ;  /* 0x0000000878087209 */ /* 0x000fe20007810000 */
[----:B-1----:R-:W-:Y:S01]  /*11020*/  FFMA.FTZ R9, R77, c[0x0][0x2d0], -R7 ;  /* 0x0000b4004d097a23 */ /* 0x002fe20000010807 */
[----:B--2---:R-:W-:Y:S01]  /*11030*/  F2FP.PACK_AB R14, R202, R214 ;  /* 0x000000d6ca0e723e */ /* 0x004fe200000000ff */
[----:B------:R-:W-:Y:S02]  /*11040*/  LDSM.16.MT88.4 R76, [R212+0x100] ;  /* 0x00010000d44c783b */ /* 0x000fe40000004200 */
[----:B------:R1:W-:Y:S02]  /*11050*/  MUFU.EX2 R247, R9 ;  /* 0x0000000900f77308 */ /* 0x0003e40000000800 */
[----:B-1----:R-:W-:Y:S01]  /*11060*/  FMNMX.FTZ R9, R128, R8, !PT ;  /* 0x0000000880097209 */ /* 0x002fe20007810000 */
[----:B------:R-:W-:-:S03]  /*11070*/  FFMA.FTZ R8, R56, c[0x0][0x2d0], -R6 ;  /* 0x0000b40038087a23 */ /* 0x000fc60000010806 */
[----:B------:R-:W-:Y:S02]  /*11080*/  FMNMX.FTZ R9, R134, R9, !PT ;  /* 0x0000000986097209 */ /* 0x000fe40007810000 */
[----:B------:R1:W-:Y:S02]  /*11090*/  MUFU.EX2 R235, R8 ;  /* 0x0000000800eb7308 */ /* 0x0003e40000000800 */
[----:B------:R-:W-:Y:S01]  /*110a0*/  FMNMX.FTZ R0, R160, R9, !PT ;  /* 0x00000009a0007209 */ /* 0x000fe20007810000 */
[----:B------:R-:W-:Y:S02]  /*110b0*/  FFMA.FTZ R9, R57, c[0x0][0x2d0], -R6 ;  /* 0x0000b40039097a23 */ /* 0x000fe40000010806 */
[----:B------:R-:W2:Y:S01]  /*110c0*/  LDSM.16.MT88.4 R56, [R209+0x100] ;  /* 0x00010000d138783b */ /* 0x000ea20000004200 */
[----:B------:R-:W-:Y:S02]  /*110d0*/  FMNMX.FTZ R0, R143, R0, !PT ;  /* 0x000000008f007209 */ /* 0x000fe40007810000 */
[----:B------:R3:W4:Y:S02]  /*110e0*/  MUFU.EX2 R241, R9 ;  /* 0x0000000900f17308 */ /* 0x0007240000000800 */
[----:B------:R-:W-:-:S04]  /*110f0*/  FMNMX.FTZ R0, R142, R0, !PT ;  /* 0x000000008e007209 */ /* 0x000fc80007810000 */
[----:B------:R-:W-:Y:S02]  /*11100*/  FMNMX.FTZ R0, R141, R0, !PT ;  /* 0x000000008d007209 */ /* 0x000fe40007810000 */
[----:B-1----:R-:W-:Y:S02]  /*11110*/  FMNMX.FTZ R8, R68, R74, !PT ;  /* 0x0000004a44087209 */ /* 0x002fe40007810000 */
[----:B------:R-:W-:Y:S02]  /*11120*/  FMNMX.FTZ R0, R166, R0, !PT ;  /* 0x00000000a6007209 */ /* 0x000fe40007810000 */
[----:B------:R-:W-:Y:S02]  /*11130*/  FMNMX.FTZ R8, R112, R8, !PT ;  /* 0x0000000870087209 */ /* 0x000fe40007810000 */
[----:B------:R-:W-:Y:S01]  /*11140*/  FMNMX.FTZ R0, R167, R0, !PT ;  /* 0x00000000a7007209 */ /* 0x000fe20007810000 */
[----:B---3--:R-:W-:Y:S01]  /*11150*/  FFMA.FTZ R9, R60, c[0x0][0x2d0], -R6 ;  /* 0x0000b4003c097a23 */ /* 0x008fe20000010806 */
[----:B------:R-:W-:-:S02]  /*11160*/  FMNMX.FTZ R8, R75, R8, !PT ;  /* 0x000000084b087209 */ /* 0x000fc40007810000 */
[----:B------:R-:W-:Y:S01]  /*11170*/  FMNMX.FTZ R0, R173, R0, !PT ;  /* 0x00000000ad007209 */ /* 0x000fe20007810000 */
[----:B------:R-:W-:Y:S01]  /*11180*/  MUFU.EX2 R213, R9 ;  /* 0x0000000900d57308 */ /* 0x000fe20000000800 */
[----:B------:R-:W-:Y:S01]  /*11190*/  FMNMX.FTZ R4, R113, R8, !PT ;  /* 0x0000000871047209 */ /* 0x000fe20007810000 */
[----:B------:R-:W-:Y:S01]  /*111a0*/  FFMA.FTZ R8, R61, c[0x0][0x2d0], -R6 ;  /* 0x0000b4003d087a23 */ /* 0x000fe20000010806 */
[----:B------:R-:W-:Y:S01]  /*111b0*/  FMNMX.FTZ R0, R174, R0, !PT ;  /* 0x00000000ae007209 */ /* 0x000fe20007810000 */
[----:B------:R-:W1:Y:S01]  /*111c0*/  LDSM.16.MT88.4 R60, [R210+0x100] ;  /* 0x00010000d23c783b */ /* 0x000e620000004200 */
[----:B------:R-:W-:Y:S02]  /*111d0*/  FMNMX.FTZ R4, R114, R4, !PT ;  /* 0x0000000472047209 */ /* 0x000fe40007810000 */
[----:B----4-:R-:W-:Y:S01]  /*111e0*/  F2FP.PACK_AB R13, R241, R235 ;  /* 0x000000ebf10d723e */ /* 0x010fe200000000ff */
[----:B------:R-:W3:Y:S01]  /*111f0*/  MUFU.EX2 R243, R8 ;  /* 0x0000000800f37308 */ /* 0x000ee20000000800 */
[----:B------:R-:W-:Y:S01]  /*11200*/  FMNMX.FTZ R2, R115, R4, !PT ;  /* 0x0000000473027209 */ /* 0x000fe20007810000 */
[----:B------:R-:W-:-:S03]  /*11210*/  FFMA.FTZ R4, R81, c[0x0][0x2d0], -R7 ;  /* 0x0000b40051047a23 */ /* 0x000fc60000010807 */
[----:B------:R-:W-:-:S03]  /*11220*/  FMNMX.FTZ R2, R116, R2, !PT ;  /* 0x0000000274027209 */ /* 0x000fc60007810000 */
[----:B------:R4:W1:Y:S01]  /*11230*/  MUFU.EX2 R244, R4 ;  /* 0x0000000400f47308 */ /* 0x0008620000000800 */
[----:B------:R-:W-:Y:S02]  /*11240*/  FMNMX.FTZ R2, R132, R2, !PT ;  /* 0x0000000284027209 */ /* 0x000fe40007810000 */
[----:B---3--:R-:W-:-:S07]  /*11250*/  F2FP.PACK_AB R15, R243, R213 ;  /* 0x000000d5f30f723e */ /* 0x008fce00000000ff */
[C---:B--2---:R-:W-:Y:S01]  /*11260*/  HMMA.16816.F32 R28, R12.reuse, R56, RZ ;  /* 0x000000380c1c723c */ /* 0x044fe200000018ff */
[----:B----4-:R-:W-:Y:S02]  /*11270*/  FMNMX.FTZ R4, R133, R2, !PT ;  /* 0x0000000285047209 */ /* 0x010fe40007810000 */
[----:B------:R-:W-:Y:S01]  /*11280*/  FMNMX.FTZ R2, R188, R0, !PT ;  /* 0x00000000bc027209 */ /* 0x000fe20007810000 */
[----:B------:R-:W-:Y:S01]  /*11290*/  FFMA.FTZ R0, R85, c[0x0][0x2d0], -R7 ;  /* 0x0000b40055007a23 */ /* 0x000fe20000010807 */
[----:B------:R-:W-:Y:S02]  /*112a0*/  FMNMX.FTZ R8, R135, R4, !PT ;  /* 0x0000000487087209 */ /* 0x000fe40007810000 */
[----:B------:R-:W-:Y:S01]  /*112b0*/  FMNMX.FTZ R2, R189, R2, !PT ;  /* 0x00000002bd027209 */ /* 0x000fe20007810000 */
[----:B------:R2:W-:Y:S01]  /*112c0*/  MUFU.EX2 R219, R0 ;  /* 0x0000000000db7308 */ /* 0x0005e20000000800 */
[----:B------:R-:W-:Y:S02]  /*112d0*/  HMMA.16816.F32 R36, R12, R58, RZ ;  /* 0x0000003a0c24723c */ /* 0x000fe400000018ff */
[----:B------:R-:W-:-:S02]  /*112e0*/  FMNMX.FTZ R4, R193, R2, !PT ;  /* 0x00000002c1047209 */ /* 0x000fc40007810000 */
[----:B------:R-:W-:Y:S02]  /*112f0*/  FMNMX.FTZ R2, R140, R8, !PT ;  /* 0x000000088c027209 */ /* 0x000fe40007810000 */
[----:B-1----:R-:W-:Y:S02]  /*11300*/  F2FP.PACK_AB R8, R244, R247 ;  /* 0x000000f7f408723e */ /* 0x002fe400000000ff */
[----:B------:R-:W-:Y:S01]  /*11310*/  FMNMX.FTZ R2, R161, R2, !PT ;  /* 0x00000002a1027209 */ /* 0x000fe20007810000 */
[----:B------:R-:W-:Y:S03]  /*11320*/  HMMA.16816.F32 R16, R12, R60, RZ ;  /* 0x0000003c0c10723c */ /* 0x000fe600000018ff */
[----:B------:R-:W-:Y:S01]  /*11330*/  FMNMX.FTZ R2, R162, R2, !PT ;  /* 0x00000002a2027209 */ /* 0x000fe20007810000 */
[----:B--2---:R-:W-:-:S03]  /*11340*/  FFMA.FTZ R0, R86, c[0x0][0x2d0], -R7 ;  /* 0x0000b40056007a23 */ /* 0x004fc60000010807 */
[----:B------:R-:W-:Y:S01]  /*11350*/  FMNMX.FTZ R2, R163, R2, !PT ;  /* 0x00000002a3027209 */ /* 0x000fe20007810000 */
[----:B------:R-:W-:Y:S01]  /*11360*/  HMMA.16816.F32 R24, R12, R76, RZ ;  /* 0x0000004c0c18723c */ /* 0x000fe200000018ff */
[----:B------:R1:W2:Y:S02]  /*11370*/  MUFU.EX2 R242, R0 ;  /* 0x0000000000f27308 */ /* 0x0002a40000000800 */
[----:B------:R-:W-:Y:S01]  /*11380*/  FMNMX.FTZ R3, R164, R2, !PT ;  /* 0x00000002a4037209 */ /* 0x000fe20007810000 */
[----:B------:R-:W-:-:S03]  /*11390*/  FFMA.FTZ R2, R66, c[0x0][0x2d0], -R6 ;  /* 0x0000b40042027a23 */ /* 0x000fc60000010806 */
[----:B------:R-:W-:Y:S01]  /*113a0*/  FMNMX.FTZ R3, R178, R3, !PT ;  /* 0x00000003b2037209 */ /* 0x000fe20007810000 */
[----:B------:R-:W-:Y:S01]  /*113b0*/  HMMA.16816.F32 R20, R12, R100, RZ ;  /* 0x000000640c14723c */ /* 0x000fe200000018ff */
[----:B------:R3:W4:Y:S02]  /*113c0*/  MUFU.EX2 R249, R2 ;  /* 0x0000000200f97308 */ /* 0x0007240000000800 */
[----:B------:R-:W-:-:S04]  /*113d0*/  FMNMX.FTZ R3, R179, R3, !PT ;  /* 0x00000003b3037209 */ /* 0x000fc80007810000 */
[----:B------:R-:W-:Y:S01]  /*113e0*/  FMNMX.FTZ R3, R180, R3, !PT ;  /* 0x00000003b4037209 */ /* 0x000fe20007810000 */
[----:B------:R-:W-:Y:S01]  /*113f0*/  HMMA.16816.F32 R44, R12, R78, RZ ;  /* 0x0000004e0c2c723c */ /* 0x000fe200000018ff */
[----:B-1----:R-:W-:Y:S02]  /*11400*/  FMNMX.FTZ R0, R192, R4, !PT ;  /* 0x00000004c0007209 */ /* 0x002fe40007810000 */
[----:B--2---:R-:W-:Y:S02]  /*11410*/  F2FP.PACK_AB R10, R242, R219 ;  /* 0x000000dbf20a723e */ /* 0x004fe400000000ff */
[----:B------:R-:W-:-:S03]  /*11420*/  FMNMX.FTZ R0, R201, R0, !PT ;  /* 0x00000000c9007209 */ /* 0x000fc60007810000 */
[C---:B------:R-:W-:Y:S01]  /*11430*/  HMMA.16816.F32 R40, R12.reuse, R62, RZ ;  /* 0x0000003e0c28723c */ /* 0x040fe200000018ff */
[----:B------:R-:W-:Y:S01]  /*11440*/  FMNMX.FTZ R0, R228, R0, !PT ;  /* 0x00000000e4007209 */ /* 0x000fe20007810000 */
[----:B---3--:R-:W-:Y:S01]  /*11450*/  FFMA.FTZ R2, R70, c[0x0][0x2d0], -R6 ;  /* 0x0000b40046027a23 */ /* 0x008fe20000010806 */
[----:B----4-:R-:W-:Y:S02]  /*11460*/  F2FP.PACK_AB R9, R249, R248 ;  /* 0x000000f8f909723e */ /* 0x010fe400000000ff */
[----:B------:R-:W-:Y:S01]  /*11470*/  FMNMX.FTZ R0, R229, R0, !PT ;  /* 0x00000000e5007209 */ /* 0x000fe20007810000 */
[----:B------:R1:W-:Y:S02]  /*11480*/  MUFU.EX2 R236, R2 ;  /* 0x0000000200ec7308 */ /* 0x0003e40000000800 */
[----:B------:R-:W-:Y:S01]  /*11490*/  HMMA.16816.F32 R12, R12, R102, RZ ;  /* 0x000000660c0c723c */ /* 0x000fe200000018ff */
[----:B------:R-:W-:-:S05]  /*114a0*/  FMNMX.FTZ R0, R200, R0, !PT ;  /* 0x00000000c8007209 */ /* 0x000fca0007810000 */
[----:B------:R-:W2:Y:S01]  /*114b0*/  SHFL.BFLY PT, R4, R0, 0x2, 0x1f ;  /* 0x0c401f0000047f89 */ /* 0x000ea200000e0000 */
[----:B-1----:R-:W-:Y:S01]  /*114c0*/  FMNMX.FTZ R2, R181, R3, !PT ;  /* 0x00000003b5027209 */ /* 0x002fe20007810000 */
[----:B------:R-:W-:-:S03]  /*114d0*/  FFMA.FTZ R3, R80, c[0x0][0x2d0], -R6 ;  /* 0x0000b40050037a23 */ /* 0x000fc60000010806 */
[----:B------:R-:W-:Y:S01]  /*114e0*/  FMNMX.FTZ R2, R170, R2, !PT ;  /* 0x00000002aa027209 */ /* 0x000fe20007810000 */
[----:B------:R1:W3:Y:S03]  /*114f0*/  MUFU.EX2 R218, R3 ;  /* 0x0000000300da7308 */ /* 0x0002e60000000800 */
[----:B------:R-:W-:-:S04]  /*11500*/  FMNMX.FTZ R2, R169, R2, !PT ;  /* 0x00000002a9027209 */ /* 0x000fc80007810000 */
[----:B------:R-:W-:Y:S02]  /*11510*/  FMNMX.FTZ R2, R168, R2, !PT ;  /* 0x00000002a8027209 */ /* 0x000fe40007810000 */
[----:B--2---:R-:W-:Y:S01]  /*11520*/  FMNMX.FTZ R0, R0, R4, !PT ;  /* 0x0000000400007209 */ /* 0x004fe20007810000 */
[----:B-1----:R-:W-:-:S04]  /*11530*/  FFMA.FTZ R3, R109, c[0x0][0x2d0], -R7 ;  /* 0x0000b4006d037a23 */ /* 0x002fc80000010807 */
[----:B------:R-:W1:Y:S01]  /*11540*/  SHFL.BFLY PT, R4, R0, 0x1, 0x1f ;  /* 0x0c201f0000047f89 */ /* 0x000e6200000e0000 */
[----:B---3--:R-:W-:Y:S01]  /*11550*/  F2FP.PACK_AB R11, R218, R236 ;  /* 0x000000ecda0b723e */ /* 0x008fe200000000ff */
[----:B------:R2:W3:Y:S02]  /*11560*/  MUFU.EX2 R245, R3 ;  /* 0x0000000300f57308 */ /* 0x0004e40000000800 */
[----:B------:R-:W4:Y:S04]  /*11570*/  LDSM.16.MT88.4 R108, [R211+0x900] ;  /* 0x00090000d36c783b */ /* 0x000f280000004200 */
[C---:B------:R-:W-:Y:S08]  /*11580*/  HMMA.16816.F32 R52, R8.reuse, R92, R28 ;  /* 0x0000005c0834723c */ /* 0x040ff0000000181c */
[----:B------:R-:W-:Y:S01]  /*11590*/  HMMA.16816.F32 R28, R8, R94, R36 ;  /* 0x0000005e081c723c */ /* 0x000fe20000001824 */
[----:B--2---:R-:W-:Y:S01]  /*115a0*/  FMNMX.FTZ R3, R73, R2, !PT ;  /* 0x0000000249037209 */ /* 0x004fe20007810000 */
[----:B------:R-:W-:-:S04]  /*115b0*/  FFMA.FTZ R2, R121, c[0x0][0x2d0], -R7 ;  /* 0x0000b40079027a23 */ /* 0x000fc80000010807 */
[----:B------:R-:W2:Y:S01]  /*115c0*/  SHFL.BFLY PT, R5, R3, 0x2, 0x1f ;  /* 0x0c401f0003057f89 */ /* 0x000ea200000e0000 */
[----:B------:R3:W-:Y:S01]  /*115d0*/  MUFU.EX2 R123, R2 ;  /* 0x00000002007b7308 */ /* 0x0007e20000000800 */
[----:B-1----:R-:W-:Y:S01]  /*115e0*/  FMNMX.FTZ R70, R0, R4, !PT ;  /* 0x0000000400467209 */ /* 0x002fe20007810000 */
[----:B------:R-:W-:Y:S01]  /*115f0*/  FFMA.FTZ R0, R84, c[0x0][0x2d0], -R6 ;  /* 0x0000b40054007a23 */ /* 0x000fe20000010806 */
[----:B------:R-:W-:Y:S01]  /*11600*/  HMMA.16816.F32 R32, R8, R104, R16 ;  /* 0x000000680820723c */ /* 0x000fe20000001810 */
[----:B------:R-:W-:Y:S01]  /*11610*/  LDSM.16.MT88.4 R84, [R209+0x1100] ;  /* 0x00110000d154783b */ /* 0x000fe20000004200 */
[----:B------:R-:W-:-:S03]  /*11620*/  FSETP.NEU.FTZ.AND P0, PT, R70, -INF , PT ;  /* 0xff8000004600780b */ /* 0x000fc60003f1d000 */
[----:B------:R1:W-:Y:S03]  /*11630*/  MUFU.EX2 R191, R0 ;  /* 0x0000000000bf7308 */ /* 0x0003e60000000800 */
[----:B------:R-:W-:Y:S01]  /*11640*/  HMMA.16816.F32 R48, R8, R96, R24 ;  /* 0x000000600830723c */ /* 0x000fe20000001818 */
[----:B---3--:R-:W-:-:S07]  /*11650*/  FFMA.FTZ R2, R122, c[0x0][0x2d0], -R7 ;  /* 0x0000b4007a027a23 */ /* 0x008fce0000010807 */
[----:B----4-:R-:W-:Y:S01]  /*11660*/  HMMA.16816.F32 R16, R8, R108, R20 ;  /* 0x0000006c0810723c */ /* 0x010fe20000001814 */
[----:B------:R3:W-:Y:S01]  /*11670*/  MUFU.EX2 R195, R2 ;  /* 0x0000000200c37308 */ /* 0x0007e20000000800 */
[----:B--2---:R-:W-:Y:S01]  /*11680*/  FMNMX.FTZ R3, R3, R5, !PT ;  /* 0x0000000503037209 */ /* 0x004fe20007810000 */
[----:B-1----:R-:W-:-:S05]  /*11690*/  FFMA.FTZ R0, R90, c[0x0][0x2d0], -R6 ;  /* 0x0000b4005a007a23 */ /* 0x002fca0000010806 */
[C---:B------:R-:W-:Y:S01]  /*116a0*/  HMMA.16816.F32 R24, R8.reuse, R98, R44 ;  /* 0x000000620818723c */ /* 0x040fe2000000182c */
[----:B------:R-:W1:Y:S01]  /*116b0*/  SHFL.BFLY PT, R4, R3, 0x1, 0x1f ;  /* 0x0c201f0003047f89 */ /* 0x000e6200000e0000 */
[----:B------:R-:W2:Y:S06]  /*116c0*/  MUFU.EX2 R194, R0 ;  /* 0x0000000000c27308 */ /* 0x000eac0000000800 */
[----:B------:R-:W-:Y:S01]  /*116d0*/  HMMA.16816.F32 R20, R8, R106, R40 ;  /* 0x0000006a0814723c */ /* 0x000fe20000001828 */
[----:B---3--:R-:W-:-:S04]  /*116e0*/  FFMA.FTZ R2, R82, c[0x0][0x2d0], -R6 ;  /* 0x0000b40052027a23 */ /* 0x008fc80000010806 */
[----:B------:R3:W-:Y:S03]  /*116f0*/  MUFU.EX2 R238, R2 ;  /* 0x0000000200ee7308 */ /* 0x0007e60000000800 */
[----:B------:R-:W-:Y:S07]  /*11700*/  HMMA.16816.F32 R12, R8, R110, R12 ;  /* 0x0000006e080c723c */ /* 0x000fee000000180c */
[----:B------:R-:W-:-:S02]  /*11710*/  F2FP.PACK_AB R8, R245, R240 ;  /* 0x000000f0f508723e */ /* 0x000fc400000000ff */
[----:B-1----:R-:W-:Y:S02]  /*11720*/  FMNMX.FTZ R3, R3, R4, !PT ;  /* 0x0000000403037209 */ /* 0x002fe40007810000 */
[----:B--2---:R-:W-:Y:S01]  /*11730*/  F2FP.PACK_AB R11, R194, R191 ;  /* 0x000000bfc20b723e */ /* 0x004fe200000000ff */
[----:B---3--:R-:W-:Y:S02]  /*11740*/  FFMA.FTZ R2, R83, c[0x0][0x2d0], -R6 ;  /* 0x0000b40053027a23 */ /* 0x008fe40000010806 */
[----:B------:R-:W1:Y:S02]  /*11750*/  LDSM.16.MT88.4 R80, [R210+0x1100] ;  /* 0x00110000d250783b */ /* 0x000e640000004200 */
[----:B------:R2:W3:Y:S02]  /*11760*/  MUFU.EX2 R246, R2 ;  /* 0x0000000200f67308 */ /* 0x0004e40000000800 */
[----:B--2---:R-:W-:Y:S01]  /*11770*/  FMUL.FTZ R2, R70, c[0x0][0x2d0] ;  /* 0x0000b40046027a20 */ /* 0x004fe20000410000 */
[----:B---3--:R-:W-:-:S04]  /*11780*/  F2FP.PACK_AB R9, R246, R238 ;  /* 0x000000eef609723e */ /* 0x008fc800000000ff */
[----:B------:R-:W-:Y:S02]  /*11790*/  FSEL R2, R2, RZ, P0 ;  /* 0x000000ff02027208 */ /* 0x000fe40000000000 */
[----:B------:R-:W-:-:S03]  /*117a0*/  FSETP.NEU.FTZ.AND P0, PT, R3, -INF , PT ;  /* 0xff8000000300780b */ /* 0x000fc60003f1d000 */
[--C-:B------:R-:W-:Y:S02]  /*117b0*/  FFMA.FTZ R0, R67, c[0x0][0x2d0], -R2.reuse ;  /* 0x0000b40043007a23 */ /* 0x100fe40000010802 */
[--C-:B------:R-:W-:Y:S01]  /*117c0*/  FFMA.FTZ R4, R120, c[0x0][0x2d0], -R2.reuse ;  /* 0x0000b40078047a23 */ /* 0x100fe20000010802 */
[----:B------:R-:W2:Y:S01]  /*117d0*/  LDSM.16.MT88.4 R64, [R212+0x1100] ;  /* 0x00110000d440783b */ /* 0x000ea20000004200 */
[----:B------:R3:W-:Y:S08]  /*117e0*/  MUFU.EX2 R215, R0 ;  /* 0x0000000000d77308 */ /* 0x0007f00000000800 */
[----:B------:R-:W-:Y:S01]  /*117f0*/  MUFU.EX2 R190, R4 ;  /* 0x0000000400be7308 */ /* 0x000fe20000000800 */
[----:B---3--:R-:W-:-:S02]  /*11800*/  FFMA.FTZ R0, R88, c[0x0][0x2d0], -R2 ;  /* 0x0000b40058007a23 */ /* 0x008fc40000010802 */
[----:B------:R-:W3:Y:S05]  /*11810*/  LDSM.16.MT88.4 R88, [R211+0x1100] ;  /* 0x00110000d358783b */ /* 0x000eea0000004200 */
[----:B------:R4:W-:Y:S02]  /*11820*/  MUFU.EX2 R216, R0 ;  /* 0x0000000000d87308 */ /* 0x0009e40000000800 */
[----:B----4-:R-:W-:Y:S02]  /*11830*/  FFMA.FTZ R0, R117, c[0x0][0x2d0], -R2 ;  /* 0x0000b40075007a23 */ /* 0x010fe40000010802 */
[----:B------:R-:W-:-:S04]  /*11840*/  IMAD.MOV.U32 R117, RZ, RZ, R248 ;  /* 0x000000ffff757224 */ /* 0x000fc800078e00f8 */
[----:B------:R4:W-:Y:S02]  /*11850*/  MUFU.EX2 R208, R0 ;  /* 0x0000000000d07308 */ /* 0x0009e40000000800 */
[----:B----4-:R-:W-:Y:S02]  /*11860*/  FFMA.FTZ R0, R118, c[0x0][0x2d0], -R2 ;  /* 0x0000b40076007a23 */ /* 0x010fe40000010802 */
[----:B------:R-:W-:-:S04]  /*11870*/  IMAD.MOV.U32 R118, RZ, RZ, R123 ;  /* 0x000000ffff767224 */ /* 0x000fc800078e007b */
[----:B------:R4:W-:Y:S01]  /*11880*/  MUFU.EX2 R5, R0 ;  /* 0x0000000000057308 */ /* 0x0009e20000000800 */
[----:B------:R-:W-:-:S07]  /*11890*/  F2FP.PACK_AB R10, R195, R118 ;  /* 0x00000076c30a723e */ /* 0x000fce00000000ff */
[----:B-1----:R-:W-:Y:S01]  /*118a0*/  HMMA.16816.F32 R152, R8, R80, R32 ;  /* 0x000000500898723c */ /* 0x002fe20000001820 */
[----:B----4-:R-:W-:-:S07]  /*118b0*/  FFMA.FTZ R0, R119, c[0x0][0x2d0], -R2 ;  /* 0x0000b40077007a23 */ /* 0x010fce0000010802 */
[C---:B------:R-:W-:Y:S01]  /*118c0*/  HMMA.16816.F32 R144, R8.reuse, R84, R52 ;  /* 0x000000540890723c */ /* 0x040fe20000001834 */
[----:B------:R1:W-:Y:S07]  /*118d0*/  MUFU.EX2 R36, R0 ;  /* 0x0000000000247308 */ /* 0x0003ee0000000800 */
[C---:B--2---:R-:W-:Y:S08]  /*118e0*/  HMMA.16816.F32 R148, R8.reuse, R64, R48 ;  /* 0x000000400894723c */ /* 0x044ff00000001830 */
[----:B---3--:R-:W-:Y:S01]  /*118f0*/  HMMA.16816.F32 R156, R8, R88, R16 ;  /* 0x00000058089c723c */ /* 0x008fe20000001810 */
[----:B-1----:R-:W-:-:S05]  /*11900*/  FMUL.FTZ R0, R3, c[0x0][0x2d0] ;  /* 0x0000b40003007a20 */ /* 0x002fca0000410000 */
[----:B------:R-:W-:Y:S02]  /*11910*/  FSEL R0, R0, RZ, P0 ;  /* 0x000000ff00007208 */ /* 0x000fe40000000000 */
[C---:B------:R-:W-:Y:S03]  /*11920*/  HMMA.16816.F32 R120, R8.reuse, R86, R28 ;  /* 0x000000560878723c */ /* 0x040fe6000000181c */
[--C-:B------:R-:W-:Y:S02]  /*11930*/  FFMA.FTZ R4, R68, c[0x0][0x2d0], -R0.reuse ;  /* 0x0000b40044047a23 */ /* 0x100fe40000010800 */
[----:B------:R-:W-:Y:S02]  /*11940*/  IMAD.MOV.U32 R68, RZ, RZ, R249 ;  /* 0x000000ffff447224 */ /* 0x000fe400078e00f9 */
[----:B------:R1:W-:Y:S01]  /*11950*/  MUFU.EX2 R69, R4 ;  /* 0x0000000400457308 */ /* 0x0003e20000000800 */
[C---:B------:R-:W-:Y:S08]  /*11960*/  HMMA.16816.F32 R124, R8.reuse, R66, R24 ;  /* 0x00000042087c723c */ /* 0x040ff00000001818 */
[----:B------:R-:W-:Y:S01]  /*11970*/  HMMA.16816.F32 R136, R8, R90, R12 ;  /* 0x0000005a0888723c */ /* 0x000fe2000000180c */
[----:B-1----:R-:W-:-:S04]  /*11980*/  FFMA.FTZ R4, R74, c[0x0][0x2d0], -R0 ;  /* 0x0000b4004a047a23 */ /* 0x002fc80000010800 */
[----:B------:R1:W-:Y:S02]  /*11990*/  MUFU.EX2 R239, R4 ;  /* 0x0000000400ef7308 */ /* 0x0003e40000000800 */
[----:B-1----:R-:W-:-:S06]  /*119a0*/  FFMA.FTZ R4, R112, c[0x0][0x2d0], -R0 ;  /* 0x0000b40070047a23 */ /* 0x002fcc0000010800 */
[----:B------:R1:W2:Y:S02]  /*119b0*/  MUFU.EX2 R37, R4 ;  /* 0x0000000400257308 */ /* 0x0002a40000000800 */
[----:B-1----:R-:W-:Y:S02]  /*119c0*/  FFMA.FTZ R4, R75, c[0x0][0x2d0], -R0 ;  /* 0x0000b4004b047a23 */ /* 0x002fe40000010800 */
[----:B--2---:R-:W-:-:S04]  /*119d0*/  IMAD.MOV.U32 R75, RZ, RZ, R37 ;  /* 0x000000ffff4b7224 */ /* 0x004fc800078e0025 */
[----:B------:R1:W2:Y:S02]  /*119e0*/  MUFU.EX2 R112, R4 ;  /* 0x0000000400707308 */ /* 0x0002a40000000800 */
[----:B-1----:R-:W-:Y:S02]  /*119f0*/  FFMA.FTZ R4, R128, c[0x0][0x2d0], -R2 ;  /* 0x0000b40080047a23 */ /* 0x002fe40000010802 */
[----:B------:R-:W-:Y:S04]  /*11a00*/  HMMA.16816.F32 R128, R8, R82, R20 ;  /* 0x000000520880723c */ /* 0x000fe80000001814 */
[----:B------:R1:W-:Y:S03]  /*11a10*/  MUFU.EX2 R119, R4 ;  /* 0x0000000400777308 */ /* 0x0003e60000000800 */
[----:B------:R-:W-:-:S02]  /*11a20*/  F2FP.PACK_AB R8, R216, R215 ;  /* 0x000000d7d808723e */ /* 0x000fc400000000ff */
[----:B------:R-:W-:Y:S02]  /*11a30*/  F2FP.PACK_AB R10, R5, R208 ;  /* 0x000000d0050a723e */ /* 0x000fe400000000ff */
[----:B------:R-:W-:Y:S02]  /*11a40*/  F2FP.PACK_AB R9, R239, R69 ;  /* 0x00000045ef09723e */ /* 0x000fe400000000ff */
[----:B--2---:R-:W-:Y:S01]  /*11a50*/  F2FP.PACK_AB R11, R112, R75 ;  /* 0x0000004b700b723e */ /* 0x004fe200000000ff */
[----:B-1----:R-:W-:-:S06]  /*11a60*/  FFMA.FTZ R4, R134, c[0x0][0x2d0], -R2 ;  /* 0x0000b40086047a23 */ /* 0x002fcc0000010802 */
[C---:B------:R-:W-:Y:S01]  /*11a70*/  HMMA.16816.F32 R20, R8.reuse, R56, RZ ;  /* 0x000000380814723c */ /* 0x040fe200000018ff */
[----:B------:R-:W-:Y:S01]  /*11a80*/  IMAD.MOV.U32 R134, RZ, RZ, R241 ;  /* 0x000000ffff867224 */ /* 0x000fe200078e00f1 */
[----:B------:R1:W-:Y:S05]  /*11a90*/  MUFU.EX2 R234, R4 ;  /* 0x0000000400ea7308 */ /* 0x0003ea0000000800 */
[----:B------:R-:W-:Y:S01]  /*11aa0*/  IMAD.MOV.U32 R57, RZ, RZ, R244 ;  /* 0x000000ffff397224 */ /* 0x000fe200078e00f4 */
[----:B------:R-:W-:Y:S01]  /*11ab0*/  HMMA.16816.F32 R16, R8, R76, RZ ;  /* 0x0000004c0810723c */ /* 0x000fe200000018ff */
[----:B------:R-:W-:-:S07]  /*11ac0*/  IMAD.MOV.U32 R56, RZ, RZ, R239 ;  /* 0x000000ffff387224 */ /* 0x000fce00078e00ef */
[----:B------:R-:W-:Y:S01]  /*11ad0*/  HMMA.16816.F32 R12, R8, R60, RZ ;  /* 0x0000003c080c723c */ /* 0x000fe200000018ff */
[----:B-1----:R-:W-:-:S04]  /*11ae0*/  FFMA.FTZ R4, R113, c[0x0][0x2d0], -R0 ;  /* 0x0000b40071047a23 */ /* 0x002fc80000010800 */
[----:B------:R1:W-:Y:S02]  /*11af0*/  MUFU.EX2 R220, R4 ;  /* 0x0000000400dc7308 */ /* 0x0003e40000000800 */
[----:B------:R-:W-:Y:S01]  /*11b00*/  IMAD.MOV.U32 R61, RZ, RZ, R236 ;  /* 0x000000ffff3d7224 */ /* 0x000fe200078e00ec */
[C---:B------:R-:W-:Y:S07]  /*11b10*/  HMMA.16816.F32 R28, R8.reuse, R58, RZ ;  /* 0x0000003a081c723c */ /* 0x040fee00000018ff */
[----:B------:R-:W-:Y:S01]  /*11b20*/  MOV R59, R240 ;  /* 0x000000f0003b7202 */ /* 0x000fe20000000f00 */
[----:B------:R-:W-:Y:S01]  /*11b30*/  HMMA.16816.F32 R24, R8, R100, RZ ;  /* 0x000000640818723c */ /* 0x000fe200000018ff */
[----:B------:R-:W-:-:S03]  /*11b40*/  IMAD.MOV.U32 R58, RZ, RZ, R112 ;  /* 0x000000ffff3a7224 */ /* 0x000fc600078e0070 */
[----:B------:R-:W-:Y:S02]  /*11b50*/  IMAD.MOV.U32 R76, RZ, RZ, R59 ;  /* 0x000000ffff4c7224 */ /* 0x000fe400078e003b */
[--C-:B-1----:R-:W-:Y:S02]  /*11b60*/  FFMA.FTZ R4, R114, c[0x0][0x2d0], -R0.reuse ;  /* 0x0000b40072047a23 */ /* 0x102fe40000010800 */
[----:B------:R-:W-:Y:S02]  /*11b70*/  HMMA.16816.F32 R40, R8, R102, RZ ;  /* 0x000000660828723c */ /* 0x000fe400000018ff */
[----:B------:R1:W2:Y:S02]  /*11b80*/  MUFU.EX2 R32, R4 ;  /* 0x0000000400207308 */ /* 0x0002a40000000800 */
[----:B-1----:R-:W-:Y:S02]  /*11b90*/  FFMA.FTZ R4, R115, c[0x0][0x2d0], -R0 ;  /* 0x0000b40073047a23 */ /* 0x002fe40000010800 */
[----:B--2---:R-:W-:-:S04]  /*11ba0*/  IMAD.MOV.U32 R77, RZ, RZ, R32 ;  /* 0x000000ffff4d7224 */ /* 0x004fc800078e0020 */
[----:B------:R1:W-:Y:S01]  /*11bb0*/  MUFU.EX2 R217, R4 ;  /* 0x0000000400d97308 */ /* 0x0003e20000000800 */
[----:B------:R-:W-:Y:S01]  /*11bc0*/  HMMA.16816.F32 R32, R8, R78, RZ ;  /* 0x0000004e0820723c */ /* 0x000fe200000018ff */
[----:B-1----:R-:W-:Y:S01]  /*11bd0*/  FFMA.FTZ R4, R116, c[0x0][0x2d0], -R0 ;  /* 0x0000b40074047a23 */ /* 0x002fe20000010800 */
[----:B------:R-:W-:-:S06]  /*11be0*/  MOV R116, R36 ;  /* 0x0000002400747202 */ /* 0x000fcc0000000f00 */
[----:B------:R-:W-:Y:S01]  /*11bf0*/  HMMA.16816.F32 R36, R8, R62, RZ ;  /* 0x0000003e0824723c */ /* 0x000fe200000018ff */
[----:B------:R1:W2:Y:S06]  /*11c00*/  MUFU.EX2 R74, R4 ;  /* 0x00000004004a7308 */ /* 0x0002ac0000000800 */
[----:B------:R-:W-:Y:S02]  /*11c10*/  F2FP.PACK_AB R8, R190, R116 ;  /* 0x00000074be08723e */ /* 0x000fe400000000ff */
[----:B------:R-:W-:Y:S02]  /*11c20*/  F2FP.PACK_AB R10, R234, R119 ;  /* 0x00000077ea0a723e */ /* 0x000fe400000000ff */
[----:B------:R-:W-:Y:S01]  /*11c30*/  F2FP.PACK_AB R9, R77, R220 ;  /* 0x000000dc4d09723e */ /* 0x000fe200000000ff */
[----:B-1----:R-:W-:Y:S01]  /*11c40*/  FFMA.FTZ R4, R176, c[0x0][0x2d0], -R7 ;  /* 0x0000b400b0047a23 */ /* 0x002fe20000010807 */
[----:B--2---:R-:W-:Y:S01]  /*11c50*/  F2FP.PACK_AB R11, R74, R217 ;  /* 0x000000d94a0b723e */ /* 0x004fe200000000ff */
[----:B------:R-:W-:-:S02]  /*11c60*/  IMAD.MOV.U32 R176, RZ, RZ, R247 ;  /* 0x000000ffffb07224 */ /* 0x000fc400078e00f7 */
[----:B------:R1:W-:Y:S04]  /*11c70*/  MUFU.EX2 R251, R4 ;  /* 0x0000000400fb7308 */ /* 0x0003e80000000800 */
[C---:B------:R-:W-:Y:S08]  /*11c80*/  HMMA.16816.F32 R16, R8.reuse, R96, R16 ;  /* 0x000000600810723c */ /* 0x040ff00000001810 */
[----:B------:R-:W-:Y:S01]  /*11c90*/  HMMA.16816.F32 R48, R8, R92, R20 ;  /* 0x0000005c0830723c */ /* 0x000fe20000001814 */
[----:B-1----:R-:W-:-:S02]  /*11ca0*/  FFMA.FTZ R4, R160, c[0x0][0x2d0], -R2 ;  /* 0x0000b400a0047a23 */ /* 0x002fc40000010802 */
[----:B------:R-:W-:Y:S02]  /*11cb0*/  IMAD.MOV.U32 R160, RZ, RZ, R119 ;  /* 0x000000ffffa07224 */ /* 0x000fe400078e0077 */
[----:B------:R1:W-:Y:S03]  /*11cc0*/  MUFU.EX2 R247, R4 ;  /* 0x0000000400f77308 */ /* 0x0003e60000000800 */
[----:B------:R-:W-:Y:S01]  /*11cd0*/  HMMA.16816.F32 R52, R8, R104, R12 ;  /* 0x000000680834723c */ /* 0x000fe2000000180c */
[----:B------:R-:W-:-:S07]  /*11ce0*/  IMAD.MOV.U32 R119, RZ, RZ, R191 ;  /* 0x000000ffff777224 */ /* 0x000fce00078e00bf */
[----:B------:R-:W-:Y:S01]  /*11cf0*/  HMMA.16816.F32 R12, R8, R94, R28 ;  /* 0x0000005e080c723c */ /* 0x000fe2000000181c */
[----:B-1----:R-:W-:Y:S01]  /*11d00*/  FFMA.FTZ R4, R143, c[0x0][0x2d0], -R2 ;  /* 0x0000b4008f047a23 */ /* 0x002fe20000010802 */
[----:B------:R-:W-:-:S06]  /*11d10*/  MOV R143, R246 ;  /* 0x000000f6008f7202 */ /* 0x000fcc0000000f00 */
[C---:B------:R-:W-:Y:S01]  /*11d20*/  HMMA.16816.F32 R20, R8.reuse, R98, R32 ;  /* 0x000000620814723c */ /* 0x040fe20000001820 */
[----:B------:R1:W2:Y:S07]  /*11d30*/  MUFU.EX2 R248, R4 ;  /* 0x0000000400f87308 */ /* 0x0002ae0000000800 */
[C---:B------:R-:W-:Y:S01]  /*11d40*/  HMMA.16816.F32 R44, R8.reuse, R108, R24 ;  /* 0x0000006c082c723c */ /* 0x040fe20000001818 */
[----:B------:R-:W-:Y:S07]  /*11d50*/  LDSM.16.MT88.4 R24, [R212+0x1900] ;  /* 0x00190000d418783b */ /* 0x000fee0000004200 */
[----:B------:R-:W-:Y:S01]  /*11d60*/  HMMA.16816.F32 R28, R8, R106, R36 ;  /* 0x0000006a081c723c */ /* 0x000fe20000001824 */
[----:B-1----:R-:W-:-:S02]  /*11d70*/  FFMA.FTZ R4, R142, c[0x0][0x2d0], -R2 ;  /* 0x0000b4008e047a23 */ /* 0x002fc40000010802 */
[----:B------:R-:W-:Y:S02]  /*11d80*/  IMAD.MOV.U32 R142, RZ, RZ, R5 ;  /* 0x000000ffff8e7224 */ /* 0x000fe400078e0005 */
[----:B------:R1:W-:Y:S01]  /*11d90*/  MUFU.EX2 R249, R4 ;  /* 0x0000000400f97308 */ /* 0x0003e20000000800 */
[----:B------:R-:W-:Y:S02]  /*11da0*/  IMAD.MOV.U32 R5, RZ, RZ, R242 ;  /* 0x000000ffff057224 */ /* 0x000fe400078e00f2 */
[----:B------:R-:W-:Y:S07]  /*11db0*/  HMMA.16816.F32 R32, R8, R110, R40 ;  /* 0x0000006e0820723c */ /* 0x000fee0000001828 */
[----:B--2---:R-:W-:Y:S01]  /*11dc0*/  F2FP.PACK_AB R8, R248, R247 ;  /* 0x000000f7f808723e */ /* 0x004fe200000000ff */
[----:B-1----:R-:W-:-:S02]  /*11dd0*/  FFMA.FTZ R4, R141, c[0x0][0x2d0], -R2 ;  /* 0x0000b4008d047a23 */ /* 0x002fc40000010802 */
[----:B------:R-:W-:Y:S02]  /*11de0*/  IMAD.MOV.U32 R141, RZ, RZ, R245 ;  /* 0x000000ffff8d7224 */ /* 0x000fe400078e00f5 */
        /* <DEDUP_REMOVED lines=9> */
[----:B--2---:R-:W-:Y:S01]  /*11e80*/  F2FP.PACK_AB R9, R246, R244 ;  /* 0x000000f4f609723e */ /* 0x004fe200000000ff */
[----:B------:R-:W-:Y:S01]  /*11e90*/  IMAD.MOV.U32 R135, RZ, RZ, R134 ;  /* 0x000000ffff877224 */ /* 0x000fe200078e0086 */
[----:B------:R-:W-:-:S03]  /*11ea0*/  MOV R134, R203 ;  /* 0x000000cb00867202 */ /* 0x000fc60000000f00 */
[----:B------:R1:W-:Y:S02]  /*11eb0*/  MUFU.EX2 R245, R4 ;  /* 0x0000000400f57308 */ /* 0x0003e40000000800 */
[----:B-1----:R-:W-:Y:S01]  /*11ec0*/  FFMA.FTZ R4, R140, c[0x0][0x2d0], -R0 ;  /* 0x0000b4008c047a23 */ /* 0x002fe20000010800 */
[----:B------:R-:W-:-:S05]  /*11ed0*/  MOV R140, R243 ;  /* 0x000000f3008c7202 */ /* 0x000fca0000000f00 */
[----:B------:R1:W2:Y:S02]  /*11ee0*/  MUFU.EX2 R243, R4 ;  /* 0x0000000400f37308 */ /* 0x0002a40000000800 */
[----:B-1----:R-:W-:Y:S01]  /*11ef0*/  FFMA.FTZ R4, R186, c[0x0][0x2d0], -R7 ;  /* 0x0000b400ba047a23 */ /* 0x002fe20000010807 */
[----:B--2---:R-:W-:-:S05]  /*11f00*/  F2FP.PACK_AB R11, R243, R245 ;  /* 0x000000f5f30b723e */ /* 0x004fca00000000ff */
[----:B------:R1:W2:Y:S02]  /*11f10*/  MUFU.EX2 R242, R4 ;  /* 0x0000000400f27308 */ /* 0x0002a40000000800 */
[C---:B------:R-:W-:Y:S01]  /*11f20*/  HMMA.16816.F32 R112, R8.reuse, R64, R16 ;  /* 0x000000400870723c */ /* 0x040fe20000001810 */
[----:B------:R-:W3:Y:S07]  /*11f30*/  LDSM.16.MT88.4 R16, [R209+0x1900] ;  /* 0x00190000d110783b */ /* 0x000eee0000004200 */
[----:B------:R-:W-:Y:S01]  /*11f40*/  HMMA.16816.F32 R100, R8, R66, R20 ;  /* 0x000000420864723c */ /* 0x000fe20000001814 */
[----:B------:R-:W-:Y:S01]  /*11f50*/  LDSM.16.MT88.4 R20, [R211+0x1900] ;  /* 0x00190000d314783b */ /* 0x000fe20000004200 */
[----:B-1----:R-:W-:-:S03]  /*11f60*/  FFMA.FTZ R4, R185, c[0x0][0x2d0], -R7 ;  /* 0x0000b400b9047a23 */ /* 0x002fc60000010807 */
[----:B------:R-:W-:Y:S01]  /*11f70*/  LDSM.16.MT88.4 R64, [R212+0x2100] ;  /* 0x00210000d440783b */ /* 0x000fe20000004200 */
[----:B------:R-:W-:Y:S01]  /*11f80*/  IMAD.MOV.U32 R185, RZ, RZ, R238 ;  /* 0x000000ffffb97224 */ /* 0x000fe200078e00ee */
[----:B------:R1:W-:Y:S01]  /*11f90*/  MUFU.EX2 R240, R4 ;  /* 0x0000000400f07308 */ /* 0x0003e20000000800 */
[C---:B------:R-:W-:Y:S01]  /*11fa0*/  HMMA.16816.F32 R92, R8.reuse, R82, R28 ;  /* 0x00000052085c723c */ /* 0x040fe2000000181c */
[----:B------:R-:W4:Y:S07]  /*11fb0*/  LDSM.16.MT88.4 R28, [R210+0x1900] ;  /* 0x00190000d21c783b */ /* 0x000f2e0000004200 */
[----:B------:R-:W-:Y:S01]  /*11fc0*/  HMMA.16816.F32 R108, R8, R84, R48 ;  /* 0x00000054086c723c */ /* 0x000fe20000001830 */
[----:B-1----:R-:W-:-:S07]  /*11fd0*/  FFMA.FTZ R4, R187, c[0x0][0x2d0], -R7 ;  /* 0x0000b400bb047a23 */ /* 0x002fce0000010807 */
[C---:B------:R-:W-:Y:S01]  /*11fe0*/  HMMA.16816.F32 R104, R8.reuse, R86, R12 ;  /* 0x000000560868723c */ /* 0x040fe2000000180c */
[----:B------:R1:W1:Y:S07]  /*11ff0*/  MUFU.EX2 R241, R4 ;  /* 0x0000000400f17308 */ /* 0x00026e0000000800 */
[C---:B------:R-:W-:Y:S08]  /*12000*/  HMMA.16816.F32 R84, R8.reuse, R88, R44 ;  /* 0x000000580854723c */ /* 0x040ff0000000182c */
[----:B------:R-:W-:Y:S01]  /*12010*/  HMMA.16816.F32 R96, R8, R80, R52 ;  /* 0x000000500860723c */ /* 0x000fe20000001834 */
[----:B------:R-:W-:Y:S01]  /*12020*/  LDSM.16.MT88.4 R80, [R211+0x2100] ;  /* 0x00210000d350783b */ /* 0x000fe20000004200 */
[----:B-1----:R-:W-:-:S04]  /*12030*/  FFMA.FTZ R4, R196, c[0x0][0x2d0], -R7 ;  /* 0x0000b400c4047a23 */ /* 0x002fc80000010807 */
[----:B------:R1:W-:Y:S02]  /*12040*/  MUFU.EX2 R239, R4 ;  /* 0x0000000400ef7308 */ /* 0x0003e40000000800 */
[----:B------:R-:W-:Y:S07]  /*12050*/  HMMA.16816.F32 R88, R8, R90, R32 ;  /* 0x0000005a0858723c */ /* 0x000fee0000001820 */
[----:B--2---:R-:W-:Y:S02]  /*12060*/  F2FP.PACK_AB R8, R242, R251 ;  /* 0x000000fbf208723e */ /* 0x004fe400000000ff */
[----:B------:R-:W-:Y:S01]  /*12070*/  F2FP.PACK_AB R10, R241, R240 ;  /* 0x000000f0f10a723e */ /* 0x000fe200000000ff */
[----:B-1----:R-:W-:-:S04]  /*12080*/  FFMA.FTZ R4, R197, c[0x0][0x2d0], -R7 ;  /* 0x0000b400c5047a23 */ /* 0x002fc80000010807 */
[----:B------:R1:W-:Y:S02]  /*12090*/  MUFU.EX2 R238, R4 ;  /* 0x0000000400ee7308 */ /* 0x0003e40000000800 */
[----:B-1----:R-:W-:Y:S02]  /*120a0*/  FFMA.FTZ R4, R165, c[0x0][0x2d0], -R6 ;  /* 0x0000b400a5047a23 */ /* 0x002fe40000010806 */
[----:B------:R-:W-:Y:S01]  /*120b0*/  IMAD.MOV.U32 R165, RZ, RZ, R57 ;  /* 0x000000ffffa57224 */ /* 0x000fe200078e0039 */
[----:B------:R-:W-:-:S03]  /*120c0*/  MOV R57, R237 ;  /* 0x000000ed00397202 */ /* 0x000fc60000000f00 */
[----:B------:R1:W-:Y:S02]  /*120d0*/  MUFU.EX2 R237, R4 ;  /* 0x0000000400ed7308 */ /* 0x0003e40000000800 */
[----:B-1----:R-:W-:Y:S02]  /*120e0*/  FFMA.FTZ R4, R172, c[0x0][0x2d0], -R6 ;  /* 0x0000b400ac047a23 */ /* 0x002fe40000010806 */
[----:B------:R-:W-:-:S04]  /*120f0*/  IMAD.MOV.U32 R172, RZ, RZ, R58 ;  /* 0x000000ffffac7224 */ /* 0x000fc800078e003a */
[----:B------:R1:W2:Y:S02]  /*12100*/  MUFU.EX2 R236, R4 ;  /* 0x0000000400ec7308 */ /* 0x0002a40000000800 */
[----:B-1----:R-:W-:Y:S01]  /*12110*/  FFMA.FTZ R4, R171, c[0x0][0x2d0], -R6 ;  /* 0x0000b400ab047a23 */ /* 0x002fe20000010806 */
[----:B--2---:R-:W-:Y:S02]  /*12120*/  F2FP.PACK_AB R9, R236, R237 ;  /* 0x000000edec09723e */ /* 0x004fe400000000ff */
[----:B------:R-:W-:-:S03]  /*12130*/  MOV R171, R56 ;  /* 0x0000003800ab7202 */ /* 0x000fc60000000f00 */
[----:B------:R1:W-:Y:S02]  /*12140*/  MUFU.EX2 R235, R4 ;  /* 0x0000000400eb7308 */ /* 0x0003e40000000800 */
[----:B-1----:R-:W-:Y:S02]  /*12150*/  FFMA.FTZ R4, R175, c[0x0][0x2d0], -R6 ;  /* 0x0000b400af047a23 */ /* 0x002fe40000010806 */
[----:B------:R-:W-:-:S04]  /*12160*/  IMAD.MOV.U32 R175, RZ, RZ, R202 ;  /* 0x000000ffffaf7224 */ /* 0x000fc800078e00ca */
[----:B------:R1:W2:Y:S02]  /*12170*/  MUFU.EX2 R203, R4 ;  /* 0x0000000400cb7308 */ /* 0x0002a40000000800 */
[----:B-1----:R-:W-:Y:S01]  /*12180*/  FFMA.FTZ R4, R198, c[0x0][0x2d0], -R7 ;  /* 0x0000b400c6047a23 */ /* 0x002fe20000010807 */
[----:B--2---:R-:W-:-:S05]  /*12190*/  F2FP.PACK_AB R11, R203, R235 ;  /* 0x000000ebcb0b723e */ /* 0x004fca00000000ff */
[----:B------:R1:W-:Y:S02]  /*121a0*/  MUFU.EX2 R234, R4 ;  /* 0x0000000400ea7308 */ /* 0x0003e40000000800 */
[C---:B---3--:R-:W-:Y:S07]  /*121b0*/  HMMA.16816.F32 R52, R8.reuse, R18, R120 ;  /* 0x000000120834723c */ /* 0x048fee0000001878 */
[----:B------:R-:W-:Y:S01]  /*121c0*/  IMAD.MOV.U32 R123, RZ, RZ, R190 ;  /* 0x000000ffff7b7224 */ /* 0x000fe200078e00be */
[----:B------:R-:W-:Y:S01]  /*121d0*/  HMMA.16816.F32 R48, R8, R24, R148 ;  /* 0x000000180830723c */ /* 0x000fe20000001894 */
[----:B------:R-:W-:Y:S01]  /*121e0*/  IMAD.MOV.U32 R122, RZ, RZ, R185 ;  /* 0x000000ffff7a7224 */ /* 0x000fe200078e00b9 */
[----:B------:R-:W-:Y:S01]  /*121f0*/  MOV R120, R141 ;  /* 0x0000008d00787202 */ /* 0x000fe20000000f00 */
[----:B------:R-:W-:-:S02]  /*12200*/  IMAD.MOV.U32 R121, RZ, RZ, R140 ;  /* 0x000000ffff797224 */ /* 0x000fc400078e008c */
[----:B-1----:R-:W-:-:S03]  /*12210*/  FFMA.FTZ R4, R199, c[0x0][0x2d0], -R7 ;  /* 0x0000b400c7047a23 */ /* 0x002fc60000010807 */
[C---:B------:R-:W-:Y:S01]  /*12220*/  HMMA.16816.F32 R44, R8.reuse, R26, R124 ;  /* 0x0000001a082c723c */ /* 0x040fe2000000187c */
[----:B------:R1:W2:Y:S07]  /*12230*/  MUFU.EX2 R202, R4 ;  /* 0x0000000400ca7308 */ /* 0x0002ae0000000800 */
[C---:B----4-:R-:W-:Y:S07]  /*12240*/  HMMA.16816.F32 R40, R8.reuse, R28, R152 ;  /* 0x0000001c0828723c */ /* 0x050fee0000001898 */
[----:B------:R-:W-:Y:S01]  /*12250*/  IMAD.MOV.U32 R154, RZ, RZ, R142 ;  /* 0x000000ffff9a7224 */ /* 0x000fe200078e008e */
[----:B------:R-:W-:Y:S01]  /*12260*/  HMMA.16816.F32 R36, R8, R30, R128 ;  /* 0x0000001e0824723c */ /* 0x000fe20000001880 */
[----:B-1----:R-:W-:Y:S01]  /*12270*/  FFMA.FTZ R4, R177, c[0x0][0x2d0], -R6 ;  /* 0x0000b400b1047a23 */ /* 0x002fe20000010806 */
[----:B------:R-:W-:Y:S01]  /*12280*/  LDSM.16.MT88.4 R128, [R212+0x2900] ;  /* 0x00290000d480783b */ /* 0x000fe20000004200 */
[----:B------:R-:W-:-:S02]  /*12290*/  IMAD.MOV.U32 R177, RZ, RZ, R57 ;  /* 0x000000ffffb17224 */ /* 0x000fc400078e0039 */
[----:B------:R1:W-:Y:S01]  /*122a0*/  MUFU.EX2 R199, R4 ;  /* 0x0000000400c77308 */ /* 0x0003e20000000800 */
[----:B------:R-:W-:Y:S02]  /*122b0*/  IMAD.MOV.U32 R153, RZ, RZ, R143 ;  /* 0x000000ffff997224 */ /* 0x000fe400078e008f */
[C---:B------:R-:W-:Y:S01]  /*122c0*/  HMMA.16816.F32 R56, R8.reuse, R16, R144 ;  /* 0x000000100838723c */ /* 0x040fe20000001890 */
[----:B------:R-:W-:Y:S02]  /*122d0*/  IMAD.MOV.U32 R152, RZ, RZ, R176 ;  /* 0x000000ffff987224 */ /* 0x000fe400078e00b0 */
[----:B------:R-:W-:Y:S02]  /*122e0*/  IMAD.MOV.U32 R155, RZ, RZ, R171 ;  /* 0x000000ffff9b7224 */ /* 0x000fe400078e00ab */
[----:B------:R-:W-:Y:S02]  /*122f0*/  IMAD.MOV.U32 R148, RZ, RZ, R177 ;  /* 0x000000ffff947224 */ /* 0x000fe400078e00b1 */
[----:B------:R-:W-:Y:S01]  /*12300*/  IMAD.MOV.U32 R144, RZ, RZ, R195 ;  /* 0x000000ffff907224 */ /* 0x000fe200078e00c3 */
[----:B------:R-:W-:Y:S01]  /*12310*/  MOV R146, R76 ;  /* 0x0000004c00927202 */ /* 0x000fe20000000f00 */
[----:B------:R-:W-:Y:S01]  /*12320*/  IMAD.MOV.U32 R147, RZ, RZ, R61 ;  /* 0x000000ffff937224 */ /* 0x000fe200078e003d */
[C---:B------:R-:W-:Y:S01]  /*12330*/  HMMA.16816.F32 R32, R8.reuse, R20, R156 ;  /* 0x000000140820723c */ /* 0x040fe2000000189c */
[----:B------:R-:W-:Y:S01]  /*12340*/  IMAD.MOV.U32 R145, RZ, RZ, R77 ;  /* 0x000000ffff917224 */ /* 0x000fe200078e004d */
[----:B------:R-:W3:Y:S01]  /*12350*/  LDSM.16.MT88.4 R60, [R209+0x2100] ;  /* 0x00210000d13c783b */ /* 0x000ee20000004200 */
[----:B-1----:R-:W-:Y:S01]  /*12360*/  FFMA.FTZ R4, R182, c[0x0][0x2d0], -R6 ;  /* 0x0000b400b6047a23 */ /* 0x002fe20000010806 */
[----:B------:R-:W-:Y:S01]  /*12370*/  MOV R182, R194 ;  /* 0x000000c200b67202 */ /* 0x000fe20000000f00 */
[----:B------:R-:W-:Y:S01]  /*12380*/  IMAD.MOV.U32 R151, RZ, RZ, R145 ;  /* 0x000000ffff977224 */ /* 0x000fe200078e0091 */
[----:B------:R-:W1:Y:S01]  /*12390*/  LDSM.16.MT88.4 R76, [R210+0x2100] ;  /* 0x00210000d24c783b */ /* 0x000e620000004200 */
[----:B------:R4:W4:Y:S01]  /*123a0*/  MUFU.EX2 R198, R4 ;  /* 0x0000000400c67308 */ /* 0x0009220000000800 */
[----:B------:R-:W-:Y:S01]  /*123b0*/  HMMA.16816.F32 R12, R8, R22, R136 ;  /* 0x00000016080c723c */ /* 0x000fe20000001888 */
[----:B------:R-:W-:Y:S01]  /*123c0*/  MOV R158, R182 ;  /* 0x000000b6009e7202 */ /* 0x000fe20000000f00 */
[----:B------:R-:W-:Y:S01]  /*123d0*/  IMAD.MOV.U32 R156, RZ, RZ, R175 ;  /* 0x000000ffff9c7224 */ /* 0x000fe200078e00af */
[----:B------:R-:W-:Y:S01]  /*123e0*/  MOV R159, R75 ;  /* 0x0000004b009f7202 */ /* 0x000fe20000000f00 */
[----:B------:R-:W-:Y:S01]  /*123f0*/  IMAD.MOV.U32 R157, RZ, RZ, R144 ;  /* 0x000000ffff9d7224 */ /* 0x000fe200078e0090 */
[----:B------:R-:W-:Y:S01]  /*12400*/  MOV R149, R147 ;  /* 0x0000009300957202 */ /* 0x000fe20000000f00 */
[----:B------:R-:W-:Y:S01]  /*12410*/  IMAD.MOV.U32 R150, RZ, RZ, R146 ;  /* 0x000000ffff967224 */ /* 0x000fe200078e0092 */
[----:B------:R-:W-:Y:S01]  /*12420*/  F2FP.PACK_AB R8, R238, R239 ;  /* 0x000000efee08723e */ /* 0x000fe200000000ff */
[----:B------:R-:W-:Y:S01]  /*12430*/  IMAD.MOV.U32 R138, RZ, RZ, R68 ;  /* 0x000000ffff8a7224 */ /* 0x000fe200078e0044 */
[----:B--2---:R-:W-:Y:S01]  /*12440*/  F2FP.PACK_AB R10, R202, R234 ;  /* 0x000000eaca0a723e */ /* 0x004fe200000000ff */
[----:B------:R-:W-:Y:S01]  /*12450*/  LDSM.16.MT88.4 R144, [R210+0x2900] ;  /* 0x00290000d290783b */ /* 0x000fe20000004200 */
[----:B------:R-:W-:-:S02]  /*12460*/  IMAD.MOV.U32 R139, RZ, RZ, R165 ;  /* 0x000000ffff8b7224 */ /* 0x000fc400078e00a5 */
[----:B----4-:R-:W-:Y:S01]  /*12470*/  FFMA.FTZ R4, R183, c[0x0][0x2d0], -R6 ;  /* 0x0000b400b7047a23 */ /* 0x010fe20000010806 */
[----:B------:R-:W-:-:S03]  /*12480*/  F2FP.PACK_AB R9, R198, R199 ;  /* 0x000000c7c609723e */ /* 0x000fc600000000ff */
[----:B------:R2:W-:Y:S02]  /*12490*/  MUFU.EX2 R197, R4 ;  /* 0x0000000400c57308 */ /* 0x0005e40000000800 */
[----:B--2---:R-:W-:-:S06]  /*124a0*/  FFMA.FTZ R4, R184, c[0x0][0x2d0], -R6 ;  /* 0x0000b400b8047a23 */ /* 0x004fcc0000010806 */
[----:B------:R2:W4:Y:S02]  /*124b0*/  MUFU.EX2 R196, R4 ;  /* 0x0000000400c47308 */ /* 0x0005240000000800 */
[----:B--2---:R-:W-:Y:S01]  /*124c0*/  FFMA.FTZ R4, R166, c[0x0][0x2d0], -R2 ;  /* 0x0000b400a6047a23 */ /* 0x004fe20000010802 */
[----:B----4-:R-:W-:-:S05]  /*124d0*/  F2FP.PACK_AB R11, R196, R197 ;  /* 0x000000c5c40b723e */ /* 0x010fca00000000ff */
[----:B------:R2:W-:Y:S02]  /*124e0*/  MUFU.EX2 R195, R4 ;  /* 0x0000000400c37308 */ /* 0x0005e40000000800 */
[C---:B---3--:R-:W-:Y:S08]  /*124f0*/  HMMA.16816.F32 R56, R8.reuse, R60, R56 ;  /* 0x0000003c0838723c */ /* 0x048ff00000001838 */
[----:B------:R-:W-:Y:S01]  /*12500*/  HMMA.16816.F32 R52, R8, R62, R52 ;  /* 0x0000003e0834723c */ /* 0x000fe20000001834 */
[----:B--2---:R-:W-:-:S04]  /*12510*/  FFMA.FTZ R4, R167, c[0x0][0x2d0], -R2 ;  /* 0x0000b400a7047a23 */ /* 0x004fc80000010802 */
[----:B------:R2:W3:Y:S03]  /*12520*/  MUFU.EX2 R194, R4 ;  /* 0x0000000400c27308 */ /* 0x0004e60000000800 */
[C---:B------:R-:W-:Y:S08]  /*12530*/  HMMA.16816.F32 R48, R8.reuse, R64, R48 ;  /* 0x000000400830723c */ /* 0x040ff00000001830 */
[----:B------:R-:W-:Y:S01]  /*12540*/  HMMA.16816.F32 R44, R8, R66, R44 ;  /* 0x00000042082c723c */ /* 0x000fe2000000182c */
[----:B--2---:R-:W-:-:S07]  /*12550*/  FFMA.FTZ R4, R173, c[0x0][0x2d0], -R2 ;  /* 0x0000b400ad047a23 */ /* 0x004fce0000010802 */
[C---:B-1----:R-:W-:Y:S01]  /*12560*/  HMMA.16816.F32 R40, R8.reuse, R76, R40 ;  /* 0x0000004c0828723c */ /* 0x042fe20000001828 */
[----:B------:R1:W-:Y:S07]  /*12570*/  MUFU.EX2 R191, R4 ;  /* 0x0000000400bf7308 */ /* 0x0003ee0000000800 */
[C---:B------:R-:W-:Y:S08]  /*12580*/  HMMA.16816.F32 R36, R8.reuse, R78, R36 ;  /* 0x0000004e0824723c */ /* 0x040ff00000001824 */
[----:B------:R-:W-:Y:S01]  /*12590*/  HMMA.16816.F32 R32, R8, R80, R32 ;  /* 0x000000500820723c */ /* 0x000fe20000001820 */
[----:B-1----:R-:W-:-:S04]  /*125a0*/  FFMA.FTZ R4, R174, c[0x0][0x2d0], -R2 ;  /* 0x0000b400ae047a23 */ /* 0x002fc80000010802 */
[----:B------:R1:W2:Y:S03]  /*125b0*/  MUFU.EX2 R190, R4 ;  /* 0x0000000400be7308 */ /* 0x0002a60000000800 */
[----:B------:R-:W-:Y:S07]  /*125c0*/  HMMA.16816.F32 R12, R8, R82, R12 ;  /* 0x00000052080c723c */ /* 0x000fee000000180c */
[----:B---3--:R-:W-:Y:S01]  /*125d0*/  F2FP.PACK_AB R8, R194, R195 ;  /* 0x000000c3c208723e */ /* 0x008fe200000000ff */
[----:B-1----:R-:W-:Y:S01]  /*125e0*/  FFMA.FTZ R4, R161, c[0x0][0x2d0], -R0 ;  /* 0x0000b400a1047a23 */ /* 0x002fe20000010800 */
[----:B--2---:R-:W-:-:S02]  /*125f0*/  F2FP.PACK_AB R10, R190, R191 ;  /* 0x000000bfbe0a723e */ /* 0x004fc400000000ff */
[----:B------:R-:W-:Y:S01]  /*12600*/  MOV R161, R172 ;  /* 0x000000ac00a17202 */ /* 0x000fe20000000f00 */
[----:B------:R1:W-:Y:S02]  /*12610*/  MUFU.EX2 R186, R4 ;  /* 0x0000000400ba7308 */ /* 0x0003e40000000800 */
[----:B-1----:R-:W-:-:S06]  /*12620*/  FFMA.FTZ R4, R162, c[0x0][0x2d0], -R0 ;  /* 0x0000b400a2047a23 */ /* 0x002fcc0000010800 */
[----:B------:R1:W2:Y:S02]  /*12630*/  MUFU.EX2 R187, R4 ;  /* 0x0000000400bb7308 */ /* 0x0002a40000000800 */
[----:B-1----:R-:W-:Y:S01]  /*12640*/  FFMA.FTZ R4, R163, c[0x0][0x2d0], -R0 ;  /* 0x0000b400a3047a23 */ /* 0x002fe20000010800 */
[----:B--2---:R-:W-:Y:S01]  /*12650*/  F2FP.PACK_AB R9, R187, R186 ;  /* 0x000000babb09723e */ /* 0x004fe200000000ff */
[----:B------:R-:W-:-:S04]  /*12660*/  IMAD.MOV.U32 R163, RZ, RZ, R123 ;  /* 0x000000ffffa37224 */ /* 0x000fc800078e007b */
[----:B------:R1:W-:Y:S01]  /*12670*/  MUFU.EX2 R185, R4 ;  /* 0x0000000400b97308 */ /* 0x0003e20000000800 */
[----:B------:R-:W-:Y:S02]  /*12680*/  IMAD.MOV.U32 R123, RZ, RZ, R74 ;  /* 0x000000ffff7b7224 */ /* 0x000fe400078e004a */
[----:B-1----:R-:W-:-:S05]  /*12690*/  FFMA.FTZ R4, R164, c[0x0][0x2d0], -R0 ;  /* 0x0000b400a4047a23 */ /* 0x002fca0000010800 */
[----:B------:R1:W2:Y:S02]  /*126a0*/  MUFU.EX2 R68, R4 ;  /* 0x0000000400447308 */ /* 0x0002a40000000800 */
[----:B-1----:R-:W-:Y:S01]  /*126b0*/  FFMA.FTZ R4, R233, c[0x0][0x2d0], -R7 ;  /* 0x0000b400e9047a23 */ /* 0x002fe20000010807 */
[----:B--2---:R-:W-:Y:S01]  /*126c0*/  F2FP.PACK_AB R11, R68, R185 ;  /* 0x000000b9440b723e */ /* 0x004fe200000000ff */
[----:B------:R-:W-:-:S04]  /*126d0*/  IMAD.MOV.U32 R233, RZ, RZ, R158 ;  /* 0x000000ffffe97224 */ /* 0x000fc800078e009e */
[----:B------:R1:W-:Y:S02]  /*126e0*/  MUFU.EX2 R182, R4 ;  /* 0x0000000400b67308 */ /* 0x0003e40000000800 */
[C---:B------:R-:W-:Y:S01]  /*126f0*/  HMMA.16816.F32 R140, R8.reuse, R24, R112 ;  /* 0x00000018088c723c */ /* 0x040fe20000001870 */
[----:B------:R-:W2:Y:S07]  /*12700*/  LDSM.16.MT88.4 R112, [R209+0x2900] ;  /* 0x00290000d170783b */ /* 0x000eae0000004200 */
[----:B------:R-:W-:Y:S01]  /*12710*/  HMMA.16816.F32 R108, R8, R16, R108 ;  /* 0x00000010086c723c */ /* 0x000fe2000000186c */
[----:B-1----:R-:W-:Y:S01]  /*12720*/  FFMA.FTZ R4, R232, c[0x0][0x2d0], -R7 ;  /* 0x0000b400e8047a23 */ /* 0x002fe20000010807 */
[----:B------:R-:W-:-:S03]  /*12730*/  MOV R232, R157 ;  /* 0x0000009d00e87202 */ /* 0x000fc60000000f00 */
[----:B------:R1:W3:Y:S03]  /*12740*/  MUFU.EX2 R183, R4 ;  /* 0x0000000400b77308 */ /* 0x0002e60000000800 */
[C---:B------:R-:W-:Y:S01]  /*12750*/  HMMA.16816.F32 R124, R8.reuse, R18, R104 ;  /* 0x00000012087c723c */ /* 0x040fe20000001868 */
[----:B------:R-:W4:Y:S07]  /*12760*/  LDSM.16.MT88.4 R16, [R211+0x2900] ;  /* 0x00290000d310783b */ /* 0x000f2e0000004200 */
[----:B------:R-:W-:Y:S01]  /*12770*/  HMMA.16816.F32 R100, R8, R26, R100 ;  /* 0x0000001a0864723c */ /* 0x000fe20000001864 */
[----:B-1----:R-:W-:-:S07]  /*12780*/  FFMA.FTZ R4, R231, c[0x0][0x2d0], -R7 ;  /* 0x0000b400e7047a23 */ /* 0x002fce0000010807 */
[----:B------:R-:W-:Y:S01]  /*12790*/  HMMA.16816.F32 R96, R8, R28, R96 ;  /* 0x0000001c0860723c */ /* 0x000fe20000001860 */
[----:B------:R-:W-:Y:S01]  /*127a0*/  FFMA.FTZ R7, R230, c[0x0][0x2d0], -R7 ;  /* 0x0000b400e6077a23 */ /* 0x000fe20000010807 */
[----:B---3--:R-:W-:Y:S01]  /*127b0*/  F2FP.PACK_AB R164, R183, R182 ;  /* 0x000000b6b7a4723e */ /* 0x008fe200000000ff */
[----:B------:R1:W-:Y:S01]  /*127c0*/  MUFU.EX2 R184, R4 ;  /* 0x0000000400b87308 */ /* 0x0003e20000000800 */
[----:B------:R-:W-:Y:S01]  /*127d0*/  MOV R231, R119 ;  /* 0x0000007700e77202 */ /* 0x000fe20000000f00 */
[----:B------:R-:W-:-:S03]  /*127e0*/  IMAD.MOV.U32 R230, RZ, RZ, R118 ;  /* 0x000000ffffe67224 */ /* 0x000fc600078e0076 */
[C---:B------:R-:W-:Y:S03]  /*127f0*/  HMMA.16816.F32 R92, R8.reuse, R30, R92 ;  /* 0x0000001e085c723c */ /* 0x040fe6000000185c */
[----:B------:R-:W3:Y:S05]  /*12800*/  MUFU.EX2 R177, R7 ;  /* 0x0000000700b17308 */ /* 0x000eea0000000800 */
[----:B------:R-:W-:Y:S01]  /*12810*/  HMMA.16816.F32 R84, R8, R20, R84 ;  /* 0x000000140854723c */ /* 0x000fe20000001854 */
[----:B-1----:R-:W-:Y:S02]  /*12820*/  FFMA.FTZ R4, R206, c[0x0][0x2d0], -R6 ;  /* 0x0000b400ce047a23 */ /* 0x002fe40000010806 */
[----:B------:R-:W-:-:S02]  /*12830*/  IMAD.MOV.U32 R206, RZ, RZ, R153 ;  /* 0x000000ffffce7224 */ /* 0x000fc400078e0099 */
[----:B------:R1:W-:Y:S03]  /*12840*/  MUFU.EX2 R174, R4 ;  /* 0x0000000400ae7308 */ /* 0x0003e60000000800 */
[----:B------:R-:W-:Y:S01]  /*12850*/  HMMA.16816.F32 R88, R8, R22, R88 ;  /* 0x000000160858723c */ /* 0x000fe20000001858 */
[----:B---3--:R-:W-:-:S06]  /*12860*/  F2FP.PACK_AB R166, R177, R184 ;  /* 0x000000b8b1a6723e */ /* 0x008fcc00000000ff */
[----:B------:R-:W-:-:S04]  /*12870*/  FFMA.FTZ R8, R201, c[0x0][0x2d0], -R2 ;  /* 0x0000b400c9087a23 */ /* 0x000fc80000010802 */
[----:B------:R3:W-:Y:S01]  /*12880*/  MUFU.EX2 R28, R8 ;  /* 0x00000008001c7308 */ /* 0x0007e20000000800 */
[----:B-1----:R-:W-:Y:S02]  /*12890*/  FFMA.FTZ R4, R205, c[0x0][0x2d0], -R6 ;  /* 0x0000b400cd047a23 */ /* 0x002fe40000010806 */
[----:B------:R-:W-:-:S05]  /*128a0*/  IMAD.MOV.U32 R205, RZ, RZ, R120 ;  /* 0x000000ffffcd7224 */ /* 0x000fca00078e0078 */
[----:B------:R1:W1:Y:S01]  /*128b0*/  MUFU.EX2 R175, R4 ;  /* 0x0000000400af7308 */ /* 0x0002620000000800 */
[----:B---3--:R-:W-:-:S07]  /*128c0*/  FFMA.FTZ R8, R228, c[0x0][0x2d0], -R2 ;  /* 0x0000b400e4087a23 */ /* 0x008fce0000010802 */
[----:B------:R3:W-:Y:S01]  /*128d0*/  MUFU.EX2 R30, R8 ;  /* 0x00000008001e7308 */ /* 0x0007e20000000800 */
[--C-:B-1----:R-:W-:Y:S01]  /*128e0*/  FFMA.FTZ R4, R204, c[0x0][0x2d0], -R6.reuse ;  /* 0x0000b400cc047a23 */ /* 0x102fe20000010806 */
[----:B------:R-:W-:Y:S01]  /*128f0*/  F2FP.PACK_AB R165, R175, R174 ;  /* 0x000000aeafa5723e */ /* 0x000fe200000000ff */
[----:B------:R-:W-:Y:S01]  /*12900*/  FFMA.FTZ R6, R207, c[0x0][0x2d0], -R6 ;  /* 0x0000b400cf067a23 */ /* 0x000fe20000010806 */
[----:B------:R-:W-:-:S04]  /*12910*/  MOV R204, R122 ;  /* 0x0000007a00cc7202 */ /* 0x000fc80000000f00 */
[----:B------:R1:W-:Y:S01]  /*12920*/  MUFU.EX2 R176, R4 ;  /* 0x0000000400b07308 */ /* 0x0003e20000000800 */
[----:B------:R-:W-:-:S07]  /*12930*/  IMAD.MOV.U32 R207, RZ, RZ, R123 ;  /* 0x000000ffffcf7224 */ /* 0x000fce00078e007b */
[----:B------:R-:W2:Y:S01]  /*12940*/  MUFU.EX2 R173, R6 ;  /* 0x0000000600ad7308 */ /* 0x000ea20000000800 */
[--C-:B---3--:R-:W-:Y:S02]  /*12950*/  FFMA.FTZ R8, R229, c[0x0][0x2d0], -R2.reuse ;  /* 0x0000b400e5087a23 */ /* 0x108fe40000010802 */
[----:B-1----:R-:W-:-:S05]  /*12960*/  FFMA.FTZ R4, R188, c[0x0][0x2d0], -R2 ;  /* 0x0000b400bc047a23 */ /* 0x002fca0000010802 */
[----:B------:R-:W-:Y:S01]  /*12970*/  MUFU.EX2 R31, R8 ;  /* 0x00000008001f7308 */ /* 0x000fe20000000800 */
[----:B------:R-:W-:Y:S02]  /*12980*/  MOV R188, R150 ;  /* 0x0000009600bc7202 */ /* 0x000fe40000000f00 */
[----:B--2---:R-:W-:-:S05]  /*12990*/  F2FP.PACK_AB R167, R173, R176 ;  /* 0x000000b0ada7723e */ /* 0x004fca00000000ff */
[----:B------:R1:W-:Y:S02]  /*129a0*/  MUFU.EX2 R172, R4 ;  /* 0x0000000400ac7308 */ /* 0x0003e40000000800 */
[----:B------:R-:W-:Y:S07]  /*129b0*/  HMMA.16816.F32 R104, R164, R112, R56 ;  /* 0x00000070a468723c */ /* 0x000fee0000001838 */
[----:B------:R-:W-:Y:S01]  /*129c0*/  IMAD.MOV.U32 R56, RZ, RZ, R116 ;  /* 0x000000ffff387224 */ /* 0x000fe200078e0074 */
[----:B------:R-:W-:Y:S01]  /*129d0*/  MOV R59, R139 ;  /* 0x0000008b003b7202 */ /* 0x000fe20000000f00 */
[----:B------:R-:W-:-:S02]  /*129e0*/  IMAD.MOV.U32 R58, RZ, RZ, R161 ;  /* 0x000000ffff3a7224 */ /* 0x000fc400078e00a1 */
[----:B-1----:R-:W-:Y:S02]  /*129f0*/  FFMA.FTZ R4, R189, c[0x0][0x2d0], -R2 ;  /* 0x0000b400bd047a23 */ /* 0x002fe40000010802 */
[----:B------:R-:W-:Y:S02]  /*12a00*/  IMAD.MOV.U32 R189, RZ, RZ, R132 ;  /* 0x000000ffffbd7224 */ /* 0x000fe400078e0084 */
[----:B------:R1:W-:Y:S01]  /*12a10*/  MUFU.EX2 R171, R4 ;  /* 0x0000000400ab7308 */ /* 0x0003e20000000800 */
[----:B------:R-:W-:Y:S02]  /*12a20*/  IMAD.MOV.U32 R57, RZ, RZ, R156 ;  /* 0x000000ffff397224 */ /* 0x000fe400078e009c */
[----:B-1----:R-:W-:Y:S01]  /*12a30*/  FFMA.FTZ R4, R193, c[0x0][0x2d0], -R2 ;  /* 0x0000b400c1047a23 */ /* 0x002fe20000010802 */
[----:B------:R-:W-:-:S04]  /*12a40*/  MOV R193, R5 ;  /* 0x0000000500c17202 */ /* 0x000fc80000000f00 */
[----:B------:R1:W-:Y:S02]  /*12a50*/  MUFU.EX2 R75, R4 ;  /* 0x00000004004b7308 */ /* 0x0003e40000000800 */
[--C-:B-1----:R-:W-:Y:S02]  /*12a60*/  FFMA.FTZ R4, R192, c[0x0][0x2d0], -R2.reuse ;  /* 0x0000b400c0047a23 */ /* 0x102fe40000010802 */
[----:B------:R-:W-:-:S04]  /*12a70*/  FFMA.FTZ R2, R200, c[0x0][0x2d0], -R2 ;  /* 0x0000b400c8027a23 */ /* 0x000fc80000010802 */
[----:B------:R1:W2:Y:S01]  /*12a80*/  MUFU.EX2 R74, R4 ;  /* 0x00000004004a7308 */ /* 0x0002a20000000800 */
[----:B------:R-:W-:Y:S01]  /*12a90*/  IMAD.MOV.U32 R192, RZ, RZ, R160 ;  /* 0x000000ffffc07224 */ /* 0x000fe200078e00a0 */
[----:B------:R-:W-:-:S06]  /*12aa0*/  F2FP.PACK_AB R160, R30, R28 ;  /* 0x0000001c1ea0723e */ /* 0x000fcc00000000ff */
[----:B------:R3:W3:Y:S01]  /*12ab0*/  MUFU.EX2 R29, R2 ;  /* 0x00000002001d7308 */ /* 0x0006e20000000800 */
[----:B-1----:R-:W-:Y:S01]  /*12ac0*/  FFMA.FTZ R4, R178, c[0x0][0x2d0], -R0 ;  /* 0x0000b400b2047a23 */ /* 0x002fe20000010800 */
[----:B--2---:R-:W-:Y:S01]  /*12ad0*/  F2FP.PACK_AB R6, R74, R75 ;  /* 0x0000004b4a06723e */ /* 0x004fe200000000ff */
[----:B------:R-:W-:-:S05]  /*12ae0*/  IMAD.MOV.U32 R178, RZ, RZ, R151 ;  /* 0x000000ffffb27224 */ /* 0x000fca00078e0097 */
[----:B------:R1:W-:Y:S01]  /*12af0*/  MUFU.EX2 R24, R4 ;  /* 0x0000000400187308 */ /* 0x0003e20000000800 */
[----:B---3--:R-:W-:Y:S01]  /*12b00*/  FFMA.FTZ R2, R170, c[0x0][0x2d0], -R0 ;  /* 0x0000b400aa027a23 */ /* 0x008fe20000010800 */
[----:B------:R-:W-:-:S06]  /*12b10*/  F2FP.PACK_AB R162, R29, R31 ;  /* 0x0000001f1da2723e */ /* 0x000fcc00000000ff */
[----:B------:R2:W-:Y:S01]  /*12b20*/  MUFU.EX2 R20, R2 ;  /* 0x0000000200147308 */ /* 0x0005e20000000800 */
[----:B-1----:R-:W-:Y:S02]  /*12b30*/  FFMA.FTZ R4, R179, c[0x0][0x2d0], -R0 ;  /* 0x0000b400b3047a23 */ /* 0x002fe40000010800 */
[----:B------:R-:W-:-:S05]  /*12b40*/  IMAD.MOV.U32 R179, RZ, RZ, R149 ;  /* 0x000000ffffb37224 */ /* 0x000fca00078e0095 */
[----:B------:R1:W3:Y:S01]  /*12b50*/  MUFU.EX2 R27, R4 ;  /* 0x00000004001b7308 */ /* 0x0002e20000000800 */
[----:B--2---:R-:W-:-:S07]  /*12b60*/  FFMA.FTZ R2, R169, c[0x0][0x2d0], -R0 ;  /* 0x0000b400a9027a23 */ /* 0x004fce0000010800 */
[----:B------:R2:W2:Y:S01]  /*12b70*/  MUFU.EX2 R21, R2 ;  /* 0x0000000200157308 */ /* 0x0004a20000000800 */
[----:B-1----:R-:W-:Y:S01]  /*12b80*/  FFMA.FTZ R4, R180, c[0x0][0x2d0], -R0 ;  /* 0x0000b400b4047a23 */ /* 0x002fe20000010800 */
[----:B---3--:R-:W-:Y:S01]  /*12b90*/  F2FP.PACK_AB R5, R27, R24 ;  /* 0x000000181b05723e */ /* 0x008fe200000000ff */
[----:B------:R-:W-:-:S05]  /*12ba0*/  IMAD.MOV.U32 R180, RZ, RZ, R138 ;  /* 0x000000ffffb47224 */ /* 0x000fca00078e008a */
[----:B------:R1:W-:Y:S01]  /*12bb0*/  MUFU.EX2 R26, R4 ;  /* 0x00000004001a7308 */ /* 0x0003e20000000800 */
[----:B------:R-:W-:Y:S01]  /*12bc0*/  HMMA.16816.F32 R136, R164, R144, R40 ;  /* 0x00000090a488723c */ /* 0x000fe20000001828 */
[----:B--2---:R-:W-:Y:S01]  /*12bd0*/  FFMA.FTZ R2, R168, c[0x0][0x2d0], -R0 ;  /* 0x0000b400a8027a23 */ /* 0x004fe20000010800 */
[----:B------:R-:W-:-:S05]  /*12be0*/  F2FP.PACK_AB R161, R21, R20 ;  /* 0x0000001415a1723e */ /* 0x000fca00000000ff */
[----:B------:R-:W-:Y:S01]  /*12bf0*/  MUFU.EX2 R23, R2 ;  /* 0x0000000200177308 */ /* 0x000fe20000000800 */
[--C-:B-1----:R-:W-:Y:S02]  /*12c00*/  FFMA.FTZ R4, R181, c[0x0][0x2d0], -R0.reuse ;  /* 0x0000b400b5047a23 */ /* 0x102fe40000010800 */
[----:B------:R-:W-:Y:S02]  /*12c10*/  IMAD.MOV.U32 R181, RZ, RZ, R117 ;  /* 0x000000ffffb57224 */ /* 0x000fe400078e0075 */
[----:B------:R-:W-:Y:S03]  /*12c20*/  HMMA.16816.F32 R116, R164, R114, R52 ;  /* 0x00000072a474723c */ /* 0x000fe60000001834 */
[----:B------:R1:W2:Y:S01]  /*12c30*/  MUFU.EX2 R25, R4 ;  /* 0x0000000400197308 */ /* 0x0002a20000000800 */
[----:B------:R-:W-:-:S03]  /*12c40*/  FFMA.FTZ R0, R73, c[0x0][0x2d0], -R0 ;  /* 0x0000b40049007a23 */ /* 0x000fc60000010800 */
[----:B------:R-:W-:Y:S01]  /*12c50*/  IMAD.MOV.U32 R52, RZ, RZ, R121 ;  /* 0x000000ffff347224 */ /* 0x000fe200078e0079 */
[----:B------:R-:W-:Y:S01]  /*12c60*/  MOV R53, R154 ;  /* 0x0000009a00357202 */ /* 0x000fe20000000f00 */
[C---:B------:R-:W-:Y:S01]  /*12c70*/  HMMA.16816.F32 R120, R164.reuse, R128, R48 ;  /* 0x00000080a478723c */ /* 0x040fe20000001830 */
[----:B------:R-:W-:Y:S01]  /*12c80*/  IMAD.MOV.U32 R54, RZ, RZ, R152 ;  /* 0x000000ffff367224 */ /* 0x000fe200078e0098 */
[----:B------:R-:W-:Y:S01]  /*12c90*/  MOV R55, R159 ;  /* 0x0000009f00377202 */ /* 0x000fe20000000f00 */
[----:B------:R3:W3:Y:S04]  /*12ca0*/  MUFU.EX2 R22, R0 ;  /* 0x0000000000167308 */ /* 0x0006e80000000800 */
[----:B------:R-:W-:Y:S01]  /*12cb0*/  MOV R50, R135 ;  /* 0x0000008700327202 */ /* 0x000fe20000000f00 */
[----:B------:R-:W-:Y:S01]  /*12cc0*/  IMAD.MOV.U32 R49, RZ, RZ, R133 ;  /* 0x000000ffff317224 */ /* 0x000fe200078e0085 */
[----:B------:R-:W-:Y:S01]  /*12cd0*/  MOV R48, R134 ;  /* 0x0000008600307202 */ /* 0x000fe20000000f00 */
[----:B------:R-:W-:Y:S01]  /*12ce0*/  IMAD.MOV.U32 R51, RZ, RZ, R155 ;  /* 0x000000ffff337224 */ /* 0x000fe200078e009b */
[----:B------:R-:W-:Y:S01]  /*12cf0*/  HMMA.16816.F32 R132, R164, R130, R44 ;  /* 0x00000082a484723c */ /* 0x000fe2000000182c */
[----:B-1----:R-:W-:-:S02]  /*12d00*/  F2FP.PACK_AB R4, R171, R172 ;  /* 0x000000acab04723e */ /* 0x002fc400000000ff */
[----:B--2---:R-:W-:-:S04]  /*12d10*/  F2FP.PACK_AB R7, R25, R26 ;  /* 0x0000001a1907723e */ /* 0x004fc800000000ff */
[----:B------:R-:W-:Y:S01]  /*12d20*/  IMAD.MOV.U32 R47, RZ, RZ, R148 ;  /* 0x000000ffff2f7224 */ /* 0x000fe200078e0094 */
[----:B------:R-:W-:Y:S01]  /*12d30*/  MOV R44, R48 ;  /* 0x00000030002c7202 */ /* 0x000fe20000000f00 */
[----:B------:R-:W-:Y:S01]  /*12d40*/  IMAD.MOV.U32 R46, RZ, RZ, c[0x0][0x2c4] ;  /* 0x0000b100ff2e7624 */ /* 0x000fe200078e00ff */
[----:B------:R-:W-:Y:S01]  /*12d50*/  MOV R48, R51 ;  /* 0x0000003300307202 */ /* 0x000fe20000000f00 */
[----:B------:R-:W-:Y:S01]  /*12d60*/  IMAD.MOV.U32 R45, RZ, RZ, R47 ;  /* 0x000000ffff2d7224 */ /* 0x000fe200078e002f */
[----:B------:R-:W-:Y:S01]  /*12d70*/  MOV R51, R54 ;  /* 0x0000003600337202 */ /* 0x000fe20000000f00 */
[----:B------:R-:W-:Y:S01]  /*12d80*/  IMAD.MOV.U32 R47, RZ, RZ, R50 ;  /* 0x000000ffff2f7224 */ /* 0x000fe200078e0032 */
[----:B------:R-:W-:Y:S01]  /*12d90*/  ISETP.NE.AND P6, PT, R46, 0x1, PT ;  /* 0x000000012e00780c */ /* 0x000fe20003fc5270 */
[----:B------:R-:W-:Y:S01]  /*12da0*/  IMAD.MOV.U32 R46, RZ, RZ, R49 ;  /* 0x000000ffff2e7224 */ /* 0x000fe200078e0031 */
[----:B------:R-:W-:Y:S01]  /*12db0*/  MOV R54, R56 ;  /* 0x0000003800367202 */ /* 0x000fe20000000f00 */
[----:B------:R-:W-:Y:S01]  /*12dc0*/  IMAD.MOV.U32 R49, RZ, RZ, R52 ;  /* 0x000000ffff317224 */ /* 0x000fe200078e0034 */
[----:B------:R-:W-:Y:S01]  /*12dd0*/  MOV R56, R59 ;  /* 0x0000003b00387202 */ /* 0x000fe20000000f00 */
[----:B------:R-:W-:Y:S01]  /*12de0*/  IMAD.MOV.U32 R50, RZ, RZ, R53 ;  /* 0x000000ffff327224 */ /* 0x000fe200078e0035 */
[----:B------:R-:W-:Y:S01]  /*12df0*/  MOV R59, R220 ;  /* 0x000000dc003b7202 */ /* 0x000fe20000000f00 */
[----:B------:R-:W-:Y:S01]  /*12e00*/  FADD.FTZ R2, R45, R44 ;  /* 0x0000002c2d027221 */ /* 0x000fe20000010000 */
[----:B------:R-:W-:Y:S01]  /*12e10*/  MOV R44, R47 ;  /* 0x0000002f002c7202 */ /* 0x000fe20000000f00 */
[----:B------:R-:W-:Y:S01]  /*12e20*/  IMAD.MOV.U32 R52, RZ, RZ, R55 ;  /* 0x000000ffff347224 */ /* 0x000fe200078e0037 */
[----:B------:R-:W-:Y:S01]  /*12e30*/  HMMA.16816.F32 R8, R4, R62, R124 ;  /* 0x0000003e0408723c */ /* 0x000fe2000000187c */
[----:B------:R-:W-:Y:S01]  /*12e40*/  IMAD.MOV.U32 R53, RZ, RZ, R181 ;  /* 0x000000ffff357224 */ /* 0x000fe200078e00b5 */
[----:B------:R1:W5:Y:S01]  /*12e50*/  LDL.LU R220, [R1+0x88] ;  /* 0x0000880001dc7983 */ /* 0x0003620000300800 */
[----:B------:R-:W-:-:S02]  /*12e60*/  IMAD.MOV.U32 R47, RZ, RZ, R48 ;  /* 0x000000ffff2f7224 */ /* 0x000fc400078e0030 */
[----:B------:R-:W-:Y:S01]  /*12e70*/  IMAD.MOV.U32 R48, RZ, RZ, R49 ;  /* 0x000000ffff307224 */ /* 0x000fe200078e0031 */
[----:B------:R-:W-:Y:S01]  /*12e80*/  MOV R49, R50 ;  /* 0x0000003200317202 */ /* 0x000fe20000000f00 */
[----:B------:R-:W-:Y:S01]  /*12e90*/  IMAD.MOV.U32 R181, RZ, RZ, R58 ;  /* 0x000000ffffb57224 */ /* 0x000fe200078e003a */
[C---:B------:R-:W-:Y:S01]  /*12ea0*/  HMMA.16816.F32 R148, R164.reuse, R146, R36 ;  /* 0x00000092a494723c */ /* 0x040fe20000001824 */
[----:B------:R-:W-:Y:S02]  /*12eb0*/  IMAD.MOV.U32 R55, RZ, RZ, R57 ;  /* 0x000000ffff377224 */ /* 0x000fe400078e0039 */
[----:B------:R-:W-:Y:S02]  /*12ec0*/  IMAD.MOV.U32 R50, RZ, RZ, R51 ;  /* 0x000000ffff327224 */ /* 0x000fe400078e0033 */
[----:B------:R-:W-:Y:S02]  /*12ed0*/  IMAD.MOV.U32 R57, RZ, RZ, R180 ;  /* 0x000000ffff397224 */ /* 0x000fe400078e00b4 */
[----:B------:R-:W-:Y:S01]  /*12ee0*/  IMAD.MOV.U32 R58, RZ, RZ, R163 ;  /* 0x000000ffff3a7224 */ /* 0x000fe200078e00a3 */
[----:B----4-:R-:W-:Y:S01]  /*12ef0*/  HMMA.16816.F32 R152, R164, R16, R32 ;  /* 0x00000010a498723c */ /* 0x010fe20000001820 */
[----:B------:R-:W-:Y:S01]  /*12f00*/  IMAD.MOV.U32 R51, RZ, RZ, R52 ;  /* 0x000000ffff337224 */ /* 0x000fe200078e0034 */
[----:B------:R-:W-:Y:S01]  /*12f10*/  MOV R52, R53 ;  /* 0x0000003500347202 */ /* 0x000fe20000000f00 */
[----:B------:R-:W-:-:S02]  /*12f20*/  IMAD.MOV.U32 R180, RZ, RZ, R219 ;  /* 0x000000ffffb47224 */ /* 0x000fc400078e00db */
[----:B------:R-:W-:Y:S01]  /*12f30*/  IMAD.MOV.U32 R45, RZ, RZ, R46 ;  /* 0x000000ffff2d7224 */ /* 0x000fe200078e002e */
[----:B------:R1:W5:Y:S01]  /*12f40*/  LDL.LU R219, [R1+0x84] ;  /* 0x0000840001db7983 */ /* 0x0003620000300800 */
[----:B------:R-:W-:Y:S01]  /*12f50*/  IMAD.MOV.U32 R53, RZ, RZ, R54 ;  /* 0x000000ffff357224 */ /* 0x000fe200078e0036 */
[----:B------:R-:W-:Y:S01]  /*12f60*/  MOV R54, R181 ;  /* 0x000000b500367202 */ /* 0x000fe20000000f00 */
[----:B------:R-:W-:Y:S01]  /*12f70*/  IMAD.MOV.U32 R46, RZ, RZ, R55 ;  /* 0x000000ffff2e7224 */ /* 0x000fe200078e0037 */
[----:B------:R-:W-:Y:S01]  /*12f80*/  HMMA.16816.F32 R124, R4, R64, R140 ;  /* 0x00000040047c723c */ /* 0x000fe2000000188c */
[----:B------:R-:W-:Y:S01]  /*12f90*/  IMAD.MOV.U32 R55, RZ, RZ, R56 ;  /* 0x000000ffff377224 */ /* 0x000fe200078e0038 */
[----:B------:R-:W-:Y:S01]  /*12fa0*/  MOV R56, R58 ;  /* 0x0000003a00387202 */ /* 0x000fe20000000f00 */
[----:B------:R-:W-:Y:S02]  /*12fb0*/  IMAD.MOV.U32 R181, RZ, RZ, R57 ;  /* 0x000000ffffb57224 */ /* 0x000fe400078e0039 */
[----:B------:R-:W-:Y:S01]  /*12fc0*/  IMAD.MOV.U32 R57, RZ, RZ, R59 ;  /* 0x000000ffff397224 */ /* 0x000fe200078e003b */
[----:B------:R-:W-:Y:S01]  /*12fd0*/  MOV R59, R179 ;  /* 0x000000b3003b7202 */ /* 0x000fe20000000f00 */
[----:B------:R-:W-:Y:S01]  /*12fe0*/  IMAD.MOV.U32 R58, RZ, RZ, R180 ;  /* 0x000000ffff3a7224 */ /* 0x000fe200078e00b4 */
[----:B------:R-:W-:Y:S01]  /*12ff0*/  HMMA.16816.F32 R164, R164, R18, R12 ;  /* 0x00000012a4a4723c */ /* 0x000fe2000000180c */
[----:B---3--:R-:W-:-:S04]  /*13000*/  @P6 IMAD.HI.U32 R0, R226, c[0x0][0x2c8], RZ ;  /* 0x0000b200e2006a27 */ /* 0x008fc800078e00ff */
[----:B------:R-:W-:Y:S01]  /*13010*/  IMAD.MOV.U32 R180, RZ, RZ, R178 ;  /* 0x000000ffffb47224 */ /* 0x000fe200078e00b2 */
[----:B------:R-:W-:Y:S01]  /*13020*/  MOV R178, R193 ;  /* 0x000000c100b27202 */ /* 0x000fe20000000f00 */
[----:B------:R-:W-:Y:S01]  /*13030*/  IMAD.MOV.U32 R179, RZ, RZ, R192 ;  /* 0x000000ffffb37224 */ /* 0x000fe200078e00c0 */
[----:B------:R-:W-:Y:S01]  /*13040*/  HMMA.16816.F32 R140, R4, R76, R96 ;  /* 0x0000004c048c723c */ /* 0x000fe20000001860 */
[----:B------:R-:W-:Y:S02]  /*13050*/  IMAD.MOV.U32 R192, RZ, RZ, R218 ;  /* 0x000000ffffc07224 */ /* 0x000fe400078e00da */
[----:B------:R1:W5:Y:S01]  /*13060*/  LDL.LU R218, [R1+0x80] ;  /* 0x0000800001da7983 */ /* 0x0003620000300800 */
[----:B------:R-:W-:-:S04]  /*13070*/  IMAD.MOV.U32 R193, RZ, RZ, R217 ;  /* 0x000000ffffc17224 */ /* 0x000fc800078e00d9 */
[----:B------:R-:W-:Y:S01]  /*13080*/  HMMA.16816.F32 R156, R4, R80, R84 ;  /* 0x00000050049c723c */ /* 0x000fe20000001854 */
[----:B------:R1:W5:Y:S01]  /*13090*/  LDL.LU R217, [R1+0x7c] ;  /* 0x00007c0001d97983 */ /* 0x0003620000300800 */
[----:B------:R-:W-:Y:S01]  /*130a0*/  @P6 SHF.R.U32.HI R226, RZ, c[0x0][0x2cc], R0 ;  /* 0x0000b300ffe26a19 */ /* 0x000fe20000011600 */
[----:B------:R-:W-:-:S05]  /*130b0*/  FADD.FTZ R2, R214, R2 ;  /* 0x00000002d6027221 */ /* 0x000fca0000010000 */
[----:B------:R-:W-:Y:S01]  /*130c0*/  HMMA.16816.F32 R108, R4, R60, R108 ;  /* 0x0000003c046c723c */ /* 0x000fe2000000186c */
[----:B------:R-:W-:-:S07]  /*130d0*/  FADD.FTZ R0, R45, R44 ;  /* 0x0000002c2d007221 */ /* 0x000fce0000010000 */
[C---:B------:R-:W-:Y:S08]  /*130e0*/  HMMA.16816.F32 R12, R4.reuse, R66, R100 ;  /* 0x00000042040c723c */ /* 0x040ff00000001864 */
[C---:B------:R-:W-:Y:S08]  /*130f0*/  HMMA.16816.F32 R76, R4.reuse, R78, R92 ;  /* 0x0000004e044c723c */ /* 0x040ff0000000185c */
[----:B------:R-:W-:Y:S07]  /*13100*/  HMMA.16816.F32 R80, R4, R82, R88 ;  /* 0x000000520450723c */ /* 0x000fee0000001858 */
[----:B------:R-:W-:-:S02]  /*13110*/  FADD.FTZ R7, R215, R216 ;  /* 0x000000d8d7077221 */ /* 0x000fc40000010000 */
[----:B------:R1:W5:Y:S04]  /*13120*/  LDL.LU R216, [R1+0x78] ;  /* 0x0000780001d87983 */ /* 0x0003680000300800 */
[----:B------:R1:W5:Y:S04]  /*13130*/  LDL.LU R215, [R1+0x74] ;  /* 0x0000740001d77983 */ /* 0x0003680000300800 */
[----:B------:R1:W5:Y:S04]  /*13140*/  LDL.LU R214, [R1+0x70] ;  /* 0x0000700001d67983 */ /* 0x0003680000300800 */
[----:B------:R-:W2:Y:S01]  /*13150*/  LDL.LU R45, [R1+0x18] ;  /* 0x00001800012d7983 */ /* 0x000ea20000300800 */
[----:B------:R-:W-:-:S02]  /*13160*/  FADD.FTZ R6, R213, R0 ;  /* 0x00000000d5067221 */ /* 0x000fc40000010000 */
[----:B------:R-:W-:Y:S01]  /*13170*/  FADD.FTZ R0, R69, R47 ;  /* 0x0000002f45007221 */ /* 0x000fe20000010000 */
[----:B------:R-:W-:Y:S01]  /*13180*/  F2FP.PACK_AB R163, R22, R23 ;  /* 0x0000001716a3723e */ /* 0x000fe200000000ff */
[----:B------:R-:W-:Y:S01]  /*13190*/  FADD.FTZ R7, R208, R7 ;  /* 0x00000007d0077221 */ /* 0x000fe20000010000 */
[----:B------:R1:W5:Y:S01]  /*131a0*/  LDL.LU R213, [R1+0x6c] ;  /* 0x00006c0001d57983 */ /* 0x0003620000300800 */
[----:B------:R-:W-:Y:S02]  /*131b0*/  FADD.FTZ R0, R51, R0 ;  /* 0x0000000033007221 */ /* 0x000fe40000010000 */
[----:B------:R-:W-:Y:S01]  /*131c0*/  FADD.FTZ R2, R46, R2 ;  /* 0x000000022e027221 */ /* 0x000fe20000010000 */
[----:B------:R1:W5:Y:S01]  /*131d0*/  LDL.LU R208, [R1+0x68] ;  /* 0x0000680001d07983 */ /* 0x0003620000300800 */
[----:B------:R-:W-:Y:S02]  /*131e0*/  FADD.FTZ R6, R48, R6 ;  /* 0x0000000630067221 */ /* 0x000fe40000010000 */
[----:B------:R-:W-:-:S02]  /*131f0*/  FADD.FTZ R7, R49, R7 ;  /* 0x0000000731077221 */ /* 0x000fc40000010000 */
[----:B------:R-:W-:Y:S02]  /*13200*/  FADD.FTZ R5, R54, R0 ;  /* 0x0000000036057221 */ /* 0x000fe40000010000 */
[----:B------:R-:W-:Y:S02]  /*13210*/  FADD.FTZ R2, R50, R2 ;  /* 0x0000000232027221 */ /* 0x000fe40000010000 */
[----:B------:R-:W-:Y:S02]  /*13220*/  FADD.FTZ R6, R52, R6 ;  /* 0x0000000634067221 */ /* 0x000fe40000010000 */
[----:B------:R-:W-:Y:S01]  /*13230*/  FADD.FTZ R7, R53, R7 ;  /* 0x0000000735077221 */ /* 0x000fe20000010000 */
[----:B------:R-:W-:Y:S01]  /*13240*/  HMMA.16816.F32 R108, R160, R112, R108 ;  /* 0x00000070a06c723c */ /* 0x000fe2000000186c */
[----:B------:R-:W-:Y:S02]  /*13250*/  FADD.FTZ R5, R57, R5 ;  /* 0x0000000539057221 */ /* 0x000fe40000010000 */
[----:B------:R-:W-:-:S02]  /*13260*/  FADD.FTZ R2, R55, R2 ;  /* 0x0000000237027221 */ /* 0x000fc40000010000 */
[----:B------:R-:W-:-:S03]  /*13270*/  FADD.FTZ R0, R181, R6 ;  /* 0x00000006b5007221 */ /* 0x000fc60000010000 */
[----:B------:R-:W-:Y:S01]  /*13280*/  HMMA.16816.F32 R112, R160, R114, R8 ;  /* 0x00000072a070723c */ /* 0x000fe20000001808 */
[----:B------:R-:W-:Y:S02]  /*13290*/  FADD.FTZ R5, R180, R5 ;  /* 0x00000005b4057221 */ /* 0x000fe40000010000 */
[----:B------:R-:W-:-:S04]  /*132a0*/  FADD.FTZ R6, R59, R0 ;  /* 0x000000003b067221 */ /* 0x000fc80000010000 */
        /* <DEDUP_REMOVED lines=72> */
[----:B------:R-:W-:Y:S01]  /*13730*/  STL [R1+0x1c], R6 ;  /* 0x00001c0601007387 */ /* 0x000fe20000100800 */
[----:B------:R-:W-:-:S03]  /*13740*/  IMAD.MOV.U32 R233, RZ, RZ, c[0x0][0x32c] ;  /* 0x0000cb00ffe97624 */ /* 0x000fc600078e00ff */
[----:B------:R-:W-:Y:S04]  /*13750*/  STL [R1+0x20], R5 ;  /* 0x0000200501007387 */ /* 0x000fe80000100800 */
[----:B------:R3:W-:Y:S04]  /*13760*/  STL [R1+0x24], R2 ;  /* 0x0000240201007387 */ /* 0x0007e80000100800 */
[----:B------:R1:W-:Y:S01]  /*13770*/  STL [R1+0x28], R0 ;  /* 0x0000280001007387 */ /* 0x0003e20000100800 */
[----:B------:R-:W-:Y:S01]  /*13780*/  ISETP.GE.AND P3, PT, R233, 0x1, PT ;  /* 0x00000001e900780c */ /* 0x000fe20003f66270 */
[C---:B------:R-:W-:Y:S08]  /*13790*/  HMMA.16816.F32 R124, R160.reuse, R128, R124 ;  /* 0x00000080a07c723c */ /* 0x040ff0000000187c */
[C---:B------:R-:W-:Y:S08]  /*137a0*/  HMMA.16816.F32 R140, R160.reuse, R144, R140 ;  /* 0x00000090a08c723c */ /* 0x040ff0000000188c */
[C---:B------:R-:W-:Y:S08]  /*137b0*/  HMMA.16816.F32 R128, R160.reuse, R130, R12 ;  /* 0x00000082a080723c */ /* 0x040ff0000000180c */
[C---:B------:R-:W-:Y:S08]  /*137c0*/  HMMA.16816.F32 R144, R160.reuse, R146, R76 ;  /* 0x00000092a090723c */ /* 0x040ff0000000184c */
[C---:B------:R-:W-:Y:S08]  /*137d0*/  HMMA.16816.F32 R156, R160.reuse, R16, R156 ;  /* 0x00000010a09c723c */ /* 0x040ff0000000189c */
[----:B------:R-:W-:Y:S01]  /*137e0*/  HMMA.16816.F32 R160, R160, R18, R80 ;  /* 0x00000012a0a0723c */ /* 0x000fe20000001850 */
[----:B--2---:R-:W-:-:S02]  /*137f0*/  IADD3 R4, R45, R226, RZ ;  /* 0x000000e22d047210 */ /* 0x004fc40007ffe0ff */
[----:B------:R-:W-:Y:S02]  /*13800*/  IADD3 R226, R252, -0x2, RZ ;  /* 0xfffffffefce27810 */ /* 0x000fe40007ffe0ff */
[----:B---3--:R-:W-:Y:S01]  /*13810*/  IADD3 R2, R4, c[0x0][0x328], RZ ;  /* 0x0000ca0004027a10 */ /* 0x008fe20007ffe0ff */
[----:B------:R-:W-:Y:S05]  /*13820*/  @!P3 BRA `(.L_x_435) ;  /* 0x000000f00000b947 */ /* 0x000fea0003800000 */
[C---:B-1----:R-:W-:Y:S01]  /*13830*/  ISETP.GT.AND P0, PT, R4.reuse, RZ, PT ;  /* 0x000000ff0400720c */ /* 0x042fe20003f04270 */
        /* <DEDUP_REMOVED lines=9> */
.L_x_436:
[----:B------:R-:W-:-:S13]  /*138d0*/  ISETP.NE.AND P0, PT, R5, 0x1, PT ;  /* 0x000000010500780c */ /* 0x000fda0003f05270 */
[----:B------:R-:W-:-:S05]  /*138e0*/  @P0 IMAD.HI.U32 R4, R0, c[0x0][0x330], RZ ;  /* 0x0000cc0000040a27 */ /* 0x000fca00078e00ff */
[----:B------:R-:W-:-:S05]  /*138f0*/  @P0 SHF.R.U32.HI R0, RZ, c[0x0][0x334], R4 ;  /* 0x0000cd00ff000a19 */ /* 0x000fca0000011604 */
.L_x_437:
[----:B------:R-:W-:-:S05]  /*13900*/  IMAD R0, R0, R5, c[0x0][0x32c] ;  /* 0x0000cb0000007624 */ /* 0x000fca00078e0205 */
[----:B------:R-:W-:-:S04]  /*13910*/  IMNMX R2, R2, R0, PT ;  /* 0x0000000002027217 */ /* 0x000fc80003800200 */
.L_x_435:
[----:B-1----:R-:W2:Y:S01]  /*13920*/  LDL R4, [R1+0x14] ;  /* 0x0000140001047983 */ /* 0x002ea20000100800 */
[----:B------:R-:W-:-:S05]  /*13930*/  IMAD.HI R2, R2, 0x2aaaaaab, RZ ;  /* 0x2aaaaaab02027827 */ /* 0x000fca00078e02ff */
[----:B------:R-:W-:-:S04]  /*13940*/  SHF.R.U32.HI R0, RZ, 0x1f, R2 ;  /* 0x0000001fff007819 */ /* 0x000fc80000011602 */
[----:B------:R-:W-:-:S04]  /*13950*/  LEA.HI.SX32 R2, R2, R0, 0x1c ;  /* 0x0000000002027211 */ /* 0x000fc800078fe2ff */
[----:B--2---:R-:W-:-:S04]  /*13960*/  IMNMX R4, R4, R2, !PT ;  /* 0x0000000204047217 */ /* 0x004fc80007800200 */
[----:B------:R-:W-:Y:S01]  /*13970*/  ISETP.GE.AND P0, PT, R226, R4, PT ;  /* 0x00000004e200720c */ /* 0x000fe20003f06270 */
[----:B------:R1:W-:-:S12]  /*13980*/  STL [R1+0xc], R4 ;  /* 0x00000c0401007387 */ /* 0x0003d80000100800 */
[----:B------:R-:W-:Y:S05]  /*13990*/  @!P0 BRA `(.L_x_438) ;  /* 0x000068b000008947 */ /* 0x000fea0003800000 */
[----:B-1----:R-:W2:Y:S01]  /*139a0*/  LDL R4, [R1+0x60] ;  /* 0x0000600001047983 */ /* 0x002ea20000100800 */
[----:B------:R-:W-:Y:S01]  /*139b0*/  IMAD.MOV.U32 R101, RZ, RZ, R71 ;  /* 0x000000ffff657224 */ /* 0x000fe200078e0047 */
[----:B------:R-:W-:Y:S01]  /*139c0*/  MOV R103, R3 ;  /* 0x0000000300677202 */ /* 0x000fe20000000f00 */
[----:B------:R-:W-:Y:S01]  /*139d0*/  IMAD.MOV.U32 R100, RZ, RZ, R72 ;  /* 0x000000ffff647224 */ /* 0x000fe200078e0048 */
[----:B------:R-:W-:Y:S01]  /*139e0*/  MOV R102, R70 ;  /* 0x0000004600667202 */ /* 0x000fe20000000f00 */
[----:B--2---:R-:W-:-:S05]  /*139f0*/  @P6 IMAD.HI.U32 R0, R4, c[0x0][0x2c8], RZ ;  /* 0x0000b20004006a27 */ /* 0x004fca00078e00ff */
[----:B------:R-:W-:-:S05]  /*13a00*/  @P6 SHF.R.U32.HI R0, RZ, c[0x0][0x2cc], R0 ;  /* 0x0000b300ff006a19 */ /* 0x000fca0000011600 */
[----:B------:R1:W-:Y:S02]  /*13a10*/  @P6 STL [R1+0x10], R0 ;  /* 0x0000100001006387 */ /* 0x0003e40000100800 */
.L_x_455:
[----:B------:R-:W-:Y:S04]  /*13a20*/  DEPBAR.LE SB0, 0x0 ;  /* 0x000080000000791a */ /* 0x000fe80000000000 */
[----:B------:R-:W-:Y:S01]  /*13a30*/  BAR.SYNC.DEFER_BLOCKING 0x0 ;  /* 0x0000000000007b1d */ /* 0x000fe20000010000 */
[----:B------:R-:W-:Y:S04]  /*13a40*/  MOV R196, c[0x0][0x208] ;  /* 0x0000820000c47a02 */ /* 0x000fe80000000f00 */
[----:B------:R-:W-:Y:S03]  /*13a50*/  SHF.L.U32 R196, R196, 0x5, RZ ;  /* 0x00000005c4c47819 */ /* 0x000fe600000006ff */
[----:B-----5:R-:W-:Y:S08]  /*13a60*/  LDSM.16.M88.4 R96, [R215+0x6100] ;  /* 0x00610000d760783b */ /* 0x020ff00000000200 */
[----:B------:R-:W2:Y:S04]  /*13a70*/  LDL R228, [R1+0x14] ;  /* 0x0000140001e47983 */ /* 0x000ea80000100800 */
[----:B------:R-:W3:Y:S08]  /*13a80*/  LDSM.16.M88.4 R16, [R208+0x3100] ;  /* 0x00310000d010783b */ /* 0x000ef00000000200 */
[----:B------:R-:W4:Y:S08]  /*13a90*/  LDSM.16.M88.4 R92, [R215+0x8100] ;  /* 0x00810000d75c783b */ /* 0x000f300000000200 */
[----:B------:R-:W2:Y:S06]  /*13aa0*/  LDL.64 R194, [R1+0x50] ;  /* 0x0000500001c27983 */ /* 0x000eac0000100a00 */
[----:B------:R-:W2:Y:S06]  /*13ab0*/  LDL.64 R2, [R1+0x58] ;  /* 0x0000580001027983 */ /* 0x000eac0000100a00 */
        /* <DEDUP_REMOVED lines=9> */
[----:B------:R-:W2:Y:S06]  /*13b50*/  LDL.64 R232, [R1+0x40] ;  /* 0x0000400001e87983 */ /* 0x000eac0000100a00 */
[----:B------:R-:W1:Y:S08]  /*13b60*/  LDSM.16.M88.4 R188, [R223] ;  /* 0x00000000dfbc783b */ /* 0x000e700000000200 */
[----:B------:R-:W2:Y:S01]  /*13b70*/  LDL.64 R230, [R1+0x48] ;  /* 0x0000480001e67983 */ /* 0x000ea20000100a00 */
[-C--:B---3--:R-:W-:Y:S08]  /*13b80*/  HMMA.16816.F32 R4, R96, R16.reuse, RZ ;  /* 0x000000106004723c */ /* 0x088ff000000018ff */
[C---:B----4-:R-:W-:Y:S08]  /*13b90*/  HMMA.16816.F32 R8, R92.reuse, R16, RZ ;  /* 0x000000105c08723c */ /* 0x050ff000000018ff */
[-C--:B------:R-:W-:Y:S08]  /*13ba0*/  HMMA.16816.F32 R12, R92, R18.reuse, RZ ;  /* 0x000000125c0c723c */ /* 0x080ff000000018ff */
[C---:B------:R-:W-:Y:S08]  /*13bb0*/  HMMA.16816.F32 R16, R96.reuse, R18, RZ ;  /* 0x000000126010723c */ /* 0x040ff000000018ff */
[-C--:B-1----:R-:W-:Y:S08]  /*13bc0*/  HMMA.16816.F32 R20, R96, R32.reuse, RZ ;  /* 0x000000206014723c */ /* 0x082ff000000018ff */
        /* <DEDUP_REMOVED lines=17> */
[-C--:B------:R-:W-:Y:S01]  /*13ce0*/  HMMA.16816.F32 R92, R92, R170.reuse, RZ ;  /* 0x000000aa5c5c723c */ /* 0x080fe200000018ff */
[----:B--2---:R-:W-:Y:S07]  /*13cf0*/  ISETP.GT.AND P0, PT, R228, R226, PT ;  /* 0x000000e2e400720c */ /* 0x004fee0003f04270 */
[----:B------:R-:W-:Y:S01]  /*13d00*/  HMMA.16816.F32 R96, R96, R170, RZ ;  /* 0x000000aa6060723c */ /* 0x000fe200000018ff */
[----:B------:R-:W1:Y:S07]  /*13d10*/  LDSM.16.M88.4 R168, [R222] ;  /* 0x00000000dea8783b */ /* 0x000e6e0000000200 */
[-C--:B------:R-:W-:Y:S05]  /*13d20*/  HMMA.16816.F32 R4, R172, R176.reuse, R4 ;  /* 0x000000b0ac04723c */ /* 0x080fea0000001804 */
[----:B------:R-:W-:Y:S03]  /*13d30*/  @!P0 SHF.R.S32.HI R0, RZ, 0x1f, R226 ;  /* 0x0000001fff008819 */ /* 0x000fe600000114e2 */
[C---:B------:R-:W-:Y:S01]  /*13d40*/  HMMA.16816.F32 R8, R180.reuse, R176, R8 ;  /* 0x000000b0b408723c */ /* 0x040fe20000001808 */
[----:B------:R-:W-:Y:S03]  /*13d50*/  MOV R194, c[0x0][0x208] ;  /* 0x0000820000c27a02 */ /* 0x000fe60000000f00 */
[----:B------:R-:W-:Y:S03]  /*13d60*/  @!P0 IMAD R0, R0, c[0x0][0x208], RZ ;  /* 0x0000820000008a24 */ /* 0x000fe600078e02ff */
[C---:B------:R-:W-:Y:S01]  /*13d70*/  @!P0 IMAD.WIDE.U32 R176, R226.reuse, c[0x0][0x208], RZ ;  /* 0x00008200e2b08a25 */ /* 0x040fe200078e00ff */
[-C--:B------:R-:W-:Y:S04]  /*13d80*/  HMMA.16816.F32 R12, R180, R178.reuse, R12 ;  /* 0x000000b2b40c723c */ /* 0x080fe8000000180c */
[----:B------:R-:W-:Y:S01]  /*13d90*/  @!P0 IMAD R0, R226, c[0x0][0x20c], R0 ;  /* 0x00008300e2008a24 */ /* 0x000fe200078e0200 */
[----:B------:R-:W-:Y:S02]  /*13da0*/  @!P0 MOV R3, R195 ;  /* 0x000000c300038202 */ /* 0x000fe40000000f00 */
[----:B------:R-:W-:Y:S01]  /*13db0*/  MOV R195, 0x5 ;  /* 0x0000000500c37802 */ /* 0x000fe20000000f00 */
[C---:B------:R-:W-:Y:S04]  /*13dc0*/  HMMA.16816.F32 R16, R172.reuse, R178, R16 ;  /* 0x000000b2ac10723c */ /* 0x040fe80000001810 */
[----:B------:R-:W-:Y:S01]  /*13dd0*/  @!P0 IMAD.WIDE.U32 R2, R176, 0x60, R2 ;  /* 0x00000060b0028825 */ /* 0x000fe200078e0002 */
[----:B------:R-:W-:Y:S02]  /*13de0*/  @!P0 IADD3 R0, R177, R0, RZ ;  /* 0x00000000b1008210 */ /* 0x000fe40007ffe0ff */
[----:B------:R-:W2:Y:S01]  /*13df0*/  LDSM.16.M88.4 R176, [R221] ;  /* 0x00000000ddb0783b */ /* 0x000ea20000000200 */
[-C--:B------:R-:W-:Y:S04]  /*13e00*/  HMMA.16816.F32 R20, R172, R184.reuse, R20 ;  /* 0x000000b8ac14723c */ /* 0x080fe80000001814 */
[----:B------:R-:W-:Y:S01]  /*13e10*/  @!P0 LEA R192, P1, R2, c[0x0][0x1f8], 0x1 ;  /* 0x00007e0002c08a11 */ /* 0x000fe200078208ff */
[----:B------:R-:W-:Y:S01]  /*13e20*/  @!P0 IMAD R0, R0, 0x60, RZ ;  /* 0x0000006000008824 */ /* 0x000fe200078e02ff */
[----:B------:R-:W-:Y:S02]  /*13e30*/  SHF.L.U64.HI R194, R194, R195, c[0x0][0x20c] ;  /* 0x00008300c2c27619 */ /* 0x000fe400000102c3 */
        /* <DEDUP_REMOVED lines=14> */
[----:B------:R-:W-:Y:S01]  /*13f20*/  @!P0 IADD3 R190, P2, R192, R196, RZ ;  /* 0x000000c4c0be8210 */ /* 0x000fe20007f5e0ff */
[-C--:B-1----:R-:W-:Y:S04]  /*13f30*/  HMMA.16816.F32 R52, R172, R168.reuse, R52 ;  /* 0x000000a8ac34723c */ /* 0x082fe80000001834 */
[----:B------:R-:W-:Y:S02]  /*13f40*/  @!P0 IADD3.X R191, R193, R194, RZ, P2, !PT ;  /* 0x000000c2c1bf8210 */ /* 0x000fe400017fe4ff */
[----:B------:R-:W-:Y:S02]  /*13f50*/  @!P0 IADD3 R188, P1, R190, R196, RZ ;  /* 0x000000c4bebc8210 */ /* 0x000fe40007f3e0ff */
[C---:B------:R-:W-:Y:S01]  /*13f60*/  HMMA.16816.F32 R56, R180.reuse, R168, R56 ;  /* 0x000000a8b438723c */ /* 0x040fe20000001838 */
[----:B------:R1:W-:Y:S03]  /*13f70*/  @!P0 LDGSTS.E.BYPASS.LTC128B.128 [R227+0x900], [R190.64], !P5 ;  /* 0x00900000bee38fae */ /* 0x0003e6000e901d48 */
[----:B------:R-:W-:Y:S03]  /*13f80*/  @!P0 IADD3.X R189, R191, R194, RZ, P1, !PT ;  /* 0x000000c2bfbd8210 */ /* 0x000fe60000ffe4ff */
[----:B------:R-:W-:Y:S01]  /*13f90*/  @!P0 IADD3 R168, P3, R188, R196, RZ ;  /* 0x000000c4bca88210 */ /* 0x000fe20007f7e0ff */
[-C--:B------:R-:W-:Y:S01]  /*13fa0*/  HMMA.16816.F32 R60, R180, R170.reuse, R60 ;  /* 0x000000aab43c723c */ /* 0x080fe2000000183c */
[----:B------:R1:W-:Y:S03]  /*13fb0*/  @!P0 LDGSTS.E.BYPASS.LTC128B.128 [R227+0x1100], [R188.64], !P5 ;  /* 0x01100000bce38fae */ /* 0x0003e6000e901d48 */
[----:B------:R-:W-:Y:S02]  /*13fc0*/  @!P0 IADD3.X R169, R189, R194, RZ, P3, !PT ;  /* 0x000000c2bda98210 */ /* 0x000fe40001ffe4ff */
[----:B------:R-:W-:Y:S02]  /*13fd0*/  @!P0 IADD3 R2, P2, R168, R196, RZ ;  /* 0x000000c4a8028210 */ /* 0x000fe40007f5e0ff */
[C---:B------:R-:W-:Y:S01]  /*13fe0*/  HMMA.16816.F32 R64, R172.reuse, R170, R64 ;  /* 0x000000aaac40723c */ /* 0x040fe20000001840 */
[----:B------:R3:W-:Y:S03]  /*13ff0*/  @!P0 LDGSTS.E.BYPASS.LTC128B.128 [R227+0x1900], [R168.64], !P5 ;  /* 0x01900000a8e38fae */ /* 0x0007e6000e901d48 */
[----:B------:R-:W-:Y:S02]  /*14000*/  @!P0 IADD3.X R3, R169, R194, RZ, P2, !PT ;  /* 0x000000c2a9038210 */ /* 0x000fe400017fe4ff */
[----:B----4-:R-:W-:Y:S02]  /*14010*/  @!P0 IADD3 R192, P1, R2, R196, RZ ;  /* 0x000000c402c08210 */ /* 0x010fe40007f3e0ff */
[-C--:B--2---:R-:W-:Y:S01]  /*14020*/  HMMA.16816.F32 R68, R172, R176.reuse, R68 ;  /* 0x000000b0ac44723c */ /* 0x084fe20000001844 */
[----:B------:R2:W-:Y:S03]  /*14030*/  @!P0 LDGSTS.E.BYPASS.LTC128B.128 [R227+0x2100], [R2.64], !P5 ;  /* 0x0210000002e38fae */ /* 0x0005e6000e901d48 */
[----:B------:R-:W-:Y:S04]  /*14040*/  @!P0 IADD3.X R193, R3, R194, RZ, P1, !PT ;  /* 0x000000c203c18210 */ /* 0x000fe80000ffe4ff */
[C---:B------:R-:W-:Y:S01]  /*14050*/  HMMA.16816.F32 R72, R180.reuse, R176, R72 ;  /* 0x000000b0b448723c */ /* 0x040fe20000001848 */
[----:B------:R4:W-:Y:S03]  /*14060*/  @!P0 LDGSTS.E.BYPASS.LTC128B.128 [R227+0x2900], [R192.64], !P5 ;  /* 0x02900000c0e38fae */ /* 0x0009e6000e901d48 */
[C---:B------:R-:W-:Y:S02]  /*14070*/  ISETP.GT.AND P0, PT, R226.reuse, R228, PT ;  /* 0x000000e4e200720c */ /* 0x040fe40003f04270 */
[----:B------:R-:W-:Y:S02]  /*14080*/  MOV R228, c[0x0][0x1e0] ;  /* 0x0000780000e47a02 */ /* 0x000fe40000000f00 */
[-C--:B------:R-:W-:Y:S01]  /*14090*/  HMMA.16816.F32 R76, R180, R178.reuse, R76 ;  /* 0x000000b2b44c723c */ /* 0x080fe2000000184c */
[----:B-1----:R-:W-:Y:S07]  /*140a0*/  LDSM.16.M88.4 R188, [R214+0x3100] ;  /* 0x00310000d6bc783b */ /* 0x002fee0000000200 */
[C---:B------:R-:W-:Y:S01]  /*140b0*/  HMMA.16816.F32 R80, R172.reuse, R178, R80 ;  /* 0x000000b2ac50723c */ /* 0x040fe20000001850 */
[----:B------:R-:W0:Y:S03]  /*140c0*/  LDGDEPBAR ;  /* 0x00000000000079af */ /* 0x000e260000000000 */
[----:B------:R-:W-:Y:S02]  /*140d0*/  @P0 IADD3 R0, R226, -0x1, RZ ;  /* 0xffffffffe2000810 */ /* 0x000fe40007ffe0ff */
[----:B--2---:R-:W-:Y:S02]  /*140e0*/  @P0 MOV R3, R233 ;  /* 0x000000e900030202 */ /* 0x004fe40000000f00 */
[-C--:B---3--:R-:W-:Y:S01]  /*140f0*/  HMMA.16816.F32 R84, R172, R184.reuse, R84 ;  /* 0x000000b8ac54723c */ /* 0x088fe20000001854 */
[----:B------:R-:W1:Y:S03]  /*14100*/  LDSM.16.M88.4 R168, [R216+0x6100] ;  /* 0x00610000d8a8783b */ /* 0x000e660000000200 */
[----:B------:R-:W-:Y:S04]  /*14110*/  @P0 SHF.R.S32.HI R2, RZ, 0x1f, R0 ;  /* 0x0000001fff020819 */ /* 0x000fe80000011400 */
        /* <DEDUP_REMOVED lines=63> */
[----:B---3--:R-:W4:Y:S09]  /*14510*/  LDL R15, [R1+0x34] ;  /* 0x00003400010f7983 */ /* 0x008f320000100800 */
        /* <DEDUP_REMOVED lines=57> */
[----:B------:R-:W2:Y:S01]  /*148b0*/  MUFU.TANH R176, R20 ;  /* 0x0000001400b07308 */ /* 0x000ea20000002400 */
[----:B------:R-:W-:Y:S01]  /*148c0*/  BAR.SYNC.DEFER_BLOCKING 0x0 ;  /* 0x0000000000007b1d */ /* 0x000fe20000010000 */
[-C--:B-1----:R-:W-:Y:S05]  /*148d0*/  HMMA.16816.F32 R68, R172, R8.reuse, R68 ;  /* 0x00000008ac44723c */ /* 0x082fea0000001844 */
[----:B------:R-:W-:Y:S02]  /*148e0*/  FMUL.FTZ R62, R62, c[0x0][0x320] ;  /* 0x0000c8003e3e7a20 */ /* 0x000fe40000410000 */
[----:B------:R-:W-:Y:S01]  /*148f0*/  FMUL.FTZ R49, R49, c[0x0][0x320] ;  /* 0x0000c80031317a20 */ /* 0x000fe20000410000 */
[----:B------:R1:W1:Y:S01]  /*14900*/  MUFU.TANH R38, R58 ;  /* 0x0000003a00267308 */ /* 0x0002620000002400 */
[C---:B------:R-:W-:Y:S04]  /*14910*/  HMMA.16816.F32 R72, R188.reuse, R8, R72 ;  /* 0x00000008bc48723c */ /* 0x040fe80000001848 */
[----:B------:R-:W-:Y:S02]  /*14920*/  FMUL.FTZ R50, R50, c[0x0][0x320] ;  /* 0x0000c80032327a20 */ /* 0x000fe40000410000 */
[----:B------:R-:W-:Y:S01]  /*14930*/  FMUL.FTZ R51, R51, c[0x0][0x320] ;  /* 0x0000c80033337a20 */ /* 0x000fe20000410000 */
[----:B------:R-:W-:Y:S01]  /*14940*/  MOV R8, 0x5 ;  /* 0x0000000500087802 */ /* 0x000fe20000000f00 */
[-C--:B------:R-:W-:Y:S01]  /*14950*/  HMMA.16816.F32 R76, R188, R10.reuse, R76 ;  /* 0x0000000abc4c723c */ /* 0x080fe2000000184c */
[----:B------:R4:W4:Y:S03]  /*14960*/  MUFU.TANH R37, R62 ;  /* 0x0000003e00257308 */ /* 0x0009260000002400 */
[----:B------:R-:W-:Y:S02]  /*14970*/  FMUL.FTZ R52, R52, c[0x0][0x320] ;  /* 0x0000c80034347a20 */ /* 0x000fe40000410000 */
[----:B------:R-:W-:Y:S02]  /*14980*/  FMUL.FTZ R53, R53, c[0x0][0x320] ;  /* 0x0000c80035357a20 */ /* 0x000fe40000410000 */
[C---:B------:R-:W-:Y:S01]  /*14990*/  HMMA.16816.F32 R80, R172.reuse, R10, R80 ;  /* 0x0000000aac50723c */ /* 0x040fe20000001850 */
[----:B------:R-:W3:Y:S02]  /*149a0*/  LDL R10, [R1+0x10] ;  /* 0x00001000010a7983 */ /* 0x000ee40000100800 */
[----:B------:R3:W3:Y:S01]  /*149b0*/  MUFU.TANH R180, R22 ;  /* 0x0000001600b47308 */ /* 0x0006e20000002400 */
[----:B------:R-:W-:Y:S02]  /*149c0*/  FMUL.FTZ R54, R54, c[0x0][0x320] ;  /* 0x0000c80036367a20 */ /* 0x000fe40000410000 */
[----:B------:R-:W-:Y:S01]  /*149d0*/  FMUL.FTZ R55, R55, c[0x0][0x320] ;  /* 0x0000c80037377a20 */ /* 0x000fe20000410000 */
[----:B-1----:R-:W3:Y:S01]  /*149e0*/  LDL R58, [R1+0x30] ;  /* 0x00003000013a7983 */ /* 0x002ee20000100800 */
[-C--:B--2---:R-:W-:Y:S01]  /*149f0*/  HMMA.16816.F32 R84, R172, R4.reuse, R84 ;  /* 0x00000004ac54723c */ /* 0x084fe20000001854 */
[----:B------:R-:W-:Y:S03]  /*14a00*/  MOV R11, c[0x0][0x2c4] ;  /* 0x0000b100000b7a02 */ /* 0x000fe60000000f00 */
[----:B------:R-:W-:Y:S01]  /*14a10*/  FMUL.FTZ R56, R56, c[0x0][0x320] ;  /* 0x0000c80038387a20 */ /* 0x000fe20000410000 */
[----:B------:R1:W2:Y:S01]  /*14a20*/  MUFU.TANH R185, R25 ;  /* 0x0000001900b97308 */ /* 0x0002a20000002400 */
[----:B------:R-:W-:Y:S01]  /*14a30*/  ISETP.NE.AND P4, PT, R11, 0x1, PT ;  /* 0x000000010b00780c */ /* 0x000fe20003f85270 */
[----:B------:R-:W-:Y:S01]  /*14a40*/  FMUL.FTZ R57, R57, c[0x0][0x320] ;  /* 0x0000c80039397a20 */ /* 0x000fe20000410000 */
[C---:B------:R-:W-:Y:S01]  /*14a50*/  HMMA.16816.F32 R88, R188.reuse, R4, R88 ;  /* 0x00000004bc58723c */ /* 0x040fe20000001858 */
[----:B----4-:R-:W3:Y:S03]  /*14a60*/  LDL R62, [R1+0x2c] ;  /* 0x00002c00013e7983 */ /* 0x010ee60000100800 */
[----:B------:R-:W-:Y:S02]  /*14a70*/  FMUL.FTZ R59, R59, c[0x0][0x320] ;  /* 0x0000c8003b3b7a20 */ /* 0x000fe40000410000 */
[----:B------:R-:W-:Y:S01]  /*14a80*/  FMUL.FTZ R60, R60, c[0x0][0x320] ;  /* 0x0000c8003c3c7a20 */ /* 0x000fe20000410000 */
[----:B------:R1:W4:Y:S01]  /*14a90*/  MUFU.TANH R202, R26 ;  /* 0x0000001a00ca7308 */ /* 0x0003220000002400 */
        /* <DEDUP_REMOVED lines=22> */
[----:B------:R-:W-:Y:S01]  /*14c00*/  @P0 IADD3 R2, P1, R7, R4, RZ ;  /* 0x0000000407020210 */ /* 0x000fe20007f3e0ff */
[----:B------:R-:W-:Y:S01]  /*14c10*/  FMUL.FTZ R69, R69, c[0x0][0x320] ;  /* 0x0000c80045457a20 */ /* 0x000fe20000410000 */
[----:B------:R-:W-:Y:S01]  /*14c20*/  @P0 SHF.L.U64.HI R0, R228, R8, c[0x0][0x1e4] ;  /* 0x00007900e4000619 */ /* 0x000fe20000010208 */
[----:B------:R-:W-:Y:S01]  /*14c30*/  @!PT LDS RZ, [RZ] ;  /* 0x00000000fffff984 */ /* 0x000fe20000000800 */
[----:B------:R-:W-:Y:S01]  /*14c40*/  @!PT LDS RZ, [RZ] ;  /* 0x00000000fffff984 */ /* 0x000fe20000000800 */
[----:B------:R-:W-:Y:S01]  /*14c50*/  @!PT LDS RZ, [RZ] ;  /* 0x00000000fffff984 */ /* 0x000fe20000000800 */
[----:B------:R1:W-:Y:S01]  /*14c60*/  @P0 LDGSTS.E.BYPASS.LTC128B.128 [R227+0x3100], [R4.64], !P5 ;  /* 0x0310000004e30fae */ /* 0x0003e2000e901d48 */
[----:B------:R-:W-:Y:S01]  /*14c70*/  @P0 IADD3 R8, P2, R7, R2, RZ ;  /* 0x0000000207080210 */ /* 0x000fe20007f5e0ff */
[----:B------:R-:W-:Y:S01]  /*14c80*/  FMUL.FTZ R70, R70, c[0x0][0x320] ;  /* 0x0000c80046467a20 */ /* 0x000fe20000410000 */
[----:B------:R1:W1:Y:S01]  /*14c90*/  MUFU.TANH R28, R32 ;  /* 0x00000020001c7308 */ /* 0x0002620000002400 */
[----:B------:R-:W-:Y:S01]  /*14ca0*/  @P0 IADD3.X R3, R0, R5, RZ, P1, !PT ;  /* 0x0000000500030210 */ /* 0x000fe20000ffe4ff */
[----:B------:R-:W-:Y:S02]  /*14cb0*/  FMUL.FTZ R71, R71, c[0x0][0x320] ;  /* 0x0000c80047477a20 */ /* 0x000fe40000410000 */
[----:B------:R-:W-:Y:S01]  /*14cc0*/  FMUL.FTZ R72, R72, c[0x0][0x320] ;  /* 0x0000c80048487a20 */ /* 0x000fe20000410000 */
[----:B------:R-:W-:Y:S01]  /*14cd0*/  @P0 IADD3.X R9, R0, R3, RZ, P2, !PT ;  /* 0x0000000300090210 */ /* 0x000fe200017fe4ff */
        /* <DEDUP_REMOVED lines=13> */
[----:B-1----:R-:W-:Y:S01]  /*14db0*/  @P0 IADD3 R4, P1, R7, R8, RZ ;  /* 0x0000000807040210 */ /* 0x002fe20007f3e0ff */
[----:B------:R-:W-:Y:S01]  /*14dc0*/  FMUL.FTZ R82, R82, c[0x0][0x320] ;  /* 0x0000c80052527a20 */ /* 0x000fe20000410000 */
[----:B------:R-:W-:Y:S01]  /*14dd0*/  MOV R81, c[0x0][0x32c] ;  /* 0x0000cb0000517a02 */ /* 0x000fe20000000f00 */
[----:B------:R-:W-:Y:S01]  /*14de0*/  FMUL.FTZ R83, R83, c[0x0][0x320] ;  /* 0x0000c80053537a20 */ /* 0x000fe20000410000 */
[----:B------:R-:W-:Y:S01]  /*14df0*/  @P0 IADD3.X R5, R0, R9, RZ, P1, !PT ;  /* 0x0000000900050210 */ /* 0x000fe20000ffe4ff */
[----:B------:R-:W-:Y:S01]  /*14e00*/  FMUL.FTZ R18, R84, c[0x0][0x320] ;  /* 0x0000c80054127a20 */ /* 0x000fe20000410000 */
[----:B------:R-:W1:Y:S01]  /*14e10*/  MUFU.TANH R39, R39 ;  /* 0x0000002700277308 */ /* 0x000e620000002400 */
[----:B------:R-:W-:Y:S02]  /*14e20*/  FMUL.FTZ R17, R85, c[0x0][0x320] ;  /* 0x0000c80055117a20 */ /* 0x000fe40000410000 */
[----:B------:R3:W-:Y:S01]  /*14e30*/  @P0 LDGSTS.E.BYPASS.LTC128B.128 [R227+0x4900], [R4.64], !P5 ;  /* 0x0490000004e30fae */ /* 0x0007e2000e901d48 */
[----:B------:R-:W-:Y:S01]  /*14e40*/  @P0 IADD3 R2, P2, R7, R4, RZ ;  /* 0x0000000407020210 */ /* 0x000fe20007f5e0ff */
[----:B------:R-:W-:Y:S02]  /*14e50*/  FMUL.FTZ R86, R86, c[0x0][0x320] ;  /* 0x0000c80056567a20 */ /* 0x000fe40000410000 */
[----:B------:R-:W-:Y:S01]  /*14e60*/  FMUL.FTZ R87, R87, c[0x0][0x320] ;  /* 0x0000c80057577a20 */ /* 0x000fe20000410000 */
[----:B------:R-:W-:Y:S01]  /*14e70*/  @P0 IADD3.X R3, R0, R5, RZ, P2, !PT ;  /* 0x0000000500030210 */ /* 0x000fe200017fe4ff */
[----:B------:R-:W-:Y:S01]  /*14e80*/  FMUL.FTZ R88, R88, c[0x0][0x320] ;  /* 0x0000c80058587a20 */ /* 0x000fe20000410000 */
[----:B------:R-:W1:Y:S01]  /*14e90*/  MUFU.TANH R42, R42 ;  /* 0x0000002a002a7308 */ /* 0x000e620000002400 */
[----:B----4-:R-:W-:Y:S01]  /*14ea0*/  @P0 IADD3 R8, P1, R7, R2, RZ ;  /* 0x0000000207080210 */ /* 0x010fe20007f3e0ff */
[----:B------:R-:W-:Y:S01]  /*14eb0*/  FMUL.FTZ R89, R89, c[0x0][0x320] ;  /* 0x0000c80059597a20 */ /* 0x000fe20000410000 */
[----:B------:R4:W-:Y:S01]  /*14ec0*/  @P0 LDGSTS.E.BYPASS.LTC128B.128 [R227+0x5100], [R2.64], !P5 ;  /* 0x0510000002e30fae */ /* 0x0009e2000e901d48 */
[----:B------:R-:W-:Y:S01]  /*14ed0*/  FMUL.FTZ R91, R91, c[0x0][0x320] ;  /* 0x0000c8005b5b7a20 */ /* 0x000fe20000410000 */
[----:B------:R-:W-:Y:S01]  /*14ee0*/  @P0 IADD3.X R9, R0, R3, RZ, P1, !PT ;  /* 0x0000000300090210 */ /* 0x000fe20000ffe4ff */
[----:B------:R-:W-:Y:S02]  /*14ef0*/  FMUL.FTZ R92, R92, c[0x0][0x320] ;  /* 0x0000c8005c5c7a20 */ /* 0x000fe40000410000 */
[----:B------:R-:W-:Y:S02]  /*14f00*/  FMUL.FTZ R23, R93, c[0x0][0x320] ;  /* 0x0000c8005d177a20 */ /* 0x000fe40000410000 */
[----:B------:R-:W1:Y:S01]  /*14f10*/  MUFU.TANH R43, R43 ;  /* 0x0000002b002b7308 */ /* 0x000e620000002400 */
[----:B------:R1:W-:Y:S01]  /*14f20*/  @P0 LDGSTS.E.BYPASS.LTC128B.128 [R227+0x5900], [R8.64], !P5 ;  /* 0x0590000008e30fae */ /* 0x0003e2000e901d48 */
[----:B------:R-:W-:Y:S02]  /*14f30*/  FMUL.FTZ R95, R95, c[0x0][0x320] ;  /* 0x0000c8005f5f7a20 */ /* 0x000fe40000410000 */
[----:B------:R-:W-:Y:S02]  /*14f40*/  FMUL.FTZ R13, R96, c[0x0][0x320] ;  /* 0x0000c800600d7a20 */ /* 0x000fe40000410000 */
[----:B------:R-:W-:Y:S02]  /*14f50*/  FMUL.FTZ R12, R97, c[0x0][0x320] ;  /* 0x0000c800610c7a20 */ /* 0x000fe40000410000 */
[----:B------:R-:W-:Y:S01]  /*14f60*/  FMUL.FTZ R14, R98, c[0x0][0x320] ;  /* 0x0000c800620e7a20 */ /* 0x000fe20000410000 */
[----:B------:R-:W0:Y:S01]  /*14f70*/  LDGDEPBAR ;  /* 0x00000000000079af */ /* 0x000e220000000000 */
[----:B------:R-:W1:Y:S01]  /*14f80*/  MUFU.TANH R45, R45 ;  /* 0x0000002d002d7308 */ /* 0x000e620000002400 */
[----:B------:R-:W-:Y:S02]  /*14f90*/  FMUL.FTZ R11, R99, c[0x0][0x320] ;  /* 0x0000c800630b7a20 */ /* 0x000fe40000410000 */
[----:B------:R-:W-:Y:S02]  /*14fa0*/  FMUL.FTZ R27, R27, c[0x0][0x320] ;  /* 0x0000c8001b1b7a20 */ /* 0x000fe40000410000 */
[----:B------:R-:W-:Y:S02]  /*14fb0*/  FMUL.FTZ R30, R30, c[0x0][0x320] ;  /* 0x0000c8001e1e7a20 */ /* 0x000fe40000410000 */
[----:B------:R-:W-:Y:S02]  /*14fc0*/  FMUL.FTZ R33, R33, c[0x0][0x320] ;  /* 0x0000c80021217a20 */ /* 0x000fe40000410000 */
[----:B------:R-:W-:Y:S01]  /*14fd0*/  FMUL.FTZ R34, R34, c[0x0][0x320] ;  /* 0x0000c80022227a20 */ /* 0x000fe20000410000 */
[----:B------:R2:W2:Y:S01]  /*14fe0*/  MUFU.TANH R199, R27 ;  /* 0x0000001b00c77308 */ /* 0x0004a20000002400 */
[----:B------:R-:W-:Y:S02]  /*14ff0*/  FMUL.FTZ R40, R40, c[0x0][0x320] ;  /* 0x0000c80028287a20 */ /* 0x000fe40000410000 */
[----:B------:R-:W-:Y:S02]  /*15000*/  FMUL.FTZ R41, R41, c[0x0][0x320] ;  /* 0x0000c80029297a20 */ /* 0x000fe40000410000 */
[----:B------:R-:W-:Y:S02]  /*15010*/  FMUL.FTZ R44, R44, c[0x0][0x320] ;  /* 0x0000c8002c2c7a20 */ /* 0x000fe40000410000 */
[----:B------:R-:W-:Y:S02]  /*15020*/  FMUL.FTZ R90, R90, c[0x0][0x320] ;  /* 0x0000c8005a5a7a20 */ /* 0x000fe40000410000 */
[----:B------:R-:W-:Y:S01]  /*15030*/  FMUL.FTZ R94, R94, c[0x0][0x320] ;  /* 0x0000c8005e5e7a20 */ /* 0x000fe20000410000 */
[----:B------:R2:W2:Y:S01]  /*15040*/  MUFU.TANH R197, R30 ;  /* 0x0000001e00c57308 */ /* 0x0004a20000002400 */
[----:B----4-:R-:W-:Y:S05]  /*15050*/  IMAD R2, R226, -0x60, RZ ;  /* 0xffffffa0e2027824 */ /* 0x010fea00078e02ff */
[----:B-1----:R-:W-:Y:S04]  /*15060*/  IADD3 R8, -R15, 0x1, R2 ;  /* 0x000000010f087810 */ /* 0x002fe80007ffe102 */
[----:B------:R1:W4:Y:S10]  /*15070*/  MUFU.TANH R32, R33 ;  /* 0x0000002100207308 */ /* 0x0003340000002400 */
        /* <DEDUP_REMOVED lines=15> */
[----:B------:R-:W1:Y:S01]  /*15170*/  MUFU.TANH R57, R57 ;  /* 0x0000003900397308 */ /* 0x000e620000002400 */
[----:B---3--:R-:W-:Y:S04]  /*15180*/  IADD3 R4, -R58, R8, R62 ;  /* 0x000000083a047210 */ /* 0x008fe80007ffe13e */
[C---:B------:R-:W-:Y:S05]  /*15190*/  IADD3 R7, R4.reuse, c[0x0][0x328], RZ ;  /* 0x0000ca0004077a10 */ /* 0x040fea0007ffe0ff */
[----:B------:R-:W3:Y:S01]  /*151a0*/  MUFU.TANH R59, R59 ;  /* 0x0000003b003b7308 */ /* 0x000ee20000002400 */
[----:B------:R-:W-:Y:S09]  /*151b0*/  IADD3 R9, R4, UR7, RZ ;  /* 0x0000000704097c10 */ /* 0x000ff2000fffe0ff */
[----:B------:R-:W1:Y:S01]  /*151c0*/  MUFU.TANH R60, R60 ;  /* 0x0000003c003c7308 */ /* 0x000e620000002400 */
[----:B--2---:R-:W-:Y:S02]  /*151d0*/  @P4 MOV R6, R10 ;  /* 0x0000000a00064202 */ /* 0x004fe40000000f00 */
[----:B------:R-:W-:Y:S03]  /*151e0*/  ISETP.GE.AND P4, PT, R81, 0x1, PT ;  /* 0x000000015100780c */ /* 0x000fe60003f86270 */
[----:B------:R-:W2:Y:S04]  /*151f0*/  SHFL.IDX PT, R5, R6, RZ, 0x1c1f ;  /* 0x001c1fff06057589 */ /* 0x000ea800000e0000 */
[----:B------:R-:W1:Y:S10]  /*15200*/  MUFU.TANH R61, R61 ;  /* 0x0000003d003d7308 */ /* 0x000e740000002400 */
[----:B------:R-:W1:Y:S10]  /*15210*/  MUFU.TANH R63, R63 ;  /* 0x0000003f003f7308 */ /* 0x000e740000002400 */
[----:B------:R-:W1:Y:S01]  /*15220*/  MUFU.TANH R64, R64 ;  /* 0x0000004000407308 */ /* 0x000e620000002400 */
[----:B--2---:R-:W-:Y:S02]  /*15230*/  IADD3 R3, R7, R5, RZ ;  /* 0x0000000507037210 */ /* 0x004fe40007ffe0ff */
[----:B------:R-:W-:Y:S07]  /*15240*/  IADD3 R0, R5, R9, RZ ;  /* 0x0000000905007210 */ /* 0x000fee0007ffe0ff */
[----:B------:R-:W2:Y:S10]  /*15250*/  MUFU.TANH R65, R65 ;  /* 0x0000004100417308 */ /* 0x000eb40000002400 */
        /* <DEDUP_REMOVED lines=33> */
[----:B------:R-:W1:Y:S01]  /*15470*/  MUFU.TANH R11, R11 ;  /* 0x0000000b000b7308 */ /* 0x000e620000002400 */
[----:B------:R-:W-:-:S05]  /*15480*/  @!P4 BRA `(.L_x_439) ;  /* 0x000001800000c947 */ /* 0x000fca0003800000 */
[----:B--234-:R-:W-:Y:S01]  /*15490*/  IADD3 R5, -R58, R62, R5 ;  /* 0x0000003e3a057210 */ /* 0x01cfe20007ffe105 */
[----:B------:R-:W-:Y:S03]  /*154a0*/  BSSY B0, `(.L_x_440) ;  /* 0x0000011000007945 */ /* 0x000fe60003800000 */
        /* <DEDUP_REMOVED lines=11> */
.L_x_441:
[----:B------:R-:W-:Y:S04]  /*15560*/  MOV R10, c[0x0][0x32c] ;  /* 0x0000cb00000a7a02 */ /* 0x000fe80000000f00 */
[----:B------:R-:W-:Y:S11]  /*15570*/  ISETP.NE.AND P0, PT, R10, 0x1, PT ;  /* 0x000000010a00780c */ /* 0x000ff60003f05270 */
[----:B------:R-:W-:Y:S02]  /*15580*/  @!UPT UIADD3 URZ, URZ, URZ, URZ ;  /* 0x0000003f3f3ff290 */ /* 0x000fe4000fffe03f */
[----:B------:R-:W-:Y:S05]  /*15590*/  @P0 IMAD.HI.U32 R10, R5, c[0x0][0x330], RZ ;  /* 0x0000cc00050a0a27 */ /* 0x000fea00078e00ff */
[----:B------:R-:W-:Y:S02]  /*155a0*/  @P0 SHF.R.U32.HI R5, RZ, c[0x0][0x334], R10 ;  /* 0x0000cd00ff050a19 */ /* 0x000fe4000001160a */
.L_x_442:
[----:B------:R-:W-:Y:S05]  /*155b0*/  BSYNC B0 ;  /* 0x0000000000007941 */ /* 0x000fea0003800000 */
.L_x_440:
[----:B------:R-:W-:Y:S04]  /*155c0*/  IMAD.IADD R10, R2, 0x1, -R15 ;  /* 0x00000001020a7824 */ /* 0x000fe800078e0a0f */
[----:B------:R-:W-:Y:S05]  /*155d0*/  IMAD R5, R5, c[0x0][0x32c], R10 ;  /* 0x0000cb0005057a24 */ /* 0x000fea00078e020a */
[----:B------:R-:W-:Y:S02]  /*155e0*/  IADD3 R10, R5, c[0x0][0x32c], RZ ;  /* 0x0000cb00050a7a10 */ /* 0x000fe40007ffe0ff */
[----:B------:R-:W-:Y:S02]  /*155f0*/  IMNMX R0, R0, R5, !PT ;  /* 0x0000000500007217 */ /* 0x000fe40007800200 */
[----:B------:R-:W-:Y:S02]  /*15600*/  IMNMX R3, R3, R10, PT ;  /* 0x0000000a03037217 */ /* 0x000fe40003800200 */
.L_x_439:
[C---:B--234-:R-:W-:Y:S02]  /*15610*/  ISETP.GE.AND P1, PT, R2.reuse, 0x2, PT ;  /* 0x000000020200780c */ /* 0x05cfe40003f26270 */
[C---:B------:R-:W-:Y:S02]  /*15620*/  ISETP.GE.AND P0, PT, R2.reuse, 0x9, PT ;  /* 0x000000090200780c */ /* 0x040fe40003f06270 */
[----:B------:R-:W-:Y:S02]  /*15630*/  LOP3.LUT R225, R225, 0xffffdfff, RZ, 0xc0, !PT ;  /* 0xffffdfffe1e17812 */ /* 0x000fe400078ec0ff */
[C---:B------:R-:W-:Y:S02]  /*15640*/  ISETP.GE.AND P2, PT, R2.reuse, 0xa, PT ;  /* 0x0000000a0200780c */ /* 0x040fe40003f46270 */
[C---:B------:R-:W-:Y:S02]  /*15650*/  ISETP.GE.AND P6, PT, R2.reuse, 0x42, PT ;  /* 0x000000420200780c */ /* 0x040fe40003fc6270 */
[C---:B------:R-:W-:Y:S02]  /*15660*/  ISETP.GE.AND P4, PT, R2.reuse, 0x49, PT ;  /* 0x000000490200780c */ /* 0x040fe40003f86270 */
[----:B------:R-:W-:Y:S02]  /*15670*/  ISETP.GE.AND P3, PT, R2, 0x4a, PT ;  /* 0x0000004a0200780c */ /* 0x000fe40003f66270 */
[----:B------:R-:W-:Y:S02]  /*15680*/  @P1 LOP3.LUT R225, R225, 0x2000, RZ, 0xfc, !PT ;  /* 0x00002000e1e11812 */ /* 0x000fe400078efcff */
[C---:B------:R-:W-:Y:S02]  /*15690*/  ISETP.GT.AND P1, PT, R0.reuse, 0x1, !P1 ;  /* 0x000000010000780c */ /* 0x040fe40004f24270 */
[----:B------:R-:W-:Y:S02]  /*156a0*/  LOP3.LUT R225, R225, 0xfffdffff, RZ, 0xc0, !PT ;  /* 0xfffdffffe1e17812 */ /* 0x000fe400078ec0ff */
[----:B------:R-:W-:Y:S02]  /*156b0*/  ISETP.LT.OR P1, PT, R3, 0x2, P1 ;  /* 0x000000020300780c */ /* 0x000fe40000f21670 */
[----:B------:R-:W-:Y:S02]  /*156c0*/  @P0 LOP3.LUT R225, R225, 0x20000, RZ, 0xfc, !PT ;  /* 0x00020000e1e10812 */ /* 0x000fe400078efcff */
[----:B------:R-:W-:Y:S02]  /*156d0*/  ISETP.GT.AND P0, PT, R0, 0x8, !P0 ;  /* 0x000000080000780c */ /* 0x000fe40004704270 */
[----:B------:R-:W-:Y:S02]  /*156e0*/  FSEL R15, R178, -INF , !P1 ;  /* 0xff800000b20f7808 */ /* 0x000fe40004800000 */
[----:B------:R-:W-:Y:S02]  /*156f0*/  ISETP.GE.AND P1, PT, R2, 0x11, PT ;  /* 0x000000110200780c */ /* 0x000fe40003f26270 */
[----:B------:R-:W-:Y:S02]  /*15700*/  ISETP.LT.OR P0, PT, R3, 0x9, P0 ;  /* 0x000000090300780c */ /* 0x000fe40000701670 */
[----:B------:R-:W-:Y:S02]  /*15710*/  LOP3.LUT R225, R225, 0xffff7fff, RZ, 0xc0, !PT ;  /* 0xffff7fffe1e17812 */ /* 0x000fe400078ec0ff */
[----:B------:R-:W-:Y:S02]  /*15720*/  FSEL R16, R16, -INF , !P0 ;  /* 0xff80000010107808 */ /* 0x000fe40004000000 */
[----:B------:R-:W-:Y:S02]  /*15730*/  @P2 LOP3.LUT R225, R225, 0x8000, RZ, 0xfc, !PT ;  /* 0x00008000e1e12812 */ /* 0x000fe400078efcff */
[C---:B------:R-:W-:Y:S02]  /*15740*/  ISETP.GT.AND P0, PT, R0.reuse, 0x9, !P2 ;  /* 0x000000090000780c */ /* 0x040fe40005704270 */
[----:B------:R-:W-:Y:S02]  /*15750*/  LOP3.LUT R225, R225, 0xffffefff, RZ, 0xc0, !PT ;  /* 0xffffefffe1e17812 */ /* 0x000fe400078ec0ff */
[----:B------:R-:W-:Y:S02]  /*15760*/  ISETP.LT.OR P0, PT, R3, 0xa, P0 ;  /* 0x0000000a0300780c */ /* 0x000fe40000701670 */
[----:B------:R-:W-:Y:S02]  /*15770*/  @P1 LOP3.LUT R225, R225, 0x1000, RZ, 0xfc, !PT ;  /* 0x00001000e1e11812 */ /* 0x000fe400078efcff */
[----:B------:R-:W-:Y:S02]  /*15780*/  FSEL R20, R177, -INF , !P0 ;  /* 0xff800000b1147808 */ /* 0x000fe40004000000 */
[----:B------:R-:W-:Y:S02]  /*15790*/  ISETP.GT.AND P0, PT, R0, 0x10, !P1 ;  /* 0x000000100000780c */ /* 0x000fe40004f04270 */
[----:B------:R-:W-:Y:S02]  /*157a0*/  ISETP.GE.AND P1, PT, R2, 0x12, PT ;  /* 0x000000120200780c */ /* 0x000fe40003f26270 */
[----:B------:R-:W-:Y:S02]  /*157b0*/  ISETP.LT.OR P0, PT, R3, 0x11, P0 ;  /* 0x000000110300780c */ /* 0x000fe40000701670 */
[----:B------:R-:W-:Y:S02]  /*157c0*/  LOP3.LUT R225, R225, 0xfffff7ff, RZ, 0xc0, !PT ;  /* 0xfffff7ffe1e17812 */ /* 0x000fe400078ec0ff */
[----:B------:R-:W-:Y:S02]  /*157d0*/  FSEL R25, R176, -INF , !P0 ;  /* 0xff800000b0197808 */ /* 0x000fe40004000000 */
[----:B------:R-:W-:Y:S02]  /*157e0*/  ISETP.GT.AND P0, PT, R0, 0x11, !P1 ;  /* 0x000000110000780c */ /* 0x000fe40004f04270 */
[C---:B------:R-:W-:Y:S02]  /*157f0*/  ISETP.GE.AND P2, PT, R2.reuse, 0x51, PT ;  /* 0x000000510200780c */ /* 0x040fe40003f46270 */
[----:B------:R-:W-:Y:S02]  /*15800*/  ISETP.LT.OR P0, PT, R3, 0x12, P0 ;  /* 0x000000120300780c */ /* 0x000fe40000701670 */
[----:B------:R-:W-:Y:S02]  /*15810*/  @P1 LOP3.LUT R225, R225, 0x800, RZ, 0xfc, !PT ;  /* 0x00000800e1e11812 */ /* 0x000fe400078efcff */
[----:B------:R-:W-:Y:S02]  /*15820*/  ISETP.GE.AND P1, PT, R2, 0x19, PT ;  /* 0x000000190200780c */ /* 0x000fe40003f26270 */
[----:B------:R-:W-:Y:S02]  /*15830*/  LOP3.LUT R225, R225, 0xfffffbff, RZ, 0xc0, !PT ;  /* 0xfffffbffe1e17812 */ /* 0x000fe400078ec0ff */
[----:B------:R-:W-:Y:S02]  /*15840*/  FSEL R26, R171, -INF , !P0 ;  /* 0xff800000ab1a7808 */ /* 0x000fe40004000000 */
[----:B------:R-:W-:Y:S04]  /*15850*/  ISETP.GT.AND P0, PT, R0, 0x18, !P1 ;  /* 0x000000180000780c */ /* 0x000fe80004f04270 */
[----:B------:R-:W-:Y:S03]  /*15860*/  ISETP.LT.OR P0, PT, R3, 0x19, P0 ;  /* 0x000000190300780c */ /* 0x000fe60000701670 */
        /* <DEDUP_REMOVED lines=15> */
[----:B-1----:R-:W-:Y:S02]  /*15960*/  FSEL R41, R22, -INF , !P0 ;  /* 0xff80000016297808 */ /* 0x002fe40004000000 */
        /* <DEDUP_REMOVED lines=34> */
[----:B------:R-:W-:Y:S02]  /*15b90*/  FSEL R189, R64, -INF , !P0 ;  /* 0xff80000040bd7808 */ /* 0x000fe40004000000 */
[----:B------:R-:W-:Y:S02]  /*15ba0*/  LOP3.LUT R225, R225, 0xfffffffd, RZ, 0xc0, !PT ;  /* 0xfffffffde1e17812 */ /* 0x000fe400078ec0ff */
[----:B------:R-:W-:Y:S04]  /*15bb0*/  ISETP.GT.AND P0, PT, R0, 0x39, !P1 ;  /* 0x000000390000780c */ /* 0x000fe80004f04270 */
[----:B------:R-:W-:Y:S03]  /*15bc0*/  ISETP.LT.OR P0, PT, R3, 0x3a, P0 ;  /* 0x0000003a0300780c */ /* 0x000fe60000701670 */
[----:B------:R-:W-:Y:S02]  /*15bd0*/  @P1 LOP3.LUT R225, R225, 0x2, RZ, 0xfc, !PT ;  /* 0x00000002e1e11812 */ /* 0x000fe400078efcff */
[----:B------:R-:W-:Y:S02]  /*15be0*/  ISETP.GE.AND P1, PT, R2, 0x41, PT ;  /* 0x000000410200780c */ /* 0x000fe40003f26270 */
[----:B------:R-:W-:Y:S02]  /*15bf0*/  FSEL R191, R65, -INF , !P0 ;  /* 0xff80000041bf7808 */ /* 0x000fe40004000000 */
[----:B------:R-:W-:Y:S02]  /*15c00*/  ISETP.GT.AND P0, PT, R0, 0x40, !P1 ;  /* 0x000000400000780c */ /* 0x000fe40004f04270 */
[----:B------:R-:W-:Y:S02]  /*15c10*/  LOP3.LUT R225, R225, 0xfffffffe, RZ, 0xc0, !PT ;  /* 0xfffffffee1e17812 */ /* 0x000fe400078ec0ff */
[----:B------:R-:W-:Y:S04]  /*15c20*/  ISETP.LT.OR P0, PT, R3, 0x41, P0 ;  /* 0x000000410300780c */ /* 0x000fe80000701670 */
[----:B------:R-:W-:Y:S02]  /*15c30*/  FSEL R193, R68, -INF , !P0 ;  /* 0xff80000044c17808 */ /* 0x000fe40004000000 */
[----:B------:R-:W-:Y:S02]  /*15c40*/  ISETP.GT.AND P0, PT, R0, 0x41, !P6 ;  /* 0x000000410000780c */ /* 0x000fe40007704270 */
[----:B------:R-:W-:Y:S02]  /*15c50*/  @P1 LOP3.LUT R225, R225, 0x1, RZ, 0xfc, !PT ;  /* 0x00000001e1e11812 */ /* 0x000fe400078efcff */
[----:B------:R-:W-:Y:S02]  /*15c60*/  ISETP.LT.OR P0, PT, R3, 0x42, P0 ;  /* 0x000000420300780c */ /* 0x000fe40000701670 */
[----:B------:R-:W-:Y:S02]  /*15c70*/  ISETP.GE.AND P1, PT, R2, 0x52, PT ;  /* 0x000000520200780c */ /* 0x000fe40003f26270 */
[----:B------:R-:W-:Y:S02]  /*15c80*/  FSEL R195, R69, -INF , !P0 ;  /* 0xff80000045c37808 */ /* 0x000fe40004000000 */
[----:B------:R-:W-:Y:S02]  /*15c90*/  ISETP.GT.AND P0, PT, R0, 0x48, !P4 ;  /* 0x000000480000780c */ /* 0x000fe40006704270 */
[----:B------:R-:W-:Y:S02]  /*15ca0*/  LOP3.LUT R225, R225, 0xffffbfff, RZ, 0xc0, !PT ;  /* 0xffffbfffe1e17812 */ /* 0x000fe400078ec0ff */
[----:B------:R-:W-:Y:S04]  /*15cb0*/  ISETP.LT.OR P0, PT, R3, 0x49, P0 ;  /* 0x000000490300780c */ /* 0x000fe80000701670 */
[----:B------:R-:W-:Y:S02]  /*15cc0*/  FSEL R230, R80, -INF , !P0 ;  /* 0xff80000050e67808 */ /* 0x000fe40004000000 */
[C---:B------:R-:W-:Y:S02]  /*15cd0*/  ISETP.GT.AND P0, PT, R0.reuse, 0x49, !P3 ;  /* 0x000000490000780c */ /* 0x040fe40005f04270 */
[----:B------:R-:W-:Y:S02]  /*15ce0*/  @P1 LOP3.LUT R225, R225, 0x4000, RZ, 0xfc, !PT ;  /* 0x00004000e1e11812 */ /* 0x000fe400078efcff */
[----:B------:R-:W-:Y:S02]  /*15cf0*/  ISETP.LT.OR P0, PT, R3, 0x4a, P0 ;  /* 0x0000004a0300780c */ /* 0x000fe40000701670 */
[----:B------:R-:W-:Y:S02]  /*15d00*/  LOP3.LUT R225, R225, 0xfffeffff, RZ, 0xc0, !PT ;  /* 0xfffeffffe1e17812 */ /* 0x000fe400078ec0ff */
[----:B------:R-:W-:Y:S02]  /*15d10*/  FSEL R231, R19, -INF , !P0 ;  /* 0xff80000013e77808 */ /* 0x000fe40004000000 */
[----:B------:R-:W-:Y:S04]  /*15d20*/  ISETP.GT.AND P0, PT, R0, 0x50, !P2 ;  /* 0x000000500000780c */ /* 0x000fe80005704270 */
[C---:B------:R-:W-:Y:S04]  /*15d30*/  ISETP.LT.OR P0, PT, R3.reuse, 0x51, P0 ;  /* 0x000000510300780c */ /* 0x040fe80000701670 */
[----:B------:R-:W-:Y:S02]  /*15d40*/  FSEL R232, R18, -INF , !P0 ;  /* 0xff80000012e87808 */ /* 0x000fe40004000000 */
[----:B------:R-:W-:Y:S02]  /*15d50*/  ISETP.GT.AND P0, PT, R0, 0x51, !P1 ;  /* 0x000000510000780c */ /* 0x000fe40004f04270 */
[----:B------:R-:W-:Y:S02]  /*15d60*/  ISETP.GE.AND P1, PT, R2, 0x59, PT ;  /* 0x000000590200780c */ /* 0x000fe40003f26270 */
[----:B------:R-:W-:Y:S04]  /*15d70*/  ISETP.LT.OR P0, PT, R3, 0x52, P0 ;  /* 0x000000520300780c */ /* 0x000fe80000701670 */
[----:B------:R-:W-:Y:S02]  /*15d80*/  FSEL R233, R17, -INF , !P0 ;  /* 0xff80000011e97808 */ /* 0x000fe40004000000 */
[----:B------:R-:W-:Y:S04]  /*15d90*/  ISETP.GT.AND P0, PT, R0, 0x58, !P1 ;  /* 0x000000580000780c */ /* 0x000fe80004f04270 */
[----:B------:R-:W-:Y:S02]  /*15da0*/  ISETP.LT.OR P0, PT, R3, 0x59, P0 ;  /* 0x000000590300780c */ /* 0x000fe40000701670 */
[----:B------:R-:W-:Y:S02]  /*15db0*/  @P1 LOP3.LUT R225, R225, 0x10000, RZ, 0xfc, !PT ;  /* 0x00010000e1e11812 */ /* 0x000fe400078efcff */
[----:B------:R-:W-:Y:S02]  /*15dc0*/  ISETP.GE.AND P1, PT, R2, 0x1, PT ;  /* 0x000000010200780c */ /* 0x000fe40003f26270 */
[----:B------:R-:W-:Y:S02]  /*15dd0*/  FSEL R245, R13, -INF , !P0 ;  /* 0xff8000000df57808 */ /* 0x000fe40004000000 */
[----:B------:R-:W-:Y:S02]  /*15de0*/  ISETP.GT.AND P0, PT, R0, RZ, !P1 ;  /* 0x000000ff0000720c */ /* 0x000fe40004f04270 */
[----:B------:R-:W-:Y:S02]  /*15df0*/  LOP3.LUT R225, R225, 0xfffbffff, RZ, 0xc0, !PT ;  /* 0xfffbffffe1e17812 */ /* 0x000fe400078ec0ff */
[----:B------:R-:W-:Y:S04]  /*15e00*/  ISETP.LT.OR P0, PT, R3, 0x1, P0 ;  /* 0x000000010300780c */ /* 0x000fe80000701670 */
[----:B------:R-:W-:Y:S02]  /*15e10*/  FSEL R10, R192, -INF , !P0 ;  /* 0xff800000c00a7808 */ /* 0x000fe40004000000 */
[----:B------:R-:W-:Y:S11]  /*15e20*/  ISETP.GE.AND P0, PT, R2, 0x5a, PT ;  /* 0x0000005a0200780c */ /* 0x000ff60003f06270 */
[----:B------:R-:W-:Y:S02]  /*15e30*/  @!UPT UIADD3 URZ, URZ, URZ, URZ ;  /* 0x0000003f3f3ff290 */ /* 0x000fe4000fffe03f */
[----:B------:R-:W-:Y:S02]  /*15e40*/  @P0 LOP3.LUT R225, R225, 0x40000, RZ, 0xfc, !PT ;  /* 0x00040000e1e10812 */ /* 0x000fe400078efcff */
[----:B------:R-:W-:Y:S04]  /*15e50*/  ISETP.GT.AND P0, PT, R0, 0x59, !P0 ;  /* 0x000000590000780c */ /* 0x000fe80004704270 */
[----:B------:R-:W-:Y:S02]  /*15e60*/  ISETP.LT.OR P0, PT, R3, 0x5a, P0 ;  /* 0x0000005a0300780c */ /* 0x000fe40000701670 */
[----:B------:R-:W1:Y:S02]  /*15e70*/  SHFL.IDX PT, R3, R6, 0x1, 0x1c1f ;  /* 0x003c1f0006037f89 */ /* 0x000e6400000e0000 */
[----:B------:R-:W-:Y:S02]  /*15e80*/  FSEL R244, R12, -INF , !P0 ;  /* 0xff8000000cf47808 */ /* 0x000fe40004000000 */
[----:B------:R-:W-:Y:S01]  /*15e90*/  ISETP.GE.AND P0, PT, R81, 0x1, PT ;  /* 0x000000015100780c */ /* 0x000fe20003f06270 */
[--C-:B-1----:R-:W-:Y:S02]  /*15ea0*/  IMAD.IADD R2, R7, 0x1, R3.reuse ;  /* 0x0000000107027824 */ /* 0x102fe400078e0203 */
[----:B------:R-:W-:Y:S10]  /*15eb0*/  IMAD.IADD R0, R9, 0x1, R3 ;  /* 0x0000000109007824 */ /* 0x000ff400078e0203 */
[----:B------:R-:W-:-:S05]  /*15ec0*/  @!P0 BRA `(.L_x_443) ;  /* 0x000001a000008947 */ /* 0x000fca0003800000 */
[----:B------:R-:W-:Y:S01]  /*15ed0*/  IADD3 R0, -R58, R62, R3 ;  /* 0x0000003e3a007210 */ /* 0x000fe20007ffe103 */
        /* <DEDUP_REMOVED lines=12> */
.L_x_445:
[----:B------:R-:W-:Y:S04]  /*15fa0*/  MOV R2, c[0x0][0x32c] ;  /* 0x0000cb0000027a02 */ /* 0x000fe80000000f00 */
[----:B------:R-:W-:Y:S11]  /*15fb0*/  ISETP.NE.AND P0, PT, R2, 0x1, PT ;  /* 0x000000010200780c */ /* 0x000ff60003f05270 */
[----:B------:R-:W-:Y:S02]  /*15fc0*/  @!UPT UIADD3 URZ, URZ, URZ, URZ ;  /* 0x0000003f3f3ff290 */ /* 0x000fe4000fffe03f */
[----:B------:R-:W-:Y:S05]  /*15fd0*/  @P0 IMAD.HI.U32 R2, R0, c[0x0][0x330], RZ ;  /* 0x0000cc0000020a27 */ /* 0x000fea00078e00ff */
[----:B------:R-:W-:Y:S02]  /*15fe0*/  @P0 SHF.R.U32.HI R0, RZ, c[0x0][0x334], R2 ;  /* 0x0000cd00ff000a19 */ /* 0x000fe40000011602 */
.L_x_446:
[----:B------:R-:W-:Y:S05]  /*15ff0*/  BSYNC B0 ;  /* 0x0000000000007941 */ /* 0x000fea0003800000 */
.L_x_444:
[----:B------:R-:W-:Y:S02]  /*16000*/  IADD3 R2, R8, -0x1, RZ ;  /* 0xffffffff08027810 */ /* 0x000fe40007ffe0ff */
[C-C-:B------:R-:W-:Y:S02]  /*16010*/  IADD3 R5, R3.reuse, UR7, R4.reuse ;  /* 0x0000000703057c10 */ /* 0x140fe4000fffe004 */
[----:B------:R-:W-:Y:S01]  /*16020*/  IADD3 R3, R3, c[0x0][0x328], R4 ;  /* 0x0000ca0003037a10 */ /* 0x000fe20007ffe004 */
[----:B------:R-:W-:Y:S05]  /*16030*/  IMAD R0, R0, c[0x0][0x32c], R2 ;  /* 0x0000cb0000007a24 */ /* 0x000fea00078e0202 */
[----:B------:R-:W-:Y:S02]  /*16040*/  IADD3 R2, R0, c[0x0][0x32c], RZ ;  /* 0x0000cb0000027a10 */ /* 0x000fe40007ffe0ff */
[----:B------:R-:W-:Y:S02]  /*16050*/  IMNMX R0, R5, R0, !PT ;  /* 0x0000000005007217 */ /* 0x000fe40007800200 */
[----:B------:R-:W-:Y:S02]  /*16060*/  IMNMX R2, R3, R2, PT ;  /* 0x0000000203027217 */ /* 0x000fe40003800200 */
.L_x_443:
[C---:B------:R-:W-:Y:S01]  /*16070*/  LOP3.LUT P0, RZ, R225.reuse, 0x2000, RZ, 0xc0, !PT ;  /* 0x00002000e1ff7812 */ /* 0x040fe2000780c0ff */
[----:B------:R-:W1:Y:S03]  /*16080*/  SHFL.IDX PT, R3, R6, 0x2, 0x1c1f ;  /* 0x005c1f0006037f89 */ /* 0x000e6600000e0000 */
[----:B------:R-:W-:Y:S04]  /*16090*/  ISETP.GT.AND P0, PT, R0, 0x1, !P0 ;  /* 0x000000010000780c */ /* 0x000fe80004704270 */
[----:B------:R-:W-:Y:S04]  /*160a0*/  ISETP.LT.OR P0, PT, R2, 0x2, P0 ;  /* 0x000000020200780c */ /* 0x000fe80000701670 */
[----:B------:R-:W-:Y:S02]  /*160b0*/  FSEL R13, R194, -INF , !P0 ;  /* 0xff800000c20d7808 */ /* 0x000fe40004000000 */
[C---:B------:R-:W-:Y:S04]  /*160c0*/  LOP3.LUT P0, RZ, R225.reuse, 0x20000, RZ, 0xc0, !PT ;  /* 0x00020000e1ff7812 */ /* 0x040fe8000780c0ff */
[----:B------:R-:W-:Y:S04]  /*160d0*/  ISETP.GT.AND P0, PT, R0, 0x8, !P0 ;  /* 0x000000080000780c */ /* 0x000fe80004704270 */
[----:B------:R-:W-:Y:S04]  /*160e0*/  ISETP.LT.OR P0, PT, R2, 0x9, P0 ;  /* 0x000000090200780c */ /* 0x000fe80000701670 */
[----:B------:R-:W-:Y:S02]  /*160f0*/  FSEL R19, R184, -INF , !P0 ;  /* 0xff800000b8137808 */ /* 0x000fe40004000000 */
[----:B------:R-:W-:Y:S04]  /*16100*/  LOP3.LUT P0, RZ, R225, 0x8000, RZ, 0xc0, !PT ;  /* 0x00008000e1ff7812 */ /* 0x000fe8000780c0ff */
        /* <DEDUP_REMOVED lines=75> */
[----:B------:R-:W-:Y:S04]  /*165c0*/  ISETP.GT.AND P0, PT, R0, RZ, !P1 ;  /* 0x000000ff0000720c */ /* 0x000fe80004f04270 */
[----:B------:R-:W-:Y:S04]  /*165d0*/  ISETP.LT.OR P0, PT, R2, 0x1, P0 ;  /* 0x000000010200780c */ /* 0x000fe80000701670 */
[----:B------:R-:W-:Y:S02]  /*165e0*/  FSEL R12, R201, -INF , !P0 ;  /* 0xff800000c90c7808 */ /* 0x000fe40004000000 */
[----:B------:R-:W-:Y:S04]  /*165f0*/  LOP3.LUT P0, RZ, R225, 0x40000, RZ, 0xc0, !PT ;  /* 0x00040000e1ff7812 */ /* 0x000fe8000780c0ff */
[----:B------:R-:W-:Y:S01]  /*16600*/  ISETP.GT.AND P0, PT, R0, 0x59, !P0 ;  /* 0x000000590000780c */ /* 0x000fe20004704270 */
[--C-:B-1----:R-:W-:Y:S03]  /*16610*/  IMAD.IADD R0, R9, 0x1, R3.reuse ;  /* 0x0000000109007824 */ /* 0x102fe600078e0203 */
[----:B------:R-:W-:Y:S01]  /*16620*/  ISETP.LT.OR P0, PT, R2, 0x5a, P0 ;  /* 0x0000005a0200780c */ /* 0x000fe20000701670 */
[----:B------:R-:W-:Y:S03]  /*16630*/  IMAD.IADD R2, R7, 0x1, R3 ;  /* 0x0000000107027824 */ /* 0x000fe600078e0203 */
[----:B------:R-:W-:Y:S02]  /*16640*/  FSEL R243, R11, -INF , !P0 ;  /* 0xff8000000bf37808 */ /* 0x000fe40004000000 */
[----:B------:R-:W-:Y:S11]  /*16650*/  ISETP.GE.AND P0, PT, R81, 0x1, PT ;  /* 0x000000015100780c */ /* 0x000ff60003f06270 */
[----:B------:R-:W-:Y:S02]  /*16660*/  @!UPT UIADD3 URZ, URZ, URZ, URZ ;  /* 0x0000003f3f3ff290 */ /* 0x000fe4000fffe03f */
        /* <DEDUP_REMOVED lines=14> */
.L_x_449:
[----:B------:R-:W-:Y:S04]  /*16750*/  MOV R2, c[0x0][0x32c] ;  /* 0x0000cb0000027a02 */ /* 0x000fe80000000f00 */
[----:B------:R-:W-:Y:S11]  /*16760*/  ISETP.NE.AND P0, PT, R2, 0x1, PT ;  /* 0x000000010200780c */ /* 0x000ff60003f05270 */
[----:B------:R-:W-:Y:S02]  /*16770*/  @!UPT UIADD3 URZ, URZ, URZ, URZ ;  /* 0x0000003f3f3ff290 */ /* 0x000fe4000fffe03f */
[----:B------:R-:W-:Y:S05]  /*16780*/  @P0 IMAD.HI.U32 R2, R0, c[0x0][0x330], RZ ;  /* 0x0000cc0000020a27 */ /* 0x000fea00078e00ff */
[----:B------:R-:W-:Y:S02]  /*16790*/  @P0 SHF.R.U32.HI R0, RZ, c[0x0][0x334], R2 ;  /* 0x0000cd00ff000a19 */ /* 0x000fe40000011602 */
.L_x_450:
[----:B------:R-:W-:Y:S05]  /*167a0*/  BSYNC B0 ;  /* 0x0000000000007941 */ /* 0x000fea0003800000 */
.L_x_448:
[----:B------:R-:W-:Y:S02]  /*167b0*/  IADD3 R2, R8, -0x1, RZ ;  /* 0xffffffff08027810 */ /* 0x000fe40007ffe0ff */
[C-C-:B------:R-:W-:Y:S02]  /*167c0*/  IADD3 R5, R3.reuse, UR7, R4.reuse ;  /* 0x0000000703057c10 */ /* 0x140fe4000fffe004 */
[----:B------:R-:W-:Y:S01]  /*167d0*/  IADD3 R3, R3, c[0x0][0x328], R4 ;  /* 0x0000ca0003037a10 */ /* 0x000fe20007ffe004 */
[----:B------:R-:W-:Y:S05]  /*167e0*/  IMAD R0, R0, c[0x0][0x32c], R2 ;  /* 0x0000cb0000007a24 */ /* 0x000fea00078e0202 */
[----:B------:R-:W-:Y:S02]  /*167f0*/  IADD3 R2, R0, c[0x0][0x32c], RZ ;  /* 0x0000cb0000027a10 */ /* 0x000fe40007ffe0ff */
[----:B------:R-:W-:Y:S02]  /*16800*/  IMNMX R0, R5, R0, !PT ;  /* 0x0000000005007217 */ /* 0x000fe40007800200 */
[----:B------:R-:W-:Y:S02]  /*16810*/  IMNMX R2, R3, R2, PT ;  /* 0x0000000203027217 */ /* 0x000fe40003800200 */
.L_x_447:
[----:B------:R-:W-:Y:S01]  /*16820*/  LOP3.LUT P0, RZ, R225, 0x2000, RZ, 0xc0, !PT ;  /* 0x00002000e1ff7812 */ /* 0x000fe2000780c0ff */
        /* <DEDUP_REMOVED lines=109> */
.L_x_453:
[----:B------:R-:W-:Y:S04]  /*16f00*/  MOV R2, c[0x0][0x32c] ;  /* 0x0000cb0000027a02 */ /* 0x000fe80000000f00 */
[----:B------:R-:W-:Y:S11]  /*16f10*/  ISETP.NE.AND P0, PT, R2, 0x1, PT ;  /* 0x000000010200780c */ /* 0x000ff60003f05270 */
[----:B------:R-:W-:Y:S02]  /*16f20*/  @!UPT UIADD3 URZ, URZ, URZ, URZ ;  /* 0x0000003f3f3ff290 */ /* 0x000fe4000fffe03f */
[----:B------:R-:W-:Y:S05]  /*16f30*/  @P0 IMAD.HI.U32 R2, R0, c[0x0][0x330], RZ ;  /* 0x0000cc0000020a27 */ /* 0x000fea00078e00ff */
[----:B------:R-:W-:Y:S02]  /*16f40*/  @P0 SHF.R.U32.HI R0, RZ, c[0x0][0x334], R2 ;  /* 0x0000cd00ff000a19 */ /* 0x000fe40000011602 */
.L_x_454:
[----:B------:R-:W-:Y:S05]  /*16f50*/  BSYNC B0 ;  /* 0x0000000000007941 */ /* 0x000fea0003800000 */
.L_x_452:
[----:B------:R-:W-:Y:S02]  /*16f60*/  IADD3 R8, R8, -0x1, RZ ;  /* 0xffffffff08087810 */ /* 0x000fe40007ffe0ff */
[C-C-:B------:R-:W-:Y:S02]  /*16f70*/  IADD3 R5, R3.reuse, UR7, R4.reuse ;  /* 0x0000000703057c10 */ /* 0x140fe4000fffe004 */
[----:B------:R-:W-:Y:S01]  /*16f80*/  IADD3 R3, R3, c[0x0][0x328], R4 ;  /* 0x0000ca0003037a10 */ /* 0x000fe20007ffe004 */
[----:B------:R-:W-:Y:S05]  /*16f90*/  IMAD R0, R0, c[0x0][0x32c], R8 ;  /* 0x0000cb0000007a24 */ /* 0x000fea00078e0208 */
[----:B------:R-:W-:Y:S02]  /*16fa0*/  IADD3 R2, R0, c[0x0][0x32c], RZ ;  /* 0x0000cb0000027a10 */ /* 0x000fe40007ffe0ff */
[----:B------:R-:W-:Y:S02]  /*16fb0*/  IMNMX R0, R5, R0, !PT ;  /* 0x0000000005007217 */ /* 0x000fe40007800200 */
[----:B------:R-:W-:Y:S02]  /*16fc0*/  IMNMX R2, R3, R2, PT ;  /* 0x0000000203027217 */ /* 0x000fe40003800200 */
.L_x_451:
[----:B------:R-:W-:Y:S01]  /*16fd0*/  ISETP.GT.AND P0, PT, R0, RZ, !P1 ;  /* 0x000000ff0000720c */ /* 0x000fe20004f04270 */
[----:B------:R-:W-:Y:S01]  /*16fe0*/  LDSM.16.MT88.4 R52, [R210+0x100] ;  /* 0x00010000d234783b */ /* 0x000fe20000004200 */
[----:B------:R-:W-:Y:S02]  /*16ff0*/  LOP3.LUT P1, RZ, R225, 0x800, RZ, 0xc0, !PT ;  /* 0x00000800e1ff7812 */ /* 0x000fe4000782c0ff */
[----:B------:R-:W-:Y:S02]  /*17000*/  ISETP.LT.OR P0, PT, R2, 0x1, P0 ;  /* 0x000000010200780c */ /* 0x000fe40000701670 */
[----:B------:R-:W-:Y:S02]  /*17010*/  FMNMX.FTZ R72, R10, R100, !PT ;  /* 0x000000640a487209 */ /* 0x000fe40007810000 */
[----:B------:R-:W-:Y:S01]  /*17020*/  FSEL R7, R239, -INF , !P0 ;  /* 0xff800000ef077808 */ /* 0x000fe20004000000 */
[----:B------:R-:W-:Y:S01]  /*17030*/  LDSM.16.MT88.4 R84, [R209+0x900] ;  /* 0x00090000d154783b */ /* 0x000fe20000004200 */
[----:B------:R-:W-:Y:S02]  /*17040*/  LOP3.LUT P0, RZ, R225, 0x2000, RZ, 0xc0, !PT ;  /* 0x00002000e1ff7812 */ /* 0x000fe4000780c0ff */
[----:B------:R-:W-:Y:S02]  /*17050*/  FMNMX.FTZ R72, R15, R72, !PT ;  /* 0x000000480f487209 */ /* 0x000fe40007810000 */
[----:B------:R-:W-:Y:S02]  /*17060*/  ISETP.GT.AND P0, PT, R0, 0x1, !P0 ;  /* 0x000000010000780c */ /* 0x000fe40004704270 */
[----:B------:R-:W-:Y:S02]  /*17070*/  FMNMX.FTZ R72, R16, R72, !PT ;  /* 0x0000004810487209 */ /* 0x000fe40007810000 */
[----:B------:R-:W-:Y:S02]  /*17080*/  ISETP.LT.OR P0, PT, R2, 0x2, P0 ;  /* 0x000000020200780c */ /* 0x000fe40000701670 */
[----:B------:R-:W-:Y:S02]  /*17090*/  FMNMX.FTZ R72, R20, R72, !PT ;  /* 0x0000004814487209 */ /* 0x000fe40007810000 */
[----:B------:R-:W-:Y:S02]  /*170a0*/  FSEL R8, R237, -INF , !P0 ;  /* 0xff800000ed087808 */ /* 0x000fe40004000000 */
        /* <DEDUP_REMOVED lines=74> */
[----:B------:R-:W-:Y:S02]  /*17550*/  FMNMX.FTZ R4, R18, R4, !PT ;  /* 0x0000000412047209 */ /* 0x000fe40007810000 */
[----:B------:R-:W-:Y:S02]  /*17560*/  FMNMX.FTZ R3, R171, R3, !PT ;  /* 0x00000003ab037209 */ /* 0x000fe40007810000 */
[----:B------:R-:W-:Y:S02]  /*17570*/  FSEL R183, R38, -INF , !P0 ;  /* 0xff80000026b77808 */ /* 0x000fe40004000000 */
[----:B------:R-:W-:Y:S02]  /*17580*/  LOP3.LUT P0, RZ, R225, 0x8, RZ, 0xc0, !PT ;  /* 0x00000008e1ff7812 */ /* 0x000fe4000780c0ff */
[----:B------:R-:W-:Y:S02]  /*17590*/  FMNMX.FTZ R72, R245, R72, !PT ;  /* 0x00000048f5487209 */ /* 0x000fe40007810000 */
[----:B------:R-:W-:Y:S02]  /*175a0*/  FMNMX.FTZ R3, R176, R3, !PT ;  /* 0x00000003b0037209 */ /* 0x000fe40007810000 */
[----:B------:R-:W-:Y:S02]  /*175b0*/  FMNMX.FTZ R4, R30, R4, !PT ;  /* 0x000000041e047209 */ /* 0x000fe40007810000 */
[----:B------:R-:W-:Y:S02]  /*175c0*/  ISETP.GT.AND P0, PT, R0, 0x31, !P0 ;  /* 0x000000310000780c */ /* 0x000fe40004704270 */
[----:B------:R-:W-:Y:S02]  /*175d0*/  FMNMX.FTZ R72, R244, R72, !PT ;  /* 0x00000048f4487209 */ /* 0x000fe40007810000 */
[----:B------:R-:W-:Y:S02]  /*175e0*/  FMNMX.FTZ R4, R33, R4, !PT ;  /* 0x0000000421047209 */ /* 0x000fe40007810000 */
[----:B------:R-:W-:Y:S01]  /*175f0*/  FMNMX.FTZ R3, R179, R3, !PT ;  /* 0x00000003b3037209 */ /* 0x000fe20007810000 */
[----:B------:R-:W1:Y:S01]  /*17600*/  SHFL.BFLY PT, R5, R72, 0x2, 0x1f ;  /* 0x0c401f0048057f89 */ /* 0x000e6200000e0000 */
[----:B------:R-:W-:Y:S02]  /*17610*/  ISETP.LT.OR P0, PT, R2, 0x32, P0 ;  /* 0x000000320200780c */ /* 0x000fe40000701670 */
[----:B------:R-:W-:Y:S02]  /*17620*/  FMNMX.FTZ R4, R34, R4, !PT ;  /* 0x0000000422047209 */ /* 0x000fe40007810000 */
[----:B------:R-:W-:Y:S02]  /*17630*/  FMNMX.FTZ R3, R184, R3, !PT ;  /* 0x00000003b8037209 */ /* 0x000fe40007810000 */
[----:B------:R-:W-:Y:S02]  /*17640*/  FSEL R186, R59, -INF , !P0 ;  /* 0xff8000003bba7808 */ /* 0x000fe40004000000 */
[----:B------:R-:W-:Y:S02]  /*17650*/  LOP3.LUT P0, RZ, R225, 0x4, RZ, 0xc0, !PT ;  /* 0x00000004e1ff7812 */ /* 0x000fe4000780c0ff */
        /* <DEDUP_REMOVED lines=16> */
[----:B------:R-:W-:Y:S02]  /*17760*/  LOP3.LUT P1, RZ, R225, 0x1, RZ, 0xc0, !PT ;  /* 0x00000001e1ff7812 */ /* 0x000fe4000782c0ff */
[----:B------:R-:W-:Y:S02]  /*17770*/  FMNMX.FTZ R4, R180, R4, !PT ;  /* 0x00000004b4047209 */ /* 0x000fe40007810000 */
[----:B-1----:R-:W-:Y:S02]  /*17780*/  FMNMX.FTZ R72, R72, R5, !PT ;  /* 0x0000000548487209 */ /* 0x002fe40007810000 */
[----:B------:R-:W-:Y:S02]  /*17790*/  FMNMX.FTZ R3, R234, R3, !PT ;  /* 0x00000003ea037209 */ /* 0x000fe40007810000 */
[----:B------:R-:W-:Y:S01]  /*177a0*/  FSEL R190, R63, -INF , !P0 ;  /* 0xff8000003fbe7808 */ /* 0x000fe20004000000 */
[----:B------:R-:W1:Y:S01]  /*177b0*/  SHFL.BFLY PT, R5, R72, 0x1, 0x1f ;  /* 0x0c201f0048057f89 */ /* 0x000e6200000e0000 */
[----:B------:R-:W-:Y:S02]  /*177c0*/  ISETP.GT.AND P0, PT, R0, 0x40, !P1 ;  /* 0x000000400000780c */ /* 0x000fe40004f04270 */
[----:B------:R-:W-:Y:S02]  /*177d0*/  FMNMX.FTZ R4, R181, R4, !PT ;  /* 0x00000004b5047209 */ /* 0x000fe40007810000 */
[----:B------:R-:W-:Y:S02]  /*177e0*/  FMNMX.FTZ R3, R235, R3, !PT ;  /* 0x00000003eb037209 */ /* 0x000fe40007810000 */
[----:B------:R-:W-:Y:S02]  /*177f0*/  ISETP.LT.OR P0, PT, R2, 0x41, P0 ;  /* 0x000000410200780c */ /* 0x000fe40000701670 */
[----:B------:R-:W-:Y:S02]  /*17800*/  FMNMX.FTZ R71, R242, R3, !PT ;  /* 0x00000003f2477209 */ /* 0x000fe40007810000 */
[----:B------:R-:W-:Y:S02]  /*17810*/  FMNMX.FTZ R3, R182, R4, !PT ;  /* 0x00000004b6037209 */ /* 0x000fe40007810000 */
[----:B------:R-:W-:Y:S02]  /*17820*/  FSEL R199, R74, -INF , !P0 ;  /* 0xff8000004ac77808 */ /* 0x000fe40004000000 */
        /* <DEDUP_REMOVED lines=9> */
[----:B------:R-:W-:Y:S02]  /*178c0*/  FMNMX.FTZ R4, R7, R103, !PT ;  /* 0x0000006707047209 */ /* 0x000fe40007810000 */
[----:B------:R-:W-:Y:S02]  /*178d0*/  FSEL R203, R78, -INF , !P0 ;  /* 0xff8000004ecb7808 */ /* 0x000fe40004000000 */
[----:B------:R-:W-:Y:S02]  /*178e0*/  ISETP.GT.AND P0, PT, R0, 0x49, !P3 ;  /* 0x000000490000780c */ /* 0x000fe40005f04270 */
[----:B------:R-:W-:Y:S02]  /*178f0*/  FMNMX.FTZ R3, R204, R3, !PT ;  /* 0x00000003cc037209 */ /* 0x000fe40007810000 */
[----:B------:R-:W-:Y:S02]  /*17900*/  FMNMX.FTZ R4, R8, R4, !PT ;  /* 0x0000000408047209 */ /* 0x000fe40007810000 */
[----:B-1----:R-:W-:Y:S02]  /*17910*/  FMNMX.FTZ R72, R72, R5, !PT ;  /* 0x0000000548487209 */ /* 0x002fe40007810000 */
[----:B------:R-:W-:Y:S02]  /*17920*/  ISETP.LT.OR P0, PT, R2, 0x4a, P0 ;  /* 0x0000004a0200780c */ /* 0x000fe40000701670 */
[----:B------:R-:W-:Y:S01]  /*17930*/  FMNMX.FTZ R4, R9, R4, !PT ;  /* 0x0000000409047209 */ /* 0x000fe20007810000 */
[----:B------:R-:W-:Y:S01]  /*17940*/  FMUL.FTZ R74, R72, c[0x0][0x2d0] ;  /* 0x0000b400484a7a20 */ /* 0x000fe20000410000 */
[----:B------:R-:W-:Y:S02]  /*17950*/  FMNMX.FTZ R3, R236, R3, !PT ;  /* 0x00000003ec037209 */ /* 0x000fe40007810000 */
[----:B------:R-:W-:Y:S02]  /*17960*/  FSEL R207, R79, -INF , !P0 ;  /* 0xff8000004fcf7808 */ /* 0x000fe40004000000 */
[----:B------:R-:W-:Y:S02]  /*17970*/  ISETP.GT.AND P0, PT, R0, 0x50, !P2 ;  /* 0x000000500000780c */ /* 0x000fe40005704270 */
[----:B------:R-:W-:Y:S02]  /*17980*/  FSETP.NEU.FTZ.AND P2, PT, R72, -INF , PT ;  /* 0xff8000004800780b */ /* 0x000fe40003f5d000 */
        /* <DEDUP_REMOVED lines=9> */
[----:B------:R-:W1:Y:S01]  /*17a20*/  SHFL.BFLY PT, R6, R71, 0x2, 0x1f ;  /* 0x0c401f0047067f89 */ /* 0x000e6200000e0000 */
[----:B------:R-:W-:Y:S01]  /*17a30*/  FMNMX.FTZ R4, R62, R4, !PT ;  /* 0x000000043e047209 */ /* 0x000fe20007810000 */
[----:B------:R2:W-:Y:S01]  /*17a40*/  MUFU.EX2 R23, R3 ;  /* 0x0000000300177308 */ /* 0x0005e20000000800 */
[----:B------:R-:W-:Y:S02]  /*17a50*/  LOP3.LUT P1, RZ, R225, 0x4000, RZ, 0xc0, !PT ;  /* 0x00004000e1ff7812 */ /* 0x000fe4000782c0ff */
[----:B------:R-:W-:Y:S02]  /*17a60*/  FSEL R229, R35, -INF , !P0 ;  /* 0xff80000023e57808 */ /* 0x000fe40004000000 */
[----:B------:R-:W-:Y:S02]  /*17a70*/  ISETP.GT.AND P0, PT, R0, 0x51, !P1 ;  /* 0x000000510000780c */ /* 0x000fe40004f04270 */
[----:B------:R-:W-:Y:S02]  /*17a80*/  FMNMX.FTZ R70, R240, R70, !PT ;  /* 0x00000046f0467209 */ /* 0x000fe40007810000 */
[----:B------:R-:W-:Y:S02]  /*17a90*/  ISETP.LT.OR P0, PT, R2, 0x52, P0 ;  /* 0x000000520200780c */ /* 0x000fe40000701670 */
[----:B------:R-:W-:Y:S02]  /*17aa0*/  FMNMX.FTZ R70, R241, R70, !PT ;  /* 0x00000046f1467209 */ /* 0x000fe40007810000 */
[C---:B------:R-:W-:Y:S02]  /*17ab0*/  LOP3.LUT P4, RZ, R225.reuse, 0x10000, RZ, 0xc0, !PT ;  /* 0x00010000e1ff7812 */ /* 0x040fe4000788c0ff */
[----:B------:R-:W-:Y:S01]  /*17ac0*/  LOP3.LUT P6, RZ, R225, 0x40000, RZ, 0xc0, !PT ;  /* 0x00040000e1ff7812 */ /* 0x000fe200078cc0ff */
[----:B------:R-:W3:Y:S01]  /*17ad0*/  SHFL.BFLY PT, R5, R70, 0x2, 0x1f ;  /* 0x0c401f0046057f89 */ /* 0x000ee200000e0000 */
[----:B------:R-:W-:Y:S02]  /*17ae0*/  FSEL R206, R91, -INF , !P0 ;  /* 0xff8000005bce7808 */ /* 0x000fe40004000000 */
[C---:B------:R-:W-:Y:S02]  /*17af0*/  ISETP.GT.AND P3, PT, R0.reuse, 0x58, !P4 ;  /* 0x000000580000780c */ /* 0x040fe40006764270 */
[----:B------:R-:W-:Y:S02]  /*17b00*/  ISETP.GT.AND P0, PT, R0, 0x59, !P6 ;  /* 0x000000590000780c */ /* 0x000fe40007704270 */
[----:B-1----:R-:W-:Y:S02]  /*17b10*/  FMNMX.FTZ R71, R71, R6, !PT ;  /* 0x0000000647477209 */ /* 0x002fe40007810000 */
[----:B--2---:R-:W-:Y:S01]  /*17b20*/  FMNMX.FTZ R3, R88, R4, !PT ;  /* 0x0000000458037209 */ /* 0x004fe20007810000 */
[--C-:B------:R-:W-:Y:S01]  /*17b30*/  FFMA.FTZ R4, R15, c[0x0][0x2d0], -R74.reuse ;  /* 0x0000b4000f047a23 */ /* 0x100fe2000001084a */
[C---:B------:R-:W-:Y:S01]  /*17b40*/  ISETP.LT.OR P4, PT, R2.reuse, 0x59, P3 ;  /* 0x000000590200780c */ /* 0x040fe20001f81670 */
[----:B------:R-:W1:Y:S01]  /*17b50*/  SHFL.BFLY PT, R6, R71, 0x1, 0x1f ;  /* 0x0c201f0047067f89 */ /* 0x000e6200000e0000 */
[----:B------:R-:W-:Y:S01]  /*17b60*/  ISETP.LT.OR P3, PT, R2, 0x5a, P0 ;  /* 0x0000005a0200780c */ /* 0x000fe20000761670 */
[----:B------:R2:W-:Y:S01]  /*17b70*/  MUFU.EX2 R246, R4 ;  /* 0x0000000400f67308 */ /* 0x0005e20000000800 */
[----:B------:R-:W-:Y:S02]  /*17b80*/  FMNMX.FTZ R3, R169, R3, !PT ;  /* 0x00000003a9037209 */ /* 0x000fe40007810000 */
[----:B------:R-:W-:Y:S02]  /*17b90*/  FSEL R197, R36, -INF , !P4 ;  /* 0xff80000024c57808 */ /* 0x000fe40006000000 */
[----:B------:R-:W-:Y:S01]  /*17ba0*/  FMNMX.FTZ R3, R172, R3, !PT ;  /* 0x00000003ac037209 */ /* 0x000fe20007810000 */
[----:B------:R-:W-:Y:S01]  /*17bb0*/  LDSM.16.MT88.4 R36, [R212+0x100] ;  /* 0x00010000d424783b */ /* 0x000fe20000004200 */
[----:B------:R-:W-:Y:S02]  /*17bc0*/  FSEL R73, R95, -INF , !P3 ;  /* 0xff8000005f497808 */ /* 0x000fe40005800000 */
[----:B------:R-:W-:Y:S02]  /*17bd0*/  FMNMX.FTZ R3, R173, R3, !PT ;  /* 0x00000003ad037209 */ /* 0x000fe40007810000 */
[----:B---3--:R-:W-:Y:S02]  /*17be0*/  FMNMX.FTZ R70, R70, R5, !PT ;  /* 0x0000000546467209 */ /* 0x008fe40007810000 */
[----:B------:R-:W-:Y:S03]  /*17bf0*/  FMNMX.FTZ R3, R174, R3, !PT ;  /* 0x00000003ae037209 */ /* 0x000fe60007810000 */
[----:B------:R-:W3:Y:S01]  /*17c00*/  SHFL.BFLY PT, R5, R70, 0x1, 0x1f ;  /* 0x0c201f0046057f89 */ /* 0x000ee200000e0000 */
[----:B-1----:R-:W-:Y:S01]  /*17c10*/  FMNMX.FTZ R71, R71, R6, !PT ;  /* 0x0000000647477209 */ /* 0x002fe20007810000 */
[--C-:B--2---:R-:W-:Y:S03]  /*17c20*/  FFMA.FTZ R4, R16, c[0x0][0x2d0], -R74.reuse ;  /* 0x0000b40010047a23 */ /* 0x104fe6000001084a */
[C---:B------:R-:W-:Y:S01]  /*17c30*/  FSETP.NEU.FTZ.AND P1, PT, R71.reuse, -INF , PT ;  /* 0xff8000004700780b */ /* 0x040fe20003f3d000 */
[----:B------:R-:W-:Y:S01]  /*17c40*/  FMUL.FTZ R75, R71, c[0x0][0x2d0] ;  /* 0x0000b400474b7a20 */ /* 0x000fe20000410000 */
[----:B------:R1:W-:Y:S04]  /*17c50*/  MUFU.EX2 R60, R4 ;  /* 0x00000004003c7308 */ /* 0x0003e80000000800 */
[----:B------:R-:W-:Y:S05]  /*17c60*/  FSEL R75, R75, RZ, P1 ;  /* 0x000000ff4b4b7208 */ /* 0x000fea0000800000 */
[--C-:B------:R-:W-:Y:S02]  /*17c70*/  FFMA.FTZ R2, R21, c[0x0][0x2d0], -R75.reuse ;  /* 0x0000b40015027a23 */ /* 0x100fe4000001084b */
[--C-:B------:R-:W-:Y:S01]  /*17c80*/  FFMA.FTZ R16, R29, c[0x0][0x2d0], -R75.reuse ;  /* 0x0000b4001d107a23 */ /* 0x100fe2000001084b */
[----:B---3--:R-:W-:Y:S01]  /*17c90*/  FMNMX.FTZ R70, R70, R5, !PT ;  /* 0x0000000546467209 */ /* 0x008fe20007810000 */
[----:B------:R2:W-:Y:S01]  /*17ca0*/  MUFU.EX2 R50, R2 ;  /* 0x0000000200327308 */ /* 0x0005e20000000800 */
[--C-:B------:R-:W-:Y:S02]  /*17cb0*/  FFMA.FTZ R48, R48, c[0x0][0x2d0], -R75.reuse ;  /* 0x0000b40030307a23 */ /* 0x100fe4000001084b */
[C---:B------:R-:W-:Y:S01]  /*17cc0*/  FSETP.NEU.FTZ.AND P0, PT, R70.reuse, -INF , PT ;  /* 0xff8000004600780b */ /* 0x040fe20003f1d000 */
[----:B------:R-:W-:Y:S05]  /*17cd0*/  FMUL.FTZ R96, R70, c[0x0][0x2d0] ;  /* 0x0000b40046607a20 */ /* 0x000fea0000410000 */
[----:B------:R-:W-:Y:S01]  /*17ce0*/  FSEL R96, R96, RZ, P0 ;  /* 0x000000ff60607208 */ /* 0x000fe20000000000 */
[----:B------:R-:W-:Y:S01]  /*17cf0*/  MUFU.EX2 R63, R16 ;  /* 0x00000010003f7308 */ /* 0x000fe20000000800 */
[----:B-1----:R-:W-:Y:S01]  /*17d00*/  FMNMX.FTZ R4, R183, R3, !PT ;  /* 0x00000003b7047209 */ /* 0x002fe20007810000 */
[----:B------:R-:W-:Y:S03]  /*17d10*/  FFMA.FTZ R3, R20, c[0x0][0x2d0], -R74 ;  /* 0x0000b40014037a23 */ /* 0x000fe6000001084a */
[----:B------:R-:W-:Y:S04]  /*17d20*/  FMNMX.FTZ R4, R186, R4, !PT ;  /* 0x00000004ba047209 */ /* 0x000fe80007810000 */
[----:B------:R-:W-:Y:S01]  /*17d30*/  FMNMX.FTZ R4, R188, R4, !PT ;  /* 0x00000004bc047209 */ /* 0x000fe20007810000 */
[----:B------:R1:W3:Y:S03]  /*17d40*/  MUFU.EX2 R51, R3 ;  /* 0x0000000300337308 */ /* 0x0002e60000000800 */
[----:B------:R-:W-:Y:S01]  /*17d50*/  FMNMX.FTZ R4, R190, R4, !PT ;  /* 0x00000004be047209 */ /* 0x000fe20007810000 */
[----:B--2---:R-:W-:Y:S03]  /*17d60*/  FFMA.FTZ R2, R11, c[0x0][0x2d0], -R96 ;  /* 0x0000b4000b027a23 */ /* 0x004fe60000010860 */
[----:B------:R-:W-:Y:S03]  /*17d70*/  FMNMX.FTZ R4, R199, R4, !PT ;  /* 0x00000004c7047209 */ /* 0x000fe60007810000 */
[----:B------:R-:W-:Y:S01]  /*17d80*/  MUFU.EX2 R92, R2 ;  /* 0x00000002005c7308 */ /* 0x000fe20000000800 */
[----:B------:R-:W-:Y:S01]  /*17d90*/  FMNMX.FTZ R4, R202, R4, !PT ;  /* 0x00000004ca047209 */ /* 0x000fe20007810000 */
[--C-:B-1----:R-:W-:Y:S01]  /*17da0*/  FFMA.FTZ R3, R12, c[0x0][0x2d0], -R75.reuse ;  /* 0x0000b4000c037a23 */ /* 0x102fe2000001084b */
[----:B---3--:R-:W-:Y:S01]  /*17db0*/  F2FP.PACK_AB R78, R51, R60 ;  /* 0x0000003c334e723e */ /* 0x008fe200000000ff */
[----:B------:R-:W-:Y:S06]  /*17dc0*/  FFMA.FTZ R12, R32, c[0x0][0x2d0], -R74 ;  /* 0x0000b400200c7a23 */ /* 0x000fec000001084a */
[----:B------:R1:W-:Y:S01]  /*17dd0*/  MUFU.EX2 R89, R3 ;  /* 0x0000000300597308 */ /* 0x0003e20000000800 */
[----:B------:R-:W-:Y:S02]  /*17de0*/  FFMA.FTZ R32, R34, c[0x0][0x2d0], -R96 ;  /* 0x0000b40022207a23 */ /* 0x000fe40000010860 */
[--C-:B-1----:R-:W-:Y:S07]  /*17df0*/  FFMA.FTZ R3, R13, c[0x0][0x2d0], -R75.reuse ;  /* 0x0000b4000d037a23 */ /* 0x102fee000001084b */
[----:B------:R1:W2:Y:S02]  /*17e00*/  MUFU.EX2 R247, R3 ;  /* 0x0000000300f77308 */ /* 0x0002a40000000800 */
[----:B-1----:R-:W-:Y:S01]  /*17e10*/  FMNMX.FTZ R3, R203, R4, !PT ;  /* 0x00000004cb037209 */ /* 0x002fe20007810000 */
[----:B------:R-:W-:Y:S01]  /*17e20*/  FFMA.FTZ R4, R26, c[0x0][0x2d0], -R74 ;  /* 0x0000b4001a047a23 */ /* 0x000fe2000001084a */
[----:B--2---:R-:W-:Y:S02]  /*17e30*/  F2FP.PACK_AB R77, R247, R89 ;  /* 0x00000059f74d723e */ /* 0x004fe400000000ff */
[----:B------:R-:W-:Y:S04]  /*17e40*/  FMNMX.FTZ R0, R207, R3, !PT ;  /* 0x00000003cf007209 */ /* 0x000fe80007810000 */
[----:B------:R-:W-:Y:S01]  /*17e50*/  MUFU.EX2 R80, R4 ;  /* 0x0000000400507308 */ /* 0x000fe20000000800 */
[--C-:B------:R-:W-:Y:S01]  /*17e60*/  FFMA.FTZ R3, R19, c[0x0][0x2d0], -R75.reuse ;  /* 0x0000b40013037a23 */ /* 0x100fe2000001084b */
[----:B------:R-:W-:Y:S04]  /*17e70*/  FMNMX.FTZ R0, R229, R0, !PT ;  /* 0x00000000e5007209 */ /* 0x000fe80007810000 */
[----:B------:R-:W-:Y:S04]  /*17e80*/  FMNMX.FTZ R0, R206, R0, !PT ;  /* 0x00000000ce007209 */ /* 0x000fe80007810000 */
[----:B------:R1:W2:Y:S01]  /*17e90*/  MUFU.EX2 R45, R3 ;  /* 0x00000003002d7308 */ /* 0x0002a20000000800 */
[----:B------:R-:W-:Y:S04]  /*17ea0*/  FMNMX.FTZ R0, R197, R0, !PT ;  /* 0x00000000c5007209 */ /* 0x000fe80007810000 */
[----:B------:R-:W-:Y:S05]  /*17eb0*/  FMNMX.FTZ R0, R73, R0, !PT ;  /* 0x0000000049007209 */ /* 0x000fea0007810000 */
[----:B------:R-:W3:Y:S01]  /*17ec0*/  SHFL.BFLY PT, R2, R0, 0x2, 0x1f ;  /* 0x0c401f0000027f89 */ /* 0x000ee200000e0000 */
[--C-:B-1----:R-:W-:Y:S01]  /*17ed0*/  FFMA.FTZ R3, R14, c[0x0][0x2d0], -R96.reuse ;  /* 0x0000b4000e037a23 */ /* 0x102fe20000010860 */
[----:B--2---:R-:W-:Y:S03]  /*17ee0*/  F2FP.PACK_AB R79, R50, R45 ;  /* 0x0000002d324f723e */ /* 0x004fe600000000ff */
[----:B------:R1:W2:Y:S02]  /*17ef0*/  MUFU.EX2 R61, R3 ;  /* 0x00000003003d7308 */ /* 0x0002a40000000800 */
[--C-:B-1----:R-:W-:Y:S01]  /*17f00*/  FFMA.FTZ R3, R17, c[0x0][0x2d0], -R96.reuse ;  /* 0x0000b40011037a23 */ /* 0x102fe20000010860 */
[----:B--2---:R-:W-:Y:S07]  /*17f10*/  F2FP.PACK_AB R64, R61, R92 ;  /* 0x0000005c3d40723e */ /* 0x004fee00000000ff */
[----:B------:R1:W-:Y:S02]  /*17f20*/  MUFU.EX2 R57, R3 ;  /* 0x0000000300397308 */ /* 0x0003e40000000800 */
[----:B-1----:R-:W-:Y:S08]  /*17f30*/  FFMA.FTZ R3, R18, c[0x0][0x2d0], -R96 ;  /* 0x0000b40012037a23 */ /* 0x002ff00000010860 */
[----:B------:R1:W2:Y:S02]  /*17f40*/  MUFU.EX2 R49, R3 ;  /* 0x0000000300317308 */ /* 0x0002a40000000800 */
[----:B-1----:R-:W-:Y:S01]  /*17f50*/  FFMA.FTZ R3, R25, c[0x0][0x2d0], -R74 ;  /* 0x0000b40019037a23 */ /* 0x002fe2000001084a */
[----:B--2---:R-:W-:Y:S07]  /*17f60*/  F2FP.PACK_AB R66, R49, R57 ;  /* 0x000000393142723e */ /* 0x004fee00000000ff */
[----:B------:R3:W-:Y:S02]  /*17f70*/  MUFU.EX2 R81, R3 ;  /* 0x0000000300517308 */ /* 0x0007e40000000800 */
[----:B---3--:R-:W-:Y:S01]  /*17f80*/  FMNMX.FTZ R3, R0, R2, !PT ;  /* 0x0000000200037209 */ /* 0x008fe20007810000 */
[----:B------:R-:W-:Y:S01]  /*17f90*/  FFMA.FTZ R2, R22, c[0x0][0x2d0], -R75 ;  /* 0x0000b40016027a23 */ /* 0x000fe2000001084b */
[----:B------:R-:W-:Y:S06]  /*17fa0*/  FSEL R0, R72, RZ, P2 ;  /* 0x000000ff48007208 */ /* 0x000fec0001000000 */
[----:B------:R1:W-:Y:S01]  /*17fb0*/  MUFU.EX2 R82, R2 ;  /* 0x0000000200527308 */ /* 0x0003e20000000800 */
[----:B------:R-:W2:Y:S01]  /*17fc0*/  SHFL.BFLY PT, R4, R3, 0x1, 0x1f ;  /* 0x0c201f0003047f89 */ /* 0x000ea200000e0000 */
[----:B------:R-:W-:Y:S01]  /*17fd0*/  FADD.FTZ R0, -R0, R100 ;  /* 0x0000006400007221 */ /* 0x000fe20000010100 */
[----:B------:R-:W-:Y:S03]  /*17fe0*/  MOV R100, R23 ;  /* 0x0000001700647202 */ /* 0x000fe60000000f00 */
[----:B------:R-:W-:Y:S01]  /*17ff0*/  FMUL.FTZ R0, R0, c[0x0][0x2d0] ;  /* 0x0000b40000007a20 */ /* 0x000fe20000410000 */
[----:B------:R-:W-:Y:S02]  /*18000*/  F2FP.PACK_AB R76, R246, R100 ;  /* 0x00000064f64c723e */ /* 0x000fe400000000ff */
[----:B------:R-:W3:Y:S01]  /*18010*/  LDSM.16.MT88.4 R20, [R209+0x100] ;  /* 0x00010000d114783b */ /* 0x000ee20000004200 */
[----:B------:R4:W5:Y:S01]  /*18020*/  MUFU.EX2 R69, R0 ;  /* 0x0000000000457308 */ /* 0x0009620000000800 */
[----:B-1----:R-:W-:Y:S02]  /*18030*/  FSEL R2, R71, RZ, P1 ;  /* 0x000000ff47027208 */ /* 0x002fe40000800000 */
[----:B--2---:R-:W-:Y:S03]  /*18040*/  FMNMX.FTZ R3, R3, R4, !PT ;  /* 0x0000000403037209 */ /* 0x004fe60007810000 */
[----:B------:R-:W-:Y:S02]  /*18050*/  FADD.FTZ R2, -R2, R101 ;  /* 0x0000006502027221 */ /* 0x000fe40000010100 */
[----:B------:R-:W-:Y:S02]  /*18060*/  FMUL.FTZ R97, R3, c[0x0][0x2d0] ;  /* 0x0000b40003617a20 */ /* 0x000fe40000410000 */
[----:B------:R-:W-:Y:S01]  /*18070*/  FMUL.FTZ R2, R2, c[0x0][0x2d0] ;  /* 0x0000b40002027a20 */ /* 0x000fe20000410000 */
[----:B----4-:R-:W-:Y:S01]  /*18080*/  FSEL R0, R70, RZ, P0 ;  /* 0x000000ff46007208 */ /* 0x010fe20000000000 */
[----:B-----5:R-:W-:Y:S01]  /*18090*/  FMUL.FTZ R16, R69, R116 ;  /* 0x0000007445107220 */ /* 0x020fe20000410000 */
[----:B------:R-:W-:Y:S01]  /*180a0*/  FSETP.NEU.FTZ.AND P0, PT, R3, -INF , PT ;  /* 0xff8000000300780b */ /* 0x000fe20003f1d000 */
[----:B------:R-:W1:Y:S01]  /*180b0*/  MUFU.EX2 R68, R2 ;  /* 0x0000000200447308 */ /* 0x000e620000000800 */
[----:B------:R-:W-:Y:S02]  /*180c0*/  FMUL.FTZ R5, R69, R105 ;  /* 0x0000006945057220 */ /* 0x000fe40000410000 */
[----:B------:R-:W-:Y:S01]  /*180d0*/  FADD.FTZ R0, -R0, R102 ;  /* 0x0000006600007221 */ /* 0x000fe20000010100 */
[----:B------:R-:W-:Y:S01]  /*180e0*/  FSEL R97, R97, RZ, P0 ;  /* 0x000000ff61617208 */ /* 0x000fe20000000000 */
[----:B------:R-:W-:Y:S02]  /*180f0*/  FMUL.FTZ R17, R69, R117 ;  /* 0x0000007545117220 */ /* 0x000fe40000410000 */
[----:B------:R-:W-:Y:S02]  /*18100*/  FMUL.FTZ R0, R0, c[0x0][0x2d0] ;  /* 0x0000b40000007a20 */ /* 0x000fe40000410000 */
[--C-:B------:R-:W-:Y:S02]  /*18110*/  FFMA.FTZ R58, R58, c[0x0][0x2d0], -R97.reuse ;  /* 0x0000b4003a3a7a23 */ /* 0x100fe40000010861 */
[----:B------:R2:W4:Y:S01]  /*18120*/  MUFU.EX2 R2, R0 ;  /* 0x0000000000027308 */ /* 0x0005220000000800 */
[--C-:B------:R-:W-:Y:S02]  /*18130*/  FFMA.FTZ R4, R9, c[0x0][0x2d0], -R97.reuse ;  /* 0x0000b40009047a23 */ /* 0x100fe40000010861 */
[--C-:B------:R-:W-:Y:S07]  /*18140*/  FFMA.FTZ R62, R62, c[0x0][0x2d0], -R97.reuse ;  /* 0x0000b4003e3e7a23 */ /* 0x100fee0000010861 */
[----:B------:R5:W3:Y:S01]  /*18150*/  MUFU.EX2 R42, R4 ;  /* 0x00000004002a7308 */ /* 0x000ae20000000800 */
[C---:B-1----:R-:W-:Y:S02]  /*18160*/  FMUL.FTZ R6, R68.reuse, R106 ;  /* 0x0000006a44067220 */ /* 0x042fe40000410000 */
[C---:B------:R-:W-:Y:S02]  /*18170*/  FMUL.FTZ R18, R68.reuse, R118 ;  /* 0x0000007644127220 */ /* 0x040fe40000410000 */
[C---:B------:R-:W-:Y:S02]  /*18180*/  FMUL.FTZ R19, R68.reuse, R119 ;  /* 0x0000007744137220 */ /* 0x040fe40000410000 */
[----:B------:R-:W-:Y:S03]  /*18190*/  LDSM.16.MT88.4 R116, [R209+0x2900] ;  /* 0x00290000d174783b */ /* 0x000fe60000004200 */
[----:B------:R1:W-:Y:S01]  /*181a0*/  MUFU.EX2 R106, R12 ;  /* 0x0000000c006a7308 */ /* 0x0003e20000000800 */
[----:B------:R-:W-:Y:S02]  /*181b0*/  FMUL.FTZ R34, R68, R134 ;  /* 0x0000008644227220 */ /* 0x000fe40000410000 */
[--C-:B--2---:R-:W-:Y:S02]  /*181c0*/  FFMA.FTZ R0, R7, c[0x0][0x2d0], -R97.reuse ;  /* 0x0000b40007007a23 */ /* 0x104fe40000010861 */
[----:B----4-:R-:W-:Y:S01]  /*181d0*/  FMUL.FTZ R25, R2, R125 ;  /* 0x0000007d02197220 */ /* 0x010fe20000410000 */
[----:B------:R-:W-:Y:S01]  /*181e0*/  MOV R125, R82 ;  /* 0x00000052007d7202 */ /* 0x000fe20000000f00 */
[----:B------:R-:W-:Y:S03]  /*181f0*/  FMUL.FTZ R7, R68, R107 ;  /* 0x0000006b44077220 */ /* 0x000fe60000410000 */
[----:B------:R2:W-:Y:S01]  /*18200*/  MUFU.EX2 R196, R0 ;  /* 0x0000000000c47308 */ /* 0x0005e20000000800 */
[C---:B------:R-:W-:Y:S02]  /*18210*/  FMUL.FTZ R9, R2.reuse, R109 ;  /* 0x0000006d02097220 */ /* 0x040fe40000410000 */
[----:B------:R-:W-:Y:S02]  /*18220*/  FMUL.FTZ R13, R2, R113 ;  /* 0x00000071020d7220 */ /* 0x000fe40000410000 */
[--C-:B-----5:R-:W-:Y:S02]  /*18230*/  FFMA.FTZ R4, R24, c[0x0][0x2d0], -R97.reuse ;  /* 0x0000b40018047a23 */ /* 0x120fe40000010861 */
[----:B------:R-:W-:Y:S02]  /*18240*/  FMUL.FTZ R29, R2, R129 ;  /* 0x00000081021d7220 */ /* 0x000fe40000410000 */
[----:B------:R-:W-:Y:S01]  /*18250*/  FFMA.FTZ R24, R30, c[0x0][0x2d0], -R96 ;  /* 0x0000b4001e187a23 */ /* 0x000fe20000010860 */
[----:B------:R4:W-:Y:S01]  /*18260*/  MUFU.EX2 R10, R4 ;  /* 0x00000004000a7308 */ /* 0x0009e20000000800 */
[----:B-1----:R-:W-:Y:S01]  /*18270*/  FMUL.FTZ R12, R2, R112 ;  /* 0x00000070020c7220 */ /* 0x002fe20000410000 */
[----:B---3--:R-:W-:Y:S08]  /*18280*/  MOV R112, R42 ;  /* 0x0000002a00707202 */ /* 0x008ff00000000f00 */
[----:B------:R1:W3:Y:S01]  /*18290*/  MUFU.EX2 R46, R24 ;  /* 0x00000018002e7308 */ /* 0x0002e20000000800 */
[----:B--2---:R-:W-:Y:S02]  /*182a0*/  FFMA.FTZ R0, R8, c[0x0][0x2d0], -R97 ;  /* 0x0000b40008007a23 */ /* 0x004fe40000010861 */
[----:B------:R-:W-:Y:S02]  /*182b0*/  FFMA.FTZ R8, R28, c[0x0][0x2d0], -R74 ;  /* 0x0000b4001c087a23 */ /* 0x000fe4000001084a */
[----:B------:R-:W-:Y:S05]  /*182c0*/  FFMA.FTZ R28, R33, c[0x0][0x2d0], -R96 ;  /* 0x0000b400211c7a23 */ /* 0x000fea0000010860 */
[----:B------:R2:W5:Y:S01]  /*182d0*/  MUFU.EX2 R35, R0 ;  /* 0x0000000000237308 */ /* 0x0005620000000800 */
[----:B------:R-:W-:Y:S02]  /*182e0*/  FMUL.FTZ R33, R69, R133 ;  /* 0x0000008545217220 */ /* 0x000fe40000410000 */
[----:B----4-:R-:W-:Y:S07]  /*182f0*/  FFMA.FTZ R4, R27, c[0x0][0x2d0], -R75 ;  /* 0x0000b4001b047a23 */ /* 0x010fee000001084b */
[----:B------:R4:W-:Y:S01]  /*18300*/  MUFU.EX2 R43, R4 ;  /* 0x00000004002b7308 */ /* 0x0009e20000000800 */
[----:B-1----:R-:W-:Y:S02]  /*18310*/  FMUL.FTZ R24, R2, R124 ;  /* 0x0000007c02187220 */ /* 0x002fe40000410000 */
[----:B---3--:R-:W-:Y:S07]  /*18320*/  IMAD.MOV.U32 R124, RZ, RZ, R46 ;  /* 0x000000ffff7c7224 */ /* 0x008fee00078e002e */
[----:B------:R1:W3:Y:S01]  /*18330*/  MUFU.EX2 R59, R8 ;  /* 0x00000008003b7308 */ /* 0x0002e20000000800 */
[----:B--2---:R-:W-:Y:S02]  /*18340*/  FSEL R0, R3, RZ, P0 ;  /* 0x000000ff03007208 */ /* 0x004fe40000000000 */
[----:B-----5:R-:W-:Y:S03]  /*18350*/  F2FP.PACK_AB R65, R35, R196 ;  /* 0x000000c42341723e */ /* 0x020fe600000000ff */
[----:B------:R-:W-:Y:S04]  /*18360*/  FADD.FTZ R0, -R0, R103 ;  /* 0x0000006700007221 */ /* 0x000fe80000010100 */
[----:B------:R2:W-:Y:S01]  /*18370*/  MUFU.EX2 R47, R28 ;  /* 0x0000001c002f7308 */ /* 0x0005e20000000800 */
[----:B------:R-:W-:Y:S02]  /*18380*/  FMUL.FTZ R0, R0, c[0x0][0x2d0] ;  /* 0x0000b40000007a20 */ /* 0x000fe40000410000 */
[C---:B----4-:R-:W-:Y:S07]  /*18390*/  FMUL.FTZ R4, R69.reuse, R104 ;  /* 0x0000006845047220 */ /* 0x050fee0000410000 */
[----:B------:R-:W4:Y:S01]  /*183a0*/  MUFU.EX2 R0, R0 ;  /* 0x0000000000007308 */ /* 0x000f220000000800 */
[-C--:B------:R-:W-:Y:S05]  /*183b0*/  HMMA.16816.F32 R4, R76, R20.reuse, R4 ;  /* 0x000000144c04723c */ /* 0x080fea0000001804 */
[----:B-1----:R-:W-:Y:S02]  /*183c0*/  FMUL.FTZ R8, R2, R108 ;  /* 0x0000006c02087220 */ /* 0x002fe40000410000 */
[----:B------:R-:W-:Y:S02]  /*183d0*/  IMAD.MOV.U32 R108, RZ, RZ, R10 ;  /* 0x000000ffff6c7224 */ /* 0x000fe400078e000a */
[----:B------:R1:W-:Y:S03]  /*183e0*/  MUFU.EX2 R104, R32 ;  /* 0x0000002000687308 */ /* 0x0003e60000000800 */
[----:B---3--:R-:W-:Y:S01]  /*183f0*/  IMAD.MOV.U32 R129, RZ, RZ, R59 ;  /* 0x000000ffff817224 */ /* 0x008fe200078e003b */
[----:B------:R-:W-:Y:S01]  /*18400*/  F2FP.PACK_AB R67, R108, R42 ;  /* 0x0000002a6c43723e */ /* 0x000fe200000000ff */
[----:B--2---:R-:W-:Y:S01]  /*18410*/  FMUL.FTZ R28, R2, R128 ;  /* 0x00000080021c7220 */ /* 0x004fe20000410000 */
[----:B------:R-:W-:Y:S04]  /*18420*/  MOV R128, R63 ;  /* 0x0000003f00807202 */ /* 0x000fe80000000f00 */
[----:B------:R-:W-:Y:S01]  /*18430*/  MUFU.EX2 R103, R58 ;  /* 0x0000003a00677308 */ /* 0x000fe20000000800 */
[C---:B----4-:R-:W-:Y:S02]  /*18440*/  FMUL.FTZ R11, R0.reuse, R111 ;  /* 0x0000006f000b7220 */ /* 0x050fe40000410000 */
[C---:B------:R-:W-:Y:S01]  /*18450*/  FMUL.FTZ R10, R0.reuse, R110 ;  /* 0x0000006e000a7220 */ /* 0x040fe20000410000 */
[----:B------:R-:W-:Y:S01]  /*18460*/  MOV R110, R43 ;  /* 0x0000002b006e7202 */ /* 0x000fe20000000f00 */
[C---:B------:R-:W-:Y:S02]  /*18470*/  FMUL.FTZ R15, R0.reuse, R115 ;  /* 0x00000073000f7220 */ /* 0x040fe40000410000 */
[----:B------:R-:W2:Y:S01]  /*18480*/  LDL.LU R115, [R1+0x28] ;  /* 0x0000280001737983 */ /* 0x000ea20000300800 */
[----:B------:R-:W-:Y:S02]  /*18490*/  IMAD.MOV.U32 R111, RZ, RZ, R80 ;  /* 0x000000ffff6f7224 */ /* 0x000fe400078e0050 */
[C---:B------:R-:W-:Y:S04]  /*184a0*/  HMMA.16816.F32 R8, R64.reuse, R20, R8 ;  /* 0x000000144008723c */ /* 0x040fe80000001808 */
[C---:B------:R-:W-:Y:S02]  /*184b0*/  FMUL.FTZ R14, R0.reuse, R114 ;  /* 0x00000072000e7220 */ /* 0x040fe40000410000 */
[----:B-1----:R-:W-:Y:S01]  /*184c0*/  FMUL.FTZ R32, R69, R132 ;  /* 0x0000008445207220 */ /* 0x002fe20000410000 */
[----:B------:R-:W-:Y:S01]  /*184d0*/  MUFU.EX2 R114, R48 ;  /* 0x0000003000727308 */ /* 0x000fe20000000800 */
[----:B------:R-:W-:Y:S03]  /*184e0*/  FFMA.FTZ R20, R31, c[0x0][0x2d0], -R75 ;  /* 0x0000b4001f147a23 */ /* 0x000fe6000001084b */
[-C--:B------:R-:W-:Y:S03]  /*184f0*/  HMMA.16816.F32 R12, R64, R22.reuse, R12 ;  /* 0x00000016400c723c */ /* 0x080fe6000000180c */
[C---:B------:R-:W-:Y:S02]  /*18500*/  FMUL.FTZ R63, R0.reuse, R163 ;  /* 0x000000a3003f7220 */ /* 0x040fe40000410000 */
[----:B------:R-:W3:Y:S01]  /*18510*/  LDL.LU R163, [R1+0x24] ;  /* 0x0000240001a37983 */ /* 0x000ee20000300800 */
[----:B------:R1:W-:Y:S01]  /*18520*/  MUFU.EX2 R107, R20 ;  /* 0x00000014006b7308 */ /* 0x0003e20000000800 */
[C---:B------:R-:W-:Y:S01]  /*18530*/  FMUL.FTZ R26, R0.reuse, R126 ;  /* 0x0000007e001a7220 */ /* 0x040fe20000410000 */
[C---:B------:R-:W-:Y:S04]  /*18540*/  HMMA.16816.F32 R16, R76.reuse, R22, R16 ;  /* 0x000000164c10723c */ /* 0x040fe80000001810 */
[C---:B------:R-:W-:Y:S02]  /*18550*/  FMUL.FTZ R21, R69.reuse, R121 ;  /* 0x0000007945157220 */ /* 0x040fe40000410000 */
[----:B------:R-:W-:Y:S01]  /*18560*/  FMUL.FTZ R27, R0, R127 ;  /* 0x0000007f001b7220 */ /* 0x000fe20000410000 */
[----:B------:R-:W-:Y:S01]  /*18570*/  MOV R127, R35 ;  /* 0x00000023007f7202 */ /* 0x000fe20000000f00 */
[C---:B------:R-:W-:Y:S01]  /*18580*/  FMUL.FTZ R22, R68.reuse, R122 ;  /* 0x0000007a44167220 */ /* 0x040fe20000410000 */
[----:B------:R-:W-:Y:S01]  /*18590*/  MOV R122, R57 ;  /* 0x00000039007a7202 */ /* 0x000fe20000000f00 */
[----:B------:R-:W-:Y:S02]  /*185a0*/  MUFU.EX2 R121, R62 ;  /* 0x0000003e00797308 */ /* 0x000fe40000000800 */
[----:B------:R-:W-:Y:S02]  /*185b0*/  FMUL.FTZ R23, R68, R123 ;  /* 0x0000007b44177220 */ /* 0x000fe40000410000 */
[C---:B------:R-:W-:Y:S02]  /*185c0*/  FMUL.FTZ R30, R0.reuse, R130 ;  /* 0x00000082001e7220 */ /* 0x040fe40000410000 */
[----:B------:R-:W-:Y:S01]  /*185d0*/  FMUL.FTZ R31, R0, R131 ;  /* 0x00000083001f7220 */ /* 0x000fe20000410000 */
[----:B------:R-:W-:Y:S01]  /*185e0*/  MOV R131, R47 ;  /* 0x0000002f00837202 */ /* 0x000fe20000000f00 */
[----:B------:R-:W-:Y:S02]  /*185f0*/  FMUL.FTZ R35, R68, R135 ;  /* 0x0000008744237220 */ /* 0x000fe40000410000 */
[----:B------:R-:W-:Y:S01]  /*18600*/  FMUL.FTZ R42, R0, R142 ;  /* 0x0000008e002a7220 */ /* 0x000fe20000410000 */
[----:B------:R-:W-:Y:S01]  /*18610*/  LDSM.16.MT88.4 R132, [R212+0x2900] ;  /* 0x00290000d484783b */ /* 0x000fe20000004200 */
[C---:B-1----:R-:W-:Y:S02]  /*18620*/  FMUL.FTZ R20, R69.reuse, R120 ;  /* 0x0000007845147220 */ /* 0x042fe40000410000 */
[----:B------:R-:W-:Y:S01]  /*18630*/  IMAD.MOV.U32 R126, RZ, RZ, R81 ;  /* 0x000000ffff7e7224 */ /* 0x000fe200078e0051 */
[----:B------:R1:W-:Y:S01]  /*18640*/  MUFU.EX2 R120, R44 ;  /* 0x0000002c00787308 */ /* 0x0003e20000000800 */
[C---:B------:R-:W-:Y:S02]  /*18650*/  FMUL.FTZ R48, R69.reuse, R148 ;  /* 0x0000009445307220 */ /* 0x040fe40000410000 */
[----:B------:R-:W-:Y:S01]  /*18660*/  IMAD.MOV.U32 R148, RZ, RZ, R49 ;  /* 0x000000ffff947224 */ /* 0x000fe200078e0031 */
[-C--:B------:R-:W-:Y:S01]  /*18670*/  HMMA.16816.F32 R20, R76, R36.reuse, R20 ;  /* 0x000000244c14723c */ /* 0x080fe20000001814 */
[----:B------:R-:W4:Y:S02]  /*18680*/  LDSM.16.MT88.4 R80, [R211+0x100] ;  /* 0x00010000d350783b */ /* 0x000f240000004200 */
[----:B------:R-:W-:Y:S01]  /*18690*/  FMUL.FTZ R49, R69, R149 ;  /* 0x0000009545317220 */ /* 0x000fe20000410000 */
[----:B------:R-:W-:Y:S01]  /*186a0*/  MOV R149, R50 ;  /* 0x0000003200957202 */ /* 0x000fe20000000f00 */
[C---:B------:R-:W-:Y:S02]  /*186b0*/  FMUL.FTZ R50, R68.reuse, R150 ;  /* 0x0000009644327220 */ /* 0x040fe40000410000 */
[----:B------:R-:W-:Y:S01]  /*186c0*/  IMAD.MOV.U32 R150, RZ, RZ, R51 ;  /* 0x000000ffff967224 */ /* 0x000fe200078e0033 */
[C---:B------:R-:W-:Y:S04]  /*186d0*/  HMMA.16816.F32 R24, R64.reuse, R36, R24 ;  /* 0x000000244018723c */ /* 0x040fe80000001818 */
[----:B------:R-:W-:Y:S01]  /*186e0*/  FMUL.FTZ R51, R68, R151 ;  /* 0x0000009744337220 */ /* 0x000fe20000410000 */
[----:B------:R-:W-:Y:S01]  /*186f0*/  MOV R151, R60 ;  /* 0x0000003c00977202 */ /* 0x000fe20000000f00 */
[----:B------:R-:W-:Y:S02]  /*18700*/  FMUL.FTZ R43, R0, R143 ;  /* 0x0000008f002b7220 */ /* 0x000fe40000410000 */
[-C--:B------:R-:W-:Y:S04]  /*18710*/  HMMA.16816.F32 R28, R64, R38.reuse, R28 ;  /* 0x00000026401c723c */ /* 0x080fe8000000181c */
[----:B------:R-:W-:Y:S02]  /*18720*/  FFMA.FTZ R36, R40, c[0x0][0x2d0], -R96 ;  /* 0x0000b40028247a23 */ /* 0x000fe40000010860 */
[----:B------:R-:W-:Y:S02]  /*18730*/  FFMA.FTZ R40, R41, c[0x0][0x2d0], -R74 ;  /* 0x0000b40029287a23 */ /* 0x000fe4000001084a */
[C---:B------:R-:W-:Y:S01]  /*18740*/  HMMA.16816.F32 R32, R76.reuse, R38, R32 ;  /* 0x000000264c20723c */ /* 0x040fe20000001820 */
[----:B------:R5:W-:Y:S03]  /*18750*/  MUFU.EX2 R109, R36 ;  /* 0x00000024006d7308 */ /* 0x000be60000000800 */
[C---:B------:R-:W-:Y:S02]  /*18760*/  FMUL.FTZ R37, R69.reuse, R137 ;  /* 0x0000008945257220 */ /* 0x040fe40000410000 */
[----:B------:R-:W-:Y:S02]  /*18770*/  FMUL.FTZ R41, R2, R141 ;  /* 0x0000008d02297220 */ /* 0x000fe40000410000 */
[C---:B------:R-:W-:Y:S03]  /*18780*/  FMUL.FTZ R38, R68.reuse, R138 ;  /* 0x0000008a44267220 */ /* 0x040fe60000410000 */
[----:B------:R4:W-:Y:S01]  /*18790*/  MUFU.EX2 R113, R40 ;  /* 0x0000002800717308 */ /* 0x0009e20000000800 */
[----:B------:R-:W-:Y:S02]  /*187a0*/  FMUL.FTZ R39, R68, R139 ;  /* 0x0000008b44277220 */ /* 0x000fe40000410000 */
[----:B-1----:R-:W-:Y:S02]  /*187b0*/  FMUL.FTZ R44, R2, R144 ;  /* 0x00000090022c7220 */ /* 0x002fe40000410000 */
[C---:B------:R-:W-:Y:S02]  /*187c0*/  FMUL.FTZ R46, R0.reuse, R146 ;  /* 0x00000092002e7220 */ /* 0x040fe40000410000 */
[----:B------:R-:W-:Y:S02]  /*187d0*/  FMUL.FTZ R47, R0, R147 ;  /* 0x00000093002f7220 */ /* 0x000fe40000410000 */
[----:B------:R-:W-:Y:S02]  /*187e0*/  IMAD.MOV.U32 R123, RZ, RZ, R45 ;  /* 0x000000ffff7b7224 */ /* 0x000fe400078e002d */
[C---:B------:R-:W-:Y:S02]  /*187f0*/  FMUL.FTZ R45, R2.reuse, R145 ;  /* 0x00000091022d7220 */ /* 0x040fe40000410000 */
[----:B------:R-:W-:Y:S02]  /*18800*/  FMUL.FTZ R57, R2, R157 ;  /* 0x0000009d02397220 */ /* 0x000fe40000410000 */
[C---:B-----5:R-:W-:Y:S02]  /*18810*/  FMUL.FTZ R36, R69.reuse, R136 ;  /* 0x0000008845247220 */ /* 0x060fe40000410000 */
[C---:B------:R-:W-:Y:S02]  /*18820*/  FMUL.FTZ R58, R0.reuse, R158 ;  /* 0x0000009e003a7220 */ /* 0x040fe40000410000 */
[----:B------:R-:W-:Y:S02]  /*18830*/  FMUL.FTZ R59, R0, R159 ;  /* 0x0000009f003b7220 */ /* 0x000fe40000410000 */
[C---:B------:R-:W-:Y:S01]  /*18840*/  FMUL.FTZ R60, R2.reuse, R160 ;  /* 0x000000a0023c7220 */ /* 0x040fe20000410000 */
[-C--:B------:R-:W-:Y:S03]  /*18850*/  HMMA.16816.F32 R36, R76, R52.reuse, R36 ;  /* 0x000000344c24723c */ /* 0x080fe60000001824 */
[C---:B----4-:R-:W-:Y:S02]  /*18860*/  FMUL.FTZ R40, R2.reuse, R140 ;  /* 0x0000008c02287220 */ /* 0x050fe40000410000 */
[----:B------:R-:W-:Y:S02]  /*18870*/  IMAD.MOV.U32 R160, RZ, RZ, R61 ;  /* 0x000000ffffa07224 */ /* 0x000fe400078e003d */
[----:B------:R-:W-:Y:S01]  /*18880*/  FMUL.FTZ R61, R2, R161 ;  /* 0x000000a1023d7220 */ /* 0x000fe20000410000 */
[----:B------:R-:W-:Y:S01]  /*18890*/  MOV R161, R247 ;  /* 0x000000f700a17202 */ /* 0x000fe20000000f00 */
[----:B------:R-:W-:Y:S01]  /*188a0*/  FMUL.FTZ R62, R0, R162 ;  /* 0x000000a2003e7220 */ /* 0x000fe20000410000 */
[C---:B------:R-:W-:Y:S04]  /*188b0*/  HMMA.16816.F32 R40, R64.reuse, R52, R40 ;  /* 0x000000344028723c */ /* 0x040fe80000001828 */
[----:B------:R-:W-:Y:S03]  /*188c0*/  MOV R162, R246 ;  /* 0x000000f600a27202 */ /* 0x000fe60000000f00 */
[--C-:B------:R-:W-:Y:S01]  /*188d0*/  FFMA.FTZ R52, R56, c[0x0][0x2d0], -R97.reuse ;  /* 0x0000b40038347a23 */ /* 0x100fe20000010861 */
[-C--:B------:R-:W-:Y:S03]  /*188e0*/  HMMA.16816.F32 R44, R64, R54.reuse, R44 ;  /* 0x00000036402c723c */ /* 0x080fe6000000182c */
[----:B------:R1:W4:Y:S01]  /*188f0*/  MUFU.EX2 R105, R52 ;  /* 0x0000003400697308 */ /* 0x0003220000000800 */
[C---:B------:R-:W-:Y:S02]  /*18900*/  FMUL.FTZ R53, R69.reuse, R153 ;  /* 0x0000009945357220 */ /* 0x040fe40000410000 */
[----:B------:R-:W-:Y:S02]  /*18910*/  FMUL.FTZ R56, R2, R156 ;  /* 0x0000009c02387220 */ /* 0x000fe40000410000 */
[C---:B------:R-:W-:Y:S07]  /*18920*/  HMMA.16816.F32 R48, R76.reuse, R54, R48 ;  /* 0x000000364c30723c */ /* 0x040fee0000001830 */
[C---:B------:R-:W-:Y:S02]  /*18930*/  FMUL.FTZ R55, R68.reuse, R155 ;  /* 0x0000009b44377220 */ /* 0x040fe40000410000 */
[----:B------:R-:W-:Y:S03]  /*18940*/  FMUL.FTZ R54, R68, R154 ;  /* 0x0000009a44367220 */ /* 0x000fe60000410000 */
[----:B-1----:R-:W-:Y:S07]  /*18950*/  FMUL.FTZ R52, R69, R152 ;  /* 0x0000009845347220 */ /* 0x002fee0000410000 */
[-C--:B------:R-:W-:Y:S08]  /*18960*/  HMMA.16816.F32 R52, R76, R80.reuse, R52 ;  /* 0x000000504c34723c */ /* 0x080ff00000001834 */
[C---:B------:R-:W-:Y:S07]  /*18970*/  HMMA.16816.F32 R56, R64.reuse, R80, R56 ;  /* 0x000000504038723c */ /* 0x040fee0000001838 */
[----:B------:R-:W-:Y:S01]  /*18980*/  FFMA.FTZ R80, R88, c[0x0][0x2d0], -R97 ;  /* 0x0000b40058507a23 */ /* 0x000fe20000010861 */
[-C--:B------:R-:W-:Y:S03]  /*18990*/  HMMA.16816.F32 R60, R64, R82.reuse, R60 ;  /* 0x00000052403c723c */ /* 0x080fe6000000183c */
[----:B------:R1:W5:Y:S01]  /*189a0*/  MUFU.EX2 R139, R80 ;  /* 0x00000050008b7308 */ /* 0x0003620000000800 */
[----:B----4-:R-:W-:Y:S03]  /*189b0*/  F2FP.PACK_AB R81, R103, R105 ;  /* 0x000000696751723e */ /* 0x010fe600000000ff */
[C---:B------:R-:W-:Y:S02]  /*189c0*/  FMUL.FTZ R65, R69.reuse, R165 ;  /* 0x000000a545417220 */ /* 0x040fe40000410000 */
[C---:B------:R-:W-:Y:S01]  /*189d0*/  FMUL.FTZ R67, R68.reuse, R167 ;  /* 0x000000a744437220 */ /* 0x040fe20000410000 */
[----:B------:R-:W4:Y:S02]  /*189e0*/  LDL.LU R165, [R1+0x20] ;  /* 0x0000200001a57983 */ /* 0x000f240000300800 */
[----:B------:R-:W-:Y:S01]  /*189f0*/  FMUL.FTZ R66, R68, R166 ;  /* 0x000000a644427220 */ /* 0x000fe20000410000 */
[----:B------:R-:W-:Y:S01]  /*18a00*/  MOV R166, R89 ;  /* 0x0000005900a67202 */ /* 0x000fe20000000f00 */
[----:B------:R-:W-:Y:S01]  /*18a10*/  FMUL.FTZ R64, R69, R164 ;  /* 0x000000a445407220 */ /* 0x000fe20000410000 */
[----:B------:R-:W2:Y:S01]  /*18a20*/  LDL.LU R167, [R1+0x1c] ;  /* 0x00001c0001a77983 */ /* 0x000ea20000300800 */
[----:B------:R-:W-:Y:S02]  /*18a30*/  IMAD.MOV.U32 R164, RZ, RZ, R92 ;  /* 0x000000ffffa47224 */ /* 0x000fe400078e005c */
[--C-:B------:R-:W-:Y:S03]  /*18a40*/  FFMA.FTZ R92, R175, c[0x0][0x2d0], -R74.reuse ;  /* 0x0000b400af5c7a23 */ /* 0x100fe6000001084a */
[----:B------:R-:W-:Y:S01]  /*18a50*/  HMMA.16816.F32 R64, R76, R82, R64 ;  /* 0x000000524c40723c */ /* 0x000fe20000001840 */
[----:B------:R-:W-:Y:S03]  /*18a60*/  MUFU.EX2 R252, R92 ;  /* 0x0000005c00fc7308 */ /* 0x000fe60000000800 */
[--C-:B-1----:R-:W-:Y:S03]  /*18a70*/  FFMA.FTZ R80, R90, c[0x0][0x2d0], -R75.reuse ;  /* 0x0000b4005a507a23 */ /* 0x102fe6000001084b */
[----:B------:R-:W-:Y:S01]  /*18a80*/  F2FP.PACK_AB R76, R111, R126 ;  /* 0x0000007e6f4c723e */ /* 0x000fe200000000ff */
[----:B------:R-:W1:Y:S01]  /*18a90*/  LDSM.16.MT88.4 R88, [R212+0x900] ;  /* 0x00090000d458783b */ /* 0x000e620000004200 */
[----:B------:R-:W-:Y:S02]  /*18aa0*/  F2FP.PACK_AB R77, R110, R125 ;  /* 0x0000007d6e4d723e */ /* 0x000fe400000000ff */
[----:B------:R1:W-:Y:S01]  /*18ab0*/  MUFU.EX2 R138, R80 ;  /* 0x00000050008a7308 */ /* 0x0003e20000000800 */
[----:B------:R-:W-:Y:S02]  /*18ac0*/  F2FP.PACK_AB R78, R106, R129 ;  /* 0x000000816a4e723e */ /* 0x000fe400000000ff */
[----:B------:R-:W-:Y:S02]  /*18ad0*/  F2FP.PACK_AB R79, R107, R128 ;  /* 0x000000806b4f723e */ /* 0x000fe400000000ff */
[----:B------:R-:W-:Y:S02]  /*18ae0*/  F2FP.PACK_AB R82, R109, R104 ;  /* 0x000000686d52723e */ /* 0x000fe400000000ff */
[----:B-----5:R-:W-:Y:S03]  /*18af0*/  F2FP.PACK_AB R83, R139, R121 ;  /* 0x000000798b53723e */ /* 0x020fe600000000ff */
[-C--:B------:R-:W-:Y:S03]  /*18b00*/  HMMA.16816.F32 R4, R76, R84.reuse, R4 ;  /* 0x000000544c04723c */ /* 0x080fe60000001804 */
[----:B-1----:R-:W-:Y:S04]  /*18b10*/  FFMA.FTZ R80, R94, c[0x0][0x2d0], -R74 ;  /* 0x0000b4005e507a23 */ /* 0x002fe8000001084a */
[----:B------:R1:W-:Y:S02]  /*18b20*/  MUFU.EX2 R130, R80 ;  /* 0x0000005000827308 */ /* 0x0003e40000000800 */
[----:B-1----:R-:W-:Y:S07]  /*18b30*/  F2FP.PACK_AB R80, R131, R124 ;  /* 0x0000007c8350723e */ /* 0x002fee00000000ff */
[C---:B------:R-:W-:Y:S07]  /*18b40*/  HMMA.16816.F32 R8, R80.reuse, R84, R8 ;  /* 0x000000545008723c */ /* 0x040fee0000001808 */
[--C-:B------:R-:W-:Y:S01]  /*18b50*/  FFMA.FTZ R84, R93, c[0x0][0x2d0], -R75.reuse ;  /* 0x0000b4005d547a23 */ /* 0x100fe2000001084b */
[-C--:B------:R-:W-:Y:S01]  /*18b60*/  HMMA.16816.F32 R12, R80, R86.reuse, R12 ;  /* 0x00000056500c723c */ /* 0x080fe2000000180c */
[----:B------:R-:W1:Y:S02]  /*18b70*/  LDSM.16.MT88.4 R92, [R210+0x900] ;  /* 0x00090000d25c783b */ /* 0x000e640000004200 */
[----:B------:R5:W-:Y:S05]  /*18b80*/  MUFU.EX2 R251, R84 ;  /* 0x0000005400fb7308 */ /* 0x000bea0000000800 */
[C---:B------:R-:W-:Y:S08]  /*18b90*/  HMMA.16816.F32 R16, R76.reuse, R86, R16 ;  /* 0x000000564c10723c */ /* 0x040ff00000001810 */
[-C--:B------:R-:W-:Y:S08]  /*18ba0*/  HMMA.16816.F32 R20, R76, R88.reuse, R20 ;  /* 0x000000584c14723c */ /* 0x080ff00000001814 */
[C---:B------:R-:W-:Y:S04]  /*18bb0*/  HMMA.16816.F32 R24, R80.reuse, R88, R24 ;  /* 0x000000585018723c */ /* 0x040fe80000001818 */
[----:B-----5:R-:W-:Y:S03]  /*18bc0*/  FFMA.FTZ R84, R171, c[0x0][0x2d0], -R75 ;  /* 0x0000b400ab547a23 */ /* 0x020fe6000001084b */
[----:B------:R-:W-:Y:S01]  /*18bd0*/  FFMA.FTZ R88, R170, c[0x0][0x2d0], -R96 ;  /* 0x0000b400aa587a23 */ /* 0x000fe20000010860 */
[-C--:B------:R-:W-:Y:S01]  /*18be0*/  HMMA.16816.F32 R28, R80, R90.reuse, R28 ;  /* 0x0000005a501c723c */ /* 0x080fe2000000181c */
[----:B------:R5:W-:Y:S07]  /*18bf0*/  MUFU.EX2 R143, R84 ;  /* 0x00000054008f7308 */ /* 0x000bee0000000800 */
[C---:B------:R-:W-:Y:S03]  /*18c00*/  HMMA.16816.F32 R32, R76.reuse, R90, R32 ;  /* 0x0000005a4c20723c */ /* 0x040fe60000001820 */
[----:B------:R5:W-:Y:S01]  /*18c10*/  MUFU.EX2 R141, R88 ;  /* 0x00000058008d7308 */ /* 0x000be20000000800 */
[----:B---3--:R-:W-:Y:S04]  /*18c20*/  FFMA.FTZ R2, R2, R163, R164 ;  /* 0x000000a302027223 */ /* 0x008fe800000100a4 */
[-C--:B-1----:R-:W-:Y:S08]  /*18c30*/  HMMA.16816.F32 R36, R76, R92.reuse, R36 ;  /* 0x0000005c4c24723c */ /* 0x082ff00000001824 */
[C---:B------:R-:W-:Y:S04]  /*18c40*/  HMMA.16816.F32 R40, R80.reuse, R92, R40 ;  /* 0x0000005c5028723c */ /* 0x040fe80000001828 */
[----:B-----5:R-:W-:Y:S03]  /*18c50*/  FFMA.FTZ R84, R98, c[0x0][0x2d0], -R96 ;  /* 0x0000b40062547a23 */ /* 0x020fe60000010860 */
[--C-:B------:R-:W-:Y:S01]  /*18c60*/  FFMA.FTZ R92, R172, c[0x0][0x2d0], -R97.reuse ;  /* 0x0000b400ac5c7a23 */ /* 0x100fe20000010861 */
[-C--:B------:R-:W-:Y:S01]  /*18c70*/  HMMA.16816.F32 R44, R80, R94.reuse, R44 ;  /* 0x0000005e502c723c */ /* 0x080fe2000000182c */
[----:B------:R1:W-:Y:S03]  /*18c80*/  MUFU.EX2 R137, R84 ;  /* 0x0000005400897308 */ /* 0x0003e60000000800 */
[----:B------:R-:W-:Y:S04]  /*18c90*/  FFMA.FTZ R88, R177, c[0x0][0x2d0], -R74 ;  /* 0x0000b400b1587a23 */ /* 0x000fe8000001084a */
[C---:B------:R-:W-:Y:S03]  /*18ca0*/  HMMA.16816.F32 R48, R76.reuse, R94, R48 ;  /* 0x0000005e4c30723c */ /* 0x040fe60000001830 */
[----:B------:R3:W-:Y:S10]  /*18cb0*/  MUFU.EX2 R250, R88 ;  /* 0x0000005800fa7308 */ /* 0x0007f40000000800 */
[----:B------:R5:W-:Y:S01]  /*18cc0*/  MUFU.EX2 R147, R92 ;  /* 0x0000005c00937308 */ /* 0x000be20000000800 */
[----:B-1----:R-:W-:Y:S09]  /*18cd0*/  FFMA.FTZ R84, R99, c[0x0][0x2d0], -R96 ;  /* 0x0000b40063547a23 */ /* 0x002ff20000010860 */
[----:B------:R1:W-:Y:S01]  /*18ce0*/  MUFU.EX2 R136, R84 ;  /* 0x0000005400887308 */ /* 0x0003e20000000800 */
[----:B---3--:R-:W-:Y:S09]  /*18cf0*/  FFMA.FTZ R88, R178, c[0x0][0x2d0], -R74 ;  /* 0x0000b400b2587a23 */ /* 0x008ff2000001084a */
[----:B------:R3:W-:Y:S01]  /*18d00*/  MUFU.EX2 R249, R88 ;  /* 0x0000005800f97308 */ /* 0x0007e20000000800 */
[----:B-----5:R-:W-:Y:S09]  /*18d10*/  FFMA.FTZ R92, R173, c[0x0][0x2d0], -R97 ;  /* 0x0000b400ad5c7a23 */ /* 0x020ff20000010861 */
[----:B------:R5:W-:Y:S01]  /*18d20*/  MUFU.EX2 R146, R92 ;  /* 0x0000005c00927308 */ /* 0x000be20000000800 */
[----:B-1----:R-:W-:Y:S09]  /*18d30*/  FFMA.FTZ R84, R168, c[0x0][0x2d0], -R96 ;  /* 0x0000b400a8547a23 */ /* 0x002ff20000010860 */
[----:B------:R1:W1:Y:S01]  /*18d40*/  MUFU.EX2 R142, R84 ;  /* 0x00000054008e7308 */ /* 0x0002620000000800 */
[----:B---3--:R-:W-:Y:S09]  /*18d50*/  FFMA.FTZ R88, R176, c[0x0][0x2d0], -R75 ;  /* 0x0000b400b0587a23 */ /* 0x008ff2000001084b */
[----:B------:R3:W-:Y:S01]  /*18d60*/  MUFU.EX2 R248, R88 ;  /* 0x0000005800f87308 */ /* 0x0007e20000000800 */
[----:B-----5:R-:W-:Y:S09]  /*18d70*/  FFMA.FTZ R92, R191, c[0x0][0x2d0], -R74 ;  /* 0x0000b400bf5c7a23 */ /* 0x020ff2000001084a */
[----:B------:R5:W-:Y:S01]  /*18d80*/  MUFU.EX2 R239, R92 ;  /* 0x0000005c00ef7308 */ /* 0x000be20000000800 */
[----:B-1----:R-:W1:Y:S01]  /*18d90*/  LDSM.16.MT88.4 R84, [R211+0x900] ;  /* 0x00090000d354783b */ /* 0x002e620000004200 */
[--C-:B---3--:R-:W-:Y:S08]  /*18da0*/  FFMA.FTZ R88, R169, c[0x0][0x2d0], -R97.reuse ;  /* 0x0000b400a9587a23 */ /* 0x108ff00000010861 */
[----:B------:R3:W1:Y:S01]  /*18db0*/  MUFU.EX2 R140, R88 ;  /* 0x00000058008c7308 */ /* 0x0006620000000800 */
[----:B-----5:R-:W-:Y:S08]  /*18dc0*/  LDSM.16.MT88.4 R92, [R210+0x1100] ;  /* 0x00110000d25c783b */ /* 0x020ff00000004200 */
[----:B---3--:R-:W3:Y:S01]  /*18dd0*/  LDSM.16.MT88.4 R88, [R209+0x1100] ;  /* 0x00110000d158783b */ /* 0x008ee20000004200 */
[-C--:B-1----:R-:W-:Y:S08]  /*18de0*/  HMMA.16816.F32 R52, R76, R84.reuse, R52 ;  /* 0x000000544c34723c */ /* 0x082ff00000001834 */
[C---:B------:R-:W-:Y:S07]  /*18df0*/  HMMA.16816.F32 R56, R80.reuse, R84, R56 ;  /* 0x000000545038723c */ /* 0x040fee0000001838 */
[----:B------:R-:W-:Y:S01]  /*18e00*/  FFMA.FTZ R84, R174, c[0x0][0x2d0], -R97 ;  /* 0x0000b400ae547a23 */ /* 0x000fe20000010861 */
[-C--:B------:R-:W-:Y:S03]  /*18e10*/  HMMA.16816.F32 R60, R80, R86.reuse, R60 ;  /* 0x00000056503c723c */ /* 0x080fe6000000183c */
[----:B------:R1:W5:Y:S01]  /*18e20*/  MUFU.EX2 R247, R84 ;  /* 0x0000005400f77308 */ /* 0x0003620000000800 */
[----:B----4-:R-:W-:Y:S03]  /*18e30*/  FFMA.FTZ R68, R68, R165, R166 ;  /* 0x000000a544447223 */ /* 0x010fe600000100a6 */
[----:B------:R-:W-:Y:S01]  /*18e40*/  F2FP.PACK_AB R82, R141, R142 ;  /* 0x0000008e8d52723e */ /* 0x000fe200000000ff */
[----:B------:R-:W-:Y:S04]  /*18e50*/  HMMA.16816.F32 R64, R76, R86, R64 ;  /* 0x000000564c40723c */ /* 0x000fe80000001840 */
[--C-:B------:R-:W-:Y:S01]  /*18e60*/  FFMA.FTZ R80, R179, c[0x0][0x2d0], -R75.reuse ;  /* 0x0000b400b3507a23 */ /* 0x100fe2000001084b */
[----:B------:R-:W-:Y:S01]  /*18e70*/  F2FP.PACK_AB R81, R147, R140 ;  /* 0x0000008c9351723e */ /* 0x000fe200000000ff */
[----:B------:R-:W-:Y:S01]  /*18e80*/  FADD.FTZ R68, R161, R68 ;  /* 0x00000044a1447221 */ /* 0x000fe20000010000 */
[----:B------:R-:W-:Y:S01]  /*18e90*/  F2FP.PACK_AB R76, R120, R113 ;  /* 0x00000071784c723e */ /* 0x000fe200000000ff */
[----:B------:R4:W-:Y:S01]  /*18ea0*/  MUFU.EX2 R145, R80 ;  /* 0x0000005000917308 */ /* 0x0009e20000000800 */
[----:B------:R-:W-:Y:S03]  /*18eb0*/  F2FP.PACK_AB R77, R138, R114 ;  /* 0x000000728a4d723e */ /* 0x000fe600000000ff */
[----:B------:R-:W-:Y:S02]  /*18ec0*/  F2FP.PACK_AB R78, R252, R130 ;  /* 0x00000082fc4e723e */ /* 0x000fe400000000ff */
[----:B------:R-:W-:Y:S01]  /*18ed0*/  F2FP.PACK_AB R79, R143, R251 ;  /* 0x000000fb8f4f723e */ /* 0x000fe200000000ff */
[----:B-1----:R-:W1:Y:S01]  /*18ee0*/  LDSM.16.MT88.4 R84, [R212+0x1100] ;  /* 0x00110000d454783b */ /* 0x002e620000004200 */
[----:B-----5:R-:W-:Y:S05]  /*18ef0*/  F2FP.PACK_AB R83, R247, R146 ;  /* 0x00000092f753723e */ /* 0x020fea00000000ff */
[-C--:B---3--:R-:W-:Y:S03]  /*18f00*/  HMMA.16816.F32 R4, R76, R88.reuse, R4 ;  /* 0x000000584c04723c */ /* 0x088fe60000001804 */
[----:B----4-:R-:W-:Y:S04]  /*18f10*/  FFMA.FTZ R80, R189, c[0x0][0x2d0], -R74 ;  /* 0x0000b400bd507a23 */ /* 0x010fe8000001084a */
        /* <DEDUP_REMOVED lines=15> */
[-C--:B------:R-:W-:Y:S08]  /*19010*/  HMMA.16816.F32 R36, R76, R92.reuse, R36 ;  /* 0x0000005c4c24723c */ /* 0x080ff00000001824 */
[C---:B------:R-:W-:Y:S04]  /*19020*/  HMMA.16816.F32 R40, R80.reuse, R92, R40 ;  /* 0x0000005c5028723c */ /* 0x040fe80000001828 */
[--C-:B-1----:R-:W-:Y:S03]  /*19030*/  FFMA.FTZ R88, R180, c[0x0][0x2d0], -R96.reuse ;  /* 0x0000b400b4587a23 */ /* 0x102fe60000010860 */
[----:B------:R-:W-:Y:S01]  /*19040*/  FFMA.FTZ R92, R186, c[0x0][0x2d0], -R97 ;  /* 0x0000b400ba5c7a23 */ /* 0x000fe20000010861 */
[-C--:B------:R-:W-:Y:S01]  /*19050*/  HMMA.16816.F32 R44, R80, R94.reuse, R44 ;  /* 0x0000005e502c723c */ /* 0x080fe2000000182c */
[----:B------:R1:W-:Y:S03]  /*19060*/  MUFU.EX2 R144, R88 ;  /* 0x0000005800907308 */ /* 0x0003e60000000800 */
[--C-:B---3--:R-:W-:Y:S01]  /*19070*/  FFMA.FTZ R84, R185, c[0x0][0x2d0], -R96.reuse ;  /* 0x0000b400b9547a23 */ /* 0x108fe20000010860 */
[----:B------:R-:W-:Y:S03]  /*19080*/  MOV R186, R113 ;  /* 0x0000007100ba7202 */ /* 0x000fe60000000f00 */
[C---:B------:R-:W-:Y:S03]  /*19090*/  HMMA.16816.F32 R48, R76.reuse, R94, R48 ;  /* 0x0000005e4c30723c */ /* 0x040fe60000001830 */
[----:B------:R3:W4:Y:S10]  /*190a0*/  MUFU.EX2 R185, R84 ;  /* 0x0000005400b97308 */ /* 0x0007340000000800 */
[----:B------:R5:W-:Y:S01]  /*190b0*/  MUFU.EX2 R154, R92 ;  /* 0x0000005c009a7308 */ /* 0x000be20000000800 */
[----:B-1----:R-:W-:Y:S09]  /*190c0*/  FFMA.FTZ R88, R181, c[0x0][0x2d0], -R96 ;  /* 0x0000b400b5587a23 */ /* 0x002ff20000010860 */
[----:B------:R1:W-:Y:S01]  /*190d0*/  MUFU.EX2 R189, R88 ;  /* 0x0000005800bd7308 */ /* 0x0003e20000000800 */
[----:B---3--:R-:W-:Y:S01]  /*190e0*/  FFMA.FTZ R84, R193, c[0x0][0x2d0], -R74 ;  /* 0x0000b400c1547a23 */ /* 0x008fe2000001084a */
[----:B------:R-:W-:Y:S08]  /*190f0*/  MOV R193, R100 ;  /* 0x0000006400c17202 */ /* 0x000ff00000000f00 */
[----:B------:R3:W-:Y:S01]  /*19100*/  MUFU.EX2 R182, R84 ;  /* 0x0000005400b67308 */ /* 0x0007e20000000800 */
[----:B--2---:R-:W-:Y:S02]  /*19110*/  FFMA.FTZ R69, R69, R167, R193 ;  /* 0x000000a745457223 */ /* 0x004fe400000100c1 */
[----:B------:R-:W-:Y:S01]  /*19120*/  IMAD.MOV.U32 R193, RZ, RZ, R130 ;  /* 0x000000ffffc17224 */ /* 0x000fe200078e0082 */
[----:B------:R-:W-:Y:S01]  /*19130*/  MOV R130, R108 ;  /* 0x0000006c00827202 */ /* 0x000fe20000000f00 */
[----:B-----5:R-:W-:Y:S02]  /*19140*/  FFMA.FTZ R92, R188, c[0x0][0x2d0], -R97 ;  /* 0x0000b400bc5c7a23 */ /* 0x020fe40000010861 */
[----:B------:R-:W-:Y:S02]  /*19150*/  FADD.FTZ R69, R162, R69 ;  /* 0x00000045a2457221 */ /* 0x000fe40000010000 */
[----:B------:R-:W-:Y:S01]  /*19160*/  IMAD.MOV.U32 R188, RZ, RZ, R109 ;  /* 0x000000ffffbc7224 */ /* 0x000fe200078e006d */
[----:B------:R2:W-:Y:S01]  /*19170*/  MUFU.EX2 R153, R92 ;  /* 0x0000005c00997308 */ /* 0x0005e20000000800 */
[----:B------:R-:W-:Y:S01]  /*19180*/  FADD.FTZ R69, R151, R69 ;  /* 0x0000004597457221 */ /* 0x000fe20000010000 */
[----:B-1----:R-:W1:Y:S01]  /*19190*/  LDSM.16.MT88.4 R88, [R211+0x1100] ;  /* 0x00110000d358783b */ /* 0x002e620000004200 */
[--C-:B---3--:R-:W-:Y:S01]  /*191a0*/  FFMA.FTZ R84, R195, c[0x0][0x2d0], -R74.reuse ;  /* 0x0000b400c3547a23 */ /* 0x108fe2000001084a */
[----:B------:R-:W-:Y:S06]  /*191b0*/  MOV R195, R120 ;  /* 0x0000007800c37202 */ /* 0x000fec0000000f00 */
[----:B------:R3:W-:Y:S01]  /*191c0*/  MUFU.EX2 R184, R84 ;  /* 0x0000005400b87308 */ /* 0x0007e20000000800 */
[----:B--2---:R-:W-:Y:S01]  /*191d0*/  FFMA.FTZ R92, R231, c[0x0][0x2d0], -R74 ;  /* 0x0000b400e75c7a23 */ /* 0x004fe2000001084a */
[----:B------:R-:W-:Y:S08]  /*191e0*/  MOV R231, R104 ;  /* 0x0000006800e77202 */ /* 0x000ff00000000f00 */
[----:B------:R2:W-:Y:S01]  /*191f0*/  MUFU.EX2 R180, R92 ;  /* 0x0000005c00b47308 */ /* 0x0005e20000000800 */
[----:B---3--:R-:W-:Y:S01]  /*19200*/  FFMA.FTZ R84, R192, c[0x0][0x2d0], -R75 ;  /* 0x0000b400c0547a23 */ /* 0x008fe2000001084b */
[-C--:B-1----:R-:W-:Y:S08]  /*19210*/  HMMA.16816.F32 R52, R76, R88.reuse, R52 ;  /* 0x000000584c34723c */ /* 0x082ff00000001834 */
[----:B------:R1:W-:Y:S01]  /*19220*/  MUFU.EX2 R181, R84 ;  /* 0x0000005400b57308 */ /* 0x0003e20000000800 */
[----:B------:R-:W-:Y:S01]  /*19230*/  IMAD.MOV.U32 R192, RZ, RZ, R121 ;  /* 0x000000ffffc07224 */ /* 0x000fe200078e0079 */
[C---:B------:R-:W-:Y:S01]  /*19240*/  HMMA.16816.F32 R56, R80.reuse, R88, R56 ;  /* 0x000000585038723c */ /* 0x040fe20000001838 */
[----:B--2---:R-:W-:Y:S06]  /*19250*/  LDSM.16.MT88.4 R92, [R210+0x1900] ;  /* 0x00190000d25c783b */ /* 0x004fec0000004200 */
[----:B------:R-:W-:Y:S01]  /*19260*/  FFMA.FTZ R88, R190, c[0x0][0x2d0], -R97 ;  /* 0x0000b400be587a23 */ /* 0x000fe20000010861 */
[-C--:B------:R-:W-:Y:S03]  /*19270*/  HMMA.16816.F32 R60, R80, R90.reuse, R60 ;  /* 0x0000005a503c723c */ /* 0x080fe6000000183c */
[----:B------:R2:W3:Y:S01]  /*19280*/  MUFU.EX2 R102, R88 ;  /* 0x0000005800667308 */ /* 0x0004e20000000800 */
[----:B------:R-:W-:Y:S03]  /*19290*/  MOV R190, R107 ;  /* 0x0000006b00be7202 */ /* 0x000fe60000000f00 */
[----:B------:R-:W-:Y:S01]  /*192a0*/  FFMA.FTZ R80, R194, c[0x0][0x2d0], -R75 ;  /* 0x0000b400c2507a23 */ /* 0x000fe2000001084b */
[----:B------:R-:W-:Y:S04]  /*192b0*/  HMMA.16816.F32 R64, R76, R90, R64 ;  /* 0x0000005a4c40723c */ /* 0x000fe80000001840 */
[----:B-1----:R-:W-:Y:S01]  /*192c0*/  FFMA.FTZ R84, R183, c[0x0][0x2d0], -R97 ;  /* 0x0000b400b7547a23 */ /* 0x002fe20000010861 */
[----:B------:R1:W-:Y:S01]  /*192d0*/  MUFU.EX2 R159, R80 ;  /* 0x00000050009f7308 */ /* 0x0003e20000000800 */
[----:B----4-:R-:W-:Y:S01]  /*192e0*/  F2FP.PACK_AB R82, R185, R187 ;  /* 0x000000bbb952723e */ /* 0x010fe200000000ff */
[----:B------:R-:W-:Y:S01]  /*192f0*/  IMAD.MOV.U32 R194, RZ, RZ, R106 ;  /* 0x000000ffffc27224 */ /* 0x000fe200078e006a */
[----:B------:R-:W-:Y:S04]  /*19300*/  F2FP.PACK_AB R76, R249, R250 ;  /* 0x000000faf94c723e */ /* 0x000fe800000000ff */
[----:B------:R-:W-:Y:S02]  /*19310*/  F2FP.PACK_AB R77, R145, R248 ;  /* 0x000000f8914d723e */ /* 0x000fe400000000ff */
[----:B------:R-:W-:Y:S01]  /*19320*/  F2FP.PACK_AB R78, R239, R246 ;  /* 0x000000f6ef4e723e */ /* 0x000fe200000000ff */
[----:B------:R4:W5:Y:S01]  /*19330*/  MUFU.EX2 R155, R84 ;  /* 0x00000054009b7308 */ /* 0x0009620000000800 */
[----:B------:R-:W-:Y:S02]  /*19340*/  F2FP.PACK_AB R79, R237, R191 ;  /* 0x000000bfed4f723e */ /* 0x000fe400000000ff */
[----:B------:R-:W-:Y:S01]  /*19350*/  MOV R183, R114 ;  /* 0x0000007200b77202 */ /* 0x000fe20000000f00 */
[----:B--2---:R-:W-:Y:S01]  /*19360*/  LDSM.16.MT88.4 R88, [R212+0x1900] ;  /* 0x00190000d458783b */ /* 0x004fe20000004200 */
[----:B---3--:R-:W-:Y:S01]  /*19370*/  F2FP.PACK_AB R83, R102, R153 ;  /* 0x000000996653723e */ /* 0x008fe200000000ff */
[----:B-1----:R-:W-:Y:S01]  /*19380*/  FFMA.FTZ R80, R230, c[0x0][0x2d0], -R74 ;  /* 0x0000b400e6507a23 */ /* 0x002fe2000001084a */
[----:B------:R-:W-:Y:S03]  /*19390*/  MOV R230, R105 ;  /* 0x0000006900e67202 */ /* 0x000fe60000000f00 */
[----:B------:R1:W-:Y:S02]  /*193a0*/  MUFU.EX2 R158, R80 ;  /* 0x00000050009e7308 */ /* 0x0003e40000000800 */
[----:B----4-:R-:W2:Y:S01]  /*193b0*/  LDSM.16.MT88.4 R84, [R209+0x1900] ;  /* 0x00190000d154783b */ /* 0x010ea20000004200 */
[----:B-----5:R-:W-:Y:S02]  /*193c0*/  F2FP.PACK_AB R81, R154, R155 ;  /* 0x0000009b9a51723e */ /* 0x020fe400000000ff */
[----:B-1----:R-:W-:Y:S01]  /*193d0*/  F2FP.PACK_AB R80, R189, R144 ;  /* 0x00000090bd50723e */ /* 0x002fe200000000ff */
[-C--:B--2---:R-:W-:Y:S08]  /*193e0*/  HMMA.16816.F32 R4, R76, R84.reuse, R4 ;  /* 0x000000544c04723c */ /* 0x084ff00000001804 */
[C---:B------:R-:W-:Y:S07]  /*193f0*/  HMMA.16816.F32 R8, R80.reuse, R84, R8 ;  /* 0x000000545008723c */ /* 0x040fee0000001808 */
[--C-:B------:R-:W-:Y:S01]  /*19400*/  FFMA.FTZ R84, R205, c[0x0][0x2d0], -R75.reuse ;  /* 0x0000b400cd547a23 */ /* 0x100fe2000001084b */
[-C--:B------:R-:W-:Y:S03]  /*19410*/  HMMA.16816.F32 R12, R80, R86.reuse, R12 ;  /* 0x00000056500c723c */ /* 0x080fe6000000180c */
[----:B------:R1:W-:Y:S01]  /*19420*/  MUFU.EX2 R157, R84 ;  /* 0x00000054009d7308 */ /* 0x0003e20000000800 */
[----:B------:R-:W-:Y:S04]  /*19430*/  MOV R205, R110 ;  /* 0x0000006e00cd7202 */ /* 0x000fe80000000f00 */
[C---:B------:R-:W-:Y:S08]  /*19440*/  HMMA.16816.F32 R16, R76.reuse, R86, R16 ;  /* 0x000000564c10723c */ /* 0x040ff00000001810 */
[-C--:B------:R-:W-:Y:S08]  /*19450*/  HMMA.16816.F32 R20, R76, R88.reuse, R20 ;  /* 0x000000584c14723c */ /* 0x080ff00000001814 */
[C---:B------:R-:W-:Y:S04]  /*19460*/  HMMA.16816.F32 R24, R80.reuse, R88, R24 ;  /* 0x000000585018723c */ /* 0x040fe80000001818 */
[----:B-1----:R-:W-:Y:S01]  /*19470*/  FFMA.FTZ R84, R228, c[0x0][0x2d0], -R75 ;  /* 0x0000b400e4547a23 */ /* 0x002fe2000001084b */
[----:B------:R-:W-:Y:S02]  /*19480*/  MOV R228, R111 ;  /* 0x0000006f00e47202 */ /* 0x000fe40000000f00 */
[----:B------:R-:W-:Y:S01]  /*19490*/  FFMA.FTZ R88, R204, c[0x0][0x2d0], -R96 ;  /* 0x0000b400cc587a23 */ /* 0x000fe20000010860 */
[-C--:B------:R-:W-:Y:S01]  /*194a0*/  HMMA.16816.F32 R28, R80, R90.reuse, R28 ;  /* 0x0000005a501c723c */ /* 0x080fe2000000181c */
[----:B------:R1:W-:Y:S03]  /*194b0*/  MUFU.EX2 R179, R84 ;  /* 0x0000005400b37308 */ /* 0x0003e60000000800 */
[----:B------:R-:W-:Y:S04]  /*194c0*/  IMAD.MOV.U32 R204, RZ, RZ, R150 ;  /* 0x000000ffffcc7224 */ /* 0x000fe800078e0096 */
        /* <DEDUP_REMOVED lines=8> */
[----:B--2---:R-:W-:Y:S02]  /*19550*/  FFMA.FTZ R88, R232, c[0x0][0x2d0], -R74 ;  /* 0x0000b400e8587a23 */ /* 0x004fe4000001084a */
[--C-:B------:R-:W-:Y:S02]  /*19560*/  FFMA.FTZ R92, R202, c[0x0][0x2d0], -R97.reuse ;  /* 0x0000b400ca5c7a23 */ /* 0x100fe40000010861 */
[C---:B------:R-:W-:Y:S03]  /*19570*/  HMMA.16816.F32 R48, R76.reuse, R94, R48 ;  /* 0x0000005e4c30723c */ /* 0x040fe60000001830 */
[----:B------:R2:W-:Y:S10]  /*19580*/  MUFU.EX2 R175, R88 ;  /* 0x0000005800af7308 */ /* 0x0005f40000000800 */
[----:B------:R3:W-:Y:S01]  /*19590*/  MUFU.EX2 R101, R92 ;  /* 0x0000005c00657308 */ /* 0x0007e20000000800 */
[----:B-1----:R-:W-:Y:S01]  /*195a0*/  FFMA.FTZ R84, R200, c[0x0][0x2d0], -R96 ;  /* 0x0000b400c8547a23 */ /* 0x002fe20000010860 */
[----:B------:R-:W-:Y:S08]  /*195b0*/  MOV R200, R148 ;  /* 0x0000009400c87202 */ /* 0x000ff00000000f00 */
[----:B------:R1:W-:Y:S01]  /*195c0*/  MUFU.EX2 R156, R84 ;  /* 0x00000054009c7308 */ /* 0x0003e20000000800 */
[----:B--2---:R-:W-:Y:S09]  /*195d0*/  FFMA.FTZ R88, R233, c[0x0][0x2d0], -R74 ;  /* 0x0000b400e9587a23 */ /* 0x004ff2000001084a */
[----:B------:R2:W4:Y:S01]  /*195e0*/  MUFU.EX2 R176, R88 ;  /* 0x0000005800b07308 */ /* 0x0005220000000800 */
[--C-:B---3--:R-:W-:Y:S09]  /*195f0*/  FFMA.FTZ R92, R203, c[0x0][0x2d0], -R97.reuse ;  /* 0x0000b400cb5c7a23 */ /* 0x108ff20000010861 */
[----:B------:R3:W-:Y:S01]  /*19600*/  MUFU.EX2 R99, R92 ;  /* 0x0000005c00637308 */ /* 0x0007e20000000800 */
[----:B-1----:R-:W-:Y:S01]  /*19610*/  FFMA.FTZ R84, R201, c[0x0][0x2d0], -R96 ;  /* 0x0000b400c9547a23 */ /* 0x002fe20000010860 */
[----:B------:R-:W-:Y:S02]  /*19620*/  MOV R201, R149 ;  /* 0x0000009500c97202 */ /* 0x000fe40000000f00 */
[----:B------:R-:W-:Y:S06]  /*19630*/  LDSM.16.MT88.4 R148, [R210+0x2900] ;  /* 0x00290000d294783b */ /* 0x000fec0000004200 */
[----:B------:R1:W5:Y:S01]  /*19640*/  MUFU.EX2 R178, R84 ;  /* 0x0000005400b27308 */ /* 0x0003620000000800 */
[--C-:B--2---:R-:W-:Y:S01]  /*19650*/  FFMA.FTZ R88, R199, c[0x0][0x2d0], -R97.reuse ;  /* 0x0000b400c7587a23 */ /* 0x104fe20000010861 */
[----:B----4-:R-:W-:Y:S08]  /*19660*/  F2FP.PACK_AB R164, R176, R175 ;  /* 0x000000afb0a4723e */ /* 0x010ff000000000ff */
[----:B------:R2:W4:Y:S01]  /*19670*/  MUFU.EX2 R100, R88 ;  /* 0x0000005800647308 */ /* 0x0005220000000800 */
[----:B---3--:R-:W-:Y:S09]  /*19680*/  FFMA.FTZ R92, R207, c[0x0][0x2d0], -R97 ;  /* 0x0000b400cf5c7a23 */ /* 0x008ff20000010861 */
[----:B------:R3:W3:Y:S01]  /*19690*/  MUFU.EX2 R98, R92 ;  /* 0x0000005c00627308 */ /* 0x0006e20000000800 */
[----:B-1----:R-:W1:Y:S08]  /*196a0*/  LDSM.16.MT88.4 R84, [R211+0x1900] ;  /* 0x00190000d354783b */ /* 0x002e700000004200 */
[----:B--2---:R-:W2:Y:S08]  /*196b0*/  LDSM.16.MT88.4 R88, [R209+0x2100] ;  /* 0x00210000d158783b */ /* 0x004eb00000004200 */
[----:B---3--:R-:W3:Y:S01]  /*196c0*/  LDSM.16.MT88.4 R92, [R212+0x2100] ;  /* 0x00210000d45c783b */ /* 0x008ee20000004200 */
[-C--:B-1----:R-:W-:Y:S08]  /*196d0*/  HMMA.16816.F32 R52, R76, R84.reuse, R52 ;  /* 0x000000544c34723c */ /* 0x082ff00000001834 */
[C---:B------:R-:W-:Y:S07]  /*196e0*/  HMMA.16816.F32 R56, R80.reuse, R84, R56 ;  /* 0x000000545038723c */ /* 0x040fee0000001838 */
[--C-:B------:R-:W-:Y:S01]  /*196f0*/  FFMA.FTZ R84, R245, c[0x0][0x2d0], -R74.reuse ;  /* 0x0000b400f5547a23 */ /* 0x100fe2000001084a */
[-C--:B------:R-:W-:Y:S03]  /*19700*/  HMMA.16816.F32 R60, R80, R86.reuse, R60 ;  /* 0x00000056503c723c */ /* 0x080fe6000000183c */
[----:B------:R1:W-:Y:S01]  /*19710*/  MUFU.EX2 R172, R84 ;  /* 0x0000005400ac7308 */ /* 0x0003e20000000800 */
[----:B------:R-:W-:Y:S03]  /*19720*/  FFMA.FTZ R74, R244, c[0x0][0x2d0], -R74 ;  /* 0x0000b400f44a7a23 */ /* 0x000fe6000001084a */
[--C-:B------:R-:W-:Y:S01]  /*19730*/  FFMA.FTZ R80, R234, c[0x0][0x2d0], -R75.reuse ;  /* 0x0000b400ea507a23 */ /* 0x100fe2000001084b */
[----:B------:R-:W-:Y:S04]  /*19740*/  HMMA.16816.F32 R64, R76, R86, R64 ;  /* 0x000000564c40723c */ /* 0x000fe80000001840 */
[----:B-----5:R-:W-:Y:S01]  /*19750*/  F2FP.PACK_AB R82, R177, R178 ;  /* 0x000000b2b152723e */ /* 0x020fe200000000ff */
[----:B------:R5:W-:Y:S01]  /*19760*/  MUFU.EX2 R174, R80 ;  /* 0x0000005000ae7308 */ /* 0x000be20000000800 */
[----:B----4-:R-:W-:Y:S02]  /*19770*/  F2FP.PACK_AB R81, R101, R100 ;  /* 0x000000646551723e */ /* 0x010fe400000000ff */
[----:B------:R-:W-:Y:S04]  /*19780*/  F2FP.PACK_AB R76, R184, R182 ;  /* 0x000000b6b84c723e */ /* 0x000fe800000000ff */
[----:B------:R-:W-:Y:S02]  /*19790*/  F2FP.PACK_AB R77, R159, R181 ;  /* 0x000000b59f4d723e */ /* 0x000fe400000000ff */
[----:B------:R-:W-:Y:S01]  /*197a0*/  F2FP.PACK_AB R78, R180, R158 ;  /* 0x0000009eb44e723e */ /* 0x000fe200000000ff */
[----:B------:R4:W3:Y:S01]  /*197b0*/  MUFU.EX2 R171, R74 ;  /* 0x0000004a00ab7308 */ /* 0x0008e20000000800 */
[----:B------:R-:W-:Y:S02]  /*197c0*/  F2FP.PACK_AB R79, R179, R157 ;  /* 0x0000009db34f723e */ /* 0x000fe400000000ff */
[----:B------:R-:W-:Y:S01]  /*197d0*/  F2FP.PACK_AB R83, R98, R99 ;  /* 0x000000636253723e */ /* 0x000fe200000000ff */
[----:B-1----:R-:W1:Y:S04]  /*197e0*/  LDSM.16.MT88.4 R84, [R210+0x2100] ;  /* 0x00210000d254783b */ /* 0x002e680000004200 */
[-C--:B--2---:R-:W-:Y:S03]  /*197f0*/  HMMA.16816.F32 R4, R76, R88.reuse, R4 ;  /* 0x000000584c04723c */ /* 0x084fe60000001804 */
[--C-:B-----5:R-:W-:Y:S04]  /*19800*/  FFMA.FTZ R80, R235, c[0x0][0x2d0], -R75.reuse ;  /* 0x0000b400eb507a23 */ /* 0x120fe8000001084b */
[----:B------:R2:W5:Y:S01]  /*19810*/  MUFU.EX2 R173, R80 ;  /* 0x0000005000ad7308 */ /* 0x0005620000000800 */
[--C-:B----4-:R-:W-:Y:S01]  /*19820*/  FFMA.FTZ R74, R242, c[0x0][0x2d0], -R75.reuse ;  /* 0x0000b400f24a7a23 */ /* 0x110fe2000001084b */
[----:B---3--:R-:W-:Y:S03]  /*19830*/  F2FP.PACK_AB R166, R171, R172 ;  /* 0x000000acaba6723e */ /* 0x008fe600000000ff */
[----:B------:R-:W-:Y:S05]  /*19840*/  FFMA.FTZ R75, R243, c[0x0][0x2d0], -R75 ;  /* 0x0000b400f34b7a23 */ /* 0x000fea000001084b */
[----:B------:R3:W-:Y:S10]  /*19850*/  MUFU.EX2 R170, R74 ;  /* 0x0000004a00aa7308 */ /* 0x0007f40000000800 */
[----:B------:R-:W4:Y:S01]  /*19860*/  MUFU.EX2 R169, R75 ;  /* 0x0000004b00a97308 */ /* 0x000f220000000800 */
[----:B--2---:R-:W-:Y:S02]  /*19870*/  F2FP.PACK_AB R80, R156, R152 ;  /* 0x000000989c50723e */ /* 0x004fe400000000ff */
[----:B-----5:R-:W-:Y:S05]  /*19880*/  F2FP.PACK_AB R165, R173, R174 ;  /* 0x000000aeada5723e */ /* 0x020fea00000000ff */
[C---:B------:R-:W-:Y:S04]  /*19890*/  HMMA.16816.F32 R8, R80.reuse, R88, R8 ;  /* 0x000000585008723c */ /* 0x040fe80000001808 */
[--C-:B---3--:R-:W-:Y:S04]  /*198a0*/  FFMA.FTZ R74, R236, c[0x0][0x2d0], -R96.reuse ;  /* 0x0000b400ec4a7a23 */ /* 0x108fe80000010860 */
[-C--:B------:R-:W-:Y:S01]  /*198b0*/  HMMA.16816.F32 R12, R80, R90.reuse, R12 ;  /* 0x0000005a500c723c */ /* 0x080fe2000000180c */
[----:B------:R2:W-:Y:S03]  /*198c0*/  MUFU.EX2 R168, R74 ;  /* 0x0000004a00a87308 */ /* 0x0005e60000000800 */
[----:B----4-:R-:W-:Y:S04]  /*198d0*/  F2FP.PACK_AB R167, R169, R170 ;  /* 0x000000aaa9a7723e */ /* 0x010fe800000000ff */
[C---:B------:R-:W-:Y:S01]  /*198e0*/  HMMA.16816.F32 R16, R76.reuse, R90, R16 ;  /* 0x0000005a4c10723c */ /* 0x040fe20000001810 */
[----:B------:R-:W3:Y:S07]  /*198f0*/  LDSM.16.MT88.4 R88, [R211+0x2100] ;  /* 0x00210000d358783b */ /* 0x000eee0000004200 */
        /* <DEDUP_REMOVED lines=8> */
[--C-:B--2---:R-:W-:Y:S02]  /*19980*/  FFMA.FTZ R74, R240, c[0x0][0x2d0], -R96.reuse ;  /* 0x0000b400f04a7a23 */ /* 0x104fe40000010860 */
[----:B------:R-:W-:Y:S02]  /*19990*/  FFMA.FTZ R96, R241, c[0x0][0x2d0], -R96 ;  /* 0x0000b400f1607a23 */ /* 0x000fe40000010860 */
[----:B------:R1:W-:Y:S01]  /*199a0*/  MUFU.EX2 R93, R74 ;  /* 0x0000004a005d7308 */ /* 0x0003e20000000800 */
[-C--:B------:R-:W-:Y:S08]  /*199b0*/  HMMA.16816.F32 R44, R80, R86.reuse, R44 ;  /* 0x00000056502c723c */ /* 0x080ff0000000182c */
[C---:B------:R-:W-:Y:S01]  /*199c0*/  HMMA.16816.F32 R48, R76.reuse, R86, R48 ;  /* 0x000000564c30723c */ /* 0x040fe20000001830 */
[----:B------:R-:W2:Y:S07]  /*199d0*/  MUFU.EX2 R96, R96 ;  /* 0x0000006000607308 */ /* 0x000eae0000000800 */
[-C--:B---3--:R-:W-:Y:S04]  /*199e0*/  HMMA.16816.F32 R52, R76, R88.reuse, R52 ;  /* 0x000000584c34723c */ /* 0x088fe80000001834 */
[--C-:B-1----:R-:W-:Y:S04]  /*199f0*/  FFMA.FTZ R74, R229, c[0x0][0x2d0], -R97.reuse ;  /* 0x0000b400e54a7a23 */ /* 0x102fe80000010861 */
[C---:B------:R-:W-:Y:S01]  /*19a00*/  HMMA.16816.F32 R56, R80.reuse, R88, R56 ;  /* 0x000000585038723c */ /* 0x040fe20000001838 */
[----:B------:R1:W-:Y:S07]  /*19a10*/  MUFU.EX2 R75, R74 ;  /* 0x0000004a004b7308 */ /* 0x0003ee0000000800 */
[-C--:B------:R-:W-:Y:S04]  /*19a20*/  HMMA.16816.F32 R60, R80, R90.reuse, R60 ;  /* 0x0000005a503c723c */ /* 0x080fe8000000183c */
[----:B--2---:R-:W-:Y:S04]  /*19a30*/  F2FP.PACK_AB R162, R96, R93 ;  /* 0x0000005d60a2723e */ /* 0x004fe800000000ff */
[----:B------:R-:W-:Y:S08]  /*19a40*/  HMMA.16816.F32 R64, R76, R90, R64 ;  /* 0x0000005a4c40723c */ /* 0x000ff00000001840 */
[-C--:B------:R-:W-:Y:S05]  /*19a50*/  HMMA.16816.F32 R104, R164, R116.reuse, R4 ;  /* 0x00000074a468723c */ /* 0x080fea0000001804 */
[----:B-1----:R-:W-:Y:S02]  /*19a60*/  FFMA.FTZ R74, R206, c[0x0][0x2d0], -R97 ;  /* 0x0000b400ce4a7a23 */ /* 0x002fe40000010861 */
[----:B------:R-:W-:Y:S02]  /*19a70*/  FADD.FTZ R4, R204, R69 ;  /* 0x00000045cc047221 */ /* 0x000fe40000010000 */
[----:B------:R1:W2:Y:S03]  /*19a80*/  MUFU.EX2 R84, R74 ;  /* 0x0000004a00547308 */ /* 0x0002a60000000800 */
[----:B------:R-:W-:Y:S02]  /*19a90*/  FADD.FTZ R6, R126, R4 ;  /* 0x000000047e067221 */ /* 0x000fe40000010000 */
[--C-:B-1----:R-:W-:Y:S01]  /*19aa0*/  FFMA.FTZ R74, R197, c[0x0][0x2d0], -R97.reuse ;  /* 0x0000b400c54a7a23 */ /* 0x102fe20000010861 */
[----:B--2---:R-:W-:Y:S01]  /*19ab0*/  F2FP.PACK_AB R161, R84, R75 ;  /* 0x0000004b54a1723e */ /* 0x004fe200000000ff */
[----:B------:R-:W-:Y:S02]  /*19ac0*/  FFMA.FTZ R97, R73, c[0x0][0x2d0], -R97 ;  /* 0x0000b40049617a23 */ /* 0x000fe40000010861 */
[----:B------:R-:W-:Y:S01]  /*19ad0*/  FADD.FTZ R73, R160, R2 ;  /* 0x00000002a0497221 */ /* 0x000fe20000010000 */
[----:B------:R-:W-:Y:S01]  /*19ae0*/  F2FP.PACK_AB R160, R92, R168 ;  /* 0x000000a85ca0723e */ /* 0x000fe200000000ff */
[----:B------:R-:W-:Y:S01]  /*19af0*/  FADD.FTZ R2, R123, R68 ;  /* 0x000000447b027221 */ /* 0x000fe20000010000 */
[----:B------:R-:W-:Y:S01]  /*19b00*/  MUFU.EX2 R74, R74 ;  /* 0x0000004a004a7308 */ /* 0x000fe20000000800 */
[----:B------:R-:W-:Y:S02]  /*19b10*/  FFMA.FTZ R68, R0, R115, R196 ;  /* 0x0000007300447223 */ /* 0x000fe400000100c4 */
[----:B------:R-:W-:Y:S02]  /*19b20*/  FADD.FTZ R0, R122, R73 ;  /* 0x000000497a007221 */ /* 0x000fe40000010000 */
[----:B------:R-:W-:Y:S02]  /*19b30*/  FADD.FTZ R2, R201, R2 ;  /* 0x00000002c9027221 */ /* 0x000fe40000010000 */
[----:B------:R-:W-:Y:S02]  /*19b40*/  FADD.FTZ R0, R200, R0 ;  /* 0x00000000c8007221 */ /* 0x000fe40000010000 */
[----:B------:R-:W-:Y:S01]  /*19b50*/  FADD.FTZ R5, R125, R2 ;  /* 0x000000027d057221 */ /* 0x000fe20000010000 */
[----:B------:R-:W1:Y:S01]  /*19b60*/  MUFU.EX2 R97, R97 ;  /* 0x0000006100617308 */ /* 0x000e620000000800 */
        /* <DEDUP_REMOVED lines=8> */
[----:B-1----:R-:W-:Y:S07]  /*19bf0*/  F2FP.PACK_AB R163, R97, R74 ;  /* 0x0000004a61a3723e */ /* 0x002fee00000000ff */
[C---:B------:R-:W-:Y:S07]  /*19c00*/  HMMA.16816.F32 R108, R160.reuse, R116, R8 ;  /* 0x00000074a06c723c */ /* 0x040fee0000001808 */
[----:B------:R-:W-:Y:S01]  /*19c10*/  FADD.FTZ R8, R127, R68 ;  /* 0x000000447f087221 */ /* 0x000fe20000010000 */
[-C--:B------:R-:W-:Y:S01]  /*19c20*/  HMMA.16816.F32 R112, R160, R118.reuse, R12 ;  /* 0x00000076a070723c */ /* 0x080fe2000000180c */
[----:B------:R-:W2:Y:S03]  /*19c30*/  LDL R13, [R1+0xc] ;  /* 0x00000c00010d7983 */ /* 0x000ea60000100800 */
[----:B------:R-:W-:Y:S02]  /*19c40*/  FADD.FTZ R4, R198, R8 ;  /* 0x00000008c6047221 */ /* 0x000fe40000010000 */
[----:B------:R-:W-:Y:S02]  /*19c50*/  FADD.FTZ R10, R190, R5 ;  /* 0x00000005be0a7221 */ /* 0x000fe40000010000 */
[----:B------:R-:W-:Y:S01]  /*19c60*/  FADD.FTZ R4, R130, R4 ;  /* 0x0000000482047221 */ /* 0x000fe20000010000 */
[C---:B------:R-:W-:Y:S04]  /*19c70*/  HMMA.16816.F32 R116, R164.reuse, R118, R16 ;  /* 0x00000076a474723c */ /* 0x040fe80000001810 */
[----:B------:R-:W-:Y:S02]  /*19c80*/  FADD.FTZ R4, R230, R4 ;  /* 0x00000004e6047221 */ /* 0x000fe40000010000 */
[----:B------:R-:W-:Y:S02]  /*19c90*/  FADD.FTZ R8, R188, R2 ;  /* 0x00000002bc087221 */ /* 0x000fe40000010000 */
[----:B------:R-:W-:Y:S01]  /*19ca0*/  FADD.FTZ R11, R103, R4 ;  /* 0x00000004670b7221 */ /* 0x000fe20000010000 */
[-C--:B------:R-:W-:Y:S01]  /*19cb0*/  HMMA.16816.F32 R120, R164, R132.reuse, R20 ;  /* 0x00000084a478723c */ /* 0x080fe20000001814 */
[----:B------:R-:W1:Y:S02]  /*19cc0*/  LDSM.16.MT88.4 R4, [R211+0x2900] ;  /* 0x00290000d304783b */ /* 0x000e640000004200 */
[----:B------:R-:W-:Y:S01]  /*19cd0*/  FADD.FTZ R9, R186, R0 ;  /* 0x00000000ba097221 */ /* 0x000fe20000010000 */
[----:B------:R-:W-:Y:S01]  /*19ce0*/  MOV R103, R3 ;  /* 0x0000000300677202 */ /* 0x000fe20000000f00 */
        /* <DEDUP_REMOVED lines=83> */
[C---:B--2---:R-:W-:Y:S02]  /*1a220*/  ISETP.GT.AND P0, PT, R226.reuse, R13, PT ;  /* 0x0000000de200720c */ /* 0x044fe40003f04270 */
[----:B------:R-:W-:Y:S11]  /*1a230*/  IADD3 R226, R226, -0x1, RZ ;  /* 0xffffffffe2e27810 */ /* 0x000ff60007ffe0ff */
[----:B-1----:R-:W-:-:S05]  /*1a240*/  @P0 BRA `(.L_x_455) ;  /* 0xffff97d000000947 */ /* 0x002fca000383ffff */
.L_x_438:
[----:B-1----:R-:W2:Y:S04]  /*1a250*/  LDL R4, [R1+0x30] ;  /* 0x0000300001047983 */ /* 0x002ea80000100800 */
[----:B------:R-:W3:Y:S01]  /*1a260*/  LDL R2, [R1+0x2c] ;  /* 0x00002c0001027983 */ /* 0x000ee20000100800 */
[----:B------:R-:W-:-:S02]  /*1a270*/  IMAD.MOV.U32 R0, RZ, RZ, c[0x0][0x2c4] ;  /* 0x0000b100ff007624 */ /* 0x000fc400078e00ff */
[----:B------:R-:W-:-:S03]  /*1a280*/  IMAD.MOV.U32 R5, RZ, RZ, c[0x0][0x32c] ;  /* 0x0000cb00ff057624 */ /* 0x000fc600078e00ff */
[----:B------:R-:W-:Y:S02]  /*1a290*/  ISETP.NE.AND P1, PT, R0, 0x1, PT ;  /* 0x000000010000780c */ /* 0x000fe40003f25270 */
[----:B------:R-:W1:Y:S01]  /*1a2a0*/  S2R R0, SR_CTAID.X ;  /* 0x0000000000007919 */ /* 0x000e620000002500 */
[----:B------:R-:W-:Y:S02]  /*1a2b0*/  ISETP.GE.AND P0, PT, R5, 0x1, PT ;  /* 0x000000010500780c */ /* 0x000fe40003f06270 */
[----:B-1----:R-:W-:Y:S01]  /*1a2c0*/  LEA R0, R0, 0x7f, 0x7 ;  /* 0x0000007f00007811 */ /* 0x002fe200078e38ff */
[----:B--2---:R-:W-:-:S07]  /*1a2d0*/  IMAD.MOV.U32 R6, RZ, RZ, R4 ;  /* 0x000000ffff067224 */ /* 0x004fce00078e0004 */
[----:B------:R-:W-:Y:S01]  /*1a2e0*/  @P1 IMAD.HI.U32 R4, R0, c[0x0][0x2c8], RZ ;  /* 0x0000b20000041a27 */ /* 0x000fe200078e00ff */
[----:B---3--:R-:W-:-:S04]  /*1a2f0*/  IADD3 R2, R2, 0x1, -R6 ;  /* 0x0000000102027810 */ /* 0x008fc80007ffe806 */
[----:B------:R-:W-:-:S05]  /*1a300*/  @P1 SHF.R.U32.HI R0, RZ, c[0x0][0x2cc], R4 ;  /* 0x0000b300ff001a19 */ /* 0x000fca0000011604 */
[----:B------:R-:W-:-:S05]  /*1a310*/  IMAD.IADD R0, R0, 0x1, R2 ;  /* 0x0000000100007824 */ /* 0x000fca00078e0202 */
        /* <DEDUP_REMOVED lines=11> */
.L_x_457:
[----:B------:R-:W-:-:S04]  /*1a3d0*/  MOV R4, c[0x0][0x32c] ;  /* 0x0000cb0000047a02 */ /* 0x000fc80000000f00 */
[----:B------:R-:W-:-:S13]  /*1a3e0*/  ISETP.NE.AND P0, PT, R4, 0x1, PT ;  /* 0x000000010400780c */ /* 0x000fda0003f05270 */
[----:B------:R-:W-:-:S05]  /*1a3f0*/  @P0 IMAD.HI.U32 R4, R0, c[0x0][0x330], RZ ;  /* 0x0000cc0000040a27 */ /* 0x000fca00078e00ff */
[----:B------:R-:W-:-:S05]  /*1a400*/  @P0 SHF.R.U32.HI R0, RZ, c[0x0][0x334], R4 ;  /* 0x0000cd00ff000a19 */ /* 0x000fca0000011604 */
.L_x_458:
[----:B------:R-:W-:-:S05]  /*1a410*/  IMAD R0, R0, c[0x0][0x32c], RZ ;  /* 0x0000cb0000007a24 */ /* 0x000fca00078e02ff */
[----:B------:R-:W-:-:S03]  /*1a420*/  IMNMX R2, R2, R0, !PT ;  /* 0x0000000002027217 */ /* 0x000fc60007800200 */
.L_x_456:
[----:B------:R-:W2:Y:S01]  /*1a430*/  LDL R4, [R1+0x14] ;  /* 0x0000140001047983 */ /* 0x000ea20000100800 */
[----:B------:R-:W-:-:S05]  /*1a440*/  IADD3 R2, R2, 0x5f, RZ ;  /* 0x0000005f02027810 */ /* 0x000fca0007ffe0ff */
[----:B------:R-:W-:-:S05]  /*1a450*/  IMAD.HI R2, R2, 0x2aaaaaab, RZ ;  /* 0x2aaaaaab02027827 */ /* 0x000fca00078e02ff */
[----:B------:R-:W-:-:S04]  /*1a460*/  SHF.R.U32.HI R0, RZ, 0x1f, R2 ;  /* 0x0000001fff007819 */ /* 0x000fc80000011602 */
[----:B------:R-:W-:-:S04]  /*1a470*/  LEA.HI.SX32 R0, R2, R0, 0x1c ;  /* 0x0000000002007211 */ /* 0x000fc800078fe2ff */
[----:B--2---:R-:W-:-:S04]  /*1a480*/  IMNMX R4, R4, R0, !PT ;  /* 0x0000000004047217 */ /* 0x004fc80007800200 */
[----:B------:R-:W-:Y:S01]  /*1a490*/  ISETP.GE.AND P0, PT, R226, R4, PT ;  /* 0x00000004e200720c */ /* 0x000fe20003f06270 */
[----:B------:R1:W-:-:S12]  /*1a4a0*/  STL [R1+0x38], R4 ;  /* 0x0000380401007387 */ /* 0x0003d80000100800 */
[----:B------:R-:W-:Y:S05]  /*1a4b0*/  @!P0 BRA `(.L_x_459) ;  /* 0x000048b000008947 */ /* 0x000fea0003800000 */
[----:B------:R-:W-:Y:S01]  /*1a4c0*/  MOV R100, R71 ;  /* 0x0000004700647202 */ /* 0x000fe20000000f00 */
[----:B------:R-:W-:Y:S01]  /*1a4d0*/  IMAD.MOV.U32 R102, RZ, RZ, R3 ;  /* 0x000000ffff667224 */ /* 0x000fe200078e0003 */
[----:B------:R-:W-:Y:S01]  /*1a4e0*/  MOV R2, R72 ;  /* 0x0000004800027202 */ /* 0x000fe20000000f00 */
[----:B------:R-:W-:Y:S01]  /*1a4f0*/  IMAD.MOV.U32 R225, RZ, RZ, R226 ;  /* 0x000000ffffe17224 */ /* 0x000fe200078e00e2 */
[----:B------:R-:W-:Y:S02]  /*1a500*/  MOV R101, R70 ;  /* 0x0000004600657202 */ /* 0x000fe40000000f00 */
.L_x_460:
[----:B--2---:R-:W2:Y:S01]  /*1a510*/  LDL R226, [R1+0x14] ;  /* 0x0000140001e27983 */ /* 0x004ea20000100800 */
[----:B------:R-:W-:Y:S04]  /*1a520*/  DEPBAR.LE SB0, 0x0 ;  /* 0x000080000000791a */ /* 0x000fe80000000000 */
[----:B------:R-:W-:Y:S01]  /*1a530*/  BAR.SYNC.DEFER_BLOCKING 0x0 ;  /* 0x0000000000007b1d */ /* 0x000fe20000010000 */
[----:B------:R-:W-:Y:S02]  /*1a540*/  MOV R103, 0x5 ;  /* 0x0000000500677802 */ /* 0x000fe40000000f00 */
[----:B------:R-:W-:Y:S04]  /*1a550*/  MOV R3, c[0x0][0x208] ;  /* 0x0000820000037a02 */ /* 0x000fe80000000f00 */
[----:B------:R-:W-:Y:S01]  /*1a560*/  SHF.L.U64.HI R3, R3, R103, c[0x0][0x20c] ;  /* 0x0000830003037619 */ /* 0x000fe20000010267 */
[----:B-----5:R-:W-:Y:S08]  /*1a570*/  LDSM.16.M88.4 R96, [R215+0x6100] ;  /* 0x00610000d760783b */ /* 0x020ff00000000200 */
[----:B------:R-:W3:Y:S08]  /*1a580*/  LDSM.16.M88.4 R16, [R208+0x3100] ;  /* 0x00310000d010783b */ /* 0x000ef00000000200 */
[----:B------:R-:W4:Y:S06]  /*1a590*/  LDL.64 R198, [R1+0x50] ;  /* 0x0000500001c67983 */ /* 0x000f2c0000100a00 */
[----:B------:R-:W4:Y:S06]  /*1a5a0*/  LDL.64 R196, [R1+0x58] ;  /* 0x0000580001c47983 */ /* 0x000f2c0000100a00 */
        /* <DEDUP_REMOVED lines=9> */
[----:B------:R-:W2:Y:S08]  /*1a640*/  LDSM.16.M88.4 R184, [R224] ;  /* 0x00000000e0b8783b */ /* 0x000eb00000000200 */
[----:B------:R-:W2:Y:S08]  /*1a650*/  LDSM.16.M88.4 R188, [R223] ;  /* 0x00000000dfbc783b */ /* 0x000eb00000000200 */
[----:B------:R-:W-:Y:S04]  /*1a660*/  STL [R1+0x68], R215 ;  /* 0x000068d701007387 */ /* 0x000fe80000100800 */
[----:B------:R-:W-:Y:S04]  /*1a670*/  STL [R1+0x6c], R208 ;  /* 0x00006cd001007387 */ /* 0x000fe80000100800 */
[----:B------:R-:W-:Y:S04]  /*1a680*/  STL [R1+0x70], R219 ;  /* 0x000070db01007387 */ /* 0x000fe80000100800 */
[----:B------:R-:W-:Y:S01]  /*1a690*/  STL [R1+0x74], R218 ;  /* 0x000074da01007387 */ /* 0x000fe20000100800 */
[-C--:B-1-3--:R-:W-:Y:S08]  /*1a6a0*/  HMMA.16816.F32 R4, R96, R16.reuse, RZ ;  /* 0x000000106004723c */ /* 0x08aff000000018ff */
        /* <DEDUP_REMOVED lines=16> */
[C---:B------:R-:W-:Y:S02]  /*1a7b0*/  HMMA.16816.F32 R72, R92.reuse, R80, RZ ;  /* 0x000000505c48723c */ /* 0x040fe400000018ff */
[----:B--2---:R-:W-:Y:S06]  /*1a7c0*/  ISETP.GT.AND P0, PT, R226, R225, PT ;  /* 0x000000e1e200720c */ /* 0x004fec0003f04270 */
[-C--:B------:R-:W-:Y:S08]  /*1a7d0*/  HMMA.16816.F32 R76, R92, R82.reuse, RZ ;  /* 0x000000525c4c723c */ /* 0x080ff000000018ff */
[C---:B------:R-:W-:Y:S04]  /*1a7e0*/  HMMA.16816.F32 R80, R96.reuse, R82, RZ ;  /* 0x000000526050723c */ /* 0x040fe800000018ff */
[----:B------:R-:W-:Y:S04]  /*1a7f0*/  @!P0 SHF.R.S32.HI R0, RZ, 0x1f, R225 ;  /* 0x0000001fff008819 */ /* 0x000fe800000114e1 */
[-C--:B------:R-:W-:Y:S01]  /*1a800*/  HMMA.16816.F32 R84, R96, R168.reuse, RZ ;  /* 0x000000a86054723c */ /* 0x080fe200000018ff */
[----:B------:R-:W-:Y:S04]  /*1a810*/  @!P0 IMAD R0, R0, c[0x0][0x208], RZ ;  /* 0x0000820000008a24 */ /* 0x000fe800078e02ff */
[C---:B------:R-:W-:Y:S03]  /*1a820*/  @!P0 IMAD R0, R225.reuse, c[0x0][0x20c], R0 ;  /* 0x00008300e1008a24 */ /* 0x040fe600078e0200 */
        /* <DEDUP_REMOVED lines=13> */
[----:B----4-:R-:W-:Y:S01]  /*1a900*/  @!P0 MOV R185, R199 ;  /* 0x000000c700b98202 */ /* 0x010fe20000000f00 */
[-C--:B------:R-:W-:Y:S04]  /*1a910*/  HMMA.16816.F32 R28, R180, R186.reuse, R28 ;  /* 0x000000bab41c723c */ /* 0x080fe8000000181c */
[----:B------:R-:W-:Y:S02]  /*1a920*/  @!P0 MOV R184, R196 ;  /* 0x000000c400b88202 */ /* 0x000fe40000000f00 */
[----:B------:R-:W-:Y:S02]  /*1a930*/  MOV R196, c[0x0][0x208] ;  /* 0x0000820000c47a02 */ /* 0x000fe40000000f00 */
[C---:B------:R-:W-:Y:S04]  /*1a940*/  HMMA.16816.F32 R32, R172.reuse, R186, R32 ;  /* 0x000000baac20723c */ /* 0x040fe80000001820 */
[----:B------:R-:W-:Y:S01]  /*1a950*/  @!P0 IMAD.WIDE.U32 R184, R176, 0x60, R184 ;  /* 0x00000060b0b88825 */ /* 0x000fe200078e00b8 */
[----:B------:R-:W-:Y:S01]  /*1a960*/  SHF.L.U32 R196, R196, 0x5, RZ ;  /* 0x00000005c4c47819 */ /* 0x000fe200000006ff */
[----:B------:R-:W2:Y:S02]  /*1a970*/  LDSM.16.M88.4 R176, [R221] ;  /* 0x00000000ddb0783b */ /* 0x000ea40000000200 */
[-C--:B------:R-:W-:Y:S04]  /*1a980*/  HMMA.16816.F32 R36, R172, R188.reuse, R36 ;  /* 0x000000bcac24723c */ /* 0x080fe80000001824 */
[C---:B------:R-:W-:Y:S02]  /*1a990*/  @!P0 LEA R194, P1, R184.reuse, c[0x0][0x1f8], 0x1 ;  /* 0x00007e00b8c28a11 */ /* 0x040fe400078208ff */
[----:B------:R-:W-:Y:S02]  /*1a9a0*/  @!P0 IADD3 R0, R185, R0, RZ ;  /* 0x00000000b9008210 */ /* 0x000fe40007ffe0ff */
[C---:B------:R-:W-:Y:S04]  /*1a9b0*/  HMMA.16816.F32 R40, R180.reuse, R188, R40 ;  /* 0x000000bcb428723c */ /* 0x040fe80000001828 */
[----:B------:R-:W-:Y:S02]  /*1a9c0*/  @!P0 LEA.HI.X R195, R184, c[0x0][0x1fc], R0, 0x1, P1 ;  /* 0x00007f00b8c38a11 */ /* 0x000fe400008f0c00 */
[----:B------:R-:W3:Y:S01]  /*1a9d0*/  LDSM.16.M88.4 R184, [R220] ;  /* 0x00000000dcb8783b */ /* 0x000ee20000000200 */
[-C--:B------:R-:W-:Y:S01]  /*1a9e0*/  @!P0 IADD3 R192, P2, R194, R196.reuse, RZ ;  /* 0x000000c4c2c08210 */ /* 0x080fe20007f5e0ff */
[-C--:B------:R-:W-:Y:S04]  /*1a9f0*/  HMMA.16816.F32 R44, R180, R190.reuse, R44 ;  /* 0x000000beb42c723c */ /* 0x080fe8000000182c */
[-C--:B------:R-:W-:Y:S02]  /*1aa00*/  @!P0 IADD3.X R193, R195, R3.reuse, RZ, P2, !PT ;  /* 0x00000003c3c18210 */ /* 0x080fe400017fe4ff */
[----:B------:R-:W-:Y:S01]  /*1aa10*/  @!PT LDS RZ, [RZ] ;  /* 0x00000000fffff984 */ /* 0x000fe20000000800 */
[----:B------:R-:W-:Y:S01]  /*1aa20*/  @!PT LDS RZ, [RZ] ;  /* 0x00000000fffff984 */ /* 0x000fe20000000800 */
[----:B------:R-:W-:Y:S01]  /*1aa30*/  @!PT LDS RZ, [RZ] ;  /* 0x00000000fffff984 */ /* 0x000fe20000000800 */
[----:B------:R4:W-:Y:S02]  /*1aa40*/  @!P0 LDGSTS.E.BYPASS.LTC128B.128 [R227+0x100], [R194.64], !P5 ;  /* 0x00100000c2e38fae */ /* 0x0009e4000e901d48 */
[C---:B------:R-:W-:Y:S06]  /*1aa50*/  HMMA.16816.F32 R48, R172.reuse, R190, R48 ;  /* 0x000000beac30723c */ /* 0x040fec0000001830 */
[----:B------:R2:W-:Y:S01]  /*1aa60*/  @!P0 LDGSTS.E.BYPASS.LTC128B.128 [R227+0x900], [R192.64], !P5 ;  /* 0x00900000c0e38fae */ /* 0x0005e2000e901d48 */
[-C--:B------:R-:W-:Y:S01]  /*1aa70*/  @!P0 IADD3 R190, P1, R192, R196.reuse, RZ ;  /* 0x000000c4c0be8210 */ /* 0x080fe20007f3e0ff */
[-C--:B-1----:R-:W-:Y:S04]  /*1aa80*/  HMMA.16816.F32 R52, R172, R168.reuse, R52 ;  /* 0x000000a8ac34723c */ /* 0x082fe80000001834 */
[-C--:B------:R-:W-:Y:S02]  /*1aa90*/  @!P0 IADD3.X R191, R193, R3.reuse, RZ, P1, !PT ;  /* 0x00000003c1bf8210 */ /* 0x080fe40000ffe4ff */
[-C--:B------:R-:W-:Y:S02]  /*1aaa0*/  @!P0 IADD3 R188, P3, R190, R196.reuse, RZ ;  /* 0x000000c4bebc8210 */ /* 0x080fe40007f7e0ff */
[C---:B------:R-:W-:Y:S01]  /*1aab0*/  HMMA.16816.F32 R56, R180.reuse, R168, R56 ;  /* 0x000000a8b438723c */ /* 0x040fe20000001838 */
[----:B------:R1:W-:Y:S03]  /*1aac0*/  @!P0 LDGSTS.E.BYPASS.LTC128B.128 [R227+0x1100], [R190.64], !P5 ;  /* 0x01100000bee38fae */ /* 0x0003e6000e901d48 */
[-C--:B------:R-:W-:Y:S03]  /*1aad0*/  @!P0 IADD3.X R189, R191, R3.reuse, RZ, P3, !PT ;  /* 0x00000003bfbd8210 */ /* 0x080fe60001ffe4ff */
[-C--:B------:R-:W-:Y:S01]  /*1aae0*/  @!P0 IADD3 R168, P2, R188, R196.reuse, RZ ;  /* 0x000000c4bca88210 */ /* 0x080fe20007f5e0ff */
[-C--:B------:R-:W-:Y:S01]  /*1aaf0*/  HMMA.16816.F32 R60, R180, R170.reuse, R60 ;  /* 0x000000aab43c723c */ /* 0x080fe2000000183c */
[----:B------:R1:W-:Y:S03]  /*1ab00*/  @!P0 LDGSTS.E.BYPASS.LTC128B.128 [R227+0x1900], [R188.64], !P5 ;  /* 0x01900000bce38fae */ /* 0x0003e6000e901d48 */
[-C--:B------:R-:W-:Y:S02]  /*1ab10*/  @!P0 IADD3.X R169, R189, R3.reuse, RZ, P2, !PT ;  /* 0x00000003bda98210 */ /* 0x080fe400017fe4ff */
[----:B----4-:R-:W-:Y:S02]  /*1ab20*/  @!P0 IADD3 R194, P1, R168, R196, RZ ;  /* 0x000000c4a8c28210 */ /* 0x010fe40007f3e0ff */
[C---:B------:R-:W-:Y:S01]  /*1ab30*/  HMMA.16816.F32 R64, R172.reuse, R170, R64 ;  /* 0x000000aaac40723c */ /* 0x040fe20000001840 */
[----:B------:R4:W-:Y:S03]  /*1ab40*/  @!P0 LDGSTS.E.BYPASS.LTC128B.128 [R227+0x2100], [R168.64], !P5 ;  /* 0x02100000a8e38fae */ /* 0x0009e6000e901d48 */
[----:B------:R-:W-:Y:S04]  /*1ab50*/  @!P0 IADD3.X R195, R169, R3, RZ, P1, !PT ;  /* 0x00000003a9c38210 */ /* 0x000fe80000ffe4ff */
[-C--:B--2---:R-:W-:Y:S01]  /*1ab60*/  HMMA.16816.F32 R68, R172, R176.reuse, R68 ;  /* 0x000000b0ac44723c */ /* 0x084fe20000001844 */
[----:B------:R2:W-:Y:S02]  /*1ab70*/  @!P0 LDGSTS.E.BYPASS.LTC128B.128 [R227+0x2900], [R194.64], !P5 ;  /* 0x02900000c2e38fae */ /* 0x0005e4000e901d48 */
[C---:B------:R-:W-:Y:S02]  /*1ab80*/  ISETP.GT.AND P0, PT, R225.reuse, R226, PT ;  /* 0x000000e2e100720c */ /* 0x040fe40003f04270 */
[----:B------:R-:W-:Y:S03]  /*1ab90*/  IADD3 R226, R225, -0x1, RZ ;  /* 0xffffffffe1e27810 */ /* 0x000fe60007ffe0ff */
        /* <DEDUP_REMOVED lines=48> */
[----:B------:R-:W-:Y:S01]  /*1aea0*/  MUFU.TANH R168, R4 ;  /* 0x0000000400a87308 */ /* 0x000fe20000002400 */
        /* <DEDUP_REMOVED lines=10> */
[----:B------:R-:W-:Y:S01]  /*1af50*/  MUFU.TANH R103, R5 ;  /* 0x0000000500677308 */ /* 0x000fe20000002400 */
[----:B------:R-:W-:Y:S02]  /*1af60*/  FMUL.FTZ R16, R16, c[0x0][0x320] ;  /* 0x0000c80010107a20 */ /* 0x000fe40000410000 */
[----:B------:R-:W-:Y:S02]  /*1af70*/  FMUL.FTZ R17, R17, c[0x0][0x320] ;  /* 0x0000c80011117a20 */ /* 0x000fe40000410000 */
[----:B------:R-:W-:Y:S02]  /*1af80*/  FMUL.FTZ R18, R18, c[0x0][0x320] ;  /* 0x0000c80012127a20 */ /* 0x000fe40000410000 */
[----:B------:R-:W-:Y:S02]  /*1af90*/  FMUL.FTZ R19, R19, c[0x0][0x320] ;  /* 0x0000c80013137a20 */ /* 0x000fe40000410000 */
[----:B------:R-:W-:Y:S01]  /*1afa0*/  FMUL.FTZ R15, R15, c[0x0][0x320] ;  /* 0x0000c8000f0f7a20 */ /* 0x000fe20000410000 */
[----:B------:R1:W-:Y:S01]  /*1afb0*/  MUFU.TANH R169, R7 ;  /* 0x0000000700a97308 */ /* 0x0003e20000002400 */
[----:B------:R-:W-:Y:S09]  /*1afc0*/  FMUL.FTZ R14, R14, c[0x0][0x320] ;  /* 0x0000c8000e0e7a20 */ /* 0x000ff20000410000 */
[----:B------:R-:W-:Y:S10]  /*1afd0*/  MUFU.TANH R15, R15 ;  /* 0x0000000f000f7308 */ /* 0x000ff40000002400 */
[----:B------:R-:W2:Y:S01]  /*1afe0*/  MUFU.TANH R178, R8 ;  /* 0x0000000800b27308 */ /* 0x000ea20000002400 */
[----:B-1----:R-:W1:Y:S09]  /*1aff0*/  LDSM.16.M88.4 R4, [R213+0x800] ;  /* 0x00080000d504783b */ /* 0x002e720000000200 */
[----:B------:R-:W-:Y:S10]  /*1b000*/  MUFU.TANH R170, R9 ;  /* 0x0000000900aa7308 */ /* 0x000ff40000002400 */
[----:B------:R-:W-:Y:S10]  /*1b010*/  MUFU.TANH R176, R10 ;  /* 0x0000000a00b07308 */ /* 0x000ff40000002400 */
[----:B------:R3:W-:Y:S10]  /*1b020*/  MUFU.TANH R171, R11 ;  /* 0x0000000b00ab7308 */ /* 0x0007f40000002400 */
[----:B------:R-:W-:Y:S01]  /*1b030*/  MUFU.TANH R16, R16 ;  /* 0x0000001000107308 */ /* 0x000fe20000002400 */
[-C--:B-1----:R-:W-:Y:S09]  /*1b040*/  HMMA.16816.F32 R20, R172, R4.reuse, R20 ;  /* 0x00000004ac14723c */ /* 0x082ff20000001814 */
[----:B------:R-:W-:Y:S01]  /*1b050*/  MUFU.TANH R18, R18 ;  /* 0x0000001200127308 */ /* 0x000fe20000002400 */
[C---:B------:R-:W-:Y:S01]  /*1b060*/  HMMA.16816.F32 R24, R188.reuse, R4, R24 ;  /* 0x00000004bc18723c */ /* 0x040fe20000001818 */
[----:B---3--:R-:W1:Y:S08]  /*1b070*/  LDSM.16.M88.4 R8, [R213+0x1000] ;  /* 0x00100000d508783b */ /* 0x008e700000000200 */
[----:B------:R-:W-:Y:S01]  /*1b080*/  MUFU.TANH R17, R17 ;  /* 0x0000001100117308 */ /* 0x000fe20000002400 */
[-C--:B------:R-:W-:Y:S04]  /*1b090*/  HMMA.16816.F32 R28, R188, R6.reuse, R28 ;  /* 0x00000006bc1c723c */ /* 0x080fe8000000181c */
[----:B------:R-:W-:Y:S04]  /*1b0a0*/  FMUL.FTZ R20, R20, c[0x0][0x320] ;  /* 0x0000c80014147a20 */ /* 0x000fe80000410000 */
[C---:B------:R-:W-:Y:S01]  /*1b0b0*/  HMMA.16816.F32 R32, R172.reuse, R6, R32 ;  /* 0x00000006ac20723c */ /* 0x040fe20000001820 */
[----:B------:R-:W-:Y:S01]  /*1b0c0*/  MUFU.TANH R19, R19 ;  /* 0x0000001300137308 */ /* 0x000fe20000002400 */
[----:B------:R-:W3:Y:S02]  /*1b0d0*/  LDSM.16.M88.4 R4, [R213+0x1800] ;  /* 0x00180000d504783b */ /* 0x000ee40000000200 */
[----:B------:R-:W-:Y:S02]  /*1b0e0*/  FMUL.FTZ R22, R22, c[0x0][0x320] ;  /* 0x0000c80016167a20 */ /* 0x000fe40000410000 */
[----:B------:R-:W-:Y:S02]  /*1b0f0*/  FMUL.FTZ R21, R21, c[0x0][0x320] ;  /* 0x0000c80015157a20 */ /* 0x000fe40000410000 */
[----:B------:R-:W-:Y:S03]  /*1b100*/  FMUL.FTZ R23, R23, c[0x0][0x320] ;  /* 0x0000c80017177a20 */ /* 0x000fe60000410000 */
        /* <DEDUP_REMOVED lines=9> */
[-C--:B-1----:R-:W-:Y:S03]  /*1b1a0*/  HMMA.16816.F32 R36, R172, R8.reuse, R36 ;  /* 0x00000008ac24723c */ /* 0x082fe60000001824 */
        /* <DEDUP_REMOVED lines=11> */
[----:B------:R-:W-:Y:S01]  /*1b260*/  MUFU.TANH R21, R21 ;  /* 0x0000001500157308 */ /* 0x000fe20000002400 */
[----:B------:R-:W1:Y:S02]  /*1b270*/  LDSM.16.M88.4 R8, [R213+0x2000] ;  /* 0x00200000d508783b */ /* 0x000e640000000200 */
[----:B------:R-:W-:Y:S02]  /*1b280*/  FMUL.FTZ R39, R39, c[0x0][0x320] ;  /* 0x0000c80027277a20 */ /* 0x000fe40000410000 */
[----:B------:R-:W-:Y:S02]  /*1b290*/  FMUL.FTZ R36, R36, c[0x0][0x320] ;  /* 0x0000c80024247a20 */ /* 0x000fe40000410000 */
[-C--:B---3--:R-:W-:Y:S03]  /*1b2a0*/  HMMA.16816.F32 R52, R172, R4.reuse, R52 ;  /* 0x00000004ac34723c */ /* 0x088fe60000001834 */
[----:B------:R-:W-:Y:S01]  /*1b2b0*/  MUFU.TANH R23, R23 ;  /* 0x0000001700177308 */ /* 0x000fe20000002400 */
[----:B------:R-:W-:Y:S02]  /*1b2c0*/  FMUL.FTZ R37, R37, c[0x0][0x320] ;  /* 0x0000c80025257a20 */ /* 0x000fe40000410000 */
[----:B------:R-:W-:Y:S02]  /*1b2d0*/  FMUL.FTZ R43, R43, c[0x0][0x320] ;  /* 0x0000c8002b2b7a20 */ /* 0x000fe40000410000 */
[C---:B------:R-:W-:Y:S04]  /*1b2e0*/  HMMA.16816.F32 R56, R188.reuse, R4, R56 ;  /* 0x00000004bc38723c */ /* 0x040fe80000001838 */
[----:B------:R-:W-:Y:S01]  /*1b2f0*/  FMUL.FTZ R45, R45, c[0x0][0x320] ;  /* 0x0000c8002d2d7a20 */ /* 0x000fe20000410000 */
[----:B------:R-:W-:Y:S01]  /*1b300*/  MUFU.TANH R32, R32 ;  /* 0x0000002000207308 */ /* 0x000fe20000002400 */
[----:B------:R-:W-:Y:S02]  /*1b310*/  FMUL.FTZ R42, R42, c[0x0][0x320] ;  /* 0x0000c8002a2a7a20 */ /* 0x000fe40000410000 */
[-C--:B------:R-:W-:Y:S04]  /*1b320*/  HMMA.16816.F32 R60, R188, R6.reuse, R60 ;  /* 0x00000006bc3c723c */ /* 0x080fe8000000183c */
[----:B------:R-:W-:Y:S02]  /*1b330*/  FMUL.FTZ R51, R51, c[0x0][0x320] ;  /* 0x0000c80033337a20 */ /* 0x000fe40000410000 */
[----:B------:R-:W-:Y:S01]  /*1b340*/  FMUL.FTZ R50, R50, c[0x0][0x320] ;  /* 0x0000c80032327a20 */ /* 0x000fe20000410000 */
[----:B------:R-:W-:Y:S01]  /*1b350*/  MUFU.TANH R200, R45 ;  /* 0x0000002d00c87308 */ /* 0x000fe20000002400 */
[C---:B------:R-:W-:Y:S01]  /*1b360*/  HMMA.16816.F32 R64, R172.reuse, R6, R64 ;  /* 0x00000006ac40723c */ /* 0x040fe20000001840 */
[----:B------:R-:W3:Y:S01]  /*1b370*/  LDSM.16.M88.4 R4, [R213+0x2800] ;  /* 0x00280000d504783b */ /* 0x000ee20000000200 */
[----:B------:R-:W-:Y:S04]  /*1b380*/  DEPBAR.LE SB0, 0x0 ;  /* 0x000080000000791a */ /* 0x000fe80000000000 */
[----:B------:R-:W-:Y:S02]  /*1b390*/  FMUL.FTZ R54, R54, c[0x0][0x320] ;  /* 0x0000c80036367a20 */ /* 0x000fe40000410000 */
[----:B------:R-:W-:Y:S01]  /*1b3a0*/  FMUL.FTZ R58, R58, c[0x0][0x320] ;  /* 0x0000c8003a3a7a20 */ /* 0x000fe20000410000 */
[----:B------:R-:W-:Y:S01]  /*1b3b0*/  MUFU.TANH R192, R51 ;  /* 0x0000003300c07308 */ /* 0x000fe20000002400 */
[-C--:B-1----:R-:W-:Y:S01]  /*1b3c0*/  HMMA.16816.F32 R68, R172, R8.reuse, R68 ;  /* 0x00000008ac44723c */ /* 0x082fe20000001844 */
[----:B------:R-:W-:Y:S04]  /*1b3d0*/  BAR.SYNC.DEFER_BLOCKING 0x0 ;  /* 0x0000000000007b1d */ /* 0x000fe80000010000 */
[----:B------:R-:W-:Y:S02]  /*1b3e0*/  FMUL.FTZ R55, R55, c[0x0][0x320] ;  /* 0x0000c80037377a20 */ /* 0x000fe40000410000 */
[----:B------:R-:W-:Y:S01]  /*1b3f0*/  FMUL.FTZ R61, R61, c[0x0][0x320] ;  /* 0x0000c8003d3d7a20 */ /* 0x000fe20000410000 */
[C---:B------:R-:W-:Y:S01]  /*1b400*/  HMMA.16816.F32 R72, R188.reuse, R8, R72 ;  /* 0x00000008bc48723c */ /* 0x040fe20000001848 */
[----:B------:R-:W1:Y:S03]  /*1b410*/  MUFU.TANH R3, R54 ;  /* 0x0000003600037308 */ /* 0x000e660000002400 */
[----:B------:R-:W-:Y:S02]  /*1b420*/  FMUL.FTZ R52, R52, c[0x0][0x320] ;  /* 0x0000c80034347a20 */ /* 0x000fe40000410000 */
[----:B------:R-:W-:Y:S02]  /*1b430*/  FMUL.FTZ R53, R53, c[0x0][0x320] ;  /* 0x0000c80035357a20 */ /* 0x000fe40000410000 */
[-C--:B------:R-:W-:Y:S03]  /*1b440*/  HMMA.16816.F32 R76, R188, R10.reuse, R76 ;  /* 0x0000000abc4c723c */ /* 0x080fe6000000184c */
[----:B------:R4:W1:Y:S01]  /*1b450*/  MUFU.TANH R0, R55 ;  /* 0x0000003700007308 */ /* 0x0008620000002400 */
[----:B------:R-:W-:Y:S02]  /*1b460*/  FMUL.FTZ R60, R60, c[0x0][0x320] ;  /* 0x0000c8003c3c7a20 */ /* 0x000fe40000410000 */
[----:B------:R-:W-:Y:S02]  /*1b470*/  FMUL.FTZ R59, R59, c[0x0][0x320] ;  /* 0x0000c8003b3b7a20 */ /* 0x000fe40000410000 */
[C---:B------:R-:W-:Y:S04]  /*1b480*/  HMMA.16816.F32 R80, R172.reuse, R10, R80 ;  /* 0x0000000aac50723c */ /* 0x040fe80000001850 */
[----:B------:R-:W-:Y:S01]  /*1b490*/  FMUL.FTZ R48, R48, c[0x0][0x320] ;  /* 0x0000c80030307a20 */ /* 0x000fe20000410000 */
[----:B------:R-:W-:Y:S01]  /*1b4a0*/  MUFU.TANH R45, R58 ;  /* 0x0000003a002d7308 */ /* 0x000fe20000002400 */
[----:B------:R-:W-:Y:S02]  /*1b4b0*/  FMUL.FTZ R49, R49, c[0x0][0x320] ;  /* 0x0000c80031317a20 */ /* 0x000fe40000410000 */
[-C--:B---3--:R-:W-:Y:S04]  /*1b4c0*/  HMMA.16816.F32 R84, R172, R4.reuse, R84 ;  /* 0x00000004ac54723c */ /* 0x088fe80000001854 */
[----:B------:R-:W-:Y:S02]  /*1b4d0*/  FMUL.FTZ R73, R73, c[0x0][0x320] ;  /* 0x0000c80049497a20 */ /* 0x000fe40000410000 */
[----:B------:R-:W-:Y:S01]  /*1b4e0*/  FMUL.FTZ R74, R74, c[0x0][0x320] ;  /* 0x0000c8004a4a7a20 */ /* 0x000fe20000410000 */
[----:B------:R1:W-:Y:S01]  /*1b4f0*/  MUFU.TANH R51, R61 ;  /* 0x0000003d00337308 */ /* 0x0003e20000002400 */
[C---:B------:R-:W-:Y:S01]  /*1b500*/  HMMA.16816.F32 R88, R188.reuse, R4, R88 ;  /* 0x00000004bc58723c */ /* 0x040fe20000001858 */
[----:B----4-:R-:W3:Y:S03]  /*1b510*/  LDL.64 R54, [R1+0x40] ;  /* 0x0000400001367983 */ /* 0x010ee60000100a00 */
[----:B------:R-:W-:Y:S02]  /*1b520*/  FMUL.FTZ R76, R76, c[0x0][0x320] ;  /* 0x0000c8004c4c7a20 */ /* 0x000fe40000410000 */
[----:B------:R-:W-:Y:S01]  /*1b530*/  FMUL.FTZ R78, R78, c[0x0][0x320] ;  /* 0x0000c8004e4e7a20 */ /* 0x000fe20000410000 */
[----:B--2---:R-:W-:Y:S01]  /*1b540*/  FMNMX.FTZ R5, R178, R101, !PT ;  /* 0x00000065b2057209 */ /* 0x004fe20007810000 */
[----:B------:R-:W-:Y:S01]  /*1b550*/  FMUL.FTZ R80, R80, c[0x0][0x320] ;  /* 0x0000c80050507a20 */ /* 0x000fe20000410000 */
[----:B------:R-:W2:Y:S01]  /*1b560*/  MUFU.TANH R34, R34 ;  /* 0x0000002200227308 */ /* 0x000ea20000002400 */
[-C--:B------:R-:W-:Y:S03]  /*1b570*/  HMMA.16816.F32 R92, R188, R6.reuse, R92 ;  /* 0x00000006bc5c723c */ /* 0x080fe6000000185c */
[----:B------:R-:W-:Y:S02]  /*1b580*/  FMUL.FTZ R82, R82, c[0x0][0x320] ;  /* 0x0000c80052527a20 */ /* 0x000fe40000410000 */
[----:B------:R-:W-:Y:S02]  /*1b590*/  FMUL.FTZ R83, R83, c[0x0][0x320] ;  /* 0x0000c80053537a20 */ /* 0x000fe40000410000 */
[----:B------:R-:W-:Y:S01]  /*1b5a0*/  FMUL.FTZ R81, R81, c[0x0][0x320] ;  /* 0x0000c80051517a20 */ /* 0x000fe20000410000 */
[----:B------:R-:W-:Y:S01]  /*1b5b0*/  HMMA.16816.F32 R96, R172, R6, R96 ;  /* 0x00000006ac60723c */ /* 0x000fe20000001860 */
[----:B------:R4:W-:Y:S03]  /*1b5c0*/  MUFU.TANH R58, R80 ;  /* 0x00000050003a7308 */ /* 0x0009e60000002400 */
[----:B------:R-:W-:Y:S01]  /*1b5d0*/  FMUL.FTZ R86, R86, c[0x0][0x320] ;  /* 0x0000c80056567a20 */ /* 0x000fe20000410000 */
[----:B-1----:R-:W-:Y:S01]  /*1b5e0*/  MOV R61, R3 ;  /* 0x00000003003d7202 */ /* 0x002fe20000000f00 */
[----:B------:R-:W-:Y:S01]  /*1b5f0*/  FMUL.FTZ R87, R87, c[0x0][0x320] ;  /* 0x0000c80057577a20 */ /* 0x000fe20000410000 */
[----:B------:R-:W-:Y:S01]  /*1b600*/  FMNMX.FTZ R3, R177, R100, !PT ;  /* 0x00000064b1037209 */ /* 0x000fe20007810000 */
[----:B------:R-:W-:Y:S03]  /*1b610*/  FMUL.FTZ R84, R84, c[0x0][0x320] ;  /* 0x0000c80054547a20 */ /* 0x000fe60000410000 */
[----:B------:R-:W1:Y:S01]  /*1b620*/  MUFU.TANH R33, R33 ;  /* 0x0000002100217308 */ /* 0x000e620000002400 */
[----:B------:R-:W-:Y:S01]  /*1b630*/  FMUL.FTZ R85, R85, c[0x0][0x320] ;  /* 0x0000c80055557a20 */ /* 0x000fe20000410000 */
[----:B------:R-:W-:Y:S01]  /*1b640*/  FMNMX.FTZ R3, R169, R3, !PT ;  /* 0x00000003a9037209 */ /* 0x000fe20007810000 */
[----:B------:R-:W-:Y:S02]  /*1b650*/  FMUL.FTZ R88, R88, c[0x0][0x320] ;  /* 0x0000c80058587a20 */ /* 0x000fe40000410000 */
[----:B------:R-:W-:Y:S02]  /*1b660*/  FMUL.FTZ R89, R89, c[0x0][0x320] ;  /* 0x0000c80059597a20 */ /* 0x000fe40000410000 */
[----:B------:R-:W-:Y:S02]  /*1b670*/  FMUL.FTZ R93, R93, c[0x0][0x320] ;  /* 0x0000c8005d5d7a20 */ /* 0x000fe40000410000 */
[----:B------:R-:W-:Y:S01]  /*1b680*/  FMUL.FTZ R90, R90, c[0x0][0x320] ;  /* 0x0000c8005a5a7a20 */ /* 0x000fe20000410000 */
[----:B------:R-:W1:Y:S01]  /*1b690*/  MUFU.TANH R35, R35 ;  /* 0x0000002300237308 */ /* 0x000e620000002400 */
[----:B------:R-:W-:Y:S02]  /*1b6a0*/  FMUL.FTZ R72, R72, c[0x0][0x320] ;  /* 0x0000c80048487a20 */ /* 0x000fe40000410000 */
[----:B------:R-:W-:Y:S01]  /*1b6b0*/  FMUL.FTZ R91, R91, c[0x0][0x320] ;  /* 0x0000c8005b5b7a20 */ /* 0x000fe20000410000 */
[----:B----4-:R-:W-:Y:S01]  /*1b6c0*/  MOV R80, R0 ;  /* 0x0000000000507202 */ /* 0x010fe20000000f00 */
[----:B------:R-:W-:Y:S01]  /*1b6d0*/  FMUL.FTZ R99, R99, c[0x0][0x320] ;  /* 0x0000c80063637a20 */ /* 0x000fe20000410000 */
[----:B------:R-:W-:Y:S01]  /*1b6e0*/  FMNMX.FTZ R0, R168, R2, !PT ;  /* 0x00000002a8007209 */ /* 0x000fe20007810000 */
[----:B------:R-:W-:Y:S02]  /*1b6f0*/  FMUL.FTZ R98, R98, c[0x0][0x320] ;  /* 0x0000c80062627a20 */ /* 0x000fe40000410000 */
[----:B------:R-:W-:Y:S01]  /*1b700*/  FMUL.FTZ R96, R96, c[0x0][0x320] ;  /* 0x0000c80060607a20 */ /* 0x000fe20000410000 */
[----:B------:R-:W-:Y:S01]  /*1b710*/  MUFU.TANH R182, R36 ;  /* 0x0000002400b67308 */ /* 0x000fe20000002400 */
[----:B------:R-:W-:Y:S01]  /*1b720*/  FMNMX.FTZ R0, R103, R0, !PT ;  /* 0x0000000067007209 */ /* 0x000fe20007810000 */
[----:B------:R-:W-:Y:S02]  /*1b730*/  FMUL.FTZ R97, R97, c[0x0][0x320] ;  /* 0x0000c80061617a20 */ /* 0x000fe40000410000 */
[----:B------:R-:W-:Y:S01]  /*1b740*/  FMUL.FTZ R92, R92, c[0x0][0x320] ;  /* 0x0000c8005c5c7a20 */ /* 0x000fe20000410000 */
[----:B------:R-:W-:Y:S01]  /*1b750*/  FMNMX.FTZ R4, R16, R0, !PT ;  /* 0x0000000010047209 */ /* 0x000fe20007810000 */
[----:B------:R-:W-:Y:S01]  /*1b760*/  FMUL.FTZ R79, R79, c[0x0][0x320] ;  /* 0x0000c8004f4f7a20 */ /* 0x000fe20000410000 */
[----:B------:R-:W-:Y:S01]  /*1b770*/  FMNMX.FTZ R0, R18, R3, !PT ;  /* 0x0000000312007209 */ /* 0x000fe20007810000 */
[----:B------:R-:W-:Y:S01]  /*1b780*/  FMUL.FTZ R64, R64, c[0x0][0x320] ;  /* 0x0000c80040407a20 */ /* 0x000fe20000410000 */
[----:B------:R-:W-:Y:S01]  /*1b790*/  FMNMX.FTZ R4, R17, R4, !PT ;  /* 0x0000000411047209 */ /* 0x000fe20007810000 */
        /* <DEDUP_REMOVED lines=10> */
[----:B------:R-:W4:Y:S01]  /*1b840*/  MUFU.TANH R235, R72 ;  /* 0x0000004800eb7308 */ /* 0x000f220000002400 */
[----:B------:R-:W-:Y:S02]  /*1b850*/  FMUL.FTZ R41, R41, c[0x0][0x320] ;  /* 0x0000c80029297a20 */ /* 0x000fe40000410000 */
[----:B------:R-:W-:Y:S01]  /*1b860*/  FMNMX.FTZ R3, R12, R3, !PT ;  /* 0x000000030c037209 */ /* 0x000fe20007810000 */
[----:B------:R-:W-:Y:S02]  /*1b870*/  FMUL.FTZ R46, R46, c[0x0][0x320] ;  /* 0x0000c8002e2e7a20 */ /* 0x000fe40000410000 */
[----:B------:R-:W-:Y:S01]  /*1b880*/  FMUL.FTZ R44, R44, c[0x0][0x320] ;  /* 0x0000c8002c2c7a20 */ /* 0x000fe20000410000 */
[----:B------:R-:W-:Y:S01]  /*1b890*/  FMNMX.FTZ R5, R13, R3, !PT ;  /* 0x000000030d057209 */ /* 0x000fe20007810000 */
[----:B------:R-:W-:Y:S01]  /*1b8a0*/  FMUL.FTZ R47, R47, c[0x0][0x320] ;  /* 0x0000c8002f2f7a20 */ /* 0x000fe20000410000 */
[----:B------:R-:W-:Y:S01]  /*1b8b0*/  FMNMX.FTZ R3, R23, R0, !PT ;  /* 0x0000000017037209 */ /* 0x000fe20007810000 */
[----:B------:R4:W4:Y:S01]  /*1b8c0*/  MUFU.TANH R194, R39 ;  /* 0x0000002700c27308 */ /* 0x0009220000002400 */
[----:B------:R-:W-:Y:S01]  /*1b8d0*/  FMNMX.FTZ R0, R32, R4, !PT ;  /* 0x0000000420007209 */ /* 0x000fe20007810000 */
[----:B------:R-:W-:Y:S01]  /*1b8e0*/  FMUL.FTZ R63, R63, c[0x0][0x320] ;  /* 0x0000c8003f3f7a20 */ /* 0x000fe20000410000 */
[----:B--2---:R-:W-:Y:S01]  /*1b8f0*/  FMNMX.FTZ R3, R34, R3, !PT ;  /* 0x0000000322037209 */ /* 0x004fe20007810000 */
[----:B------:R-:W-:Y:S01]  /*1b900*/  FMUL.FTZ R66, R66, c[0x0][0x320] ;  /* 0x0000c80042427a20 */ /* 0x000fe20000410000 */
[----:B-1----:R-:W-:Y:S01]  /*1b910*/  FMNMX.FTZ R0, R33, R0, !PT ;  /* 0x0000000021007209 */ /* 0x002fe20007810000 */
[----:B------:R-:W-:Y:S01]  /*1b920*/  FMUL.FTZ R67, R67, c[0x0][0x320] ;  /* 0x0000c80043437a20 */ /* 0x000fe20000410000 */
[----:B------:R-:W-:Y:S01]  /*1b930*/  FMNMX.FTZ R3, R35, R3, !PT ;  /* 0x0000000323037209 */ /* 0x000fe20007810000 */
[----:B------:R-:W-:Y:S02]  /*1b940*/  FMUL.FTZ R70, R70, c[0x0][0x320] ;  /* 0x0000c80046467a20 */ /* 0x000fe40000410000 */
[----:B------:R1:W2:Y:S01]  /*1b950*/  MUFU.TANH R185, R37 ;  /* 0x0000002500b97308 */ /* 0x0002a20000002400 */
[----:B------:R-:W-:Y:S02]  /*1b960*/  FMUL.FTZ R56, R56, c[0x0][0x320] ;  /* 0x0000c80038387a20 */ /* 0x000fe40000410000 */
[----:B------:R-:W-:Y:S01]  /*1b970*/  FMUL.FTZ R62, R62, c[0x0][0x320] ;  /* 0x0000c8003e3e7a20 */ /* 0x000fe20000410000 */
[----:B----4-:R-:W-:Y:S01]  /*1b980*/  MOV R189, R235 ;  /* 0x000000eb00bd7202 */ /* 0x010fe20000000f00 */
[----:B------:R-:W-:Y:S01]  /*1b990*/  FMUL.FTZ R71, R71, c[0x0][0x320] ;  /* 0x0000c80047477a20 */ /* 0x000fe20000410000 */
[----:B------:R-:W-:Y:S01]  /*1b9a0*/  FMNMX.FTZ R72, R182, R0, !PT ;  /* 0x00000000b6487209 */ /* 0x000fe20007810000 */
[----:B------:R-:W-:Y:S01]  /*1b9b0*/  FMUL.FTZ R77, R77, c[0x0][0x320] ;  /* 0x0000c8004d4d7a20 */ /* 0x000fe20000410000 */
[----:B------:R-:W-:Y:S01]  /*1b9c0*/  FMNMX.FTZ R0, R193, R3, !PT ;  /* 0x00000003c1007209 */ /* 0x000fe20007810000 */
[----:B------:R-:W-:Y:S01]  /*1b9d0*/  FMUL.FTZ R75, R75, c[0x0][0x320] ;  /* 0x0000c8004b4b7a20 */ /* 0x000fe20000410000 */
[----:B------:R-:W4:Y:S01]  /*1b9e0*/  MUFU.TANH R187, R50 ;  /* 0x0000003200bb7308 */ /* 0x000f220000002400 */
[----:B------:R-:W-:Y:S01]  /*1b9f0*/  FMUL.FTZ R57, R57, c[0x0][0x320] ;  /* 0x0000c80039397a20 */ /* 0x000fe20000410000 */
[----:B------:R-:W3:Y:S01]  /*1ba00*/  LDL.64 R38, [R1+0x48] ;  /* 0x0000480001267983 */ /* 0x000ee20000100a00 */
[----:B------:R-:W-:Y:S07]  /*1ba10*/  FMNMX.FTZ R0, R194, R0, !PT ;  /* 0x00000000c2007209 */ /* 0x000fee0007810000 */
[----:B------:R-:W4:Y:S01]  /*1ba20*/  MUFU.TANH R48, R48 ;  /* 0x0000003000307308 */ /* 0x000f220000002400 */
[----:B-1----:R-:W-:Y:S02]  /*1ba30*/  MOV R37, c[0x0][0x1e0] ;  /* 0x0000780000257a02 */ /* 0x002fe40000000f00 */
[----:B--2---:R-:W-:Y:S07]  /*1ba40*/  FMNMX.FTZ R72, R185, R72, !PT ;  /* 0x00000048b9487209 */ /* 0x004fee0007810000 */
[----:B------:R-:W1:Y:S01]  /*1ba50*/  MUFU.TANH R49, R49 ;  /* 0x0000003100317308 */ /* 0x000e620000002400 */
[----:B----4-:R-:W-:Y:S04]  /*1ba60*/  FMNMX.FTZ R0, R187, R0, !PT ;  /* 0x00000000bb007209 */ /* 0x010fe80007810000 */
[----:B------:R-:W-:Y:S05]  /*1ba70*/  FMNMX.FTZ R0, R192, R0, !PT ;  /* 0x00000000c0007209 */ /* 0x000fea0007810000 */
[----:B------:R-:W2:Y:S01]  /*1ba80*/  MUFU.TANH R201, R52 ;  /* 0x0000003400c97308 */ /* 0x000ea20000002400 */
[----:B------:R-:W-:Y:S02]  /*1ba90*/  FMNMX.FTZ R0, R61, R0, !PT ;  /* 0x000000003d007209 */ /* 0x000fe40007810000 */
[----:B------:R-:W-:Y:S02]  /*1baa0*/  FMNMX.FTZ R72, R48, R72, !PT ;  /* 0x0000004830487209 */ /* 0x000fe40007810000 */
[----:B------:R-:W-:Y:S05]  /*1bab0*/  FMNMX.FTZ R0, R80, R0, !PT ;  /* 0x0000000050007209 */ /* 0x000fea0007810000 */
        /* <DEDUP_REMOVED lines=17> */
[----:B----4-:R-:W-:Y:S04]  /*1bbd0*/  MOV R191, R234 ;  /* 0x000000ea00bf7202 */ /* 0x010fe80000000f00 */
[----:B------:R-:W-:Y:S05]  /*1bbe0*/  FMNMX.FTZ R0, R191, R0, !PT ;  /* 0x00000000bf007209 */ /* 0x000fea0007810000 */
[----:B------:R-:W4:Y:S01]  /*1bbf0*/  MUFU.TANH R29, R29 ;  /* 0x0000001d001d7308 */ /* 0x000f220000002400 */
[----:B-1----:R-:W-:Y:S09]  /*1bc00*/  FMNMX.FTZ R4, R28, R4, !PT ;  /* 0x000000041c047209 */ /* 0x002ff20007810000 */
[----:B------:R-:W1:Y:S01]  /*1bc10*/  MUFU.TANH R207, R68 ;  /* 0x0000004400cf7308 */ /* 0x000e620000002400 */
[----:B--2---:R-:W-:Y:S09]  /*1bc20*/  FMNMX.FTZ R72, R197, R72, !PT ;  /* 0x00000048c5487209 */ /* 0x004ff20007810000 */
[----:B------:R-:W2:Y:S01]  /*1bc30*/  MUFU.TANH R206, R71 ;  /* 0x0000004700ce7308 */ /* 0x000ea20000002400 */
[----:B----4-:R-:W-:Y:S02]  /*1bc40*/  FMNMX.FTZ R3, R29, R4, !PT ;  /* 0x000000041d037209 */ /* 0x010fe40007810000 */
[----:B------:R-:W-:Y:S07]  /*1bc50*/  FMNMX.FTZ R4, R176, R102, !PT ;  /* 0x00000066b0047209 */ /* 0x000fee0007810000 */
[----:B------:R-:W-:Y:S01]  /*1bc60*/  MUFU.TANH R230, R56 ;  /* 0x0000003800e67308 */ /* 0x000fe20000002400 */
[----:B------:R-:W-:Y:S02]  /*1bc70*/  FMNMX.FTZ R4, R171, R4, !PT ;  /* 0x00000004ab047209 */ /* 0x000fe40007810000 */
[----:B-1----:R-:W-:Y:S07]  /*1bc80*/  FMNMX.FTZ R72, R207, R72, !PT ;  /* 0x00000048cf487209 */ /* 0x002fee0007810000 */
[----:B------:R-:W-:Y:S01]  /*1bc90*/  MUFU.TANH R56, R62 ;  /* 0x0000003e00387308 */ /* 0x000fe20000002400 */
[----:B--2---:R-:W-:Y:S09]  /*1bca0*/  FMNMX.FTZ R0, R206, R0, !PT ;  /* 0x00000000ce007209 */ /* 0x004ff20007810000 */
[----:B------:R-:W1:Y:S10]  /*1bcb0*/  MUFU.TANH R62, R69 ;  /* 0x00000045003e7308 */ /* 0x000e740000002400 */
[----:B------:R-:W2:Y:S10]  /*1bcc0*/  MUFU.TANH R232, R82 ;  /* 0x0000005200e87308 */ /* 0x000eb40000002400 */
[----:B------:R-:W4:Y:S01]  /*1bcd0*/  MUFU.TANH R14, R14 ;  /* 0x0000000e000e7308 */ /* 0x000f220000002400 */
[----:B-1----:R-:W-:Y:S04]  /*1bce0*/  FMNMX.FTZ R72, R62, R72, !PT ;  /* 0x000000483e487209 */ /* 0x002fe80007810000 */
[----:B------:R-:W-:Y:S05]  /*1bcf0*/  FMNMX.FTZ R72, R58, R72, !PT ;  /* 0x000000483a487209 */ /* 0x000fea0007810000 */
[----:B------:R-:W1:Y:S01]  /*1bd00*/  MUFU.TANH R219, R83 ;  /* 0x0000005300db7308 */ /* 0x000e620000002400 */
[----:B--2---:R-:W-:Y:S09]  /*1bd10*/  FMNMX.FTZ R0, R232, R0, !PT ;  /* 0x00000000e8007209 */ /* 0x004ff20007810000 */
[----:B------:R-:W2:Y:S01]  /*1bd20*/  MUFU.TANH R196, R40 ;  /* 0x0000002800c47308 */ /* 0x000ea20000002400 */
[----:B----4-:R-:W-:Y:S04]  /*1bd30*/  FMNMX.FTZ R4, R14, R4, !PT ;  /* 0x000000040e047209 */ /* 0x010fe80007810000 */
[----:B------:R-:W-:Y:S05]  /*1bd40*/  FMNMX.FTZ R4, R15, R4, !PT ;  /* 0x000000040f047209 */ /* 0x000fea0007810000 */
[----:B------:R-:W-:Y:S01]  /*1bd50*/  MUFU.TANH R228, R43 ;  /* 0x0000002b00e47308 */ /* 0x000fe20000002400 */
[----:B-1----:R-:W-:Y:S09]  /*1bd60*/  FMNMX.FTZ R0, R219, R0, !PT ;  /* 0x00000000db007209 */ /* 0x002ff20007810000 */
[----:B------:R-:W1:Y:S01]  /*1bd70*/  MUFU.TANH R43, R81 ;  /* 0x00000051002b7308 */ /* 0x000e620000002400 */
[----:B--2---:R-:W-:Y:S09]  /*1bd80*/  FMNMX.FTZ R3, R196, R3, !PT ;  /* 0x00000003c4037209 */ /* 0x004ff20007810000 */
[----:B------:R-:W2:Y:S10]  /*1bd90*/  MUFU.TANH R198, R41 ;  /* 0x0000002900c67308 */ /* 0x000eb40000002400 */
[----:B------:R-:W-:Y:S01]  /*1bda0*/  MUFU.TANH R203, R46 ;  /* 0x0000002e00cb7308 */ /* 0x000fe20000002400 */
[----:B-1----:R-:W-:Y:S09]  /*1bdb0*/  FMNMX.FTZ R72, R43, R72, !PT ;  /* 0x000000482b487209 */ /* 0x002ff20007810000 */
[----:B------:R-:W-:Y:S01]  /*1bdc0*/  MUFU.TANH R46, R60 ;  /* 0x0000003c002e7308 */ /* 0x000fe20000002400 */
[----:B--2---:R-:W-:Y:S09]  /*1bdd0*/  FMNMX.FTZ R3, R198, R3, !PT ;  /* 0x00000003c6037209 */ /* 0x004ff20007810000 */
[----:B------:R-:W1:Y:S10]  /*1bde0*/  MUFU.TANH R60, R86 ;  /* 0x00000056003c7308 */ /* 0x000e740000002400 */
[----:B------:R-:W2:Y:S10]  /*1bdf0*/  MUFU.TANH R8, R87 ;  /* 0x0000005700087308 */ /* 0x000eb40000002400 */
[----:B------:R2:W-:Y:S01]  /*1be00*/  MUFU.TANH R41, R99 ;  /* 0x0000006300297308 */ /* 0x0005e20000002400 */
[----:B-1----:R-:W-:Y:S09]  /*1be10*/  FMNMX.FTZ R0, R60, R0, !PT ;  /* 0x000000003c007209 */ /* 0x002ff20007810000 */
[----:B------:R-:W1:Y:S10]  /*1be20*/  MUFU.TANH R26, R26 ;  /* 0x0000001a001a7308 */ /* 0x000e740000002400 */
[----:B------:R-:W4:Y:S01]  /*1be30*/  MUFU.TANH R231, R84 ;  /* 0x0000005400e77308 */ /* 0x000f220000002400 */
[----:B--2---:R-:W-:Y:S04]  /*1be40*/  MOV R99, R8 ;  /* 0x0000000800637202 */ /* 0x004fe80000000f00 */
[----:B------:R-:W-:Y:S05]  /*1be50*/  FMNMX.FTZ R0, R99, R0, !PT ;  /* 0x0000000063007209 */ /* 0x000fea0007810000 */
[----:B------:R-:W2:Y:S01]  /*1be60*/  MUFU.TANH R27, R27 ;  /* 0x0000001b001b7308 */ /* 0x000ea20000002400 */
[----:B-1----:R-:W-:Y:S09]  /*1be70*/  FMNMX.FTZ R4, R26, R4, !PT ;  /* 0x000000041a047209 */ /* 0x002ff20007810000 */
[----:B------:R-:W1:Y:S01]  /*1be80*/  MUFU.TANH R199, R44 ;  /* 0x0000002c00c77308 */ /* 0x000e620000002400 */
[----:B----4-:R-:W-:Y:S09]  /*1be90*/  FMNMX.FTZ R72, R231, R72, !PT ;  /* 0x00000048e7487209 */ /* 0x010ff20007810000 */
[----:B------:R-:W4:Y:S01]  /*1bea0*/  MUFU.TANH R233, R85 ;  /* 0x0000005500e97308 */ /* 0x000f220000002400 */
[----:B--2---:R-:W-:Y:S09]  /*1beb0*/  FMNMX.FTZ R4, R27, R4, !PT ;  /* 0x000000041b047209 */ /* 0x004ff20007810000 */
[----:B------:R-:W2:Y:S01]  /*1bec0*/  MUFU.TANH R40, R98 ;  /* 0x0000006200287308 */ /* 0x000ea20000002400 */
[----:B-1----:R-:W-:Y:S04]  /*1bed0*/  FMNMX.FTZ R3, R199, R3, !PT ;  /* 0x00000003c7037209 */ /* 0x002fe80007810000 */
[----:B------:R-:W-:Y:S05]  /*1bee0*/  FMNMX.FTZ R3, R200, R3, !PT ;  /* 0x00000003c8037209 */ /* 0x000fea0007810000 */
[----:B------:R-:W1:Y:S01]  /*1bef0*/  MUFU.TANH R30, R30 ;  /* 0x0000001e001e7308 */ /* 0x000e620000002400 */
[----:B------:R-:W-:Y:S02]  /*1bf00*/  FMNMX.FTZ R3, R230, R3, !PT ;  /* 0x00000003e6037209 */ /* 0x000fe40007810000 */
[----:B----4-:R-:W-:Y:S07]  /*1bf10*/  FMNMX.FTZ R72, R233, R72, !PT ;  /* 0x00000048e9487209 */ /* 0x010fee0007810000 */
[----:B------:R-:W4:Y:S01]  /*1bf20*/  MUFU.TANH R173, R96 ;  /* 0x0000006000ad7308 */ /* 0x000f220000002400 */
[----:B--2---:R-:W-:Y:S04]  /*1bf30*/  FMNMX.FTZ R0, R40, R0, !PT ;  /* 0x0000000028007209 */ /* 0x004fe80007810000 */
[----:B------:R-:W-:Y:S05]  /*1bf40*/  FMNMX.FTZ R0, R41, R0, !PT ;  /* 0x0000000029007209 */ /* 0x000fea0007810000 */
[----:B------:R-:W2:Y:S01]  /*1bf50*/  MUFU.TANH R31, R31 ;  /* 0x0000001f001f7308 */ /* 0x000ea20000002400 */
[----:B------:R-:W3:Y:S01]  /*1bf60*/  SHFL.BFLY PT, R71, R0, 0x2, 0x1f ;  /* 0x0c401f0000477f89 */ /* 0x000ee200000e0000 */
[----:B-1----:R-:W-:Y:S08]  /*1bf70*/  FMNMX.FTZ R4, R30, R4, !PT ;  /* 0x000000041e047209 */ /* 0x002ff00007810000 */
[----:B------:R-:W1:Y:S01]  /*1bf80*/  MUFU.TANH R172, R97 ;  /* 0x0000006100ac7308 */ /* 0x000e620000002400 */
[----:B----4-:R-:W-:Y:S09]  /*1bf90*/  FMNMX.FTZ R72, R173, R72, !PT ;  /* 0x00000048ad487209 */ /* 0x010ff20007810000 */
[----:B------:R-:W4:Y:S01]  /*1bfa0*/  MUFU.TANH R204, R42 ;  /* 0x0000002a00cc7308 */ /* 0x000f220000002400 */
[----:B--2---:R-:W-:Y:S02]  /*1bfb0*/  FMNMX.FTZ R4, R31, R4, !PT ;  /* 0x000000041f047209 */ /* 0x004fe40007810000 */
[----:B---3--:R-:W-:Y:S07]  /*1bfc0*/  FMNMX.FTZ R71, R0, R71, !PT ;  /* 0x0000004700477209 */ /* 0x008fee0007810000 */
[----:B------:R-:W2:Y:S01]  /*1bfd0*/  MUFU.TANH R57, R57 ;  /* 0x0000003900397308 */ /* 0x000ea20000002400 */
[----:B-1----:R-:W-:Y:S05]  /*1bfe0*/  FMNMX.FTZ R72, R172, R72, !PT ;  /* 0x00000048ac487209 */ /* 0x002fea0007810000 */
[----:B------:R-:W1:Y:S04]  /*1bff0*/  SHFL.BFLY PT, R5, R72, 0x2, 0x1f ;  /* 0x0c401f0048057f89 */ /* 0x000e6800000e0000 */
[----:B------:R-:W3:Y:S01]  /*1c000*/  MUFU.TANH R180, R47 ;  /* 0x0000002f00b47308 */ /* 0x000ee20000002400 */
[----:B----4-:R-:W-:Y:S04]  /*1c010*/  FMNMX.FTZ R4, R204, R4, !PT ;  /* 0x00000004cc047209 */ /* 0x010fe80007810000 */
[----:B------:R-:W-:Y:S05]  /*1c020*/  FMNMX.FTZ R4, R228, R4, !PT ;  /* 0x00000004e4047209 */ /* 0x000fea0007810000 */
[----:B------:R-:W4:Y:S01]  /*1c030*/  MUFU.TANH R218, R73 ;  /* 0x0000004900da7308 */ /* 0x000f220000002400 */
[----:B------:R-:W-:Y:S02]  /*1c040*/  FMNMX.FTZ R4, R203, R4, !PT ;  /* 0x00000004cb047209 */ /* 0x000fe40007810000 */
[----:B--2---:R-:W-:Y:S04]  /*1c050*/  FMNMX.FTZ R3, R57, R3, !PT ;  /* 0x0000000339037209 */ /* 0x004fe80007810000 */
[----:B------:R-:W-:Y:S03]  /*1c060*/  FMNMX.FTZ R3, R46, R3, !PT ;  /* 0x000000032e037209 */ /* 0x000fe60007810000 */
[----:B------:R-:W2:Y:S01]  /*1c070*/  MUFU.TANH R208, R59 ;  /* 0x0000003b00d07308 */ /* 0x000ea20000002400 */
[----:B------:R-:W-:Y:S02]  /*1c080*/  FMNMX.FTZ R3, R51, R3, !PT ;  /* 0x0000000333037209 */ /* 0x000fe40007810000 */
[----:B---3--:R-:W-:Y:S02]  /*1c090*/  FMNMX.FTZ R4, R180, R4, !PT ;  /* 0x00000004b4047209 */ /* 0x008fe40007810000 */
[----:B------:R-:W-:Y:S02]  /*1c0a0*/  FMNMX.FTZ R3, R189, R3, !PT ;  /* 0x00000003bd037209 */ /* 0x000fe40007810000 */
[----:B------:R-:W-:Y:S03]  /*1c0b0*/  FMNMX.FTZ R4, R45, R4, !PT ;  /* 0x000000042d047209 */ /* 0x000fe60007810000 */
[----:B------:R-:W3:Y:S01]  /*1c0c0*/  MUFU.TANH R215, R76 ;  /* 0x0000004c00d77308 */ /* 0x000ee20000002400 */
[----:B-1----:R-:W-:Y:S02]  /*1c0d0*/  FMNMX.FTZ R72, R72, R5, !PT ;  /* 0x0000000548487209 */ /* 0x002fe40007810000 */
[----:B------:R-:W1:Y:S01]  /*1c0e0*/  SHFL.BFLY PT, R5, R71, 0x1, 0x1f ;  /* 0x0c201f0047057f89 */ /* 0x000e6200000e0000 */
[----:B----4-:R-:W-:Y:S06]  /*1c0f0*/  FMNMX.FTZ R3, R218, R3, !PT ;  /* 0x00000003da037209 */ /* 0x010fec0007810000 */
[----:B------:R-:W4:Y:S01]  /*1c100*/  MUFU.TANH R229, R77 ;  /* 0x0000004d00e57308 */ /* 0x000f220000002400 */
[----:B------:R-:W4:Y:S01]  /*1c110*/  SHFL.BFLY PT, R7, R72, 0x1, 0x1f ;  /* 0x0c201f0048077f89 */ /* 0x000f2200000e0000 */
[----:B--2---:R-:W-:Y:S04]  /*1c120*/  FMNMX.FTZ R4, R208, R4, !PT ;  /* 0x00000004d0047209 */ /* 0x004fe80007810000 */
[----:B------:R-:W-:Y:S04]  /*1c130*/  FMNMX.FTZ R0, R56, R4, !PT ;  /* 0x0000000438007209 */ /* 0x000fe80007810000 */
[----:B------:R-:W2:Y:S01]  /*1c140*/  MUFU.TANH R44, R63 ;  /* 0x0000003f002c7308 */ /* 0x000ea20000002400 */
[----:B---3--:R-:W-:Y:S02]  /*1c150*/  FMNMX.FTZ R3, R215, R3, !PT ;  /* 0x00000003d7037209 */ /* 0x008fe40007810000 */
[----:B-1----:R-:W-:Y:S07]  /*1c160*/  FMNMX.FTZ R71, R71, R5, !PT ;  /* 0x0000000547477209 */ /* 0x002fee0007810000 */
[----:B------:R-:W1:Y:S01]  /*1c170*/  MUFU.TANH R42, R88 ;  /* 0x00000058002a7308 */ /* 0x000e620000002400 */
[----:B----4-:R-:W-:Y:S02]  /*1c180*/  FMNMX.FTZ R3, R229, R3, !PT ;  /* 0x00000003e5037209 */ /* 0x010fe40007810000 */
[----:B------:R-:W-:Y:S07]  /*1c190*/  FMNMX.FTZ R72, R72, R7, !PT ;  /* 0x0000000748487209 */ /* 0x000fee0007810000 */
[----:B------:R3:W4:Y:S01]  /*1c1a0*/  MUFU.TANH R205, R74 ;  /* 0x0000004a00cd7308 */ /* 0x0007220000002400 */
[----:B------:R-:W-:Y:S01]  /*1c1b0*/  FMUL.FTZ R96, R72, c[0x0][0x2d0] ;  /* 0x0000b40048607a20 */ /* 0x000fe20000410000 */
[----:B--2---:R-:W-:Y:S03]  /*1c1c0*/  FMNMX.FTZ R0, R44, R0, !PT ;  /* 0x000000002c007209 */ /* 0x004fe60007810000 */
[--C-:B------:R-:W-:Y:S02]  /*1c1d0*/  FFMA.FTZ R7, R20, c[0x0][0x2d0], -R96.reuse ;  /* 0x0000b40014077a23 */ /* 0x100fe40000010860 */
[----:B------:R-:W-:Y:S03]  /*1c1e0*/  FFMA.FTZ R8, R21, c[0x0][0x2d0], -R96 ;  /* 0x0000b40015087a23 */ /* 0x000fe60000010860 */
[----:B------:R-:W2:Y:S01]  /*1c1f0*/  MUFU.TANH R50, R89 ;  /* 0x0000005900327308 */ /* 0x000ea20000002400 */
[----:B-1----:R-:W-:Y:S09]  /*1c200*/  FMNMX.FTZ R3, R42, R3, !PT ;  /* 0x000000032a037209 */ /* 0x002ff20007810000 */
[----:B------:R-:W-:Y:S01]  /*1c210*/  MUFU.EX2 R244, R8 ;  /* 0x0000000800f47308 */ /* 0x000fe20000000800 */
[----:B---3--:R-:W-:Y:S01]  /*1c220*/  FMUL.FTZ R74, R94, c[0x0][0x320] ;  /* 0x0000c8005e4a7a20 */ /* 0x008fe20000410000 */
[----:B----4-:R-:W-:Y:S01]  /*1c230*/  FMNMX.FTZ R4, R205, R0, !PT ;  /* 0x00000000cd047209 */ /* 0x010fe20007810000 */
[----:B------:R-:W-:Y:S07]  /*1c240*/  FMUL.FTZ R0, R95, c[0x0][0x320] ;  /* 0x0000c8005f007a20 */ /* 0x000fee0000410000 */
[----:B------:R-:W1:Y:S01]  /*1c250*/  MUFU.TANH R47, R92 ;  /* 0x0000005c002f7308 */ /* 0x000e620000002400 */
[----:B--2---:R-:W-:Y:S09]  /*1c260*/  FMNMX.FTZ R3, R50, R3, !PT ;  /* 0x0000000332037209 */ /* 0x004ff20007810000 */
[----:B------:R-:W2:Y:S10]  /*1c270*/  MUFU.TANH R175, R93 ;  /* 0x0000005d00af7308 */ /* 0x000eb40000002400 */
[----:B------:R-:W3:Y:S01]  /*1c280*/  MUFU.TANH R63, R75 ;  /* 0x0000004b003f7308 */ /* 0x000ee20000002400 */
[----:B-1----:R-:W-:Y:S09]  /*1c290*/  FMNMX.FTZ R3, R47, R3, !PT ;  /* 0x000000032f037209 */ /* 0x002ff20007810000 */
[----:B------:R1:W-:Y:S01]  /*1c2a0*/  MUFU.TANH R75, R0 ;  /* 0x00000000004b7308 */ /* 0x0003e20000002400 */
[----:B--2---:R-:W-:Y:S05]  /*1c2b0*/  FMNMX.FTZ R3, R175, R3, !PT ;  /* 0x00000003af037209 */ /* 0x004fea0007810000 */
[----:B------:R-:W2:Y:S04]  /*1c2c0*/  SHFL.BFLY PT, R6, R3, 0x2, 0x1f ;  /* 0x0c401f0003067f89 */ /* 0x000ea800000e0000 */
[----:B------:R-:W4:Y:S01]  /*1c2d0*/  MUFU.TANH R98, R78 ;  /* 0x0000004e00627308 */ /* 0x000f220000002400 */
[----:B---3--:R-:W-:Y:S09]  /*1c2e0*/  FMNMX.FTZ R4, R63, R4, !PT ;  /* 0x000000043f047209 */ /* 0x008ff20007810000 */
[----:B------:R-:W3:Y:S01]  /*1c2f0*/  MUFU.TANH R97, R79 ;  /* 0x0000004f00617308 */ /* 0x000ee20000002400 */
[----:B-1----:R-:W-:Y:S04]  /*1c300*/  FADD.FTZ R0, -R72, R2 ;  /* 0x0000000248007221 */ /* 0x002fe80000010100 */
[----:B------:R-:W-:Y:S05]  /*1c310*/  FMUL.FTZ R2, R0, c[0x0][0x2d0] ;  /* 0x0000b40000027a20 */ /* 0x000fea0000410000 */
[----:B------:R-:W1:Y:S01]  /*1c320*/  MUFU.TANH R59, R90 ;  /* 0x0000005a003b7308 */ /* 0x000e620000002400 */
[----:B--2---:R-:W-:Y:S02]  /*1c330*/  FMNMX.FTZ R3, R3, R6, !PT ;  /* 0x0000000603037209 */ /* 0x004fe40007810000 */
[----:B----4-:R-:W-:Y:S02]  /*1c340*/  FMNMX.FTZ R4, R98, R4, !PT ;  /* 0x0000000462047209 */ /* 0x010fe40007810000 */
[----:B------:R-:W-:Y:S01]  /*1c350*/  @P0 SHF.R.S32.HI R6, RZ, 0x1f, R226 ;  /* 0x0000001fff060819 */ /* 0x000fe200000114e2 */
[----:B------:R-:W2:Y:S04]  /*1c360*/  SHFL.BFLY PT, R70, R3, 0x1, 0x1f ;  /* 0x0c201f0003467f89 */ /* 0x000ea800000e0000 */
[----:B------:R-:W4:Y:S01]  /*1c370*/  MUFU.TANH R174, R91 ;  /* 0x0000005b00ae7308 */ /* 0x000f220000002400 */
[----:B------:R-:W-:Y:S01]  /*1c380*/  @P0 IMAD R6, R6, c[0x0][0x1e0], RZ ;  /* 0x0000780006060a24 */ /* 0x000fe200078e02ff */
[----:B---3--:R-:W-:Y:S03]  /*1c390*/  FMNMX.FTZ R4, R97, R4, !PT ;  /* 0x0000000461047209 */ /* 0x008fe60007810000 */
[----:B------:R-:W-:Y:S05]  /*1c3a0*/  @P0 IMAD R6, R226, c[0x0][0x1e4], R6 ;  /* 0x00007900e2060a24 */ /* 0x000fea00078e0206 */
[----:B------:R-:W3:Y:S01]  /*1c3b0*/  MUFU.TANH R74, R74 ;  /* 0x0000004a004a7308 */ /* 0x000ee20000002400 */
[----:B-1----:R-:W-:Y:S09]  /*1c3c0*/  FMNMX.FTZ R4, R59, R4, !PT ;  /* 0x000000043b047209 */ /* 0x002ff20007810000 */
[----:B------:R1:W1:Y:S01]  /*1c3d0*/  MUFU.EX2 R73, R2 ;  /* 0x0000000200497308 */ /* 0x0002620000000800 */
[----:B--2---:R-:W-:Y:S02]  /*1c3e0*/  FMNMX.FTZ R70, R3, R70, !PT ;  /* 0x0000004603467209 */ /* 0x004fe40007810000 */
[----:B----4-:R-:W-:Y:S01]  /*1c3f0*/  FMNMX.FTZ R0, R174, R4, !PT ;  /* 0x00000004ae007209 */ /* 0x010fe20007810000 */
[--C-:B------:R-:W-:Y:S01]  /*1c400*/  FFMA.FTZ R4, R168, c[0x0][0x2d0], -R96.reuse ;  /* 0x0000b400a8047a23 */ /* 0x100fe20000010860 */
[----:B------:R-:W-:Y:S01]  /*1c410*/  MOV R168, R40 ;  /* 0x0000002800a87202 */ /* 0x000fe20000000f00 */
[----:B------:R-:W-:Y:S04]  /*1c420*/  FFMA.FTZ R40, R185, c[0x0][0x2d0], -R96 ;  /* 0x0000b400b9287a23 */ /* 0x000fe80000010860 */
[----:B------:R-:W-:Y:S01]  /*1c430*/  MUFU.EX2 R249, R4 ;  /* 0x0000000400f97308 */ /* 0x000fe20000000800 */
[----:B---3--:R-:W-:Y:S04]  /*1c440*/  FMNMX.FTZ R0, R74, R0, !PT ;  /* 0x000000004a007209 */ /* 0x008fe80007810000 */
[----:B------:R-:W-:Y:S05]  /*1c450*/  FMNMX.FTZ R0, R75, R0, !PT ;  /* 0x000000004b007209 */ /* 0x000fea0007810000 */
[----:B------:R2:W-:Y:S01]  /*1c460*/  MUFU.EX2 R245, R7 ;  /* 0x0000000700f57308 */ /* 0x0005e20000000800 */
[----:B------:R-:W3:Y:S01]  /*1c470*/  SHFL.BFLY PT, R3, R0, 0x2, 0x1f ;  /* 0x0c401f0000037f89 */ /* 0x000ee200000e0000 */
[C---:B-1----:R-:W-:Y:S02]  /*1c480*/  FADD.FTZ R2, -R71.reuse, R100 ;  /* 0x0000006447027221 */ /* 0x042fe40000010100 */
[----:B------:R-:W-:Y:S02]  /*1c490*/  FMUL.FTZ R100, R71, c[0x0][0x2d0] ;  /* 0x0000b40047647a20 */ /* 0x000fe40000410000 */
[----:B------:R-:W-:Y:S04]  /*1c4a0*/  FMUL.FTZ R2, R2, c[0x0][0x2d0] ;  /* 0x0000b40002027a20 */ /* 0x000fe80000410000 */
[----:B------:R1:W4:Y:S01]  /*1c4b0*/  MUFU.EX2 R69, R2 ;  /* 0x0000000200457308 */ /* 0x0003220000000800 */
[----:B--2---:R-:W-:Y:S02]  /*1c4c0*/  @P0 MOV R7, R55 ;  /* 0x0000003700070202 */ /* 0x004fe40000000f00 */
[----:B---3--:R-:W-:Y:S01]  /*1c4d0*/  FMNMX.FTZ R0, R0, R3, !PT ;  /* 0x0000000300007209 */ /* 0x008fe20007810000 */
[----:B------:R-:W-:Y:S02]  /*1c4e0*/  FFMA.FTZ R3, R17, c[0x0][0x2d0], -R96 ;  /* 0x0000b40011037a23 */ /* 0x000fe40000010860 */
[----:B------:R-:W-:Y:S01]  /*1c4f0*/  FMUL.FTZ R17, R73, R117 ;  /* 0x0000007549117220 */ /* 0x000fe20000410000 */
[----:B------:R-:W-:Y:S03]  /*1c500*/  MOV R117, R207 ;  /* 0x000000cf00757202 */ /* 0x000fe60000000f00 */
[----:B------:R2:W-:Y:S01]  /*1c510*/  MUFU.EX2 R52, R3 ;  /* 0x0000000300347308 */ /* 0x0005e20000000800 */
[----:B-1----:R-:W-:Y:S01]  /*1c520*/  FADD.FTZ R2, -R70, R101 ;  /* 0x0000006546027221 */ /* 0x002fe20000010100 */
[----:B------:R-:W-:Y:S01]  /*1c530*/  MOV R101, R50 ;  /* 0x0000003200657202 */ /* 0x000fe20000000f00 */
[----:B----4-:R-:W-:Y:S02]  /*1c540*/  FMUL.FTZ R50, R69, R150 ;  /* 0x0000009645327220 */ /* 0x010fe40000410000 */
[----:B------:R-:W-:Y:S05]  /*1c550*/  FMUL.FTZ R2, R2, c[0x0][0x2d0] ;  /* 0x0000b40002027a20 */ /* 0x000fea0000410000 */
[----:B------:R1:W3:Y:S01]  /*1c560*/  MUFU.EX2 R68, R2 ;  /* 0x0000000200447308 */ /* 0x0002e20000000800 */
[----:B--2---:R-:W-:Y:S01]  /*1c570*/  FFMA.FTZ R3, R177, c[0x0][0x2d0], -R100 ;  /* 0x0000b400b1037a23 */ /* 0x004fe20000010864 */
[----:B------:R-:W-:Y:S08]  /*1c580*/  MOV R177, R231 ;  /* 0x000000e700b17202 */ /* 0x000ff00000000f00 */
[----:B------:R2:W-:Y:S01]  /*1c590*/  MUFU.EX2 R246, R3 ;  /* 0x0000000300f67308 */ /* 0x0005e20000000800 */
[----:B-1----:R-:W-:Y:S02]  /*1c5a0*/  FFMA.FTZ R2, R103, c[0x0][0x2d0], -R96 ;  /* 0x0000b40067027a23 */ /* 0x002fe40000010860 */
[----:B------:R-:W-:Y:S07]  /*1c5b0*/  FMUL.FTZ R103, R70, c[0x0][0x2d0] ;  /* 0x0000b40046677a20 */ /* 0x000fee0000410000 */
[----:B------:R1:W4:Y:S01]  /*1c5c0*/  MUFU.EX2 R251, R2 ;  /* 0x0000000200fb7308 */ /* 0x0003220000000800 */
[--C-:B------:R-:W-:Y:S02]  /*1c5d0*/  FFMA.FTZ R92, R199, c[0x0][0x2d0], -R103.reuse ;  /* 0x0000b400c75c7a23 */ /* 0x100fe40000010867 */
[--C-:B------:R-:W-:Y:S07]  /*1c5e0*/  FFMA.FTZ R101, R101, c[0x0][0x2d0], -R103.reuse ;  /* 0x0000b40065657a23 */ /* 0x100fee0000010867 */
[----:B------:R-:W-:Y:S01]  /*1c5f0*/  MUFU.EX2 R101, R101 ;  /* 0x0000006500657308 */ /* 0x000fe20000000800 */
[----:B--2---:R-:W-:Y:S01]  /*1c600*/  FFMA.FTZ R3, R169, c[0x0][0x2d0], -R100 ;  /* 0x0000b400a9037a23 */ /* 0x004fe20000010864 */
[----:B------:R-:W-:Y:S01]  /*1c610*/  MOV R169, R41 ;  /* 0x0000002900a97202 */ /* 0x000fe20000000f00 */
[----:B---3--:R-:W-:Y:S07]  /*1c620*/  FMUL.FTZ R41, R68, R141 ;  /* 0x0000008d44297220 */ /* 0x008fee0000410000 */
[----:B------:R2:W3:Y:S01]  /*1c630*/  MUFU.EX2 R247, R3 ;  /* 0x0000000300f77308 */ /* 0x0004e20000000800 */
[----:B-1----:R-:W-:Y:S01]  /*1c640*/  FFMA.FTZ R2, R16, c[0x0][0x2d0], -R96 ;  /* 0x0000b40010027a23 */ /* 0x002fe20000010860 */
[----:B----4-:R-:W-:Y:S01]  /*1c650*/  F2FP.PACK_AB R76, R251, R249 ;  /* 0x000000f9fb4c723e */ /* 0x010fe200000000ff */
[--C-:B------:R-:W-:Y:S02]  /*1c660*/  FFMA.FTZ R16, R29, c[0x0][0x2d0], -R103.reuse ;  /* 0x0000b4001d107a23 */ /* 0x100fe40000010867 */
[----:B------:R-:W-:Y:S05]  /*1c670*/  FMUL.FTZ R29, R68, R129 ;  /* 0x00000081441d7220 */ /* 0x000fea0000410000 */
[----:B------:R1:W-:Y:S01]  /*1c680*/  MUFU.EX2 R53, R2 ;  /* 0x0000000200357308 */ /* 0x0003e20000000800 */
[----:B--2---:R-:W-:Y:S01]  /*1c690*/  FFMA.FTZ R3, R18, c[0x0][0x2d0], -R100 ;  /* 0x0000b40012037a23 */ /* 0x004fe20000010864 */
[----:B---3--:R-:W-:Y:S01]  /*1c6a0*/  F2FP.PACK_AB R77, R247, R246 ;  /* 0x000000f6f74d723e */ /* 0x008fe200000000ff */
[----:B------:R-:W-:Y:S01]  /*1c6b0*/  FMUL.FTZ R18, R69, R118 ;  /* 0x0000007645127220 */ /* 0x000fe20000410000 */
[----:B------:R-:W-:Y:S06]  /*1c6c0*/  MOV R118, R44 ;  /* 0x0000002c00767202 */ /* 0x000fec0000000f00 */
[----:B------:R2:W-:Y:S01]  /*1c6d0*/  MUFU.EX2 R252, R3 ;  /* 0x0000000300fc7308 */ /* 0x0005e20000000800 */
[--C-:B------:R-:W-:Y:S02]  /*1c6e0*/  FFMA.FTZ R44, R48, c[0x0][0x2d0], -R96.reuse ;  /* 0x0000b400302c7a23 */ /* 0x100fe40000010860 */
[----:B------:R-:W-:Y:S02]  /*1c6f0*/  FFMA.FTZ R48, R49, c[0x0][0x2d0], -R96 ;  /* 0x0000b40031307a23 */ /* 0x000fe40000010860 */
[----:B------:R-:W-:Y:S01]  /*1c700*/  FMUL.FTZ R49, R73, R149 ;  /* 0x0000009549317220 */ /* 0x000fe20000410000 */
[----:B-1----:R-:W2:Y:S02]  /*1c710*/  SHFL.BFLY PT, R2, R0, 0x1, 0x1f ;  /* 0x0c201f0000027f89 */ /* 0x002ea400000e0000 */
[----:B--2---:R-:W-:Y:S01]  /*1c720*/  FMNMX.FTZ R3, R0, R2, !PT ;  /* 0x0000000200037209 */ /* 0x004fe20007810000 */
[--C-:B------:R-:W-:Y:S01]  /*1c730*/  FFMA.FTZ R2, R178, c[0x0][0x2d0], -R103.reuse ;  /* 0x0000b400b2027a23 */ /* 0x100fe20000010867 */
[----:B------:R-:W-:Y:S01]  /*1c740*/  MOV R178, R229 ;  /* 0x000000e500b27202 */ /* 0x000fe20000000f00 */
[----:B------:R-:W-:Y:S01]  /*1c750*/  FFMA.FTZ R0, R19, c[0x0][0x2d0], -R100 ;  /* 0x0000b40013007a23 */ /* 0x000fe20000010864 */
[----:B------:R1:W-:Y:S01]  /*1c760*/  MUFU.EX2 R229, R48 ;  /* 0x0000003000e57308 */ /* 0x0003e20000000800 */
[----:B------:R-:W-:Y:S01]  /*1c770*/  FMUL.FTZ R19, R69, R119 ;  /* 0x0000007745137220 */ /* 0x000fe20000410000 */
[----:B------:R-:W-:Y:S01]  /*1c780*/  MOV R119, R45 ;  /* 0x0000002d00777202 */ /* 0x000fe20000000f00 */
[----:B------:R-:W-:Y:S07]  /*1c790*/  FMUL.FTZ R45, R68, R145 ;  /* 0x00000091442d7220 */ /* 0x000fee0000410000 */
[----:B------:R2:W-:Y:S10]  /*1c7a0*/  MUFU.EX2 R240, R2 ;  /* 0x0000000200f07308 */ /* 0x0005f40000000800 */
[----:B------:R3:W-:Y:S01]  /*1c7b0*/  MUFU.EX2 R36, R0 ;  /* 0x0000000000247308 */ /* 0x0007e20000000800 */
[----:B-1----:R-:W-:Y:S02]  /*1c7c0*/  FMUL.FTZ R48, R73, R148 ;  /* 0x0000009449307220 */ /* 0x002fe40000410000 */
[--C-:B--2---:R-:W-:Y:S01]  /*1c7d0*/  FFMA.FTZ R2, R170, c[0x0][0x2d0], -R103.reuse ;  /* 0x0000b400aa027a23 */ /* 0x104fe20000010867 */
[----:B------:R-:W-:Y:S06]  /*1c7e0*/  MOV R170, R42 ;  /* 0x0000002a00aa7202 */ /* 0x000fec0000000f00 */
[----:B------:R1:W2:Y:S01]  /*1c7f0*/  MUFU.EX2 R241, R2 ;  /* 0x0000000200f17308 */ /* 0x0002a20000000800 */
[----:B---3--:R-:W-:Y:S01]  /*1c800*/  FADD.FTZ R0, -R3, R102 ;  /* 0x0000006603007221 */ /* 0x008fe20000010100 */
[----:B------:R-:W-:Y:S03]  /*1c810*/  MOV R102, R47 ;  /* 0x0000002f00667202 */ /* 0x000fe60000000f00 */
[----:B------:R-:W-:Y:S02]  /*1c820*/  FMUL.FTZ R0, R0, c[0x0][0x2d0] ;  /* 0x0000b40000007a20 */ /* 0x000fe40000410000 */
[--C-:B------:R-:W-:Y:S04]  /*1c830*/  FFMA.FTZ R102, R102, c[0x0][0x2d0], -R103.reuse ;  /* 0x0000b40066667a23 */ /* 0x100fe80000010867 */
[----:B------:R-:W3:Y:S01]  /*1c840*/  MUFU.EX2 R0, R0 ;  /* 0x0000000000007308 */ /* 0x000ee20000000800 */
[--C-:B-1----:R-:W-:Y:S01]  /*1c850*/  FFMA.FTZ R2, R12, c[0x0][0x2d0], -R103.reuse ;  /* 0x0000b4000c027a23 */ /* 0x102fe20000010867 */
[----:B--2---:R-:W-:Y:S08]  /*1c860*/  F2FP.PACK_AB R64, R241, R240 ;  /* 0x000000f0f140723e */ /* 0x004ff000000000ff */
[----:B------:R-:W-:Y:S10]  /*1c870*/  MUFU.EX2 R102, R102 ;  /* 0x0000006600667308 */ /* 0x000ff40000000800 */
[----:B------:R1:W-:Y:S01]  /*1c880*/  MUFU.EX2 R248, R2 ;  /* 0x0000000200f87308 */ /* 0x0003e20000000800 */
[C---:B---3--:R-:W-:Y:S02]  /*1c890*/  FMUL.FTZ R42, R0.reuse, R142 ;  /* 0x0000008e002a7220 */ /* 0x048fe40000410000 */
[----:B------:R-:W-:Y:S07]  /*1c8a0*/  FMUL.FTZ R47, R0, R147 ;  /* 0x00000093002f7220 */ /* 0x000fee0000410000 */
[----:B------:R-:W-:Y:S01]  /*1c8b0*/  MUFU.EX2 R142, R92 ;  /* 0x0000005c008e7308 */ /* 0x000fe20000000800 */
[----:B-1----:R-:W-:Y:S01]  /*1c8c0*/  FFMA.FTZ R2, R13, c[0x0][0x2d0], -R103 ;  /* 0x0000b4000d027a23 */ /* 0x002fe20000010867 */
[----:B------:R-:W-:Y:S08]  /*1c8d0*/  @P0 SHF.L.U32 R13, R37, 0x5, RZ ;  /* 0x00000005250d0819 */ /* 0x000ff000000006ff */
[----:B------:R1:W2:Y:S02]  /*1c8e0*/  MUFU.EX2 R250, R2 ;  /* 0x0000000200fa7308 */ /* 0x0002a40000000800 */
[----:B-1----:R-:W-:Y:S01]  /*1c8f0*/  FMUL.FTZ R2, R3, c[0x0][0x2d0] ;  /* 0x0000b40003027a20 */ /* 0x002fe20000410000 */
[----:B--2---:R-:W-:Y:S03]  /*1c900*/  F2FP.PACK_AB R66, R250, R248 ;  /* 0x000000f8fa42723e */ /* 0x004fe600000000ff */
[--C-:B------:R-:W-:Y:S01]  /*1c910*/  FFMA.FTZ R4, R176, c[0x0][0x2d0], -R2.reuse ;  /* 0x0000b400b0047a23 */ /* 0x100fe20000010802 */
[----:B------:R-:W-:Y:S01]  /*1c920*/  MOV R176, R233 ;  /* 0x000000e900b07202 */ /* 0x000fe20000000f00 */
[--C-:B------:R-:W-:Y:S02]  /*1c930*/  FFMA.FTZ R74, R74, c[0x0][0x2d0], -R2.reuse ;  /* 0x0000b4004a4a7a23 */ /* 0x100fe40000010802 */
[----:B------:R1:W-:Y:S02]  /*1c940*/  MUFU.EX2 R184, R4 ;  /* 0x0000000400b87308 */ /* 0x0003e40000000800 */
[--C-:B-1----:R-:W-:Y:S01]  /*1c950*/  FFMA.FTZ R4, R171, c[0x0][0x2d0], -R2.reuse ;  /* 0x0000b400ab047a23 */ /* 0x102fe20000010802 */
[----:B------:R-:W-:Y:S07]  /*1c960*/  MOV R171, R36 ;  /* 0x0000002400ab7202 */ /* 0x000fee0000000f00 */
[----:B------:R1:W2:Y:S01]  /*1c970*/  MUFU.EX2 R186, R4 ;  /* 0x0000000400ba7308 */ /* 0x0002a20000000800 */
[----:B------:R-:W-:Y:S01]  /*1c980*/  F2FP.PACK_AB R79, R171, R252 ;  /* 0x000000fcab4f723e */ /* 0x000fe200000000ff */
[--C-:B-1----:R-:W-:Y:S01]  /*1c990*/  FFMA.FTZ R4, R14, c[0x0][0x2d0], -R2.reuse ;  /* 0x0000b4000e047a23 */ /* 0x102fe20000010802 */
[----:B--2---:R-:W-:Y:S01]  /*1c9a0*/  F2FP.PACK_AB R65, R186, R184 ;  /* 0x000000b8ba41723e */ /* 0x004fe200000000ff */
[C---:B------:R-:W-:Y:S01]  /*1c9b0*/  FMUL.FTZ R14, R0.reuse, R114 ;  /* 0x00000072000e7220 */ /* 0x040fe20000410000 */
[----:B------:R-:W-:Y:S05]  /*1c9c0*/  MOV R114, R232 ;  /* 0x000000e800727202 */ /* 0x000fea0000000f00 */
[----:B------:R1:W-:Y:S10]  /*1c9d0*/  MUFU.EX2 R188, R4 ;  /* 0x0000000400bc7308 */ /* 0x0003f40000000800 */
[----:B------:R2:W-:Y:S01]  /*1c9e0*/  MUFU.EX2 R232, R16 ;  /* 0x0000001000e87308 */ /* 0x0005e20000000800 */
[----:B-1----:R-:W-:Y:S02]  /*1c9f0*/  FFMA.FTZ R4, R15, c[0x0][0x2d0], -R2 ;  /* 0x0000b4000f047a23 */ /* 0x002fe40000010802 */
[C---:B------:R-:W-:Y:S01]  /*1ca00*/  FMUL.FTZ R15, R0.reuse, R115 ;  /* 0x00000073000f7220 */ /* 0x040fe20000410000 */
[----:B------:R-:W-:Y:S06]  /*1ca10*/  MOV R115, R43 ;  /* 0x0000002b00737202 */ /* 0x000fec0000000f00 */
[----:B------:R1:W3:Y:S01]  /*1ca20*/  MUFU.EX2 R190, R4 ;  /* 0x0000000400be7308 */ /* 0x0002e20000000800 */
[C---:B------:R-:W-:Y:S02]  /*1ca30*/  FMUL.FTZ R43, R0.reuse, R143 ;  /* 0x0000008f002b7220 */ /* 0x040fe40000410000 */
[----:B--2---:R-:W-:Y:S01]  /*1ca40*/  FMUL.FTZ R16, R73, R116 ;  /* 0x0000007449107220 */ /* 0x004fe20000410000 */
[----:B------:R-:W-:Y:S01]  /*1ca50*/  MOV R116, R58 ;  /* 0x0000003a00747202 */ /* 0x000fe20000000f00 */
[----:B------:R-:W-:Y:S02]  /*1ca60*/  FMUL.FTZ R58, R0, R158 ;  /* 0x0000009e003a7220 */ /* 0x000fe40000410000 */
[----:B-1----:R-:W-:Y:S01]  /*1ca70*/  @P0 IMAD.WIDE.U32 R4, R226, c[0x0][0x1e0], RZ ;  /* 0x00007800e2040a25 */ /* 0x002fe200078e00ff */
[----:B---3--:R-:W-:Y:S04]  /*1ca80*/  F2FP.PACK_AB R67, R190, R188 ;  /* 0x000000bcbe43723e */ /* 0x008fe800000000ff */
[----:B------:R-:W-:Y:S02]  /*1ca90*/  @P0 IADD3 R5, R5, R6, RZ ;  /* 0x0000000605050210 */ /* 0x000fe40007ffe0ff */
[----:B------:R-:W-:Y:S02]  /*1caa0*/  @P0 MOV R6, R38 ;  /* 0x0000002600060202 */ /* 0x000fe40000000f00 */
[----:B------:R-:W-:Y:S01]  /*1cab0*/  MOV R38, 0x5 ;  /* 0x0000000500267802 */ /* 0x000fe20000000f00 */
[----:B------:R-:W-:Y:S02]  /*1cac0*/  @P0 IMAD R5, R5, 0x60, RZ ;  /* 0x0000006005050824 */ /* 0x000fe400078e02ff */
[----:B------:R-:W-:Y:S01]  /*1cad0*/  @P0 IMAD.WIDE.U32 R6, R4, 0x60, R6 ;  /* 0x0000006004060825 */ /* 0x000fe200078e0006 */
[----:B------:R-:W-:Y:S04]  /*1cae0*/  @P0 SHF.L.U64.HI R12, R37, R38, c[0x0][0x1e4] ;  /* 0x00007900250c0619 */ /* 0x000fe80000010226 */
[----:B------:R-:W-:Y:S01]  /*1caf0*/  @P0 IADD3 R5, R7, R5, RZ ;  /* 0x0000000507050210 */ /* 0x000fe20007ffe0ff */
[----:B------:R-:W-:Y:S01]  /*1cb00*/  FFMA.FTZ R7, R32, c[0x0][0x2d0], -R96 ;  /* 0x0000b40020077a23 */ /* 0x000fe20000010860 */
[C---:B------:R-:W-:Y:S01]  /*1cb10*/  @P0 LEA R4, P1, R6.reuse, c[0x0][0x1c8], 0x1 ;  /* 0x0000720006040a11 */ /* 0x040fe200078208ff */
[----:B------:R-:W-:Y:S02]  /*1cb20*/  FFMA.FTZ R32, R31, c[0x0][0x2d0], -R2 ;  /* 0x0000b4001f207a23 */ /* 0x000fe40000010802 */
[----:B------:R1:W-:Y:S01]  /*1cb30*/  MUFU.EX2 R243, R7 ;  /* 0x0000000700f37308 */ /* 0x0003e20000000800 */
[----:B------:R-:W-:Y:S01]  /*1cb40*/  @P0 LEA.HI.X R5, R6, c[0x0][0x1cc], R5, 0x1, P1 ;  /* 0x0000730006050a11 */ /* 0x000fe200008f0c05 */
[----:B------:R-:W-:Y:S01]  /*1cb50*/  FMUL.FTZ R31, R0, R131 ;  /* 0x00000083001f7220 */ /* 0x000fe20000410000 */
[C---:B------:R-:W-:Y:S03]  /*1cb60*/  @P0 IADD3 R10, P2, R13.reuse, R4, RZ ;  /* 0x000000040d0a0210 */ /* 0x040fe60007f5e0ff */
[----:B------:R2:W-:Y:S01]  /*1cb70*/  @P0 LDGSTS.E.BYPASS.LTC128B.128 [R227+0x3100], [R4.64], !P5 ;  /* 0x0310000004e30fae */ /* 0x0005e2000e901d48 */
[C---:B------:R-:W-:Y:S02]  /*1cb80*/  @P0 IADD3.X R11, R12.reuse, R5, RZ, P2, !PT ;  /* 0x000000050c0b0210 */ /* 0x040fe400017fe4ff */
[C---:B------:R-:W-:Y:S04]  /*1cb90*/  @P0 IADD3 R8, P1, R13.reuse, R10, RZ ;  /* 0x0000000a0d080210 */ /* 0x040fe80007f3e0ff */
[----:B------:R-:W-:Y:S01]  /*1cba0*/  @P0 IADD3.X R9, R12, R11, RZ, P1, !PT ;  /* 0x0000000b0c090210 */ /* 0x000fe20000ffe4ff */
[----:B------:R3:W-:Y:S01]  /*1cbb0*/  @P0 LDGSTS.E.BYPASS.LTC128B.128 [R227+0x3900], [R10.64], !P5 ;  /* 0x039000000ae30fae */ /* 0x0007e2000e901d48 */
[----:B------:R-:W-:Y:S07]  /*1cbc0*/  @P0 IADD3 R6, P3, R13, R8, RZ ;  /* 0x000000080d060210 */ /* 0x000fee0007f7e0ff */
[----:B------:R4:W-:Y:S01]  /*1cbd0*/  @P0 LDGSTS.E.BYPASS.LTC128B.128 [R227+0x4100], [R8.64], !P5 ;  /* 0x0410000008e30fae */ /* 0x0009e2000e901d48 */
[----:B-1----:R-:W-:Y:S02]  /*1cbe0*/  FFMA.FTZ R7, R33, c[0x0][0x2d0], -R96 ;  /* 0x0000b40021077a23 */ /* 0x002fe40000010860 */
[----:B------:R-:W-:Y:S02]  /*1cbf0*/  FMUL.FTZ R33, R73, R133 ;  /* 0x0000008549217220 */ /* 0x000fe40000410000 */
[----:B------:R1:W-:Y:S01]  /*1cc00*/  MUFU.EX2 R242, R7 ;  /* 0x0000000700f27308 */ /* 0x0003e20000000800 */
[C---:B--2---:R-:W-:Y:S04]  /*1cc10*/  @P0 IADD3 R4, P2, R13.reuse, R6, RZ ;  /* 0x000000060d040210 */ /* 0x044fe80007f5e0ff */
[----:B---3--:R-:W-:Y:S01]  /*1cc20*/  @P0 IADD3 R10, P1, R13, R4, RZ ;  /* 0x000000040d0a0210 */ /* 0x008fe20007f3e0ff */
[----:B------:R-:W-:Y:S02]  /*1cc30*/  FFMA.FTZ R11, R22, c[0x0][0x2d0], -R100 ;  /* 0x0000b400160b7a23 */ /* 0x000fe40000010864 */
[C---:B------:R-:W-:Y:S01]  /*1cc40*/  FMUL.FTZ R13, R68.reuse, R113 ;  /* 0x00000071440d7220 */ /* 0x040fe20000410000 */
[----:B------:R-:W-:Y:S01]  /*1cc50*/  MOV R113, R230 ;  /* 0x000000e600717202 */ /* 0x000fe20000000f00 */
[----:B------:R2:W-:Y:S01]  /*1cc60*/  MUFU.EX2 R239, R11 ;  /* 0x0000000b00ef7308 */ /* 0x0005e20000000800 */
[----:B----4-:R-:W-:Y:S01]  /*1cc70*/  FMUL.FTZ R8, R68, R108 ;  /* 0x0000006c44087220 */ /* 0x010fe20000410000 */
[----:B------:R-:W-:Y:S01]  /*1cc80*/  MOV R108, R63 ;  /* 0x0000003f006c7202 */ /* 0x000fe20000000f00 */
[----:B------:R-:W-:Y:S01]  /*1cc90*/  FMUL.FTZ R63, R0, R163 ;  /* 0x000000a3003f7220 */ /* 0x000fe20000410000 */
[----:B-1----:R-:W-:Y:S01]  /*1cca0*/  @P0 IADD3.X R7, R12, R9, RZ, P3, !PT ;  /* 0x000000090c070210 */ /* 0x002fe20001ffe4ff */
[----:B------:R-:W-:Y:S01]  /*1ccb0*/  FMUL.FTZ R9, R68, R109 ;  /* 0x0000006d44097220 */ /* 0x000fe20000410000 */
[----:B------:R-:W-:Y:S02]  /*1ccc0*/  MOV R109, R205 ;  /* 0x000000cd006d7202 */ /* 0x000fe40000000f00 */
[C---:B------:R-:W-:Y:S01]  /*1ccd0*/  @P0 IADD3.X R5, R12.reuse, R7, RZ, P2, !PT ;  /* 0x000000070c050210 */ /* 0x040fe200017fe4ff */
[----:B------:R1:W-:Y:S01]  /*1cce0*/  @P0 LDGSTS.E.BYPASS.LTC128B.128 [R227+0x4900], [R6.64], !P5 ;  /* 0x0490000006e30fae */ /* 0x0003e2000e901d48 */
[----:B------:R3:W-:Y:S07]  /*1ccf0*/  MUFU.EX2 R230, R44 ;  /* 0x0000002c00e67308 */ /* 0x0007ee0000000800 */
[----:B------:R4:W-:Y:S01]  /*1cd00*/  @P0 LDGSTS.E.BYPASS.LTC128B.128 [R227+0x5100], [R4.64], !P5 ;  /* 0x0510000004e30fae */ /* 0x0009e2000e901d48 */
[----:B--2---:R-:W-:Y:S01]  /*1cd10*/  @P0 IADD3.X R11, R12, R5, RZ, P1, !PT ;  /* 0x000000050c0b0210 */ /* 0x004fe20000ffe4ff */
[--C-:B------:R-:W-:Y:S02]  /*1cd20*/  FFMA.FTZ R12, R28, c[0x0][0x2d0], -R103.reuse ;  /* 0x0000b4001c0c7a23 */ /* 0x100fe40000010867 */
[----:B------:R-:W-:Y:S04]  /*1cd30*/  FFMA.FTZ R28, R30, c[0x0][0x2d0], -R2 ;  /* 0x0000b4001e1c7a23 */ /* 0x000fe80000010802 */
[----:B------:R2:W-:Y:S01]  /*1cd40*/  @P0 LDGSTS.E.BYPASS.LTC128B.128 [R227+0x5900], [R10.64], !P5 ;  /* 0x059000000ae30fae */ /* 0x0005e2000e901d48 */
[----:B------:R2:W-:Y:S01]  /*1cd50*/  MUFU.EX2 R233, R12 ;  /* 0x0000000c00e97308 */ /* 0x0005e20000000800 */
[----:B------:R-:W-:Y:S02]  /*1cd60*/  FMUL.FTZ R30, R0, R130 ;  /* 0x00000082001e7220 */ /* 0x000fe40000410000 */
[----:B---3--:R-:W-:Y:S04]  /*1cd70*/  FMUL.FTZ R44, R68, R144 ;  /* 0x00000090442c7220 */ /* 0x008fe80000410000 */
[----:B------:R-:W-:Y:S01]  /*1cd80*/  LDSM.16.MT88.4 R36, [R212+0x100] ;  /* 0x00010000d424783b */ /* 0x000fe20000004200 */
[--C-:B-1----:R-:W-:Y:S02]  /*1cd90*/  FFMA.FTZ R6, R23, c[0x0][0x2d0], -R100.reuse ;  /* 0x0000b40017067a23 */ /* 0x102fe40000010864 */
[----:B------:R-:W-:Y:S01]  /*1cda0*/  FMUL.FTZ R7, R69, R107 ;  /* 0x0000006b45077220 */ /* 0x000fe20000410000 */
[----:B------:R-:W-:Y:S01]  /*1cdb0*/  MOV R107, R60 ;  /* 0x0000003c006b7202 */ /* 0x000fe20000000f00 */
[----:B------:R1:W-:Y:S01]  /*1cdc0*/  MUFU.EX2 R236, R6 ;  /* 0x0000000600ec7308 */ /* 0x0003e20000000800 */
[--C-:B------:R-:W-:Y:S02]  /*1cdd0*/  FFMA.FTZ R60, R187, c[0x0][0x2d0], -R100.reuse ;  /* 0x0000b400bb3c7a23 */ /* 0x100fe40000010864 */
[----:B------:R-:W3:Y:S01]  /*1cde0*/  LDSM.16.MT88.4 R20, [R209+0x100] ;  /* 0x00010000d114783b */ /* 0x000ee20000004200 */
[--C-:B----4-:R-:W-:Y:S02]  /*1cdf0*/  FFMA.FTZ R4, R34, c[0x0][0x2d0], -R100.reuse ;  /* 0x0000b40022047a23 */ /* 0x110fe40000010864 */
[----:B------:R-:W-:Y:S01]  /*1ce00*/  FMUL.FTZ R5, R73, R105 ;  /* 0x0000006949057220 */ /* 0x000fe20000410000 */
[----:B------:R-:W-:Y:S01]  /*1ce10*/  MOV R105, R59 ;  /* 0x0000003b00697202 */ /* 0x000fe20000000f00 */
[C---:B------:R-:W-:Y:S02]  /*1ce20*/  FMUL.FTZ R34, R69.reuse, R134 ;  /* 0x0000008645227220 */ /* 0x040fe40000410000 */
[----:B------:R4:W-:Y:S01]  /*1ce30*/  MUFU.EX2 R237, R4 ;  /* 0x0000000400ed7308 */ /* 0x0009e20000000800 */
[----:B------:R-:W-:Y:S01]  /*1ce40*/  FMUL.FTZ R59, R0, R159 ;  /* 0x0000009f003b7220 */ /* 0x000fe20000410000 */
[----:B------:R-:W-:Y:S01]  /*1ce50*/  LDSM.16.MT88.4 R84, [R209+0x900] ;  /* 0x00090000d154783b */ /* 0x000fe20000004200 */
[----:B--2---:R-:W-:Y:S01]  /*1ce60*/  FMUL.FTZ R12, R68, R112 ;  /* 0x00000070440c7220 */ /* 0x004fe20000410000 */
[----:B------:R-:W-:Y:S01]  /*1ce70*/  MOV R112, R206 ;  /* 0x000000ce00707202 */ /* 0x000fe20000000f00 */
[C---:B------:R-:W-:Y:S01]  /*1ce80*/  FMUL.FTZ R10, R0.reuse, R110 ;  /* 0x0000006e000a7220 */ /* 0x040fe20000410000 */
[----:B------:R-:W-:Y:S01]  /*1ce90*/  MOV R110, R62 ;  /* 0x0000003e006e7202 */ /* 0x000fe20000000f00 */
[C---:B------:R-:W-:Y:S01]  /*1cea0*/  FMUL.FTZ R11, R0.reuse, R111 ;  /* 0x0000006f000b7220 */ /* 0x040fe20000410000 */
[----:B------:R-:W-:Y:S01]  /*1ceb0*/  MOV R111, R181 ;  /* 0x000000b5006f7202 */ /* 0x000fe20000000f00 */
[----:B------:R-:W-:Y:S01]  /*1cec0*/  FMUL.FTZ R62, R0, R162 ;  /* 0x000000a2003e7220 */ /* 0x000fe20000410000 */
[----:B------:R2:W-:Y:S01]  /*1ced0*/  MUFU.EX2 R207, R60 ;  /* 0x0000003c00cf7308 */ /* 0x0005e20000000800 */
[----:B------:R-:W-:Y:S01]  /*1cee0*/  LDSM.16.MT88.4 R88, [R212+0x900] ;  /* 0x00090000d458783b */ /* 0x000fe20000004200 */
[----:B-1----:R-:W-:Y:S01]  /*1cef0*/  FMUL.FTZ R6, R69, R106 ;  /* 0x0000006a45067220 */ /* 0x002fe20000410000 */
[----:B------:R-:W-:Y:S06]  /*1cf00*/  MOV R106, R52 ;  /* 0x00000034006a7202 */ /* 0x000fec0000000f00 */
[----:B------:R-:W-:Y:S01]  /*1cf10*/  LDSM.16.MT88.4 R92, [R210+0x900] ;  /* 0x00090000d25c783b */ /* 0x000fe20000004200 */
[----:B----4-:R-:W-:Y:S02]  /*1cf20*/  FFMA.FTZ R4, R35, c[0x0][0x2d0], -R100 ;  /* 0x0000b40023047a23 */ /* 0x010fe40000010864 */
[----:B------:R-:W-:Y:S05]  /*1cf30*/  FMUL.FTZ R35, R69, R135 ;  /* 0x0000008745237220 */ /* 0x000fea0000410000 */
[----:B------:R-:W0:Y:S01]  /*1cf40*/  LDGDEPBAR ;  /* 0x00000000000079af */ /* 0x000e220000000000 */
[----:B------:R1:W-:Y:S01]  /*1cf50*/  MUFU.EX2 R238, R4 ;  /* 0x0000000400ee7308 */ /* 0x0003e20000000800 */
[----:B--2---:R-:W-:Y:S02]  /*1cf60*/  FMUL.FTZ R60, R68, R160 ;  /* 0x000000a0443c7220 */ /* 0x004fe40000410000 */
[--C-:B-1----:R-:W-:Y:S02]  /*1cf70*/  FFMA.FTZ R4, R24, c[0x0][0x2d0], -R103.reuse ;  /* 0x0000b40018047a23 */ /* 0x102fe40000010867 */
[--C-:B------:R-:W-:Y:S05]  /*1cf80*/  FFMA.FTZ R24, R27, c[0x0][0x2d0], -R2.reuse ;  /* 0x0000b4001b187a23 */ /* 0x100fea0000010802 */
[----:B------:R1:W-:Y:S01]  /*1cf90*/  MUFU.EX2 R234, R4 ;  /* 0x0000000400ea7308 */ /* 0x0003e20000000800 */
[----:B------:R-:W-:Y:S01]  /*1cfa0*/  FMUL.FTZ R27, R0, R127 ;  /* 0x0000007f001b7220 */ /* 0x000fe20000410000 */
[----:B------:R-:W-:Y:S08]  /*1cfb0*/  MOV R127, R180 ;  /* 0x000000b4007f7202 */ /* 0x000ff00000000f00 */
[----:B------:R2:W-:Y:S10]  /*1cfc0*/  MUFU.EX2 R181, R24 ;  /* 0x0000001800b57308 */ /* 0x0005f40000000800 */
[----:B------:R4:W-:Y:S01]  /*1cfd0*/  MUFU.EX2 R180, R32 ;  /* 0x0000002000b47308 */ /* 0x0009e20000000800 */
[--C-:B-1----:R-:W-:Y:S02]  /*1cfe0*/  FFMA.FTZ R4, R25, c[0x0][0x2d0], -R103.reuse ;  /* 0x0000b40019047a23 */ /* 0x102fe40000010867 */
[C---:B------:R-:W-:Y:S01]  /*1cff0*/  FMUL.FTZ R25, R68.reuse, R125 ;  /* 0x0000007d44197220 */ /* 0x040fe20000410000 */
[----:B------:R-:W-:Y:S02]  /*1d000*/  MOV R125, R80 ;  /* 0x00000050007d7202 */ /* 0x000fe40000000f00 */
[----:B------:R-:W-:Y:S04]  /*1d010*/  LDSM.16.MT88.4 R80, [R211+0x100] ;  /* 0x00010000d350783b */ /* 0x000fe80000004200 */
[----:B------:R1:W-:Y:S01]  /*1d020*/  MUFU.EX2 R235, R4 ;  /* 0x0000000400eb7308 */ /* 0x0003e20000000800 */
[----:B--2---:R-:W-:Y:S01]  /*1d030*/  FMUL.FTZ R24, R68, R124 ;  /* 0x0000007c44187220 */ /* 0x004fe20000410000 */
[----:B------:R-:W-:Y:S08]  /*1d040*/  MOV R124, R179 ;  /* 0x000000b3007c7202 */ /* 0x000ff00000000f00 */
[----:B------:R2:W-:Y:S01]  /*1d050*/  MUFU.EX2 R179, R28 ;  /* 0x0000001c00b37308 */ /* 0x0005e20000000800 */
[C---:B----4-:R-:W-:Y:S02]  /*1d060*/  FMUL.FTZ R32, R73.reuse, R132 ;  /* 0x0000008449207220 */ /* 0x050fe40000410000 */
[----:B------:R-:W-:Y:S01]  /*1d070*/  LDSM.16.MT88.4 R132, [R212+0x2900] ;  /* 0x00290000d484783b */ /* 0x000fe20000004200 */
[C---:B-1----:R-:W-:Y:S01]  /*1d080*/  FMUL.FTZ R4, R73.reuse, R104 ;  /* 0x0000006849047220 */ /* 0x042fe20000410000 */
[----:B------:R-:W-:Y:S06]  /*1d090*/  MOV R104, R53 ;  /* 0x0000003500687202 */ /* 0x000fec0000000f00 */
[----:B------:R-:W1:Y:S01]  /*1d0a0*/  LDSM.16.MT88.4 R52, [R210+0x100] ;  /* 0x00010000d234783b */ /* 0x000e620000004200 */
[----:B------:R-:W-:Y:S01]  /*1d0b0*/  F2FP.PACK_AB R78, R106, R104 ;  /* 0x000000686a4e723e */ /* 0x000fe200000000ff */
[----:B--2---:R-:W-:Y:S01]  /*1d0c0*/  FMUL.FTZ R28, R68, R128 ;  /* 0x00000080441c7220 */ /* 0x004fe20000410000 */
[----:B------:R-:W-:Y:S05]  /*1d0d0*/  MOV R128, R228 ;  /* 0x000000e400807202 */ /* 0x000fea0000000f00 */
[-C--:B---3--:R-:W-:Y:S08]  /*1d0e0*/  HMMA.16816.F32 R4, R76, R20.reuse, R4 ;  /* 0x000000144c04723c */ /* 0x088ff00000001804 */
[C---:B------:R-:W-:Y:S07]  /*1d0f0*/  HMMA.16816.F32 R8, R64.reuse, R20, R8 ;  /* 0x000000144008723c */ /* 0x040fee0000001808 */
[----:B------:R-:W-:Y:S01]  /*1d100*/  FFMA.FTZ R20, R26, c[0x0][0x2d0], -R2 ;  /* 0x0000b4001a147a23 */ /* 0x000fe20000010802 */
[-C--:B------:R-:W-:Y:S03]  /*1d110*/  HMMA.16816.F32 R12, R64, R22.reuse, R12 ;  /* 0x00000016400c723c */ /* 0x080fe6000000180c */
[----:B------:R2:W3:Y:S01]  /*1d120*/  MUFU.EX2 R183, R20 ;  /* 0x0000001400b77308 */ /* 0x0004e20000000800 */
[----:B------:R-:W-:Y:S01]  /*1d130*/  FMUL.FTZ R21, R73, R121 ;  /* 0x0000007949157220 */ /* 0x000fe20000410000 */
[----:B------:R-:W-:Y:S01]  /*1d140*/  MOV R121, R46 ;  /* 0x0000002e00797202 */ /* 0x000fe20000000f00 */
[C---:B------:R-:W-:Y:S01]  /*1d150*/  FMUL.FTZ R26, R0.reuse, R126 ;  /* 0x0000007e001a7220 */ /* 0x040fe20000410000 */
[----:B------:R-:W-:Y:S01]  /*1d160*/  MOV R126, R61 ;  /* 0x0000003d007e7202 */ /* 0x000fe20000000f00 */
[C---:B------:R-:W-:Y:S04]  /*1d170*/  HMMA.16816.F32 R16, R76.reuse, R22, R16 ;  /* 0x000000164c10723c */ /* 0x040fe80000001810 */
[----:B------:R-:W-:Y:S02]  /*1d180*/  FMUL.FTZ R46, R0, R146 ;  /* 0x00000092002e7220 */ /* 0x000fe40000410000 */
[C---:B------:R-:W-:Y:S02]  /*1d190*/  FMUL.FTZ R61, R68.reuse, R161 ;  /* 0x000000a1443d7220 */ /* 0x040fe40000410000 */
[C---:B------:R-:W-:Y:S01]  /*1d1a0*/  FMUL.FTZ R22, R69.reuse, R122 ;  /* 0x0000007a45167220 */ /* 0x040fe20000410000 */
[----:B------:R-:W-:Y:S03]  /*1d1b0*/  MOV R122, R51 ;  /* 0x00000033007a7202 */ /* 0x000fe60000000f00 */
[C---:B------:R-:W-:Y:S01]  /*1d1c0*/  FMUL.FTZ R23, R69.reuse, R123 ;  /* 0x0000007b45177220 */ /* 0x040fe20000410000 */
[----:B------:R-:W-:Y:S01]  /*1d1d0*/  MOV R123, R57 ;  /* 0x00000039007b7202 */ /* 0x000fe20000000f00 */
[----:B------:R-:W-:Y:S02]  /*1d1e0*/  FMUL.FTZ R51, R69, R151 ;  /* 0x0000009745337220 */ /* 0x000fe40000410000 */
[----:B------:R-:W-:Y:S01]  /*1d1f0*/  FMUL.FTZ R57, R68, R157 ;  /* 0x0000009d44397220 */ /* 0x000fe20000410000 */
[----:B------:R-:W-:Y:S01]  /*1d200*/  LDSM.16.MT88.4 R148, [R210+0x2900] ;  /* 0x00290000d294783b */ /* 0x000fe20000004200 */
[C---:B--2---:R-:W-:Y:S01]  /*1d210*/  FMUL.FTZ R20, R73.reuse, R120 ;  /* 0x0000007849147220 */ /* 0x044fe20000410000 */
[----:B------:R-:W-:Y:S01]  /*1d220*/  MOV R120, R56 ;  /* 0x0000003800787202 */ /* 0x000fe20000000f00 */
[----:B------:R-:W-:Y:S04]  /*1d230*/  FFMA.FTZ R56, R194, c[0x0][0x2d0], -R100 ;  /* 0x0000b400c2387a23 */ /* 0x000fe80000010864 */
[----:B------:R2:W-:Y:S01]  /*1d240*/  MUFU.EX2 R228, R56 ;  /* 0x0000003800e47308 */ /* 0x0005e20000000800 */
[-C--:B------:R-:W-:Y:S08]  /*1d250*/  HMMA.16816.F32 R20, R76, R36.reuse, R20 ;  /* 0x000000244c14723c */ /* 0x080ff00000001814 */
[C---:B------:R-:W-:Y:S07]  /*1d260*/  HMMA.16816.F32 R24, R64.reuse, R36, R24 ;  /* 0x000000244018723c */ /* 0x040fee0000001818 */
[----:B------:R-:W-:Y:S01]  /*1d270*/  FFMA.FTZ R36, R182, c[0x0][0x2d0], -R96 ;  /* 0x0000b400b6247a23 */ /* 0x000fe20000010860 */
[-C--:B------:R-:W-:Y:S03]  /*1d280*/  HMMA.16816.F32 R28, R64, R38.reuse, R28 ;  /* 0x00000026401c723c */ /* 0x080fe6000000181c */
[----:B------:R4:W-:Y:S01]  /*1d290*/  MUFU.EX2 R231, R36 ;  /* 0x0000002400e77308 */ /* 0x0009e20000000800 */
[----:B------:R-:W-:Y:S02]  /*1d2a0*/  FMUL.FTZ R37, R73, R137 ;  /* 0x0000008949257220 */ /* 0x000fe40000410000 */
[C---:B--2---:R-:W-:Y:S02]  /*1d2b0*/  FMUL.FTZ R56, R68.reuse, R156 ;  /* 0x0000009c44387220 */ /* 0x044fe40000410000 */
[C---:B------:R-:W-:Y:S07]  /*1d2c0*/  HMMA.16816.F32 R32, R76.reuse, R38, R32 ;  /* 0x000000264c20723c */ /* 0x040fee0000001820 */
[C---:B------:R-:W-:Y:S02]  /*1d2d0*/  FMUL.FTZ R39, R69.reuse, R139 ;  /* 0x0000008b45277220 */ /* 0x040fe40000410000 */
[----:B------:R2:W-:Y:S03]  /*1d2e0*/  MUFU.EX2 R139, R40 ;  /* 0x00000028008b7308 */ /* 0x0005e60000000800 */
[----:B------:R-:W-:Y:S02]  /*1d2f0*/  FMUL.FTZ R38, R69, R138 ;  /* 0x0000008a45267220 */ /* 0x000fe40000410000 */
[----:B----4-:R-:W-:Y:S07]  /*1d300*/  FMUL.FTZ R36, R73, R136 ;  /* 0x0000008849247220 */ /* 0x010fee0000410000 */
[-C--:B-1----:R-:W-:Y:S03]  /*1d310*/  HMMA.16816.F32 R36, R76, R52.reuse, R36 ;  /* 0x000000344c24723c */ /* 0x082fe60000001824 */
[----:B--2---:R-:W-:Y:S07]  /*1d320*/  FMUL.FTZ R40, R68, R140 ;  /* 0x0000008c44287220 */ /* 0x004fee0000410000 */
[C---:B------:R-:W-:Y:S07]  /*1d330*/  HMMA.16816.F32 R40, R64.reuse, R52, R40 ;  /* 0x000000344028723c */ /* 0x040fee0000001828 */
[--C-:B------:R-:W-:Y:S01]  /*1d340*/  FFMA.FTZ R52, R193, c[0x0][0x2d0], -R100.reuse ;  /* 0x0000b400c1347a23 */ /* 0x100fe20000010864 */
[-C--:B------:R-:W-:Y:S03]  /*1d350*/  HMMA.16816.F32 R44, R64, R54.reuse, R44 ;  /* 0x00000036402c723c */ /* 0x080fe6000000182c */
[----:B------:R1:W-:Y:S01]  /*1d360*/  MUFU.EX2 R138, R52 ;  /* 0x00000034008a7308 */ /* 0x0003e20000000800 */
[----:B------:R-:W-:Y:S04]  /*1d370*/  FMUL.FTZ R53, R73, R153 ;  /* 0x0000009949357220 */ /* 0x000fe80000410000 */
        /* <DEDUP_REMOVED lines=8> */
[----:B------:R1:W-:Y:S01]  /*1d400*/  MUFU.EX2 R206, R80 ;  /* 0x0000005000ce7308 */ /* 0x0003e20000000800 */
[----:B---3--:R-:W-:Y:S03]  /*1d410*/  F2FP.PACK_AB R81, R181, R183 ;  /* 0x000000b7b551723e */ /* 0x008fe600000000ff */
        /* <DEDUP_REMOVED lines=15> */
[----:B------:R1:W-:Y:S02]  /*1d510*/  MUFU.EX2 R143, R80 ;  /* 0x00000050008f7308 */ /* 0x0003e40000000800 */
[----:B-1----:R-:W-:Y:S07]  /*1d520*/  F2FP.PACK_AB R80, R235, R234 ;  /* 0x000000eaeb50723e */ /* 0x002fee00000000ff */
[C---:B------:R-:W-:Y:S07]  /*1d530*/  HMMA.16816.F32 R8, R80.reuse, R84, R8 ;  /* 0x000000545008723c */ /* 0x040fee0000001808 */
[--C-:B------:R-:W-:Y:S01]  /*1d540*/  FFMA.FTZ R84, R200, c[0x0][0x2d0], -R103.reuse ;  /* 0x0000b400c8547a23 */ /* 0x100fe20000010867 */
[-C--:B------:R-:W-:Y:S03]  /*1d550*/  HMMA.16816.F32 R12, R80, R86.reuse, R12 ;  /* 0x00000056500c723c */ /* 0x080fe6000000180c */
[----:B------:R1:W2:Y:S05]  /*1d560*/  MUFU.EX2 R205, R84 ;  /* 0x0000005400cd7308 */ /* 0x0002aa0000000800 */
[C---:B------:R-:W-:Y:S08]  /*1d570*/  HMMA.16816.F32 R16, R76.reuse, R86, R16 ;  /* 0x000000564c10723c */ /* 0x040ff00000001810 */
[-C--:B------:R-:W-:Y:S08]  /*1d580*/  HMMA.16816.F32 R20, R76, R88.reuse, R20 ;  /* 0x000000584c14723c */ /* 0x080ff00000001814 */
[C---:B------:R-:W-:Y:S04]  /*1d590*/  HMMA.16816.F32 R24, R80.reuse, R88, R24 ;  /* 0x000000585018723c */ /* 0x040fe80000001818 */
[--C-:B-1----:R-:W-:Y:S04]  /*1d5a0*/  FFMA.FTZ R84, R204, c[0x0][0x2d0], -R2.reuse ;  /* 0x0000b400cc547a23 */ /* 0x102fe80000010802 */
[-C--:B------:R-:W-:Y:S01]  /*1d5b0*/  HMMA.16816.F32 R28, R80, R90.reuse, R28 ;  /* 0x0000005a501c723c */ /* 0x080fe2000000181c */
[----:B------:R1:W-:Y:S07]  /*1d5c0*/  MUFU.EX2 R136, R84 ;  /* 0x0000005400887308 */ /* 0x0003ee0000000800 */
[C---:B------:R-:W-:Y:S08]  /*1d5d0*/  HMMA.16816.F32 R32, R76.reuse, R90, R32 ;  /* 0x0000005a4c20723c */ /* 0x040ff00000001820 */
[-C--:B------:R-:W-:Y:S08]  /*1d5e0*/  HMMA.16816.F32 R36, R76, R92.reuse, R36 ;  /* 0x0000005c4c24723c */ /* 0x080ff00000001824 */
[C---:B------:R-:W-:Y:S04]  /*1d5f0*/  HMMA.16816.F32 R40, R80.reuse, R92, R40 ;  /* 0x0000005c5028723c */ /* 0x040fe80000001828 */
[--C-:B-1----:R-:W-:Y:S01]  /*1d600*/  FFMA.FTZ R84, R128, c[0x0][0x2d0], -R2.reuse ;  /* 0x0000b40080547a23 */ /* 0x102fe20000010802 */
[----:B------:R-:W-:Y:S02]  /*1d610*/  MOV R128, R127 ;  /* 0x0000007f00807202 */ /* 0x000fe40000000f00 */
[----:B------:R-:W-:Y:S01]  /*1d620*/  MOV R127, R126 ;  /* 0x0000007e007f7202 */ /* 0x000fe20000000f00 */
[-C--:B------:R-:W-:Y:S01]  /*1d630*/  HMMA.16816.F32 R44, R80, R94.reuse, R44 ;  /* 0x0000005e502c723c */ /* 0x080fe2000000182c */
[----:B------:R1:W3:Y:S03]  /*1d640*/  MUFU.EX2 R141, R84 ;  /* 0x00000054008d7308 */ /* 0x0002e60000000800 */
[----:B------:R-:W-:Y:S01]  /*1d650*/  FFMA.FTZ R88, R128, c[0x0][0x2d0], -R2 ;  /* 0x0000b40080587a23 */ /* 0x000fe20000010802 */
[----:B------:R-:W-:Y:S02]  /*1d660*/  MOV R128, R127 ;  /* 0x0000007f00807202 */ /* 0x000fe40000000f00 */
[----:B------:R-:W-:Y:S01]  /*1d670*/  MOV R126, R125 ;  /* 0x0000007d007e7202 */ /* 0x000fe20000000f00 */
[C---:B------:R-:W-:Y:S03]  /*1d680*/  HMMA.16816.F32 R48, R76.reuse, R94, R48 ;  /* 0x0000005e4c30723c */ /* 0x040fe60000001830 */
[----:B------:R4:W-:Y:S01]  /*1d690*/  MUFU.EX2 R144, R88 ;  /* 0x0000005800907308 */ /* 0x0009e20000000800 */
[----:B------:R-:W-:Y:S01]  /*1d6a0*/  FFMA.FTZ R92, R128, c[0x0][0x2d0], -R100 ;  /* 0x0000b400805c7a23 */ /* 0x000fe20000010864 */
[----:B------:R-:W-:Y:S02]  /*1d6b0*/  MOV R125, R111 ;  /* 0x0000006f007d7202 */ /* 0x000fe40000000f00 */
[----:B------:R-:W-:Y:S02]  /*1d6c0*/  MOV R127, R126 ;  /* 0x0000007e007f7202 */ /* 0x000fe40000000f00 */
[----:B------:R-:W-:Y:S03]  /*1d6d0*/  MOV R126, R125 ;  /* 0x0000007d007e7202 */ /* 0x000fe60000000f00 */
[----:B------:R-:W-:Y:S01]  /*1d6e0*/  MOV R125, R124 ;  /* 0x0000007c007d7202 */ /* 0x000fe20000000f00 */
[----:B------:R2:W-:Y:S01]  /*1d6f0*/  MUFU.EX2 R146, R92 ;  /* 0x0000005c00927308 */ /* 0x0005e20000000800 */
[----:B------:R-:W-:Y:S02]  /*1d700*/  MOV R128, R127 ;  /* 0x0000007f00807202 */ /* 0x000fe40000000f00 */
[----:B------:R-:W-:Y:S01]  /*1d710*/  MOV R127, R126 ;  /* 0x0000007e007f7202 */ /* 0x000fe20000000f00 */
[----:B-1----:R-:W-:Y:S01]  /*1d720*/  FFMA.FTZ R84, R203, c[0x0][0x2d0], -R2 ;  /* 0x0000b400cb547a23 */ /* 0x002fe20000010802 */
[----:B------:R-:W-:Y:S02]  /*1d730*/  MOV R126, R125 ;  /* 0x0000007d007e7202 */ /* 0x000fe40000000f00 */
[----:B------:R-:W-:Y:S02]  /*1d740*/  MOV R124, R113 ;  /* 0x00000071007c7202 */ /* 0x000fe40000000f00 */
[----:B------:R-:W-:Y:S01]  /*1d750*/  MOV R113, R219 ;  /* 0x000000db00717202 */ /* 0x000fe20000000f00 */
[----:B------:R1:W1:Y:S01]  /*1d760*/  MUFU.EX2 R140, R84 ;  /* 0x00000054008c7308 */ /* 0x0002620000000800 */
[----:B------:R-:W-:Y:S02]  /*1d770*/  MOV R125, R124 ;  /* 0x0000007c007d7202 */ /* 0x000fe40000000f00 */
[----:B------:R-:W-:Y:S01]  /*1d780*/  MOV R124, R123 ;  /* 0x0000007b007c7202 */ /* 0x000fe20000000f00 */
[----:B----4-:R-:W-:Y:S01]  /*1d790*/  FFMA.FTZ R88, R201, c[0x0][0x2d0], -R96 ;  /* 0x0000b400c9587a23 */ /* 0x010fe20000010860 */
[----:B------:R-:W-:Y:S02]  /*1d7a0*/  MOV R123, R122 ;  /* 0x0000007a007b7202 */ /* 0x000fe40000000f00 */
[----:B------:R-:W-:Y:S02]  /*1d7b0*/  MOV R122, R121 ;  /* 0x00000079007a7202 */ /* 0x000fe40000000f00 */
[----:B------:R-:W-:Y:S01]  /*1d7c0*/  MOV R121, R119 ;  /* 0x0000007700797202 */ /* 0x000fe20000000f00 */
[----:B------:R4:W-:Y:S01]  /*1d7d0*/  MUFU.EX2 R147, R88 ;  /* 0x0000005800937308 */ /* 0x0009e20000000800 */
[----:B------:R-:W-:Y:S02]  /*1d7e0*/  MOV R119, R118 ;  /* 0x0000007600777202 */ /* 0x000fe40000000f00 */
[----:B------:R-:W-:Y:S01]  /*1d7f0*/  MOV R118, R117 ;  /* 0x0000007500767202 */ /* 0x000fe20000000f00 */
[----:B--2---:R-:W-:Y:S01]  /*1d800*/  FFMA.FTZ R92, R128, c[0x0][0x2d0], -R100 ;  /* 0x0000b400805c7a23 */ /* 0x004fe20000010864 */
[----:B------:R-:W-:Y:S02]  /*1d810*/  MOV R128, R127 ;  /* 0x0000007f00807202 */ /* 0x000fe40000000f00 */
[----:B------:R-:W-:Y:S02]  /*1d820*/  MOV R127, R126 ;  /* 0x0000007e007f7202 */ /* 0x000fe40000000f00 */
[----:B------:R-:W-:Y:S01]  /*1d830*/  MOV R126, R125 ;  /* 0x0000007d007e7202 */ /* 0x000fe20000000f00 */
[----:B------:R2:W-:Y:S01]  /*1d840*/  MUFU.EX2 R201, R92 ;  /* 0x0000005c00c97308 */ /* 0x0005e20000000800 */
        /* <DEDUP_REMOVED lines=9> */
[--C-:B----4-:R-:W-:Y:S01]  /*1d8e0*/  FFMA.FTZ R88, R202, c[0x0][0x2d0], -R96.reuse ;  /* 0x0000b400ca587a23 */ /* 0x110fe20000010860 */
[----:B------:R-:W-:Y:S01]  /*1d8f0*/  MOV R110, R215 ;  /* 0x000000d7006e7202 */ /* 0x000fe20000000f00 */
[----:B------:R4:W5:Y:S02]  /*1d900*/  LDL.LU R219, [R1+0x70] ;  /* 0x0000700001db7983 */ /* 0x0009640000300800 */
[----:B------:R3:W-:Y:S02]  /*1d910*/  MUFU.EX2 R204, R88 ;  /* 0x0000005800cc7308 */ /* 0x0007e40000000800 */
[----:B------:R4:W5:Y:S04]  /*1d920*/  LDL.LU R208, [R1+0x6c] ;  /* 0x00006c0001d07983 */ /* 0x0009680000300800 */
[----:B------:R4:W5:Y:S01]  /*1d930*/  LDL.LU R215, [R1+0x68] ;  /* 0x0000680001d77983 */ /* 0x0009620000300800 */
[--C-:B--2---:R-:W-:Y:S02]  /*1d940*/  FFMA.FTZ R92, R125, c[0x0][0x2d0], -R103.reuse ;  /* 0x0000b4007d5c7a23 */ /* 0x104fe40000010867 */
[----:B---3--:R-:W-:Y:S01]  /*1d950*/  FFMA.FTZ R88, R195, c[0x0][0x2d0], -R96 ;  /* 0x0000b400c3587a23 */ /* 0x008fe20000010860 */
[-C--:B-1----:R-:W-:Y:S03]  /*1d960*/  HMMA.16816.F32 R52, R76, R84.reuse, R52 ;  /* 0x000000544c34723c */ /* 0x082fe60000001834 */
[----:B------:R1:W-:Y:S05]  /*1d970*/  MUFU.EX2 R203, R88 ;  /* 0x0000005800cb7308 */ /* 0x0003ea0000000800 */
[C---:B------:R-:W-:Y:S07]  /*1d980*/  HMMA.16816.F32 R56, R80.reuse, R84, R56 ;  /* 0x000000545038723c */ /* 0x040fee0000001838 */
[--C-:B------:R-:W-:Y:S01]  /*1d990*/  FFMA.FTZ R84, R128, c[0x0][0x2d0], -R100.reuse ;  /* 0x0000b40080547a23 */ /* 0x100fe20000010864 */
[-C--:B------:R-:W-:Y:S03]  /*1d9a0*/  HMMA.16816.F32 R60, R80, R86.reuse, R60 ;  /* 0x00000056503c723c */ /* 0x080fe6000000183c */
[----:B------:R2:W-:Y:S04]  /*1d9b0*/  MUFU.EX2 R200, R84 ;  /* 0x0000005400c87308 */ /* 0x0005e80000000800 */
[----:B------:R-:W-:Y:S01]  /*1d9c0*/  FFMA.FTZ R80, R127, c[0x0][0x2d0], -R100 ;  /* 0x0000b4007f507a23 */ /* 0x000fe20000010864 */
[----:B------:R-:W-:Y:S04]  /*1d9d0*/  HMMA.16816.F32 R64, R76, R86, R64 ;  /* 0x000000564c40723c */ /* 0x000fe80000001840 */
[----:B-1----:R-:W-:Y:S01]  /*1d9e0*/  FFMA.FTZ R88, R197, c[0x0][0x2d0], -R96 ;  /* 0x0000b400c5587a23 */ /* 0x002fe20000010860 */
[----:B------:R1:W-:Y:S01]  /*1d9f0*/  MUFU.EX2 R199, R80 ;  /* 0x0000005000c77308 */ /* 0x0003e20000000800 */
[----:B------:R-:W-:Y:S02]  /*1da00*/  F2FP.PACK_AB R82, R205, R142 ;  /* 0x0000008ecd52723e */ /* 0x000fe400000000ff */
[----:B------:R-:W-:Y:S04]  /*1da10*/  F2FP.PACK_AB R76, R139, R231 ;  /* 0x000000e78b4c723e */ /* 0x000fe800000000ff */
[----:B------:R-:W-:Y:S02]  /*1da20*/  F2FP.PACK_AB R78, R229, R230 ;  /* 0x000000e6e54e723e */ /* 0x000fe400000000ff */
[----:B------:R-:W-:Y:S01]  /*1da30*/  F2FP.PACK_AB R77, R228, R138 ;  /* 0x0000008ae44d723e */ /* 0x000fe200000000ff */
[----:B------:R3:W-:Y:S01]  /*1da40*/  MUFU.EX2 R202, R88 ;  /* 0x0000005800ca7308 */ /* 0x0007e20000000800 */
[----:B------:R-:W-:Y:S02]  /*1da50*/  F2FP.PACK_AB R79, R206, R207 ;  /* 0x000000cfce4f723e */ /* 0x000fe400000000ff */
[----:B------:R-:W-:Y:S01]  /*1da60*/  F2FP.PACK_AB R81, R141, R136 ;  /* 0x000000888d51723e */ /* 0x000fe200000000ff */
[----:B--2---:R-:W-:Y:S01]  /*1da70*/  LDSM.16.MT88.4 R84, [R212+0x1100] ;  /* 0x00110000d454783b */ /* 0x004fe20000004200 */
[----:B------:R-:W-:Y:S05]  /*1da80*/  F2FP.PACK_AB R83, R144, R140 ;  /* 0x0000008c9053723e */ /* 0x000fea00000000ff */
[----:B------:R2:W-:Y:S01]  /*1da90*/  MUFU.EX2 R197, R92 ;  /* 0x0000005c00c57308 */ /* 0x0005e20000000800 */
[--C-:B-1----:R-:W-:Y:S09]  /*1daa0*/  FFMA.FTZ R80, R126, c[0x0][0x2d0], -R103.reuse ;  /* 0x0000b4007e507a23 */ /* 0x102ff20000010867 */
[----:B------:R1:W-:Y:S01]  /*1dab0*/  MUFU.EX2 R145, R80 ;  /* 0x0000005000917308 */ /* 0x0003e20000000800 */
[----:B---3--:R-:W3:Y:S08]  /*1dac0*/  LDSM.16.MT88.4 R88, [R209+0x1100] ;  /* 0x00110000d158783b */ /* 0x008ef00000004200 */
[----:B--2---:R-:W2:Y:S01]  /*1dad0*/  LDSM.16.MT88.4 R92, [R210+0x1100] ;  /* 0x00110000d25c783b */ /* 0x004ea20000004200 */
[----:B-1----:R-:W-:Y:S01]  /*1dae0*/  F2FP.PACK_AB R80, R143, R137 ;  /* 0x000000898f50723e */ /* 0x002fe200000000ff */
[-C--:B---3--:R-:W-:Y:S08]  /*1daf0*/  HMMA.16816.F32 R4, R76, R88.reuse, R4 ;  /* 0x000000584c04723c */ /* 0x088ff00000001804 */
[C---:B------:R-:W-:Y:S07]  /*1db00*/  HMMA.16816.F32 R8, R80.reuse, R88, R8 ;  /* 0x000000585008723c */ /* 0x040fee0000001808 */
[--C-:B------:R-:W-:Y:S01]  /*1db10*/  FFMA.FTZ R88, R124, c[0x0][0x2d0], -R103.reuse ;  /* 0x0000b4007c587a23 */ /* 0x100fe20000010867 */
[-C--:B------:R-:W-:Y:S03]  /*1db20*/  HMMA.16816.F32 R12, R80, R90.reuse, R12 ;  /* 0x0000005a500c723c */ /* 0x080fe6000000180c */
[----:B------:R1:W-:Y:S05]  /*1db30*/  MUFU.EX2 R198, R88 ;  /* 0x0000005800c67308 */ /* 0x0003ea0000000800 */
[C---:B------:R-:W-:Y:S08]  /*1db40*/  HMMA.16816.F32 R16, R76.reuse, R90, R16 ;  /* 0x0000005a4c10723c */ /* 0x040ff00000001810 */
[-C--:B------:R-:W-:Y:S08]  /*1db50*/  HMMA.16816.F32 R20, R76, R84.reuse, R20 ;  /* 0x000000544c14723c */ /* 0x080ff00000001814 */
[C---:B------:R-:W-:Y:S04]  /*1db60*/  HMMA.16816.F32 R24, R80.reuse, R84, R24 ;  /* 0x000000545018723c */ /* 0x040fe80000001818 */
[--C-:B-1----:R-:W-:Y:S03]  /*1db70*/  FFMA.FTZ R88, R123, c[0x0][0x2d0], -R103.reuse ;  /* 0x0000b4007b587a23 */ /* 0x102fe60000010867 */
[--C-:B------:R-:W-:Y:S01]  /*1db80*/  FFMA.FTZ R84, R120, c[0x0][0x2d0], -R2.reuse ;  /* 0x0000b40078547a23 */ /* 0x100fe20000010802 */
[-C--:B------:R-:W-:Y:S01]  /*1db90*/  HMMA.16816.F32 R28, R80, R86.reuse, R28 ;  /* 0x00000056501c723c */ /* 0x080fe2000000181c */
[----:B------:R1:W3:Y:S07]  /*1dba0*/  MUFU.EX2 R196, R88 ;  /* 0x0000005800c47308 */ /* 0x0002ee0000000800 */
[C---:B------:R-:W-:Y:S03]  /*1dbb0*/  HMMA.16816.F32 R32, R76.reuse, R86, R32 ;  /* 0x000000564c20723c */ /* 0x040fe60000001820 */
[----:B------:R3:W-:Y:S05]  /*1dbc0*/  MUFU.EX2 R154, R84 ;  /* 0x00000054009a7308 */ /* 0x0007ea0000000800 */
[-C--:B--2---:R-:W-:Y:S08]  /*1dbd0*/  HMMA.16816.F32 R36, R76, R92.reuse, R36 ;  /* 0x0000005c4c24723c */ /* 0x084ff00000001824 */
[C---:B------:R-:W-:Y:S04]  /*1dbe0*/  HMMA.16816.F32 R40, R80.reuse, R92, R40 ;  /* 0x0000005c5028723c */ /* 0x040fe80000001828 */
[----:B-1----:R-:W-:Y:S03]  /*1dbf0*/  FFMA.FTZ R88, R122, c[0x0][0x2d0], -R2 ;  /* 0x0000b4007a587a23 */ /* 0x002fe60000010802 */
[----:B------:R-:W-:Y:S01]  /*1dc00*/  FFMA.FTZ R92, R115, c[0x0][0x2d0], -R96 ;  /* 0x0000b400735c7a23 */ /* 0x000fe20000010860 */
[-C--:B------:R-:W-:Y:S01]  /*1dc10*/  HMMA.16816.F32 R44, R80, R94.reuse, R44 ;  /* 0x0000005e502c723c */ /* 0x080fe2000000182c */
[----:B------:R1:W-:Y:S03]  /*1dc20*/  MUFU.EX2 R155, R88 ;  /* 0x00000058009b7308 */ /* 0x0003e60000000800 */
[--C-:B---3--:R-:W-:Y:S04]  /*1dc30*/  FFMA.FTZ R84, R119, c[0x0][0x2d0], -R2.reuse ;  /* 0x0000b40077547a23 */ /* 0x108fe80000010802 */
[C---:B------:R-:W-:Y:S03]  /*1dc40*/  HMMA.16816.F32 R48, R76.reuse, R94, R48 ;  /* 0x0000005e4c30723c */ /* 0x040fe60000001830 */
[----:B------:R2:W-:Y:S10]  /*1dc50*/  MUFU.EX2 R152, R84 ;  /* 0x0000005400987308 */ /* 0x0005f40000000800 */
[----:B------:R3:W-:Y:S01]  /*1dc60*/  MUFU.EX2 R192, R92 ;  /* 0x0000005c00c07308 */ /* 0x0007e20000000800 */
[----:B-1----:R-:W-:Y:S09]  /*1dc70*/  FFMA.FTZ R88, R121, c[0x0][0x2d0], -R2 ;  /* 0x0000b40079587a23 */ /* 0x002ff20000010802 */
[----:B------:R1:W1:Y:S01]  /*1dc80*/  MUFU.EX2 R153, R88 ;  /* 0x0000005800997308 */ /* 0x0002620000000800 */
[----:B--2---:R-:W-:Y:S09]  /*1dc90*/  FFMA.FTZ R84, R118, c[0x0][0x2d0], -R96 ;  /* 0x0000b40076547a23 */ /* 0x004ff20000010860 */
[----:B------:R2:W-:Y:S01]  /*1dca0*/  MUFU.EX2 R194, R84 ;  /* 0x0000005400c27308 */ /* 0x0005e20000000800 */
[----:B---3--:R-:W-:Y:S09]  /*1dcb0*/  FFMA.FTZ R92, R191, c[0x0][0x2d0], -R100 ;  /* 0x0000b400bf5c7a23 */ /* 0x008ff20000010864 */
[----:B------:R-:W-:Y:S01]  /*1dcc0*/  MUFU.EX2 R191, R92 ;  /* 0x0000005c00bf7308 */ /* 0x000fe20000000800 */
[----:B-1----:R-:W1:Y:S01]  /*1dcd0*/  LDSM.16.MT88.4 R88, [R211+0x1100] ;  /* 0x00110000d358783b */ /* 0x002e620000004200 */
[--C-:B--2---:R-:W-:Y:S08]  /*1dce0*/  FFMA.FTZ R84, R117, c[0x0][0x2d0], -R96.reuse ;  /* 0x0000b40075547a23 */ /* 0x104ff00000010860 */
[----:B------:R2:W-:Y:S02]  /*1dcf0*/  MUFU.EX2 R195, R84 ;  /* 0x0000005400c37308 */ /* 0x0005e40000000800 */
[----:B--2---:R-:W-:Y:S01]  /*1dd00*/  FFMA.FTZ R84, R116, c[0x0][0x2d0], -R96 ;  /* 0x0000b40074547a23 */ /* 0x004fe20000010860 */
[-C--:B-1----:R-:W-:Y:S01]  /*1dd10*/  HMMA.16816.F32 R52, R76, R88.reuse, R52 ;  /* 0x000000584c34723c */ /* 0x082fe20000001834 */
[----:B------:R-:W-:Y:S06]  /*1dd20*/  LDSM.16.MT88.4 R116, [R209+0x2900] ;  /* 0x00290000d174783b */ /* 0x000fec0000004200 */
[----:B------:R1:W-:Y:S01]  /*1dd30*/  MUFU.EX2 R193, R84 ;  /* 0x0000005400c17308 */ /* 0x0003e20000000800 */
[C---:B------:R-:W-:Y:S07]  /*1dd40*/  HMMA.16816.F32 R56, R80.reuse, R88, R56 ;  /* 0x000000585038723c */ /* 0x040fee0000001838 */
[--C-:B------:R-:W-:Y:S01]  /*1dd50*/  FFMA.FTZ R88, R112, c[0x0][0x2d0], -R100.reuse ;  /* 0x0000b40070587a23 */ /* 0x100fe20000010864 */
[-C--:B------:R-:W-:Y:S04]  /*1dd60*/  HMMA.16816.F32 R60, R80, R90.reuse, R60 ;  /* 0x0000005a503c723c */ /* 0x080fe8000000183c */
[----:B------:R-:W-:Y:S02]  /*1dd70*/  MOV R112, R189 ;  /* 0x000000bd00707202 */ /* 0x000fe40000000f00 */
[----:B------:R2:W-:Y:S01]  /*1dd80*/  MUFU.EX2 R189, R88 ;  /* 0x0000005800bd7308 */ /* 0x0005e20000000800 */
[--C-:B------:R-:W-:Y:S01]  /*1dd90*/  FFMA.FTZ R80, R114, c[0x0][0x2d0], -R100.reuse ;  /* 0x0000b40072507a23 */ /* 0x100fe20000010864 */
[----:B------:R-:W-:Y:S01]  /*1dda0*/  HMMA.16816.F32 R64, R76, R90, R64 ;  /* 0x0000005a4c40723c */ /* 0x000fe20000001840 */
[----:B-1----:R-:W1:Y:S03]  /*1ddb0*/  LDSM.16.MT88.4 R84, [R209+0x1900] ;  /* 0x00190000d154783b */ /* 0x002e660000004200 */
[----:B------:R-:W-:Y:S01]  /*1ddc0*/  F2FP.PACK_AB R82, R196, R198 ;  /* 0x000000c6c452723e */ /* 0x000fe200000000ff */
[--C-:B------:R-:W-:Y:S01]  /*1ddd0*/  FFMA.FTZ R92, R112, c[0x0][0x2d0], -R103.reuse ;  /* 0x0000b400705c7a23 */ /* 0x100fe20000010867 */
[----:B------:R-:W-:Y:S02]  /*1dde0*/  F2FP.PACK_AB R81, R153, R155 ;  /* 0x0000009b9951723e */ /* 0x000fe400000000ff */
[----:B------:R3:W-:Y:S01]  /*1ddf0*/  MUFU.EX2 R187, R80 ;  /* 0x0000005000bb7308 */ /* 0x0007e20000000800 */
[----:B------:R-:W-:Y:S03]  /*1de00*/  F2FP.PACK_AB R76, R204, R147 ;  /* 0x00000093cc4c723e */ /* 0x000fe600000000ff */
[----:B------:R-:W-:Y:S02]  /*1de10*/  F2FP.PACK_AB R78, R202, R203 ;  /* 0x000000cbca4e723e */ /* 0x000fe400000000ff */
[----:B------:R-:W-:Y:S02]  /*1de20*/  F2FP.PACK_AB R77, R201, R146 ;  /* 0x00000092c94d723e */ /* 0x000fe400000000ff */
[----:B------:R-:W-:Y:S02]  /*1de30*/  F2FP.PACK_AB R79, R199, R200 ;  /* 0x000000c8c74f723e */ /* 0x000fe400000000ff */
[----:B------:R1:W-:Y:S01]  /*1de40*/  MUFU.EX2 R159, R92 ;  /* 0x0000005c009f7308 */ /* 0x0003e20000000800 */
[----:B------:R-:W-:Y:S01]  /*1de50*/  F2FP.PACK_AB R83, R152, R154 ;  /* 0x0000009a9853723e */ /* 0x000fe200000000ff */
[----:B--2---:R-:W2:Y:S01]  /*1de60*/  LDSM.16.MT88.4 R88, [R212+0x1900] ;  /* 0x00190000d458783b */ /* 0x004ea20000004200 */
[----:B---3--:R-:W-:Y:S07]  /*1de70*/  FFMA.FTZ R80, R113, c[0x0][0x2d0], -R100 ;  /* 0x0000b40071507a23 */ /* 0x008fee0000010864 */
[----:B------:R3:W-:Y:S01]  /*1de80*/  MUFU.EX2 R185, R80 ;  /* 0x0000005000b97308 */ /* 0x0007e20000000800 */
[-C--:B-1----:R-:W-:Y:S01]  /*1de90*/  HMMA.16816.F32 R4, R76, R84.reuse, R4 ;  /* 0x000000544c04723c */ /* 0x082fe20000001804 */
[----:B------:R-:W1:Y:S02]  /*1dea0*/  LDSM.16.MT88.4 R92, [R210+0x1900] ;  /* 0x00190000d25c783b */ /* 0x000e640000004200 */
[----:B---3--:R-:W-:Y:S07]  /*1deb0*/  F2FP.PACK_AB R80, R197, R145 ;  /* 0x00000091c550723e */ /* 0x008fee00000000ff */
[C---:B------:R-:W-:Y:S07]  /*1dec0*/  HMMA.16816.F32 R8, R80.reuse, R84, R8 ;  /* 0x000000545008723c */ /* 0x040fee0000001808 */
[--C-:B------:R-:W-:Y:S01]  /*1ded0*/  FFMA.FTZ R84, R111, c[0x0][0x2d0], -R103.reuse ;  /* 0x0000b4006f547a23 */ /* 0x100fe20000010867 */
[-C--:B------:R-:W-:Y:S03]  /*1dee0*/  HMMA.16816.F32 R12, R80, R86.reuse, R12 ;  /* 0x00000056500c723c */ /* 0x080fe6000000180c */
[----:B------:R3:W-:Y:S01]  /*1def0*/  MUFU.EX2 R158, R84 ;  /* 0x00000054009e7308 */ /* 0x0007e20000000800 */
[----:B------:R-:W-:Y:S02]  /*1df00*/  MOV R111, R107 ;  /* 0x0000006b006f7202 */ /* 0x000fe40000000f00 */
[----:B------:R-:W-:Y:S02]  /*1df10*/  MOV R107, R175 ;  /* 0x000000af006b7202 */ /* 0x000fe40000000f00 */
[C---:B------:R-:W-:Y:S08]  /*1df20*/  HMMA.16816.F32 R16, R76.reuse, R86, R16 ;  /* 0x000000564c10723c */ /* 0x040ff00000001810 */
[-C--:B--2---:R-:W-:Y:S08]  /*1df30*/  HMMA.16816.F32 R20, R76, R88.reuse, R20 ;  /* 0x000000584c14723c */ /* 0x084ff00000001814 */
[C---:B------:R-:W-:Y:S04]  /*1df40*/  HMMA.16816.F32 R24, R80.reuse, R88, R24 ;  /* 0x000000585018723c */ /* 0x040fe80000001818 */
[--C-:B---3--:R-:W-:Y:S01]  /*1df50*/  FFMA.FTZ R84, R110, c[0x0][0x2d0], -R103.reuse ;  /* 0x0000b4006e547a23 */ /* 0x108fe20000010867 */
[----:B------:R-:W-:Y:S02]  /*1df60*/  MOV R110, R168 ;  /* 0x000000a8006e7202 */ /* 0x000fe40000000f00 */
[----:B------:R-:W-:Y:S01]  /*1df70*/  FFMA.FTZ R88, R98, c[0x0][0x2d0], -R2 ;  /* 0x0000b40062587a23 */ /* 0x000fe20000010802 */
[-C--:B------:R-:W-:Y:S01]  /*1df80*/  HMMA.16816.F32 R28, R80, R90.reuse, R28 ;  /* 0x0000005a501c723c */ /* 0x080fe2000000181c */
[----:B------:R2:W-:Y:S07]  /*1df90*/  MUFU.EX2 R182, R84 ;  /* 0x0000005400b67308 */ /* 0x0005ee0000000800 */
[C---:B------:R-:W-:Y:S03]  /*1dfa0*/  HMMA.16816.F32 R32, R76.reuse, R90, R32 ;  /* 0x0000005a4c20723c */ /* 0x040fe60000001820 */
[----:B------:R3:W-:Y:S05]  /*1dfb0*/  MUFU.EX2 R168, R88 ;  /* 0x0000005800a87308 */ /* 0x0007ea0000000800 */
[-C--:B-1----:R-:W-:Y:S08]  /*1dfc0*/  HMMA.16816.F32 R36, R76, R92.reuse, R36 ;  /* 0x0000005c4c24723c */ /* 0x082ff00000001824 */
[C---:B------:R-:W-:Y:S04]  /*1dfd0*/  HMMA.16816.F32 R40, R80.reuse, R92, R40 ;  /* 0x0000005c5028723c */ /* 0x040fe80000001828 */
[--C-:B--2---:R-:W-:Y:S03]  /*1dfe0*/  FFMA.FTZ R84, R178, c[0x0][0x2d0], -R103.reuse ;  /* 0x0000b400b2547a23 */ /* 0x104fe60000010867 */
[----:B------:R-:W-:Y:S01]  /*1dff0*/  FFMA.FTZ R92, R172, c[0x0][0x2d0], -R96 ;  /* 0x0000b400ac5c7a23 */ /* 0x000fe20000010860 */
[-C--:B------:R-:W-:Y:S01]  /*1e000*/  HMMA.16816.F32 R44, R80, R94.reuse, R44 ;  /* 0x0000005e502c723c */ /* 0x080fe2000000182c */
[----:B------:R1:W-:Y:S03]  /*1e010*/  MUFU.EX2 R178, R84 ;  /* 0x0000005400b27308 */ /* 0x0003e60000000800 */
[--C-:B---3--:R-:W-:Y:S04]  /*1e020*/  FFMA.FTZ R88, R97, c[0x0][0x2d0], -R2.reuse ;  /* 0x0000b40061587a23 */ /* 0x108fe80000010802 */
[C---:B------:R-:W-:Y:S04]  /*1e030*/  HMMA.16816.F32 R48, R76.reuse, R94, R48 ;  /* 0x0000005e4c30723c */ /* 0x040fe80000001830 */
[--C-:B-1----:R-:W-:Y:S01]  /*1e040*/  FFMA.FTZ R84, R109, c[0x0][0x2d0], -R2.reuse ;  /* 0x0000b4006d547a23 */ /* 0x102fe20000010802 */
[----:B------:R-:W-:Y:S02]  /*1e050*/  MOV R109, R170 ;  /* 0x000000aa006d7202 */ /* 0x000fe40000000f00 */
[----:B------:R-:W-:Y:S01]  /*1e060*/  MOV R170, R169 ;  /* 0x000000a900aa7202 */ /* 0x000fe20000000f00 */
[----:B------:R1:W-:Y:S10]  /*1e070*/  MUFU.EX2 R157, R84 ;  /* 0x00000054009d7308 */ /* 0x0003f40000000800 */
[----:B------:R2:W-:Y:S01]  /*1e080*/  MUFU.EX2 R169, R88 ;  /* 0x0000005800a97308 */ /* 0x0005e20000000800 */
[----:B-1----:R-:W-:Y:S01]  /*1e090*/  FFMA.FTZ R84, R108, c[0x0][0x2d0], -R2 ;  /* 0x0000b4006c547a23 */ /* 0x002fe20000010802 */
[----:B------:R-:W-:Y:S02]  /*1e0a0*/  MOV R108, R105 ;  /* 0x00000069006c7202 */ /* 0x000fe40000000f00 */
[----:B------:R-:W-:Y:S06]  /*1e0b0*/  MOV R105, R174 ;  /* 0x000000ae00697202 */ /* 0x000fec0000000f00 */
[----:B------:R1:W-:Y:S01]  /*1e0c0*/  MUFU.EX2 R156, R84 ;  /* 0x00000054009c7308 */ /* 0x0003e20000000800 */
[----:B------:R-:W-:Y:S02]  /*1e0d0*/  MOV R113, R108 ;  /* 0x0000006c00717202 */ /* 0x000fe40000000f00 */
[----:B------:R-:W-:Y:S01]  /*1e0e0*/  MOV R112, R105 ;  /* 0x0000006900707202 */ /* 0x000fe20000000f00 */
[----:B--2---:R-:W-:Y:S06]  /*1e0f0*/  FFMA.FTZ R88, R177, c[0x0][0x2d0], -R96 ;  /* 0x0000b400b1587a23 */ /* 0x004fec0000010860 */
[----:B------:R2:W-:Y:S10]  /*1e100*/  MUFU.EX2 R174, R92 ;  /* 0x0000005c00ae7308 */ /* 0x0005f40000000800 */
[----:B------:R3:W-:Y:S01]  /*1e110*/  MUFU.EX2 R177, R88 ;  /* 0x0000005800b17308 */ /* 0x0007e20000000800 */
[----:B-1----:R-:W1:Y:S01]  /*1e120*/  LDSM.16.MT88.4 R84, [R211+0x1900] ;  /* 0x00190000d354783b */ /* 0x002e620000004200 */
[----:B--2---:R-:W-:Y:S01]  /*1e130*/  FFMA.FTZ R92, R111, c[0x0][0x2d0], -R100 ;  /* 0x0000b4006f5c7a23 */ /* 0x004fe20000010864 */
[----:B------:R-:W-:Y:S04]  /*1e140*/  MOV R111, R171 ;  /* 0x000000ab006f7202 */ /* 0x000fe80000000f00 */
[----:B------:R-:W-:Y:S01]  /*1e150*/  MOV R124, R111 ;  /* 0x0000006f007c7202 */ /* 0x000fe20000000f00 */
[--C-:B---3--:R-:W-:Y:S04]  /*1e160*/  FFMA.FTZ R88, R176, c[0x0][0x2d0], -R96.reuse ;  /* 0x0000b400b0587a23 */ /* 0x108fe80000010860 */
[----:B------:R2:W3:Y:S01]  /*1e170*/  MUFU.EX2 R175, R88 ;  /* 0x0000005800af7308 */ /* 0x0004e20000000800 */
[-C--:B-1----:R-:W-:Y:S08]  /*1e180*/  HMMA.16816.F32 R52, R76, R84.reuse, R52 ;  /* 0x000000544c34723c */ /* 0x082ff00000001834 */
[C---:B------:R-:W-:Y:S04]  /*1e190*/  HMMA.16816.F32 R56, R80.reuse, R84, R56 ;  /* 0x000000545038723c */ /* 0x040fe80000001838 */
[----:B--2---:R-:W-:Y:S01]  /*1e1a0*/  FFMA.FTZ R88, R173, c[0x0][0x2d0], -R96 ;  /* 0x0000b400ad587a23 */ /* 0x004fe20000010860 */
[----:B---3--:R-:W-:Y:S01]  /*1e1b0*/  F2FP.PACK_AB R164, R175, R177 ;  /* 0x000000b1afa4723e */ /* 0x008fe200000000ff */
[----:B------:R-:W-:Y:S01]  /*1e1c0*/  MUFU.EX2 R173, R92 ;  /* 0x0000005c00ad7308 */ /* 0x000fe20000000800 */
[--C-:B------:R-:W-:Y:S01]  /*1e1d0*/  FFMA.FTZ R84, R99, c[0x0][0x2d0], -R100.reuse ;  /* 0x0000b40063547a23 */ /* 0x100fe20000010864 */
[-C--:B------:R-:W-:Y:S01]  /*1e1e0*/  HMMA.16816.F32 R60, R80, R86.reuse, R60 ;  /* 0x00000056503c723c */ /* 0x080fe2000000183c */
[----:B------:R-:W-:Y:S06]  /*1e1f0*/  LDSM.16.MT88.4 R96, [R210+0x2100] ;  /* 0x00210000d260783b */ /* 0x000fec0000004200 */
[--C-:B------:R-:W-:Y:S01]  /*1e200*/  FFMA.FTZ R80, R110, c[0x0][0x2d0], -R100.reuse ;  /* 0x0000b4006e507a23 */ /* 0x100fe20000010864 */
[----:B------:R-:W-:Y:S01]  /*1e210*/  HMMA.16816.F32 R64, R76, R86, R64 ;  /* 0x000000564c40723c */ /* 0x000fe20000001840 */
[----:B------:R-:W1:Y:S03]  /*1e220*/  MUFU.EX2 R176, R88 ;  /* 0x0000005800b07308 */ /* 0x000e660000000800 */
[----:B------:R-:W-:Y:S01]  /*1e230*/  FFMA.FTZ R81, R170, c[0x0][0x2d0], -R100 ;  /* 0x0000b400aa517a23 */ /* 0x000fe20000010864 */
[----:B------:R-:W-:Y:S01]  /*1e240*/  MOV R110, R106 ;  /* 0x0000006a006e7202 */ /* 0x000fe20000000f00 */
[--C-:B------:R-:W-:Y:S01]  /*1e250*/  FFMA.FTZ R100, R109, c[0x0][0x2d0], -R103.reuse ;  /* 0x0000b4006d647a23 */ /* 0x100fe20000010867 */
[----:B------:R-:W-:Y:S01]  /*1e260*/  F2FP.PACK_AB R76, R195, R194 ;  /* 0x000000c2c34c723e */ /* 0x000fe200000000ff */
[----:B------:R-:W2:Y:S01]  /*1e270*/  LDL R109, [R1+0x38] ;  /* 0x00003800016d7983 */ /* 0x000ea20000100800 */
[----:B------:R-:W-:Y:S02]  /*1e280*/  FFMA.FTZ R103, R107, c[0x0][0x2d0], -R103 ;  /* 0x0000b4006b677a23 */ /* 0x000fe40000010867 */
[----:B------:R3:W-:Y:S01]  /*1e290*/  MUFU.EX2 R171, R81 ;  /* 0x0000005100ab7308 */ /* 0x0007e20000000800 */
[----:B------:R-:W4:Y:S01]  /*1e2a0*/  LDL.LU R108, [R1+0x1c] ;  /* 0x00001c00016c7983 */ /* 0x000f220000300800 */
[----:B------:R-:W-:Y:S02]  /*1e2b0*/  F2FP.PACK_AB R78, R192, R193 ;  /* 0x000000c1c04e723e */ /* 0x000fe400000000ff */
[----:B------:R-:W-:Y:S01]  /*1e2c0*/  F2FP.PACK_AB R77, R189, R191 ;  /* 0x000000bfbd4d723e */ /* 0x000fe200000000ff */
[----:B------:R-:W4:Y:S01]  /*1e2d0*/  LDL.LU R107, [R1+0x20] ;  /* 0x00002000016b7983 */ /* 0x000f220000300800 */
[----:B------:R-:W-:Y:S02]  /*1e2e0*/  F2FP.PACK_AB R79, R185, R187 ;  /* 0x000000bbb94f723e */ /* 0x000fe400000000ff */
[----:B------:R-:W-:Y:S01]  /*1e2f0*/  F2FP.PACK_AB R82, R178, R182 ;  /* 0x000000b6b252723e */ /* 0x000fe200000000ff */
[----:B------:R-:W4:Y:S01]  /*1e300*/  LDL.LU R106, [R1+0x24] ;  /* 0x00002400016a7983 */ /* 0x000f220000300800 */
[----:B------:R3:W3:Y:S01]  /*1e310*/  MUFU.EX2 R170, R80 ;  /* 0x0000005000aa7308 */ /* 0x0006e20000000800 */
[----:B------:R-:W-:Y:S02]  /*1e320*/  F2FP.PACK_AB R83, R169, R168 ;  /* 0x000000a8a953723e */ /* 0x000fe400000000ff */
[----:B------:R-:W4:Y:S01]  /*1e330*/  LDL.LU R105, [R1+0x28] ;  /* 0x0000280001697983 */ /* 0x000f220000300800 */
[----:B-1----:R-:W-:Y:S02]  /*1e340*/  F2FP.PACK_AB R166, R174, R176 ;  /* 0x000000b0aea6723e */ /* 0x002fe400000000ff */
[----:B------:R-:W-:Y:S01]  /*1e350*/  MOV R125, R110 ;  /* 0x0000006e007d7202 */ /* 0x000fe20000000f00 */
[----:B------:R-:W1:Y:S03]  /*1e360*/  LDSM.16.MT88.4 R88, [R209+0x2100] ;  /* 0x00210000d158783b */ /* 0x000e660000004200 */
[----:B------:R3:W3:Y:S02]  /*1e370*/  MUFU.EX2 R172, R84 ;  /* 0x0000005400ac7308 */ /* 0x0006e40000000800 */
[----:B---3--:R-:W-:Y:S03]  /*1e380*/  F2FP.PACK_AB R81, R156, R157 ;  /* 0x0000009d9c51723e */ /* 0x008fe600000000ff */
[----:B------:R-:W3:Y:S05]  /*1e390*/  LDSM.16.MT88.4 R92, [R212+0x2100] ;  /* 0x00210000d45c783b */ /* 0x000eea0000004200 */
[----:B------:R-:W1:Y:S01]  /*1e3a0*/  MUFU.EX2 R103, R103 ;  /* 0x0000006700677308 */ /* 0x000e620000000800 */
[----:B------:R-:W-:Y:S02]  /*1e3b0*/  F2FP.PACK_AB R80, R158, R159 ;  /* 0x0000009f9e50723e */ /* 0x000fe400000000ff */
[----:B------:R-:W-:Y:S07]  /*1e3c0*/  F2FP.PACK_AB R167, R171, R170 ;  /* 0x000000aaaba7723e */ /* 0x000fee00000000ff */
[----:B------:R-:W3:Y:S01]  /*1e3d0*/  MUFU.EX2 R100, R100 ;  /* 0x0000006400647308 */ /* 0x000ee20000000800 */
[----:B------:R-:W3:Y:S01]  /*1e3e0*/  LDSM.16.MT88.4 R84, [R211+0x2100] ;  /* 0x00210000d354783b */ /* 0x000ee20000004200 */
[----:B------:R-:W-:Y:S02]  /*1e3f0*/  F2FP.PACK_AB R165, R172, R173 ;  /* 0x000000adaca5723e */ /* 0x000fe400000000ff */
[----:B-1----:R-:W-:Y:S01]  /*1e400*/  F2FP.PACK_AB R162, R103, R102 ;  /* 0x0000006667a2723e */ /* 0x002fe200000000ff */
[-C--:B------:R-:W-:Y:S03]  /*1e410*/  HMMA.16816.F32 R4, R76, R88.reuse, R4 ;  /* 0x000000584c04723c */ /* 0x080fe60000001804 */
[----:B---3--:R-:W-:Y:S05]  /*1e420*/  F2FP.PACK_AB R160, R101, R100 ;  /* 0x0000006465a0723e */ /* 0x008fea00000000ff */
[C---:B------:R-:W-:Y:S07]  /*1e430*/  HMMA.16816.F32 R8, R80.reuse, R88, R8 ;  /* 0x000000585008723c */ /* 0x040fee0000001808 */
[--C-:B------:R-:W-:Y:S01]  /*1e440*/  FFMA.FTZ R88, R113, c[0x0][0x2d0], -R2.reuse ;  /* 0x0000b40071587a23 */ /* 0x100fe20000010802 */
[-C--:B------:R-:W-:Y:S03]  /*1e450*/  HMMA.16816.F32 R12, R80, R90.reuse, R12 ;  /* 0x0000005a500c723c */ /* 0x080fe6000000180c */
[----:B------:R1:W-:Y:S05]  /*1e460*/  MUFU.EX2 R89, R88 ;  /* 0x0000005800597308 */ /* 0x0003ea0000000800 */
[C---:B------:R-:W-:Y:S08]  /*1e470*/  HMMA.16816.F32 R16, R76.reuse, R90, R16 ;  /* 0x0000005a4c10723c */ /* 0x040ff00000001810 */
[-C--:B------:R-:W-:Y:S08]  /*1e480*/  HMMA.16816.F32 R20, R76, R92.reuse, R20 ;  /* 0x0000005c4c14723c */ /* 0x080ff00000001814 */
[C---:B------:R-:W-:Y:S04]  /*1e490*/  HMMA.16816.F32 R24, R80.reuse, R92, R24 ;  /* 0x0000005c5018723c */ /* 0x040fe80000001818 */
[--C-:B-1----:R-:W-:Y:S02]  /*1e4a0*/  FFMA.FTZ R88, R112, c[0x0][0x2d0], -R2.reuse ;  /* 0x0000b40070587a23 */ /* 0x102fe40000010802 */
[----:B------:R-:W-:Y:S02]  /*1e4b0*/  FFMA.FTZ R2, R75, c[0x0][0x2d0], -R2 ;  /* 0x0000b4004b027a23 */ /* 0x000fe40000010802 */
[-C--:B------:R-:W-:Y:S01]  /*1e4c0*/  HMMA.16816.F32 R28, R80, R94.reuse, R28 ;  /* 0x0000005e501c723c */ /* 0x080fe2000000181c */
[----:B------:R-:W1:Y:S07]  /*1e4d0*/  MUFU.EX2 R90, R88 ;  /* 0x00000058005a7308 */ /* 0x000e6e0000000800 */
[C---:B------:R-:W-:Y:S03]  /*1e4e0*/  HMMA.16816.F32 R32, R76.reuse, R94, R32 ;  /* 0x0000005e4c20723c */ /* 0x040fe60000001820 */
[----:B------:R-:W-:Y:S05]  /*1e4f0*/  MUFU.EX2 R88, R74 ;  /* 0x0000004a00587308 */ /* 0x000fea0000000800 */
[-C--:B------:R-:W-:Y:S05]  /*1e500*/  HMMA.16816.F32 R36, R76, R96.reuse, R36 ;  /* 0x000000604c24723c */ /* 0x080fea0000001824 */
[----:B------:R-:W3:Y:S03]  /*1e510*/  MUFU.EX2 R74, R2 ;  /* 0x00000002004a7308 */ /* 0x000ee60000000800 */
[C---:B------:R-:W-:Y:S04]  /*1e520*/  HMMA.16816.F32 R40, R80.reuse, R96, R40 ;  /* 0x000000605028723c */ /* 0x040fe80000001828 */
[----:B-1----:R-:W-:Y:S04]  /*1e530*/  F2FP.PACK_AB R161, R90, R89 ;  /* 0x000000595aa1723e */ /* 0x002fe800000000ff */
[-C--:B------:R-:W-:Y:S08]  /*1e540*/  HMMA.16816.F32 R44, R80, R98.reuse, R44 ;  /* 0x00000062502c723c */ /* 0x080ff0000000182c */
[C---:B------:R-:W-:Y:S04]  /*1e550*/  HMMA.16816.F32 R48, R76.reuse, R98, R48 ;  /* 0x000000624c30723c */ /* 0x040fe80000001830 */
[----:B---3--:R-:W-:Y:S04]  /*1e560*/  F2FP.PACK_AB R163, R74, R88 ;  /* 0x000000584aa3723e */ /* 0x008fe800000000ff */
[-C--:B------:R-:W-:Y:S08]  /*1e570*/  HMMA.16816.F32 R52, R76, R84.reuse, R52 ;  /* 0x000000544c34723c */ /* 0x080ff00000001834 */
[C---:B------:R-:W-:Y:S08]  /*1e580*/  HMMA.16816.F32 R56, R80.reuse, R84, R56 ;  /* 0x000000545038723c */ /* 0x040ff00000001838 */
[-C--:B------:R-:W-:Y:S08]  /*1e590*/  HMMA.16816.F32 R60, R80, R86.reuse, R60 ;  /* 0x00000056503c723c */ /* 0x080ff0000000183c */
[----:B------:R-:W-:Y:S04]  /*1e5a0*/  HMMA.16816.F32 R64, R76, R86, R64 ;  /* 0x000000564c40723c */ /* 0x000fe80000001840 */
[----:B--2---:R-:W-:Y:S02]  /*1e5b0*/  ISETP.GT.AND P0, PT, R225, R109, PT ;  /* 0x0000006de100720c */ /* 0x004fe40003f04270 */
[----:B------:R-:W-:Y:S01]  /*1e5c0*/  MOV R225, R226 ;  /* 0x000000e200e17202 */ /* 0x000fe20000000f00 */
[----:B----4-:R-:W-:Y:S05]  /*1e5d0*/  FFMA.FTZ R73, R73, R108, R249 ;  /* 0x0000006c49497223 */ /* 0x010fea00000100f9 */
[----:B------:R-:W-:Y:S02]  /*1e5e0*/  FADD.FTZ R73, R251, R73 ;  /* 0x00000049fb497221 */ /* 0x000fe40000010000 */
[----:B------:R-:W-:Y:S02]  /*1e5f0*/  FFMA.FTZ R69, R69, R107, R246 ;  /* 0x0000006b45457223 */ /* 0x000fe400000100f6 */
[----:B------:R-:W-:Y:S02]  /*1e600*/  FFMA.FTZ R68, R68, R106, R240 ;  /* 0x0000006a44447223 */ /* 0x000fe400000100f0 */
[----:B------:R-:W-:Y:S02]  /*1e610*/  FADD.FTZ R73, R104, R73 ;  /* 0x0000004968497221 */ /* 0x000fe40000010000 */
[----:B------:R-:W-:Y:S02]  /*1e620*/  FFMA.FTZ R0, R0, R105, R184 ;  /* 0x0000006900007223 */ /* 0x000fe400000100b8 */
[----:B------:R-:W-:Y:S01]  /*1e630*/  FADD.FTZ R69, R247, R69 ;  /* 0x00000045f7457221 */ /* 0x000fe20000010000 */
        /* <DEDUP_REMOVED lines=93> */
[----:B------:R-:W-:Y:S01]  /*1ec10*/  FADD.FTZ R8, R100, R8 ;  /* 0x0000000864087221 */ /* 0x000fe20000010000 */
[----:B------:R-:W-:Y:S01]  /*1ec20*/  MOV R100, R71 ;  /* 0x0000004700647202 */ /* 0x000fe20000000f00 */
[----:B------:R-:W-:Y:S02]  /*1ec30*/  FADD.FTZ R4, R89, R4 ;  /* 0x0000000459047221 */ /* 0x000fe40000010000 */
[----:B------:R-:W-:Y:S02]  /*1ec40*/  FADD.FTZ R5, R172, R0 ;  /* 0x00000000ac057221 */ /* 0x000fe40000010000 */
[----:B------:R-:W-:Y:S02]  /*1ec50*/  FADD.FTZ R6, R176, R2 ;  /* 0x00000002b0067221 */ /* 0x000fe40000010000 */
[----:B------:R-:W-:Y:S01]  /*1ec60*/  FADD.FTZ R0, R101, R8 ;  /* 0x0000000865007221 */ /* 0x000fe20000010000 */
[----:B------:R-:W-:Y:S01]  /*1ec70*/  MOV R101, R70 ;  /* 0x0000004600657202 */ /* 0x000fe20000000f00 */
        /* <DEDUP_REMOVED lines=8> */
[----:B------:R-:W-:Y:S02]  /*1ed00*/  FADD.FTZ R2, R103, R2 ;  /* 0x0000000267027221 */ /* 0x000fe40000010000 */
[----:B------:R-:W-:Y:S01]  /*1ed10*/  FADD.FTZ R0, R74, R0 ;  /* 0x000000004a007221 */ /* 0x000fe20000010000 */
[----:B------:R-:W-:Y:S04]  /*1ed20*/  STL [R1+0x20], R4 ;  /* 0x0000200401007387 */ /* 0x000fe80000100800 */
[----:B------:R1:W-:Y:S04]  /*1ed30*/  STL [R1+0x24], R2 ;  /* 0x0000240201007387 */ /* 0x0003e80000100800 */
[----:B------:R2:W-:Y:S01]  /*1ed40*/  STL [R1+0x28], R0 ;  /* 0x0000280001007387 */ /* 0x0005e20000100800 */
[----:B-1----:R-:W-:Y:S01]  /*1ed50*/  MOV R2, R72 ;  /* 0x0000004800027202 */ /* 0x002fe20000000f00 */
[----:B------:R-:W-:-:S05]  /*1ed60*/  @P0 BRA `(.L_x_460) ;  /* 0xffffb7a000000947 */ /* 0x000fca000383ffff */
.L_x_459:
[----:B--2---:R-:W2:Y:S02]  /*1ed70*/  LDL R0, [R1+0x14] ;  /* 0x0000140001007983 */ /* 0x004ea40000100800 */
[----:B--2---:R-:W-:-:S13]  /*1ed80*/  ISETP.GE.AND P0, PT, R226, R0, PT ;  /* 0x00000000e200720c */ /* 0x004fda0003f06270 */
[----:B------:R-:W-:Y:S05]  /*1ed90*/  @!P0 BRA `(.L_x_461) ;  /* 0x0000677000008947 */ /* 0x000fea0003800000 */
[----:B------:R-:W2:Y:S01]  /*1eda0*/  LDL.LU.64 R6, [R1+0x50] ;  /* 0x0000500001067983 */ /* 0x000ea20000300a00 */
[----:B------:R-:W-:Y:S02]  /*1edb0*/  UMOV UR10, 0x60 ;  /* 0x00000060000a7882 */ /* 0x000fe40000000000 */
[----:B------:R-:W-:Y:S01]  /*1edc0*/  ULDC.64 UR4, c[0x0][0x208] ;  /* 0x0000820000047ab9 */ /* 0x000fe20000000a00 */
[----:B-1----:R-:W3:Y:S04]  /*1edd0*/  LDL.LU.64 R4, [R1+0x58] ;  /* 0x0000580001047983 */ /* 0x002ee80000300a00 */
[----:B------:R-:W4:Y:S01]  /*1ede0*/  LDL R0, [R1+0x60] ;  /* 0x0000600001007983 */ /* 0x000f220000100800 */
[----:B------:R-:W-:Y:S01]  /*1edf0*/  MOV R8, c[0x0][0x2c4] ;  /* 0x0000b10000087a02 */ /* 0x000fe20000000f00 */
[----:B------:R-:W-:Y:S01]  /*1ee00*/  UIMAD.WIDE.U32 UR12, UR10, UR4, URZ ;  /* 0x000000040a0c72a5 */ /* 0x000fe2000f8e003f */
[----:B------:R-:W-:Y:S01]  /*1ee10*/  MOV R103, R3 ;  /* 0x0000000300677202 */ /* 0x000fe20000000f00 */
[----:B------:R-:W-:Y:S01]  /*1ee20*/  UIMAD UR10, UR10, UR5, URZ ;  /* 0x000000050a0a72a4 */ /* 0x000fe2000f8e023f */
[----:B------:R-:W-:Y:S01]  /*1ee30*/  ISETP.NE.AND P1, PT, R8, 0x1, PT ;  /* 0x000000010800780c */ /* 0x000fe20003f25270 */
[----:B------:R-:W-:Y:S01]  /*1ee40*/  UMOV UR6, 0x5 ;  /* 0x0000000500067882 */ /* 0x000fe20000000000 */
[----:B------:R-:W-:Y:S01]  /*1ee50*/  MOV R101, R71 ;  /* 0x0000004700657202 */ /* 0x000fe20000000f00 */
[----:B------:R-:W-:Y:S01]  /*1ee60*/  ULDC.64 UR4, c[0x0][0x1e0] ;  /* 0x0000780000047ab9 */ /* 0x000fe20000000a00 */
[----:B------:R-:W-:Y:S01]  /*1ee70*/  IMAD.MOV.U32 R100, RZ, RZ, R72 ;  /* 0x000000ffff647224 */ /* 0x000fe200078e0048 */
[----:B------:R-:W-:Y:S01]  /*1ee80*/  USHF.L.U64.HI UR5, UR4, UR6, UR5 ;  /* 0x0000000604057299 */ /* 0x000fe20008010205 */
[----:B------:R-:W-:Y:S01]  /*1ee90*/  IMAD.MOV.U32 R102, RZ, RZ, R70 ;  /* 0x000000ffff667224 */ /* 0x000fe200078e0046 */
[----:B------:R-:W-:-:S02]  /*1eea0*/  USHF.L.U32 UR4, UR4, 0x5, URZ ;  /* 0x0000000504047899 */ /* 0x000fc4000800063f */
[----:B------:R-:W-:Y:S01]  /*1eeb0*/  UIADD3 UR10, UR13, UR10, URZ ;  /* 0x0000000a0d0a7290 */ /* 0x000fe2000fffe03f */
[----:B--2---:R-:W-:Y:S01]  /*1eec0*/  IMAD.MOV.U32 R3, RZ, RZ, R7 ;  /* 0x000000ffff037224 */ /* 0x004fe200078e0007 */
[----:B---3--:R-:W-:Y:S02]  /*1eed0*/  MOV R2, R4 ;  /* 0x0000000400027202 */ /* 0x008fe40000000f00 */
[----:B----4-:R-:W-:-:S03]  /*1eee0*/  @P1 IMAD.HI.U32 R0, R0, c[0x0][0x2c8], RZ ;  /* 0x0000b20000001a27 */ /* 0x010fc600078e00ff */
[----:B------:R1:W-:Y:S04]  /*1eef0*/  STL.64 [R1], R2 ;  /* 0x0000000201007387 */ /* 0x0003e80000100a00 */
[----:B------:R1:W-:Y:S02]  /*1ef00*/  @P1 STL [R1+0x8], R0 ;  /* 0x0000080001001387 */ /* 0x0003e40000100800 */
.L_x_478:
[----:B------:R-:W-:Y:S04]  /*1ef10*/  DEPBAR.LE SB0, 0x0 ;  /* 0x000080000000791a */ /* 0x000fe80000000000 */
[----:B------:R-:W-:Y:S01]  /*1ef20*/  BAR.SYNC.DEFER_BLOCKING 0x0 ;  /* 0x0000000000007b1d */ /* 0x000fe20000010000 */
[----:B-12---:R-:W-:Y:S01]  /*1ef30*/  SHF.R.S32.HI R2, RZ, 0x1f, R226 ;  /* 0x0000001fff027819 */ /* 0x006fe200000114e2 */
[----:B------:R-:W-:Y:S01]  /*1ef40*/  IMAD R0, R226, UR10, RZ ;  /* 0x0000000ae2007c24 */ /* 0x000fe2000f8e02ff */
[----:B------:R-:W-:Y:S02]  /*1ef50*/  MOV R198, c[0x0][0x208] ;  /* 0x0000820000c67a02 */ /* 0x000fe40000000f00 */
[----:B------:R-:W-:Y:S01]  /*1ef60*/  MOV R228, c[0x0][0x2c4] ;  /* 0x0000b10000e47a02 */ /* 0x000fe20000000f00 */
[----:B------:R-:W-:Y:S01]  /*1ef70*/  IMAD R0, R2, UR12, R0 ;  /* 0x0000000c02007c24 */ /* 0x000fe2000f8e0200 */
[----:B------:R-:W-:Y:S02]  /*1ef80*/  SHF.L.U32 R198, R198, 0x5, RZ ;  /* 0x00000005c6c67819 */ /* 0x000fe400000006ff */
[----:B------:R-:W-:Y:S01]  /*1ef90*/  ISETP.NE.AND P3, PT, R228, 0x1, PT ;  /* 0x00000001e400780c */ /* 0x000fe20003f65270 */
        /* <DEDUP_REMOVED lines=16> */
[----:B------:R-:W2:Y:S01]  /*1f0a0*/  LDL.64 R248, [R1+0x48] ;  /* 0x0000480001f87983 */ /* 0x000ea20000100a00 */
        /* <DEDUP_REMOVED lines=28> */
[-C--:B------:R-:W-:Y:S01]  /*1f270*/  HMMA.16816.F32 R12, R180, R178.reuse, R12 ;  /* 0x000000b2b40c723c */ /* 0x080fe2000000180c */
[----:B------:R-:W-:Y:S03]  /*1f280*/  MOV R197, 0x5 ;  /* 0x0000000500c57802 */ /* 0x000fe60000000f00 */
[C---:B------:R-:W-:Y:S02]  /*1f290*/  LEA R2, P0, R176.reuse, c[0x0][0x1f8], 0x1 ;  /* 0x00007e00b0027a11 */ /* 0x040fe400078008ff */
[----:B------:R-:W-:Y:S02]  /*1f2a0*/  IADD3 R0, R177, R0, RZ ;  /* 0x00000000b1007210 */ /* 0x000fe40007ffe0ff */
[C---:B------:R-:W-:Y:S01]  /*1f2b0*/  HMMA.16816.F32 R16, R172.reuse, R178, R16 ;  /* 0x000000b2ac10723c */ /* 0x040fe20000001810 */
[----:B------:R-:W-:Y:S03]  /*1f2c0*/  MOV R196, c[0x0][0x208] ;  /* 0x0000820000c47a02 */ /* 0x000fe60000000f00 */
[----:B------:R-:W-:Y:S02]  /*1f2d0*/  LEA.HI.X R3, R176, c[0x0][0x1fc], R0, 0x1, P0 ;  /* 0x00007f00b0037a11 */ /* 0x000fe400000f0c00 */
[----:B------:R-:W2:Y:S01]  /*1f2e0*/  LDSM.16.M88.4 R176, [R220] ;  /* 0x00000000dcb0783b */ /* 0x000ea20000000200 */
[----:B------:R-:W-:Y:S01]  /*1f2f0*/  SHF.L.U64.HI R196, R196, R197, c[0x0][0x20c] ;  /* 0x00008300c4c47619 */ /* 0x000fe200000102c5 */
        /* <DEDUP_REMOVED lines=10> */
[----:B------:R-:W-:Y:S01]  /*1f3a0*/  IADD3 R188, P1, R2, R198, RZ ;  /* 0x000000c602bc7210 */ /* 0x000fe20007f3e0ff */
[-C--:B------:R-:W-:Y:S04]  /*1f3b0*/  HMMA.16816.F32 R44, R180, R190.reuse, R44 ;  /* 0x000000beb42c723c */ /* 0x080fe8000000182c */
[----:B------:R-:W-:Y:S02]  /*1f3c0*/  IADD3.X R189, R3, R196, RZ, P1, !PT ;  /* 0x000000c403bd7210 */ /* 0x000fe40000ffe4ff */
[----:B------:R-:W-:Y:S02]  /*1f3d0*/  IADD3 R186, P0, R188, R198, RZ ;  /* 0x000000c6bcba7210 */ /* 0x000fe40007f1e0ff */
[C---:B------:R-:W-:Y:S01]  /*1f3e0*/  HMMA.16816.F32 R48, R172.reuse, R190, R48 ;  /* 0x000000beac30723c */ /* 0x040fe20000001830 */
[----:B------:R4:W-:Y:S03]  /*1f3f0*/  LDGSTS.E.BYPASS.LTC128B.128 [R227+0x900], [R188.64], !P5 ;  /* 0x00900000bce37fae */ /* 0x0009e6000e901d48 */
[----:B------:R-:W-:Y:S02]  /*1f400*/  IADD3.X R187, R189, R196, RZ, P0, !PT ;  /* 0x000000c4bdbb7210 */ /* 0x000fe400007fe4ff */
[----:B------:R-:W-:Y:S02]  /*1f410*/  IADD3 R184, P2, R186, R198, RZ ;  /* 0x000000c6bab87210 */ /* 0x000fe40007f5e0ff */
[-C--:B------:R-:W-:Y:S01]  /*1f420*/  HMMA.16816.F32 R52, R172, R192.reuse, R52 ;  /* 0x000000c0ac34723c */ /* 0x080fe20000001834 */
[----:B------:R1:W-:Y:S03]  /*1f430*/  LDGSTS.E.BYPASS.LTC128B.128 [R227+0x1100], [R186.64], !P5 ;  /* 0x01100000bae37fae */ /* 0x0003e6000e901d48 */
[----:B------:R-:W-:Y:S02]  /*1f440*/  IADD3.X R185, R187, R196, RZ, P2, !PT ;  /* 0x000000c4bbb97210 */ /* 0x000fe400017fe4ff */
[----:B---3--:R-:W-:Y:S02]  /*1f450*/  IADD3 R2, P1, R184, R198, RZ ;  /* 0x000000c6b8027210 */ /* 0x008fe40007f3e0ff */
[C---:B------:R-:W-:Y:S01]  /*1f460*/  HMMA.16816.F32 R56, R180.reuse, R192, R56 ;  /* 0x000000c0b438723c */ /* 0x040fe20000001838 */
[----:B------:R3:W-:Y:S03]  /*1f470*/  LDGSTS.E.BYPASS.LTC128B.128 [R227+0x1900], [R184.64], !P5 ;  /* 0x01900000b8e37fae */ /* 0x0007e6000e901d48 */
[----:B------:R-:W-:Y:S02]  /*1f480*/  IADD3.X R3, R185, R196, RZ, P1, !PT ;  /* 0x000000c4b9037210 */ /* 0x000fe40000ffe4ff */
[----:B------:R-:W-:Y:S02]  /*1f490*/  IADD3 R190, P0, R2, R198, RZ ;  /* 0x000000c602be7210 */ /* 0x000fe40007f1e0ff */
[-C--:B------:R-:W-:Y:S01]  /*1f4a0*/  HMMA.16816.F32 R60, R180, R194.reuse, R60 ;  /* 0x000000c2b43c723c */ /* 0x080fe2000000183c */
[----:B------:R2:W-:Y:S03]  /*1f4b0*/  LDGSTS.E.BYPASS.LTC128B.128 [R227+0x2100], [R2.64], !P5 ;  /* 0x0210000002e37fae */ /* 0x0005e6000e901d48 */
[----:B------:R-:W-:Y:S04]  /*1f4c0*/  IADD3.X R191, R3, R196, RZ, P0, !PT ;  /* 0x000000c403bf7210 */ /* 0x000fe800007fe4ff */
[C---:B------:R-:W-:Y:S01]  /*1f4d0*/  HMMA.16816.F32 R64, R172.reuse, R194, R64 ;  /* 0x000000c2ac40723c */ /* 0x040fe20000001840 */
[----:B------:R4:W-:Y:S07]  /*1f4e0*/  LDGSTS.E.BYPASS.LTC128B.128 [R227+0x2900], [R190.64], !P5 ;  /* 0x02900000bee37fae */ /* 0x0009ee000e901d48 */
[-C--:B-1----:R-:W-:Y:S01]  /*1f4f0*/  HMMA.16816.F32 R68, R172, R168.reuse, R68 ;  /* 0x000000a8ac44723c */ /* 0x082fe20000001844 */
[----:B------:R-:W-:Y:S07]  /*1f500*/  LDSM.16.M88.4 R192, [R216+0x8100] ;  /* 0x00810000d8c0783b */ /* 0x000fee0000000200 */
[C---:B------:R-:W-:Y:S01]  /*1f510*/  HMMA.16816.F32 R72, R180.reuse, R168, R72 ;  /* 0x000000a8b448723c */ /* 0x040fe20000001848 */
[----:B---3--:R-:W-:Y:S07]  /*1f520*/  LDSM.16.M88.4 R184, [R216+0x6100] ;  /* 0x00610000d8b8783b */ /* 0x008fee0000000200 */
[-C--:B------:R-:W-:Y:S01]  /*1f530*/  HMMA.16816.F32 R76, R180, R170.reuse, R76 ;  /* 0x000000aab44c723c */ /* 0x080fe2000000184c */
[----:B------:R-:W-:Y:S07]  /*1f540*/  LDSM.16.M88.4 R196, [R214+0x3900] ;  /* 0x00390000d6c4783b */ /* 0x000fee0000000200 */
[C---:B------:R-:W-:Y:S01]  /*1f550*/  HMMA.16816.F32 R80, R172.reuse, R170, R80 ;  /* 0x000000aaac50723c */ /* 0x040fe20000001850 */
[----:B----4-:R-:W1:Y:S07]  /*1f560*/  LDSM.16.M88.4 R188, [R214+0x3100] ;  /* 0x00310000d6bc783b */ /* 0x010e6e0000000200 */
[-C--:B--2---:R-:W-:Y:S01]  /*1f570*/  HMMA.16816.F32 R84, R172, R176.reuse, R84 ;  /* 0x000000b0ac54723c */ /* 0x084fe20000001854 */
[----:B------:R-:W2:Y:S07]  /*1f580*/  LDSM.16.M88.4 R200, [R214+0x4100] ;  /* 0x00410000d6c8783b */ /* 0x000eae0000000200 */
[C---:B------:R-:W-:Y:S01]  /*1f590*/  HMMA.16816.F32 R88, R180.reuse, R176, R88 ;  /* 0x000000b0b458723c */ /* 0x040fe20000001858 */
[----:B------:R-:W3:Y:S07]  /*1f5a0*/  LDSM.16.M88.4 R168, [R214+0x4900] ;  /* 0x00490000d6a8783b */ /* 0x000eee0000000200 */
[-C--:B------:R-:W-:Y:S01]  /*1f5b0*/  HMMA.16816.F32 R92, R180, R178.reuse, R92 ;  /* 0x000000b2b45c723c */ /* 0x080fe2000000185c */
[----:B------:R-:W4:Y:S07]  /*1f5c0*/  LDSM.16.M88.4 R180, [R214+0x5100] ;  /* 0x00510000d6b4783b */ /* 0x000f2e0000000200 */
[----:B------:R-:W-:Y:S01]  /*1f5d0*/  HMMA.16816.F32 R96, R172, R178, R96 ;  /* 0x000000b2ac60723c */ /* 0x000fe20000001860 */
[----:B------:R-:W2:Y:S07]  /*1f5e0*/  LDSM.16.M88.4 R204, [R214+0x5900] ;  /* 0x00590000d6cc783b */ /* 0x000eae0000000200 */
[-C--:B-1----:R-:W-:Y:S01]  /*1f5f0*/  HMMA.16816.F32 R4, R184, R188.reuse, R4 ;  /* 0x000000bcb804723c */ /* 0x082fe20000001804 */
[----:B------:R-:W-:Y:S07]  /*1f600*/  LDSM.16.M88.4 R172, [R217+0x6100] ;  /* 0x00610000d9ac783b */ /* 0x000fee0000000200 */
[C---:B------:R-:W-:Y:S01]  /*1f610*/  HMMA.16816.F32 R8, R192.reuse, R188, R8 ;  /* 0x000000bcc008723c */ /* 0x040fe20000001808 */
[----:B------:R-:W1:Y:S07]  /*1f620*/  LDSM.16.M88.4 R176, [R213] ;  /* 0x00000000d5b0783b */ /* 0x000e6e0000000200 */
[-C--:B------:R-:W-:Y:S01]  /*1f630*/  HMMA.16816.F32 R12, R192, R190.reuse, R12 ;  /* 0x000000bec00c723c */ /* 0x080fe2000000180c */
[----:B------:R-:W0:Y:S07]  /*1f640*/  LDGDEPBAR ;  /* 0x00000000000079af */ /* 0x000e2e0000000000 */
[C---:B------:R-:W-:Y:S01]  /*1f650*/  HMMA.16816.F32 R16, R184.reuse, R190, R16 ;  /* 0x000000beb810723c */ /* 0x040fe20000001810 */
[----:B------:R-:W1:Y:S07]  /*1f660*/  LDSM.16.M88.4 R188, [R217+0x8100] ;  /* 0x00810000d9bc783b */ /* 0x000e6e0000000200 */
[-C--:B------:R-:W-:Y:S08]  /*1f670*/  HMMA.16816.F32 R20, R184, R196.reuse, R20 ;  /* 0x000000c4b814723c */ /* 0x080ff00000001814 */
[C---:B------:R-:W-:Y:S08]  /*1f680*/  HMMA.16816.F32 R24, R192.reuse, R196, R24 ;  /* 0x000000c4c018723c */ /* 0x040ff00000001818 */
[-C--:B------:R-:W-:Y:S08]  /*1f690*/  HMMA.16816.F32 R28, R192, R198.reuse, R28 ;  /* 0x000000c6c01c723c */ /* 0x080ff0000000181c */
[C---:B------:R-:W-:Y:S08]  /*1f6a0*/  HMMA.16816.F32 R32, R184.reuse, R198, R32 ;  /* 0x000000c6b820723c */ /* 0x040ff00000001820 */
        /* <DEDUP_REMOVED lines=45> */
[----:B------:R-:W2:Y:S10]  /*1f980*/  MUFU.TANH R237, R12 ;  /* 0x0000000c00ed7308 */ /* 0x000eb40000002400 */
[----:B------:R-:W2:Y:S01]  /*1f990*/  MUFU.TANH R230, R13 ;  /* 0x0000000d00e67308 */ /* 0x000ea20000002400 */
[----:B-1----:R-:W1:Y:S01]  /*1f9a0*/  LDSM.16.M88.4 R8, [R213+0x1000] ;  /* 0x00100000d508783b */ /* 0x002e620000000200 */
[-C--:B----4-:R-:W-:Y:S08]  /*1f9b0*/  HMMA.16816.F32 R20, R172, R4.reuse, R20 ;  /* 0x00000004ac14723c */ /* 0x090ff00000001814 */
[----:B------:R-:W4:Y:S01]  /*1f9c0*/  MUFU.TANH R242, R14 ;  /* 0x0000000e00f27308 */ /* 0x000f220000002400 */
        /* <DEDUP_REMOVED lines=57> */
[----:B------:R-:W3:Y:S03]  /*1fd60*/  MUFU.TANH R178, R59 ;  /* 0x0000003b00b27308 */ /* 0x000ee60000002400 */
[----:B------:R-:W-:Y:S02]  /*1fd70*/  FMUL.FTZ R54, R54, c[0x0][0x320] ;  /* 0x0000c80036367a20 */ /* 0x000fe40000410000 */
[----:B------:R-:W-:Y:S02]  /*1fd80*/  FMUL.FTZ R55, R55, c[0x0][0x320] ;  /* 0x0000c80037377a20 */ /* 0x000fe40000410000 */
[C---:B------:R-:W-:Y:S01]  /*1fd90*/  HMMA.16816.F32 R80, R172.reuse, R10, R80 ;  /* 0x0000000aac50723c */ /* 0x040fe20000001850 */
[----:B------:R-:W3:Y:S02]  /*1fda0*/  LDL R11, [R1+0x8] ;  /* 0x00000800010b7983 */ /* 0x000ee40000100800 */
[----:B------:R4:W3:Y:S01]  /*1fdb0*/  MUFU.TANH R59, R62 ;  /* 0x0000003e003b7308 */ /* 0x0008e20000002400 */
[----:B------:R-:W-:Y:S01]  /*1fdc0*/  FMUL.FTZ R56, R56, c[0x0][0x320] ;  /* 0x0000c80038387a20 */ /* 0x000fe20000410000 */
[----:B------:R-:W3:Y:S01]  /*1fdd0*/  LDL R10, [R1+0x34] ;  /* 0x00003400010a7983 */ /* 0x000ee20000100800 */
[----:B------:R-:W-:Y:S02]  /*1fde0*/  FMUL.FTZ R57, R57, c[0x0][0x320] ;  /* 0x0000c80039397a20 */ /* 0x000fe40000410000 */
[-C--:B--2---:R-:W-:Y:S01]  /*1fdf0*/  HMMA.16816.F32 R84, R172, R4.reuse, R84 ;  /* 0x00000004ac54723c */ /* 0x084fe20000001854 */
[----:B-1----:R-:W2:Y:S03]  /*1fe00*/  LDL R58, [R1+0x14] ;  /* 0x00001400013a7983 */ /* 0x002ea60000100800 */
[----:B------:R-:W-:Y:S01]  /*1fe10*/  FMUL.FTZ R60, R60, c[0x0][0x320] ;  /* 0x0000c8003c3c7a20 */ /* 0x000fe20000410000 */
[----:B------:R-:W1:Y:S01]  /*1fe20*/  MUFU.TANH R21, R21 ;  /* 0x0000001500157308 */ /* 0x000e620000002400 */
[----:B------:R-:W-:Y:S02]  /*1fe30*/  FMUL.FTZ R61, R61, c[0x0][0x320] ;  /* 0x0000c8003d3d7a20 */ /* 0x000fe40000410000 */
[C---:B------:R-:W-:Y:S04]  /*1fe40*/  HMMA.16816.F32 R88, R188.reuse, R4, R88 ;  /* 0x00000004bc58723c */ /* 0x040fe80000001858 */
[----:B------:R-:W-:Y:S02]  /*1fe50*/  FMUL.FTZ R63, R63, c[0x0][0x320] ;  /* 0x0000c8003f3f7a20 */ /* 0x000fe40000410000 */
[----:B------:R-:W-:Y:S01]  /*1fe60*/  FMUL.FTZ R64, R64, c[0x0][0x320] ;  /* 0x0000c80040407a20 */ /* 0x000fe20000410000 */
[----:B------:R1:W1:Y:S01]  /*1fe70*/  MUFU.TANH R198, R22 ;  /* 0x0000001600c67308 */ /* 0x0002620000002400 */
[-C--:B------:R-:W-:Y:S01]  /*1fe80*/  HMMA.16816.F32 R92, R188, R6.reuse, R92 ;  /* 0x00000006bc5c723c */ /* 0x080fe2000000185c */
[----:B----4-:R-:W3:Y:S03]  /*1fe90*/  LDL R62, [R1+0x30] ;  /* 0x00003000013e7983 */ /* 0x010ee60000100800 */
[----:B------:R-:W-:Y:S02]  /*1fea0*/  FMUL.FTZ R65, R65, c[0x0][0x320] ;  /* 0x0000c80041417a20 */ /* 0x000fe40000410000 */
[----:B------:R-:W-:Y:S02]  /*1feb0*/  FMUL.FTZ R66, R66, c[0x0][0x320] ;  /* 0x0000c80042427a20 */ /* 0x000fe40000410000 */
[----:B------:R-:W-:Y:S01]  /*1fec0*/  HMMA.16816.F32 R96, R172, R6, R96 ;  /* 0x00000006ac60723c */ /* 0x000fe20000001860 */
[----:B------:R1:W1:Y:S03]  /*1fed0*/  MUFU.TANH R184, R23 ;  /* 0x0000001700b87308 */ /* 0x0002660000002400 */
[----:B------:R-:W-:Y:S02]  /*1fee0*/  FMUL.FTZ R67, R67, c[0x0][0x320] ;  /* 0x0000c80043437a20 */ /* 0x000fe40000410000 */
[----:B------:R-:W-:Y:S02]  /*1fef0*/  FMUL.FTZ R68, R68, c[0x0][0x320] ;  /* 0x0000c80044447a20 */ /* 0x000fe40000410000 */
[----:B------:R-:W-:Y:S03]  /*1ff00*/  FMUL.FTZ R69, R69, c[0x0][0x320] ;  /* 0x0000c80045457a20 */ /* 0x000fe60000410000 */
        /* <DEDUP_REMOVED lines=9> */
[----:B------:R-:W3:Y:S01]  /*1ffa0*/  LDL R96, [R1+0x2c] ;  /* 0x00002c0001607983 */ /* 0x000ee20000100800 */
        /* <DEDUP_REMOVED lines=21> */
[----:B------:R-:W-:Y:S01]  /*20100*/  FMUL.FTZ R27, R97, c[0x0][0x320] ;  /* 0x0000c800611b7a20 */ /* 0x000fe20000410000 */
[----:B------:R-:W-:Y:S01]  /*20110*/  MOV R97, c[0x0][0x32c] ;  /* 0x0000cb0000617a02 */ /* 0x000fe20000000f00 */
        /* <DEDUP_REMOVED lines=19> */
[----:B------:R1:W1:Y:S10]  /*20250*/  MUFU.TANH R170, R38 ;  /* 0x0000002600aa7308 */ /* 0x0002740000002400 */
        /* <DEDUP_REMOVED lines=12> */
[----:B------:R1:W1:Y:S10]  /*20320*/  MUFU.TANH R45, R51 ;  /* 0x00000033002d7308 */ /* 0x0002740000002400 */
[----:B------:R-:W1:Y:S10]  /*20330*/  MUFU.TANH R52, R52 ;  /* 0x0000003400347308 */ /* 0x000e740000002400 */
[----:B------:R-:W1:Y:S10]  /*20340*/  MUFU.TANH R53, R53 ;  /* 0x0000003500357308 */ /* 0x000e740000002400 */
[----:B------:R1:W1:Y:S01]  /*20350*/  MUFU.TANH R36, R54 ;  /* 0x0000003600247308 */ /* 0x0002620000002400 */
[C---:B--2---:R-:W-:Y:S09]  /*20360*/  ISETP.GT.AND P0, PT, R226.reuse, R58, PT ;  /* 0x0000003ae200720c */ /* 0x044ff20003f04270 */
[----:B------:R2:W1:Y:S04]  /*20370*/  MUFU.TANH R35, R55 ;  /* 0x0000003700237308 */ /* 0x0004680000002400 */
[----:B------:R-:W-:Y:S06]  /*20380*/  @P0 IADD3 R0, R226, -0x1, RZ ;  /* 0xffffffffe2000810 */ /* 0x000fec0007ffe0ff */
[----:B------:R2:W1:Y:S01]  /*20390*/  MUFU.TANH R168, R56 ;  /* 0x0000003800a87308 */ /* 0x0004620000002400 */
[----:B------:R-:W-:Y:S02]  /*203a0*/  @P0 MOV R3, R251 ;  /* 0x000000fb00030202 */ /* 0x000fe40000000f00 */
[----:B------:R-:W-:Y:S01]  /*203b0*/  @P0 SHF.R.S32.HI R2, RZ, 0x1f, R0 ;  /* 0x0000001fff020819 */ /* 0x000fe20000011400 */
[----:B------:R-:W-:Y:S04]  /*203c0*/  @P0 IMAD.WIDE.U32 R4, R0, c[0x0][0x1e0], RZ ;  /* 0x0000780000040a25 */ /* 0x000fe800078e00ff */
[----:B------:R-:W-:Y:S02]  /*203d0*/  @P0 IMAD R2, R2, c[0x0][0x1e0], RZ ;  /* 0x0000780002020a24 */ /* 0x000fe400078e02ff */
[----:B------:R2:W1:Y:S02]  /*203e0*/  MUFU.TANH R56, R57 ;  /* 0x0000003900387308 */ /* 0x0004640000002400 */
[----:B------:R-:W-:Y:S05]  /*203f0*/  @P0 IMAD R2, R0, c[0x0][0x1e4], R2 ;  /* 0x0000790000020a24 */ /* 0x000fea00078e0202 */
[----:B------:R-:W-:Y:S02]  /*20400*/  @P0 IADD3 R0, R5, R2, RZ ;  /* 0x0000000205000210 */ /* 0x000fe40007ffe0ff */
[----:B------:R-:W-:Y:S01]  /*20410*/  @P0 MOV R2, R248 ;  /* 0x000000f800020202 */ /* 0x000fe20000000f00 */
[----:B------:R-:W1:Y:S02]  /*20420*/  MUFU.TANH R60, R60 ;  /* 0x0000003c003c7308 */ /* 0x000e640000002400 */
[----:B------:R-:W-:Y:S02]  /*20430*/  @P0 IMAD R0, R0, 0x60, RZ ;  /* 0x0000006000000824 */ /* 0x000fe400078e02ff */
[----:B------:R-:W-:Y:S05]  /*20440*/  @P0 IMAD.WIDE.U32 R2, R4, 0x60, R2 ;  /* 0x0000006004020825 */ /* 0x000fea00078e0002 */
[C---:B------:R-:W-:Y:S01]  /*20450*/  @P0 LEA R4, P1, R2.reuse, c[0x0][0x1c8], 0x1 ;  /* 0x0000720002040a11 */ /* 0x040fe200078208ff */
[----:B------:R-:W1:Y:S01]  /*20460*/  MUFU.TANH R61, R61 ;  /* 0x0000003d003d7308 */ /* 0x000e620000002400 */
[----:B------:R-:W-:Y:S04]  /*20470*/  @P0 IADD3 R0, R3, R0, RZ ;  /* 0x0000000003000210 */ /* 0x000fe80007ffe0ff */
[----:B------:R-:W-:Y:S02]  /*20480*/  @P0 LEA.HI.X R5, R2, c[0x0][0x1cc], R0, 0x1, P1 ;  /* 0x0000730002050a11 */ /* 0x000fe400008f0c00 */
[----:B------:R-:W-:Y:S03]  /*20490*/  @P0 IADD3 R2, P1, R4, UR4, RZ ;  /* 0x0000000404020c10 */ /* 0x000fe6000ff3e0ff */
[----:B------:R-:W1:Y:S01]  /*204a0*/  MUFU.TANH R63, R63 ;  /* 0x0000003f003f7308 */ /* 0x000e620000002400 */
[----:B------:R-:W-:Y:S01]  /*204b0*/  @!PT LDS RZ, [RZ] ;  /* 0x00000000fffff984 */ /* 0x000fe20000000800 */
[----:B------:R-:W-:Y:S01]  /*204c0*/  @!PT LDS RZ, [RZ] ;  /* 0x00000000fffff984 */ /* 0x000fe20000000800 */
[----:B------:R-:W-:Y:S01]  /*204d0*/  @!PT LDS RZ, [RZ] ;  /* 0x00000000fffff984 */ /* 0x000fe20000000800 */
[----:B------:R1:W-:Y:S01]  /*204e0*/  @P0 LDGSTS.E.BYPASS.LTC128B.128 [R227+0x3100], [R4.64], !P5 ;  /* 0x0310000004e30fae */ /* 0x0003e2000e901d48 */
[----:B------:R-:W-:Y:S02]  /*204f0*/  @P0 IADD3.X R3, R5, UR5, RZ, P1, !PT ;  /* 0x0000000505030c10 */ /* 0x000fe40008ffe4ff */
[----:B------:R-:W-:Y:S04]  /*20500*/  @P0 IADD3 R8, P2, R2, UR4, RZ ;  /* 0x0000000402080c10 */ /* 0x000fe8000ff5e0ff */
[----:B------:R-:W-:Y:S01]  /*20510*/  @P0 IADD3.X R9, R3, UR5, RZ, P2, !PT ;  /* 0x0000000503090c10 */ /* 0x000fe200097fe4ff */
[----:B------:R2:W-:Y:S01]  /*20520*/  @P0 LDGSTS.E.BYPASS.LTC128B.128 [R227+0x3900], [R2.64], !P5 ;  /* 0x0390000002e30fae */ /* 0x0005e2000e901d48 */
[----:B------:R-:W2:Y:S01]  /*20530*/  MUFU.TANH R64, R64 ;  /* 0x0000004000407308 */ /* 0x000ea20000002400 */
[----:B------:R-:W-:Y:S04]  /*20540*/  @P0 IADD3 R6, P1, R8, UR4, RZ ;  /* 0x0000000408060c10 */ /* 0x000fe8000ff3e0ff */
[----:B------:R-:W-:Y:S02]  /*20550*/  @P0 IADD3.X R7, R9, UR5, RZ, P1, !PT ;  /* 0x0000000509070c10 */ /* 0x000fe40008ffe4ff */
[----:B------:R3:W-:Y:S03]  /*20560*/  @P0 LDGSTS.E.BYPASS.LTC128B.128 [R227+0x4100], [R8.64], !P5 ;  /* 0x0410000008e30fae */ /* 0x0007e6000e901d48 */
[----:B------:R-:W3:Y:S05]  /*20570*/  MUFU.TANH R65, R65 ;  /* 0x0000004100417308 */ /* 0x000eea0000002400 */
[----:B------:R3:W-:Y:S05]  /*20580*/  @P0 LDGSTS.E.BYPASS.LTC128B.128 [R227+0x4900], [R6.64], !P5 ;  /* 0x0490000006e30fae */ /* 0x0007ea000e901d48 */
[----:B------:R-:W3:Y:S03]  /*20590*/  MUFU.TANH R66, R66 ;  /* 0x0000004200427308 */ /* 0x000ee60000002400 */
[----:B-1----:R1:W4:Y:S01]  /*205a0*/  LDL R5, [R1+0x60] ;  /* 0x0000600001057983 */ /* 0x0023220000100800 */
[----:B--2---:R-:W-:Y:S06]  /*205b0*/  @P0 IADD3 R2, P2, R6, UR4, RZ ;  /* 0x0000000406020c10 */ /* 0x004fec000ff5e0ff */
[----:B------:R-:W2:Y:S01]  /*205c0*/  MUFU.TANH R67, R67 ;  /* 0x0000004300437308 */ /* 0x000ea20000002400 */
[----:B------:R-:W-:Y:S02]  /*205d0*/  @P0 IADD3.X R3, R7, UR5, RZ, P2, !PT ;  /* 0x0000000507030c10 */ /* 0x000fe400097fe4ff */
[----:B---3--:R-:W-:Y:S03]  /*205e0*/  @P0 IADD3 R8, P1, R2, UR4, RZ ;  /* 0x0000000402080c10 */ /* 0x008fe6000ff3e0ff */
[----:B------:R3:W-:Y:S01]  /*205f0*/  @P0 LDGSTS.E.BYPASS.LTC128B.128 [R227+0x5100], [R2.64], !P5 ;  /* 0x0510000002e30fae */ /* 0x0007e2000e901d48 */
[----:B------:R-:W-:Y:S03]  /*20600*/  @P0 IADD3.X R9, R3, UR5, RZ, P1, !PT ;  /* 0x0000000503090c10 */ /* 0x000fe60008ffe4ff */
[----:B------:R-:W1:Y:S04]  /*20610*/  MUFU.TANH R68, R68 ;  /* 0x0000004400447308 */ /* 0x000e680000002400 */
[----:B------:R1:W-:Y:S06]  /*20620*/  @P0 LDGSTS.E.BYPASS.LTC128B.128 [R227+0x5900], [R8.64], !P5 ;  /* 0x0590000008e30fae */ /* 0x0003ec000e901d48 */
[----:B------:R-:W2:Y:S02]  /*20630*/  MUFU.TANH R69, R69 ;  /* 0x0000004500457308 */ /* 0x000ea40000002400 */
[----:B------:R-:W0:Y:S08]  /*20640*/  LDGDEPBAR ;  /* 0x00000000000079af */ /* 0x000e300000000000 */
[----:B------:R-:W2:Y:S01]  /*20650*/  MUFU.TANH R70, R70 ;  /* 0x0000004600467308 */ /* 0x000ea20000002400 */
[----:B---3--:R-:W-:Y:S05]  /*20660*/  IMAD R2, R226, -0x60, RZ ;  /* 0xffffffa0e2027824 */ /* 0x008fea00078e02ff */
[C---:B------:R-:W-:Y:S04]  /*20670*/  IADD3 R7, -R10.reuse, 0x1, R2 ;  /* 0x000000010a077810 */ /* 0x040fe80007ffe102 */
[----:B------:R-:W3:Y:S01]  /*20680*/  MUFU.TANH R71, R71 ;  /* 0x0000004700477308 */ /* 0x000ee20000002400 */
[----:B-1----:R-:W-:Y:S02]  /*20690*/  IADD3 R8, -R10, R2, RZ ;  /* 0x000000020a087210 */ /* 0x002fe40007ffe1ff */
[----:B------:R-:W-:Y:S04]  /*206a0*/  IADD3 R7, -R62, R7, R96 ;  /* 0x000000073e077210 */ /* 0x000fe80007ffe160 */
[C---:B------:R-:W-:Y:S02]  /*206b0*/  IADD3 R6, R7.reuse, c[0x0][0x328], RZ ;  /* 0x0000ca0007067a10 */ /* 0x040fe40007ffe0ff */
[----:B------:R-:W-:Y:S01]  /*206c0*/  IADD3 R7, R7, UR7, RZ ;  /* 0x0000000707077c10 */ /* 0x000fe2000fffe0ff */
        /* <DEDUP_REMOVED lines=24> */
[----:B------:R-:W1:Y:S01]  /*20850*/  MUFU.TANH R30, R30 ;  /* 0x0000001e001e7308 */ /* 0x000e620000002400 */
[----:B----4-:R-:W-:Y:S02]  /*20860*/  @P3 SHF.R.U32.HI R5, RZ, c[0x0][0x2cc], R11 ;  /* 0x0000b300ff053a19 */ /* 0x010fe4000001160b */
[----:B------:R-:W-:Y:S03]  /*20870*/  ISETP.GE.AND P3, PT, R97, 0x1, PT ;  /* 0x000000016100780c */ /* 0x000fe60003f66270 */
[----:B------:R-:W4:Y:S04]  /*20880*/  SHFL.IDX PT, R4, R5, RZ, 0x1c1f ;  /* 0x001c1fff05047589 */ /* 0x000f2800000e0000 */
[----:B------:R-:W1:Y:S10]  /*20890*/  MUFU.TANH R27, R27 ;  /* 0x0000001b001b7308 */ /* 0x000e740000002400 */
[----:B------:R-:W1:Y:S10]  /*208a0*/  MUFU.TANH R29, R29 ;  /* 0x0000001d001d7308 */ /* 0x000e740000002400 */
[----:B------:R-:W1:Y:S01]  /*208b0*/  MUFU.TANH R28, R28 ;  /* 0x0000001c001c7308 */ /* 0x000e620000002400 */
[-C--:B----4-:R-:W-:Y:S02]  /*208c0*/  IADD3 R3, R6, R4.reuse, RZ ;  /* 0x0000000406037210 */ /* 0x090fe40007ffe0ff */
[----:B------:R-:W-:Y:S01]  /*208d0*/  IADD3 R0, R7, R4, RZ ;  /* 0x0000000407007210 */ /* 0x000fe20007ffe0ff */
[----:B------:R-:W-:-:S06]  /*208e0*/  @!P3 BRA `(.L_x_462) ;  /* 0x000001700000b947 */ /* 0x000fcc0003800000 */
[----:B--23--:R-:W-:Y:S01]  /*208f0*/  IADD3 R4, -R62, R96, R4 ;  /* 0x000000603e047210 */ /* 0x00cfe20007ffe104 */
        /* <DEDUP_REMOVED lines=12> */
.L_x_464:
[----:B------:R-:W-:Y:S04]  /*209c0*/  MOV R9, c[0x0][0x32c] ;  /* 0x0000cb0000097a02 */ /* 0x000fe80000000f00 */
[----:B------:R-:W-:Y:S11]  /*209d0*/  ISETP.NE.AND P0, PT, R9, 0x1, PT ;  /* 0x000000010900780c */ /* 0x000ff60003f05270 */
[----:B------:R-:W-:Y:S02]  /*209e0*/  @!UPT UIADD3 URZ, URZ, URZ, URZ ;  /* 0x0000003f3f3ff290 */ /* 0x000fe4000fffe03f */
[----:B------:R-:W-:Y:S05]  /*209f0*/  @P0 IMAD.HI.U32 R9, R4, c[0x0][0x330], RZ ;  /* 0x0000cc0004090a27 */ /* 0x000fea00078e00ff */
[----:B------:R-:W-:Y:S02]  /*20a00*/  @P0 SHF.R.U32.HI R4, RZ, c[0x0][0x334], R9 ;  /* 0x0000cd00ff040a19 */ /* 0x000fe40000011609 */
.L_x_465:
[----:B------:R-:W-:Y:S05]  /*20a10*/  BSYNC B0 ;  /* 0x0000000000007941 */ /* 0x000fea0003800000 */
.L_x_463:
[----:B------:R-:W-:Y:S05]  /*20a20*/  IMAD R4, R4, c[0x0][0x32c], R8 ;  /* 0x0000cb0004047a24 */ /* 0x000fea00078e0208 */
[----:B------:R-:W-:Y:S02]  /*20a30*/  IADD3 R9, R4, c[0x0][0x32c], RZ ;  /* 0x0000cb0004097a10 */ /* 0x000fe40007ffe0ff */
[----:B------:R-:W-:Y:S02]  /*20a40*/  IMNMX R0, R0, R4, !PT ;  /* 0x0000000400007217 */ /* 0x000fe40007800200 */
[----:B------:R-:W-:Y:S02]  /*20a50*/  IMNMX R3, R3, R9, PT ;  /* 0x0000000903037217 */ /* 0x000fe40003800200 */
.L_x_462:
[C---:B--23--:R-:W-:Y:S02]  /*20a60*/  ISETP.GE.AND P0, PT, R2.reuse, 0x9, PT ;  /* 0x000000090200780c */ /* 0x04cfe40003f06270 */
[----:B------:R-:W-:Y:S02]  /*20a70*/  ISETP.GE.AND P1, PT, R2, 0x2, PT ;  /* 0x000000020200780c */ /* 0x000fe40003f26270 */
[----:B------:R-:W-:Y:S02]  /*20a80*/  P2R R25, PR, RZ, 0x1 ;  /* 0x00000001ff197803 */ /* 0x000fe40000000000 */
[C---:B------:R-:W-:Y:S02]  /*20a90*/  ISETP.GT.AND P0, PT, R0.reuse, 0x8, !P0 ;  /* 0x000000080000780c */ /* 0x040fe40004704270 */
[----:B------:R-:W-:Y:S02]  /*20aa0*/  P2R R26, PR, RZ, 0x2 ;  /* 0x00000002ff1a7803 */ /* 0x000fe40000000000 */
[----:B------:R-:W-:Y:S02]  /*20ab0*/  ISETP.GT.AND P1, PT, R0, 0x1, !P1 ;  /* 0x000000010000780c */ /* 0x000fe40004f24270 */
[C---:B------:R-:W-:Y:S02]  /*20ac0*/  ISETP.LT.OR P0, PT, R3.reuse, 0x9, P0 ;  /* 0x000000090300780c */ /* 0x040fe40000701670 */
[----:B------:R-:W-:Y:S02]  /*20ad0*/  ISETP.GE.AND P2, PT, R2, 0xa, PT ;  /* 0x0000000a0200780c */ /* 0x000fe40003f46270 */
[C---:B------:R-:W-:Y:S02]  /*20ae0*/  ISETP.LT.OR P1, PT, R3.reuse, 0x2, P1 ;  /* 0x000000020300780c */ /* 0x040fe40000f21670 */
        /* <DEDUP_REMOVED lines=67> */
[C---:B------:R-:W-:Y:S02]  /*20f20*/  ISETP.GE.AND P6, PT, R2.reuse, 0x42, PT ;  /* 0x000000420200780c */ /* 0x040fe40003fc6270 */
        /* <DEDUP_REMOVED lines=18> */
[----:B------:R-:W-:Y:S04]  /*21050*/  ISETP.GT.AND P0, PT, R0, 0x50, !P2 ;  /* 0x000000500000780c */ /* 0x000fe80005704270 */
[C---:B------:R-:W-:Y:S04]  /*21060*/  ISETP.LT.OR P0, PT, R3.reuse, 0x51, P0 ;  /* 0x000000510300780c */ /* 0x040fe80000701670 */
        /* <DEDUP_REMOVED lines=36> */
.L_x_468:
[----:B------:R-:W-:Y:S04]  /*212b0*/  MOV R27, c[0x0][0x32c] ;  /* 0x0000cb00001b7a02 */ /* 0x000fe80000000f00 */
[----:B------:R-:W-:Y:S11]  /*212c0*/  ISETP.NE.AND P0, PT, R27, 0x1, PT ;  /* 0x000000011b00780c */ /* 0x000ff60003f05270 */
[----:B------:R-:W-:Y:S02]  /*212d0*/  @!UPT UIADD3 URZ, URZ, URZ, URZ ;  /* 0x0000003f3f3ff290 */ /* 0x000fe4000fffe03f */
[----:B------:R-:W-:Y:S05]  /*212e0*/  @P0 IMAD.HI.U32 R27, R3, c[0x0][0x330], RZ ;  /* 0x0000cc00031b0a27 */ /* 0x000fea00078e00ff */
[----:B------:R-:W-:Y:S02]  /*212f0*/  @P0 SHF.R.U32.HI R3, RZ, c[0x0][0x334], R27 ;  /* 0x0000cd00ff030a19 */ /* 0x000fe4000001161b */
.L_x_469:
[----:B------:R-:W-:Y:S05]  /*21300*/  BSYNC B0 ;  /* 0x0000000000007941 */ /* 0x000fea0003800000 */
.L_x_467:
[----:B------:R-:W-:Y:S05]  /*21310*/  IMAD R3, R3, c[0x0][0x32c], R8 ;  /* 0x0000cb0003037a24 */ /* 0x000fea00078e0208 */
[----:B------:R-:W-:Y:S02]  /*21320*/  IADD3 R27, R3, c[0x0][0x32c], RZ ;  /* 0x0000cb00031b7a10 */ /* 0x000fe40007ffe0ff */
[----:B------:R-:W-:Y:S02]  /*21330*/  IMNMX R0, R0, R3, !PT ;  /* 0x0000000300007217 */ /* 0x000fe40007800200 */
[----:B------:R-:W-:Y:S02]  /*21340*/  IMNMX R2, R2, R27, PT ;  /* 0x0000001b02027217 */ /* 0x000fe40003800200 */
.L_x_466:
        /* <DEDUP_REMOVED lines=110> */
.L_x_472:
[----:B------:R-:W-:Y:S04]  /*21a30*/  MOV R27, c[0x0][0x32c] ;  /* 0x0000cb00001b7a02 */ /* 0x000fe80000000f00 */
[----:B------:R-:W-:Y:S11]  /*21a40*/  ISETP.NE.AND P0, PT, R27, 0x1, PT ;  /* 0x000000011b00780c */ /* 0x000ff60003f05270 */
[----:B------:R-:W-:Y:S02]  /*21a50*/  @!UPT UIADD3 URZ, URZ, URZ, URZ ;  /* 0x0000003f3f3ff290 */ /* 0x000fe4000fffe03f */
[----:B------:R-:W-:Y:S05]  /*21a60*/  @P0 IMAD.HI.U32 R27, R3, c[0x0][0x330], RZ ;  /* 0x0000cc00031b0a27 */ /* 0x000fea00078e00ff */
[----:B------:R-:W-:Y:S02]  /*21a70*/  @P0 SHF.R.U32.HI R3, RZ, c[0x0][0x334], R27 ;  /* 0x0000cd00ff030a19 */ /* 0x000fe4000001161b */
.L_x_473:
[----:B------:R-:W-:Y:S05]  /*21a80*/  BSYNC B0 ;  /* 0x0000000000007941 */ /* 0x000fea0003800000 */
.L_x_471:
[----:B------:R-:W-:Y:S05]  /*21a90*/  IMAD R3, R3, c[0x0][0x32c], R8 ;  /* 0x0000cb0003037a24 */ /* 0x000fea00078e0208 */
[----:B------:R-:W-:Y:S02]  /*21aa0*/  IADD3 R27, R3, c[0x0][0x32c], RZ ;  /* 0x0000cb00031b7a10 */ /* 0x000fe40007ffe0ff */
[----:B------:R-:W-:Y:S02]  /*21ab0*/  IMNMX R0, R0, R3, !PT ;  /* 0x0000000300007217 */ /* 0x000fe40007800200 */
[----:B------:R-:W-:Y:S02]  /*21ac0*/  IMNMX R2, R2, R27, PT ;  /* 0x0000001b02027217 */ /* 0x000fe40003800200 */
.L_x_470:
        /* <DEDUP_REMOVED lines=110> */
.L_x_476:
[----:B------:R-:W-:Y:S04]  /*221b0*/  MOV R5, c[0x0][0x32c] ;  /* 0x0000cb0000057a02 */ /* 0x000fe80000000f00 */
[----:B------:R-:W-:Y:S11]  /*221c0*/  ISETP.NE.AND P0, PT, R5, 0x1, PT ;  /* 0x000000010500780c */ /* 0x000ff60003f05270 */
[----:B------:R-:W-:Y:S02]  /*221d0*/  @!UPT UIADD3 URZ, URZ, URZ, URZ ;  /* 0x0000003f3f3ff290 */ /* 0x000fe4000fffe03f */
[----:B------:R-:W-:Y:S05]  /*221e0*/  @P0 IMAD.HI.U32 R5, R3, c[0x0][0x330], RZ ;  /* 0x0000cc0003050a27 */ /* 0x000fea00078e00ff */
[----:B------:R-:W-:Y:S02]  /*221f0*/  @P0 SHF.R.U32.HI R3, RZ, c[0x0][0x334], R5 ;  /* 0x0000cd00ff030a19 */ /* 0x000fe40000011605 */
.L_x_477:
[----:B------:R-:W-:Y:S05]  /*22200*/  BSYNC B0 ;  /* 0x0000000000007941 */ /* 0x000fea0003800000 */
.L_x_475:
[----:B------:R-:W-:Y:S05]  /*22210*/  IMAD R8, R3, c[0x0][0x32c], R8 ;  /* 0x0000cb0003087a24 */ /* 0x000fea00078e0208 */
[----:B------:R-:W-:Y:S02]  /*22220*/  IADD3 R3, R8, c[0x0][0x32c], RZ ;  /* 0x0000cb0008037a10 */ /* 0x000fe40007ffe0ff */
[----:B------:R-:W-:Y:S02]  /*22230*/  IMNMX R0, R0, R8, !PT ;  /* 0x0000000800007217 */ /* 0x000fe40007800200 */
[----:B------:R-:W-:Y:S02]  /*22240*/  IMNMX R2, R2, R3, PT ;  /* 0x0000000302027217 */ /* 0x000fe40003800200 */
.L_x_474:
[----:B------:R-:W-:Y:S02]  /*22250*/  ISETP.GT.AND P0, PT, R0, RZ, !P1 ;  /* 0x000000ff0000720c */ /* 0x000fe40004f04270 */
[----:B------:R-:W-:Y:S02]  /*22260*/  ISETP.NE.AND P1, PT, R22, RZ, PT ;  /* 0x000000ff1600720c */ /* 0x000fe40003f25270 */
[----:B------:R-:W-:Y:S02]  /*22270*/  ISETP.LT.OR P0, PT, R2, 0x1, P0 ;  /* 0x000000010200780c */ /* 0x000fe40000701670 */
[----:B------:R-:W-:Y:S02]  /*22280*/  MOV R52, R58 ;  /* 0x0000003a00347202 */ /* 0x000fe40000000f00 */
[----:B------:R-:W-:Y:S02]  /*22290*/  FSEL R8, R247, -INF , !P0 ;  /* 0xff800000f7087808 */ /* 0x000fe40004000000 */
[----:B------:R-:W-:Y:S01]  /*222a0*/  ISETP.NE.AND P0, PT, R26, RZ, PT ;  /* 0x000000ff1a00720c */ /* 0x000fe20003f05270 */
[----:B------:R-:W-:Y:S01]  /*222b0*/  IMAD.MOV.U32 R82, RZ, RZ, R52 ;  /* 0x000000ffff527224 */ /* 0x000fe200078e0034 */
        /* <DEDUP_REMOVED lines=97> */
[----:B------:R-:W-:Y:S01]  /*228d0*/  ISETP.LT.OR P0, PT, R2, 0x39, P0 ;  /* 0x000000390200780c */ /* 0x000fe20000701670 */
[----:B------:R-:W1:Y:S01]  /*228e0*/  SHFL.BFLY PT, R5, R72, 0x2, 0x1f ;  /* 0x0c401f0048057f89 */ /* 0x000e6200000e0000 */
[----:B------:R-:W-:Y:S02]  /*228f0*/  FMNMX.FTZ R3, R244, R3, !PT ;  /* 0x00000003f4037209 */ /* 0x000fe40007810000 */
[----:B------:R-:W-:Y:S02]  /*22900*/  FSEL R183, R59, -INF , !P0 ;  /* 0xff8000003bb77808 */ /* 0x000fe40004000000 */
[----:B------:R-:W-:Y:S02]  /*22910*/  ISETP.NE.AND P0, PT, R12, RZ, PT ;  /* 0x000000ff0c00720c */ /* 0x000fe40003f05270 */
[----:B------:R-:W-:Y:S02]  /*22920*/  FMNMX.FTZ R3, R249, R3, !PT ;  /* 0x00000003f9037209 */ /* 0x000fe40007810000 */
[----:B------:R-:W-:Y:S02]  /*22930*/  ISETP.GT.AND P0, PT, R0, 0x39, !P0 ;  /* 0x000000390000780c */ /* 0x000fe40004704270 */
[----:B------:R-:W-:Y:S02]  /*22940*/  FMNMX.FTZ R3, R250, R3, !PT ;  /* 0x00000003fa037209 */ /* 0x000fe40007810000 */
[----:B------:R-:W-:Y:S02]  /*22950*/  ISETP.LT.OR P0, PT, R2, 0x3a, P0 ;  /* 0x0000003a0200780c */ /* 0x000fe40000701670 */
[----:B------:R-:W-:Y:S01]  /*22960*/  ISETP.NE.AND P1, PT, R11, RZ, PT ;  /* 0x000000ff0b00720c */ /* 0x000fe20003f25270 */
[----:B------:R-:W2:Y:S01]  /*22970*/  SHFL.BFLY PT, R6, R3, 0x2, 0x1f ;  /* 0x0c401f0003067f89 */ /* 0x000ea200000e0000 */
[----:B------:R-:W-:Y:S02]  /*22980*/  FSEL R186, R63, -INF , !P0 ;  /* 0xff8000003fba7808 */ /* 0x000fe40004000000 */
[----:B------:R-:W-:Y:S02]  /*22990*/  ISETP.GT.AND P0, PT, R0, 0x40, !P1 ;  /* 0x000000400000780c */ /* 0x000fe40004f04270 */
[----:B------:R-:W-:Y:S02]  /*229a0*/  ISETP.NE.AND P1, PT, R10, RZ, PT ;  /* 0x000000ff0a00720c */ /* 0x000fe40003f25270 */
[----:B------:R-:W-:Y:S04]  /*229b0*/  ISETP.LT.OR P0, PT, R2, 0x41, P0 ;  /* 0x000000410200780c */ /* 0x000fe80000701670 */
[----:B------:R-:W-:Y:S02]  /*229c0*/  FSEL R193, R74, -INF , !P0 ;  /* 0xff8000004ac17808 */ /* 0x000fe40004000000 */
[----:B------:R-:W-:Y:S02]  /*229d0*/  ISETP.GT.AND P0, PT, R0, 0x41, !P6 ;  /* 0x000000410000780c */ /* 0x000fe40007704270 */
[----:B------:R-:W-:Y:S02]  /*229e0*/  ISETP.NE.AND P6, PT, R4, RZ, PT ;  /* 0x000000ff0400720c */ /* 0x000fe40003fc5270 */
[----:B------:R-:W-:Y:S02]  /*229f0*/  FMNMX.FTZ R4, R27, R102, !PT ;  /* 0x000000661b047209 */ /* 0x000fe40007810000 */
[----:B------:R-:W-:Y:S02]  /*22a00*/  ISETP.LT.OR P0, PT, R2, 0x42, P0 ;  /* 0x000000420200780c */ /* 0x000fe40000701670 */
[----:B------:R-:W-:Y:S02]  /*22a10*/  FMNMX.FTZ R4, R28, R4, !PT ;  /* 0x000000041c047209 */ /* 0x000fe40007810000 */
[----:B------:R-:W-:Y:S02]  /*22a20*/  FSEL R197, R75, -INF , !P0 ;  /* 0xff8000004bc57808 */ /* 0x000fe40004000000 */
[----:B-1----:R-:W-:Y:S02]  /*22a30*/  FMNMX.FTZ R72, R72, R5, !PT ;  /* 0x0000000548487209 */ /* 0x002fe40007810000 */
[----:B------:R-:W-:Y:S02]  /*22a40*/  FMNMX.FTZ R4, R35, R4, !PT ;  /* 0x0000000423047209 */ /* 0x000fe40007810000 */
[----:B--2---:R-:W-:Y:S01]  /*22a50*/  FMNMX.FTZ R3, R3, R6, !PT ;  /* 0x0000000603037209 */ /* 0x004fe20007810000 */
        /* <DEDUP_REMOVED lines=14> */
[----:B-1----:R-:W-:Y:S02]  /*22b40*/  FMNMX.FTZ R72, R72, R7, !PT ;  /* 0x0000000748487209 */ /* 0x002fe40007810000 */
[----:B------:R-:W-:Y:S02]  /*22b50*/  FMNMX.FTZ R4, R169, R4, !PT ;  /* 0x00000004a9047209 */ /* 0x000fe40007810000 */
[----:B------:R-:W-:Y:S01]  /*22b60*/  ISETP.GT.AND P0, PT, R0, 0x50, !P2 ;  /* 0x000000500000780c */ /* 0x000fe20005704270 */
[C---:B------:R-:W-:Y:S01]  /*22b70*/  FMUL.FTZ R74, R72.reuse, c[0x0][0x2d0] ;  /* 0x0000b400484a7a20 */ /* 0x040fe20000410000 */
[----:B------:R-:W-:Y:S02]  /*22b80*/  FSETP.NEU.FTZ.AND P2, PT, R72, -INF , PT ;  /* 0xff8000004800780b */ /* 0x000fe40003f5d000 */
[----:B------:R-:W-:Y:S02]  /*22b90*/  FMNMX.FTZ R5, R8, R103, !PT ;  /* 0x0000006708057209 */ /* 0x000fe40007810000 */
[----:B------:R-:W-:Y:S02]  /*22ba0*/  FMNMX.FTZ R4, R173, R4, !PT ;  /* 0x00000004ad047209 */ /* 0x000fe40007810000 */
[----:B------:R-:W-:Y:S02]  /*22bb0*/  FSEL R74, R74, RZ, P2 ;  /* 0x000000ff4a4a7208 */ /* 0x000fe40001000000 */
[----:B------:R-:W-:Y:S02]  /*22bc0*/  FMNMX.FTZ R5, R22, R5, !PT ;  /* 0x0000000516057209 */ /* 0x000fe40007810000 */
[----:B------:R-:W-:Y:S01]  /*22bd0*/  FMNMX.FTZ R4, R175, R4, !PT ;  /* 0x00000004af047209 */ /* 0x000fe20007810000 */
[--C-:B------:R-:W-:Y:S01]  /*22be0*/  FFMA.FTZ R16, R43, c[0x0][0x2d0], -R74.reuse ;  /* 0x0000b4002b107a23 */ /* 0x100fe2000001084a */
[----:B------:R-:W-:Y:S02]  /*22bf0*/  FMNMX.FTZ R5, R25, R5, !PT ;  /* 0x0000000519057209 */ /* 0x000fe40007810000 */
[----:B--2---:R-:W-:Y:S01]  /*22c00*/  FMNMX.FTZ R71, R3, R71, !PT ;  /* 0x0000004703477209 */ /* 0x004fe20007810000 */
[--C-:B------:R-:W-:Y:S01]  /*22c10*/  FFMA.FTZ R3, R32, c[0x0][0x2d0], -R74.reuse ;  /* 0x0000b40020037a23 */ /* 0x100fe2000001084a */
[----:B------:R-:W-:Y:S02]  /*22c20*/  FMNMX.FTZ R4, R182, R4, !PT ;  /* 0x00000004b6047209 */ /* 0x000fe40007810000 */
        /* <DEDUP_REMOVED lines=21> */
[----:B------:R-:W-:Y:S02]  /*22d80*/  FSETP.NEU.FTZ.AND P1, PT, R71, -INF , PT ;  /* 0xff8000004700780b */ /* 0x000fe40003f3d000 */
[----:B------:R-:W-:Y:S02]  /*22d90*/  ISETP.LT.OR P0, PT, R2, 0x52, P0 ;  /* 0x000000520200780c */ /* 0x000fe40000701670 */
[----:B------:R-:W-:Y:S01]  /*22da0*/  FSEL R75, R75, RZ, P1 ;  /* 0x000000ff4b4b7208 */ /* 0x000fe20000800000 */
[----:B------:R2:W3:Y:S01]  /*22db0*/  MUFU.EX2 R80, R3 ;  /* 0x0000000300507308 */ /* 0x0004e20000000800 */
[----:B------:R-:W-:Y:S02]  /*22dc0*/  FMNMX.FTZ R4, R237, R4, !PT ;  /* 0x00000004ed047209 */ /* 0x000fe40007810000 */
[----:B------:R-:W-:Y:S01]  /*22dd0*/  FMNMX.FTZ R6, R168, R6, !PT ;  /* 0x00000006a8067209 */ /* 0x000fe20007810000 */
[--C-:B------:R-:W-:Y:S01]  /*22de0*/  FFMA.FTZ R12, R42, c[0x0][0x2d0], -R75.reuse ;  /* 0x0000b4002a0c7a23 */ /* 0x100fe2000001084b */
[----:B------:R-:W-:Y:S02]  /*22df0*/  FMNMX.FTZ R4, R238, R4, !PT ;  /* 0x00000004ee047209 */ /* 0x000fe40007810000 */
[----:B------:R-:W-:Y:S02]  /*22e00*/  ISETP.NE.AND P4, PT, R9, RZ, PT ;  /* 0x000000ff0900720c */ /* 0x000fe40003f85270 */
[----:B------:R-:W-:Y:S02]  /*22e10*/  FMNMX.FTZ R4, R239, R4, !PT ;  /* 0x00000004ef047209 */ /* 0x000fe40007810000 */
[----:B------:R-:W-:Y:S02]  /*22e20*/  FSEL R199, R91, -INF , !P0 ;  /* 0xff8000005bc77808 */ /* 0x000fe40004000000 */
[----:B------:R-:W-:Y:S02]  /*22e30*/  FMNMX.FTZ R4, R245, R4, !PT ;  /* 0x00000004f5047209 */ /* 0x000fe40007810000 */
[----:B-1----:R-:W-:Y:S01]  /*22e40*/  FMNMX.FTZ R5, R170, R6, !PT ;  /* 0x00000006aa057209 */ /* 0x002fe20007810000 */
[----:B------:R-:W-:Y:S01]  /*22e50*/  FFMA.FTZ R6, R31, c[0x0][0x2d0], -R74 ;  /* 0x0000b4001f067a23 */ /* 0x000fe2000001084a */
[----:B------:R-:W-:Y:S01]  /*22e60*/  ISETP.GT.AND P3, PT, R0, 0x58, !P4 ;  /* 0x000000580000780c */ /* 0x000fe20006764270 */
[----:B------:R-:W1:Y:S01]  /*22e70*/  SHFL.BFLY PT, R7, R4, 0x2, 0x1f ;  /* 0x0c401f0004077f89 */ /* 0x000e6200000e0000 */
[----:B------:R-:W-:Y:S01]  /*22e80*/  FMNMX.FTZ R5, R172, R5, !PT ;  /* 0x00000005ac057209 */ /* 0x000fe20007810000 */
[----:B------:R-:W4:Y:S01]  /*22e90*/  MUFU.EX2 R247, R6 ;  /* 0x0000000600f77308 */ /* 0x000f220000000800 */
[----:B------:R-:W-:Y:S02]  /*22ea0*/  ISETP.GT.AND P0, PT, R0, 0x59, !P6 ;  /* 0x000000590000780c */ /* 0x000fe40007704270 */
[----:B------:R-:W-:Y:S01]  /*22eb0*/  FMNMX.FTZ R5, R179, R5, !PT ;  /* 0x00000005b3057209 */ /* 0x000fe20007810000 */
[--C-:B--2---:R-:W-:Y:S01]  /*22ec0*/  FFMA.FTZ R3, R29, c[0x0][0x2d0], -R75.reuse ;  /* 0x0000b4001d037a23 */ /* 0x104fe2000001084b */
[----:B---3--:R-:W-:Y:S02]  /*22ed0*/  F2FP.PACK_AB R78, R80, R61 ;  /* 0x0000003d504e723e */ /* 0x008fe400000000ff */
[C---:B------:R-:W-:Y:S02]  /*22ee0*/  ISETP.LT.OR P0, PT, R2.reuse, 0x5a, P0 ;  /* 0x0000005a0200780c */ /* 0x040fe40000701670 */
[----:B------:R-:W-:Y:S01]  /*22ef0*/  ISETP.LT.OR P3, PT, R2, 0x59, P3 ;  /* 0x000000590200780c */ /* 0x000fe20001f61670 */
[----:B------:R2:W-:Y:S01]  /*22f00*/  MUFU.EX2 R92, R3 ;  /* 0x00000003005c7308 */ /* 0x0005e20000000800 */
[----:B------:R-:W-:Y:S01]  /*22f10*/  FMNMX.FTZ R5, R178, R5, !PT ;  /* 0x00000005b2057209 */ /* 0x000fe20007810000 */
[--C-:B------:R-:W-:Y:S01]  /*22f20*/  FFMA.FTZ R2, R37, c[0x0][0x2d0], -R75.reuse ;  /* 0x0000b40025027a23 */ /* 0x100fe2000001084b */
[----:B------:R-:W-:Y:S02]  /*22f30*/  FSEL R73, R54, -INF , !P0 ;  /* 0xff80000036497808 */ /* 0x000fe40004000000 */
[----:B------:R-:W-:Y:S02]  /*22f40*/  FMNMX.FTZ R5, R183, R5, !PT ;  /* 0x00000005b7057209 */ /* 0x000fe40007810000 */
[----:B------:R-:W-:Y:S02]  /*22f50*/  FSEL R192, R57, -INF , !P3 ;  /* 0xff80000039c07808 */ /* 0x000fe40005800000 */
[----:B------:R-:W-:Y:S01]  /*22f60*/  FMNMX.FTZ R5, R186, R5, !PT ;  /* 0x00000005ba057209 */ /* 0x000fe20007810000 */
[----:B------:R3:W-:Y:S01]  /*22f70*/  MUFU.EX2 R60, R2 ;  /* 0x00000002003c7308 */ /* 0x0007e20000000800 */
[----:B-1----:R-:W-:Y:S02]  /*22f80*/  FMNMX.FTZ R4, R4, R7, !PT ;  /* 0x0000000704047209 */ /* 0x002fe40007810000 */
[----:B------:R-:W-:Y:S02]  /*22f90*/  FMNMX.FTZ R5, R193, R5, !PT ;  /* 0x00000005c1057209 */ /* 0x000fe40007810000 */
[----:B----4-:R-:W-:Y:S01]  /*22fa0*/  F2FP.PACK_AB R76, R247, R89 ;  /* 0x00000059f74c723e */ /* 0x010fe200000000ff */
[----:B------:R-:W1:Y:S01]  /*22fb0*/  SHFL.BFLY PT, R70, R4, 0x1, 0x1f ;  /* 0x0c201f0004467f89 */ /* 0x000e6200000e0000 */
[----:B------:R-:W-:Y:S04]  /*22fc0*/  FMNMX.FTZ R5, R197, R5, !PT ;  /* 0x00000005c5057209 */ /* 0x000fe80007810000 */
[----:B--2---:R-:W-:Y:S01]  /*22fd0*/  FMNMX.FTZ R3, R200, R5, !PT ;  /* 0x00000005c8037209 */ /* 0x004fe20007810000 */
[--C-:B------:R-:W-:Y:S02]  /*22fe0*/  FFMA.FTZ R5, R33, c[0x0][0x2d0], -R75.reuse ;  /* 0x0000b40021057a23 */ /* 0x100fe4000001084b */
[----:B------:R-:W-:Y:S01]  /*22ff0*/  MUFU.EX2 R33, R16 ;  /* 0x0000001000217308 */ /* 0x000fe20000000800 */
[----:B------:R-:W-:Y:S04]  /*23000*/  FMNMX.FTZ R3, R204, R3, !PT ;  /* 0x00000003cc037209 */ /* 0x000fe80007810000 */
[----:B------:R-:W-:Y:S01]  /*23010*/  FMNMX.FTZ R0, R205, R3, !PT ;  /* 0x00000003cd007209 */ /* 0x000fe20007810000 */
[--C-:B------:R-:W-:Y:S03]  /*23020*/  FFMA.FTZ R3, R38, c[0x0][0x2d0], -R75.reuse ;  /* 0x0000b40026037a23 */ /* 0x100fe6000001084b */
[----:B------:R-:W-:Y:S01]  /*23030*/  FMNMX.FTZ R0, R199, R0, !PT ;  /* 0x00000000c7007209 */ /* 0x000fe20007810000 */
[----:B------:R-:W2:Y:S03]  /*23040*/  MUFU.EX2 R81, R3 ;  /* 0x0000000300517308 */ /* 0x000ea60000000800 */
[----:B------:R-:W-:Y:S02]  /*23050*/  FMNMX.FTZ R0, R192, R0, !PT ;  /* 0x00000000c0007209 */ /* 0x000fe40007810000 */
[----:B-1----:R-:W-:Y:S02]  /*23060*/  FMNMX.FTZ R70, R4, R70, !PT ;  /* 0x0000004604467209 */ /* 0x002fe40007810000 */
[----:B------:R-:W-:Y:S02]  /*23070*/  FMNMX.FTZ R0, R73, R0, !PT ;  /* 0x0000000049007209 */ /* 0x000fe40007810000 */
[C---:B------:R-:W-:Y:S01]  /*23080*/  FSETP.NEU.FTZ.AND P0, PT, R70.reuse, -INF , PT ;  /* 0xff8000004600780b */ /* 0x040fe20003f1d000 */
[----:B------:R-:W1:Y:S01]  /*23090*/  MUFU.EX2 R85, R5 ;  /* 0x0000000500557308 */ /* 0x000e620000000800 */
[----:B------:R-:W-:Y:S01]  /*230a0*/  FMUL.FTZ R96, R70, c[0x0][0x2d0] ;  /* 0x0000b40046607a20 */ /* 0x000fe20000410000 */
[----:B---3--:R-:W3:Y:S04]  /*230b0*/  SHFL.BFLY PT, R2, R0, 0x2, 0x1f ;  /* 0x0c401f0000027f89 */ /* 0x008ee800000e0000 */
[----:B------:R-:W-:Y:S05]  /*230c0*/  FSEL R96, R96, RZ, P0 ;  /* 0x000000ff60607208 */ /* 0x000fea0000000000 */
[--C-:B------:R-:W-:Y:S02]  /*230d0*/  FFMA.FTZ R4, R36, c[0x0][0x2d0], -R96.reuse ;  /* 0x0000b40024047a23 */ /* 0x100fe40000010860 */
[--C-:B------:R-:W-:Y:S01]  /*230e0*/  FFMA.FTZ R32, R45, c[0x0][0x2d0], -R96.reuse ;  /* 0x0000b4002d207a23 */ /* 0x100fe20000010860 */
[----:B--2---:R-:W-:Y:S01]  /*230f0*/  F2FP.PACK_AB R79, R81, R60 ;  /* 0x0000003c514f723e */ /* 0x004fe200000000ff */
[----:B------:R-:W-:Y:S01]  /*23100*/  MUFU.EX2 R83, R4 ;  /* 0x0000000400537308 */ /* 0x000fe20000000800 */
[--C-:B------:R-:W-:Y:S01]  /*23110*/  FFMA.FTZ R3, R27, c[0x0][0x2d0], -R96.reuse ;  /* 0x0000b4001b037a23 */ /* 0x100fe20000010860 */
[----:B-1----:R-:W-:Y:S08]  /*23120*/  F2FP.PACK_AB R77, R85, R92 ;  /* 0x0000005c554d723e */ /* 0x002ff000000000ff */
[----:B------:R1:W-:Y:S02]  /*23130*/  MUFU.EX2 R93, R3 ;  /* 0x00000003005d7308 */ /* 0x0003e40000000800 */
[--C-:B-1----:R-:W-:Y:S02]  /*23140*/  FFMA.FTZ R3, R28, c[0x0][0x2d0], -R96.reuse ;  /* 0x0000b4001c037a23 */ /* 0x102fe40000010860 */
[----:B------:R-:W-:Y:S06]  /*23150*/  FFMA.FTZ R28, R47, c[0x0][0x2d0], -R75 ;  /* 0x0000b4002f1c7a23 */ /* 0x000fec000001084b */
[----:B------:R1:W-:Y:S02]  /*23160*/  MUFU.EX2 R86, R3 ;  /* 0x0000000300567308 */ /* 0x0003e40000000800 */
[----:B-1----:R-:W-:Y:S08]  /*23170*/  FFMA.FTZ R3, R35, c[0x0][0x2d0], -R96 ;  /* 0x0000b40023037a23 */ /* 0x002ff00000010860 */
[----:B------:R3:W1:Y:S02]  /*23180*/  MUFU.EX2 R84, R3 ;  /* 0x0000000300547308 */ /* 0x0006640000000800 */
[----:B---3--:R-:W-:Y:S01]  /*23190*/  FMNMX.FTZ R3, R0, R2, !PT ;  /* 0x0000000200037209 */ /* 0x008fe20007810000 */
[----:B------:R-:W-:Y:S01]  /*231a0*/  FFMA.FTZ R2, R39, c[0x0][0x2d0], -R74 ;  /* 0x0000b40027027a23 */ /* 0x000fe2000001084a */
[----:B------:R-:W-:Y:S01]  /*231b0*/  FSEL R0, R72, RZ, P2 ;  /* 0x000000ff48007208 */ /* 0x000fe20001000000 */
[----:B------:R-:W-:Y:S01]  /*231c0*/  LDSM.16.MT88.4 R36, [R212+0x100] ;  /* 0x00010000d424783b */ /* 0x000fe20000004200 */
[----:B-1----:R-:W-:Y:S04]  /*231d0*/  F2FP.PACK_AB R66, R83, R84 ;  /* 0x000000545342723e */ /* 0x002fe800000000ff */
        /* <DEDUP_REMOVED lines=18> */
[----:B------:R-:W-:Y:S01]  /*23300*/  FMUL.FTZ R17, R69, R117 ;  /* 0x0000007545117220 */ /* 0x000fe20000410000 */
[----:B------:R-:W-:Y:S01]  /*23310*/  MUFU.EX2 R105, R12 ;  /* 0x0000000c00697308 */ /* 0x000fe20000000800 */
[--C-:B------:R-:W-:Y:S02]  /*23320*/  FFMA.FTZ R4, R25, c[0x0][0x2d0], -R97.reuse ;  /* 0x0000b40019047a23 */ /* 0x100fe40000010861 */
[--C-:B------:R-:W-:Y:S02]  /*23330*/  FFMA.FTZ R62, R62, c[0x0][0x2d0], -R97.reuse ;  /* 0x0000b4003e3e7a23 */ /* 0x100fe40000010861 */
[--C-:B------:R-:W-:Y:S05]  /*23340*/  FFMA.FTZ R58, R58, c[0x0][0x2d0], -R97.reuse ;  /* 0x0000b4003a3a7a23 */ /* 0x100fea0000010861 */
[----:B------:R2:W3:Y:S01]  /*23350*/  MUFU.EX2 R2, R0 ;  /* 0x0000000000027308 */ /* 0x0004e20000000800 */
[C---:B-1----:R-:W-:Y:S02]  /*23360*/  FMUL.FTZ R18, R68.reuse, R118 ;  /* 0x0000007644127220 */ /* 0x042fe40000410000 */
[C---:B------:R-:W-:Y:S02]  /*23370*/  FMUL.FTZ R19, R68.reuse, R119 ;  /* 0x0000007744137220 */ /* 0x040fe40000410000 */
[----:B------:R-:W-:Y:S01]  /*23380*/  LDSM.16.MT88.4 R116, [R209+0x2900] ;  /* 0x00290000d174783b */ /* 0x000fe20000004200 */
[C---:B------:R-:W-:Y:S04]  /*23390*/  FMUL.FTZ R34, R68.reuse, R134 ;  /* 0x0000008644227220 */ /* 0x040fe80000410000 */
[----:B------:R-:W1:Y:S01]  /*233a0*/  MUFU.EX2 R53, R4 ;  /* 0x0000000400357308 */ /* 0x000e620000000800 */
[C---:B------:R-:W-:Y:S02]  /*233b0*/  FMUL.FTZ R7, R68.reuse, R107 ;  /* 0x0000006b44077220 */ /* 0x040fe40000410000 */
[C---:B------:R-:W-:Y:S02]  /*233c0*/  FMUL.FTZ R6, R68.reuse, R106 ;  /* 0x0000006a44067220 */ /* 0x040fe40000410000 */
[----:B------:R-:W-:Y:S02]  /*233d0*/  FMUL.FTZ R35, R68, R135 ;  /* 0x0000008744237220 */ /* 0x000fe40000410000 */
[----:B--2---:R-:W-:Y:S02]  /*233e0*/  FFMA.FTZ R0, R8, c[0x0][0x2d0], -R97 ;  /* 0x0000b40008007a23 */ /* 0x004fe40000010861 */
[----:B---3--:R-:W-:Y:S02]  /*233f0*/  FMUL.FTZ R12, R2, R112 ;  /* 0x00000070020c7220 */ /* 0x008fe40000410000 */
[----:B------:R2:W-:Y:S01]  /*23400*/  MUFU.EX2 R196, R0 ;  /* 0x0000000000c47308 */ /* 0x0005e20000000800 */
[----:B------:R-:W-:Y:S02]  /*23410*/  FFMA.FTZ R8, R40, c[0x0][0x2d0], -R75 ;  /* 0x0000b40028087a23 */ /* 0x000fe4000001084b */
[C---:B------:R-:W-:Y:S01]  /*23420*/  FMUL.FTZ R13, R2.reuse, R113 ;  /* 0x00000071020d7220 */ /* 0x040fe20000410000 */
[----:B------:R-:W-:Y:S01]  /*23430*/  MOV R113, R83 ;  /* 0x0000005300717202 */ /* 0x000fe20000000f00 */
[----:B------:R-:W-:Y:S01]  /*23440*/  FMUL.FTZ R45, R2, R145 ;  /* 0x00000091022d7220 */ /* 0x000fe20000410000 */
[----:B-1----:R-:W-:Y:S01]  /*23450*/  MOV R107, R53 ;  /* 0x00000035006b7202 */ /* 0x002fe20000000f00 */
[----:B------:R-:W-:Y:S01]  /*23460*/  FFMA.FTZ R4, R24, c[0x0][0x2d0], -R97 ;  /* 0x0000b40018047a23 */ /* 0x000fe20000010861 */
[----:B------:R-:W-:Y:S01]  /*23470*/  LDSM.16.MT88.4 R52, [R210+0x100] ;  /* 0x00010000d234783b */ /* 0x000fe20000004200 */
[C---:B------:R-:W-:Y:S01]  /*23480*/  FMUL.FTZ R9, R2.reuse, R109 ;  /* 0x0000006d02097220 */ /* 0x040fe20000410000 */
[----:B------:R1:W3:Y:S01]  /*23490*/  MUFU.EX2 R31, R8 ;  /* 0x00000008001f7308 */ /* 0x0002e20000000800 */
[C---:B------:R-:W-:Y:S02]  /*234a0*/  FMUL.FTZ R25, R2.reuse, R125 ;  /* 0x0000007d02197220 */ /* 0x040fe40000410000 */
[----:B------:R-:W-:Y:S02]  /*234b0*/  FMUL.FTZ R29, R2, R129 ;  /* 0x00000081021d7220 */ /* 0x000fe40000410000 */
[----:B------:R-:W-:Y:S02]  /*234c0*/  FFMA.FTZ R40, R49, c[0x0][0x2d0], -R96 ;  /* 0x0000b40031287a23 */ /* 0x000fe40000010860 */
[----:B------:R-:W-:Y:S02]  /*234d0*/  FMUL.FTZ R49, R69, R149 ;  /* 0x0000009545317220 */ /* 0x000fe40000410000 */
[----:B------:R-:W-:Y:S01]  /*234e0*/  IMAD.MOV.U32 R149, RZ, RZ, R86 ;  /* 0x000000ffff957224 */ /* 0x000fe200078e0056 */
[----:B------:R4:W-:Y:S01]  /*234f0*/  MUFU.EX2 R64, R4 ;  /* 0x0000000400407308 */ /* 0x0009e20000000800 */
[----:B------:R-:W-:Y:S02]  /*23500*/  FFMA.FTZ R24, R44, c[0x0][0x2d0], -R75 ;  /* 0x0000b4002c187a23 */ /* 0x000fe4000001084b */
[----:B------:R-:W-:Y:S02]  /*23510*/  FFMA.FTZ R44, R50, c[0x0][0x2d0], -R96 ;  /* 0x0000b400322c7a23 */ /* 0x000fe40000010860 */
[----:B--2---:R-:W-:Y:S02]  /*23520*/  FFMA.FTZ R0, R22, c[0x0][0x2d0], -R97 ;  /* 0x0000b40016007a23 */ /* 0x004fe40000010861 */
[----:B------:R-:W2:Y:S01]  /*23530*/  LDSM.16.MT88.4 R20, [R209+0x100] ;  /* 0x00010000d114783b */ /* 0x000ea20000004200 */
[----:B------:R-:W-:Y:S01]  /*23540*/  FMUL.FTZ R50, R68, R150 ;  /* 0x0000009644327220 */ /* 0x000fe20000410000 */
[----:B------:R-:W-:Y:S01]  /*23550*/  MOV R150, R85 ;  /* 0x0000005500967202 */ /* 0x000fe20000000f00 */
[----:B------:R5:W5:Y:S01]  /*23560*/  MUFU.EX2 R87, R0 ;  /* 0x0000000000577308 */ /* 0x000b620000000800 */
[C---:B-1----:R-:W-:Y:S01]  /*23570*/  FMUL.FTZ R8, R2.reuse, R108 ;  /* 0x0000006c02087220 */ /* 0x042fe20000410000 */
[----:B---3--:R-:W-:Y:S08]  /*23580*/  MOV R125, R31 ;  /* 0x0000001f007d7202 */ /* 0x008ff00000000f00 */
[----:B------:R-:W1:Y:S01]  /*23590*/  MUFU.EX2 R30, R24 ;  /* 0x00000018001e7308 */ /* 0x000e620000000800 */
[----:B----4-:R-:W-:Y:S02]  /*235a0*/  FFMA.FTZ R4, R41, c[0x0][0x2d0], -R74 ;  /* 0x0000b40029047a23 */ /* 0x010fe4000001084a */
[----:B------:R-:W-:Y:S07]  /*235b0*/  FMUL.FTZ R41, R2, R141 ;  /* 0x0000008d02297220 */ /* 0x000fee0000410000 */
[----:B------:R3:W4:Y:S01]  /*235c0*/  MUFU.EX2 R246, R4 ;  /* 0x0000000400f67308 */ /* 0x0007220000000800 */
[----:B-----5:R-:W-:Y:S01]  /*235d0*/  FSEL R0, R3, RZ, P0 ;  /* 0x000000ff03007208 */ /* 0x020fe20000000000 */
[----:B------:R-:W-:Y:S01]  /*235e0*/  IMAD.MOV.U32 R112, RZ, RZ, R87 ;  /* 0x000000ffff707224 */ /* 0x000fe200078e0057 */
[----:B------:R-:W-:Y:S03]  /*235f0*/  F2FP.PACK_AB R65, R87, R196 ;  /* 0x000000c45741723e */ /* 0x000fe600000000ff */
[----:B------:R-:W-:Y:S04]  /*23600*/  FADD.FTZ R0, -R0, R103 ;  /* 0x0000006700007221 */ /* 0x000fe80000010100 */
[----:B------:R5:W-:Y:S01]  /*23610*/  MUFU.EX2 R108, R40 ;  /* 0x00000028006c7308 */ /* 0x000be20000000800 */
[----:B------:R-:W-:Y:S01]  /*23620*/  FMUL.FTZ R0, R0, c[0x0][0x2d0] ;  /* 0x0000b40000007a20 */ /* 0x000fe20000410000 */
[----:B-1----:R-:W-:Y:S01]  /*23630*/  MOV R129, R30 ;  /* 0x0000001e00817202 */ /* 0x002fe20000000f00 */
[----:B------:R-:W-:Y:S07]  /*23640*/  FMUL.FTZ R24, R2, R124 ;  /* 0x0000007c02187220 */ /* 0x000fee0000410000 */
[----:B------:R-:W1:Y:S01]  /*23650*/  MUFU.EX2 R0, R0 ;  /* 0x0000000000007308 */ /* 0x000e620000000800 */
[C---:B---3--:R-:W-:Y:S01]  /*23660*/  FMUL.FTZ R4, R69.reuse, R104 ;  /* 0x0000006845047220 */ /* 0x048fe20000410000 */
[----:B----4-:R-:W-:Y:S01]  /*23670*/  MOV R106, R246 ;  /* 0x000000f6006a7202 */ /* 0x010fe20000000f00 */
[----:B------:R-:W-:Y:S01]  /*23680*/  IMAD.MOV.U32 R104, RZ, RZ, R64 ;  /* 0x000000ffff687224 */ /* 0x000fe200078e0040 */
[----:B------:R-:W-:Y:S06]  /*23690*/  F2FP.PACK_AB R64, R86, R93 ;  /* 0x0000005d5640723e */ /* 0x000fec00000000ff */
[----:B------:R3:W-:Y:S01]  /*236a0*/  MUFU.EX2 R124, R32 ;  /* 0x00000020007c7308 */ /* 0x0007e20000000800 */
[-C--:B--2---:R-:W-:Y:S05]  /*236b0*/  HMMA.16816.F32 R4, R76, R20.reuse, R4 ;  /* 0x000000144c04723c */ /* 0x084fea0000001804 */
[----:B------:R-:W-:Y:S01]  /*236c0*/  F2FP.PACK_AB R67, R104, R107 ;  /* 0x0000006b6843723e */ /* 0x000fe200000000ff */
[----:B-----5:R-:W-:Y:S03]  /*236d0*/  FMUL.FTZ R40, R2, R140 ;  /* 0x0000008c02287220 */ /* 0x020fe60000410000 */
[----:B------:R-:W-:Y:S03]  /*236e0*/  MUFU.EX2 R59, R44 ;  /* 0x0000002c003b7308 */ /* 0x000fe60000000800 */
[C---:B-1----:R-:W-:Y:S02]  /*236f0*/  FMUL.FTZ R10, R0.reuse, R110 ;  /* 0x0000006e000a7220 */ /* 0x042fe40000410000 */
[C---:B------:R-:W-:Y:S02]  /*23700*/  FMUL.FTZ R11, R0.reuse, R111 ;  /* 0x0000006f000b7220 */ /* 0x040fe40000410000 */
[C---:B------:R-:W-:Y:S02]  /*23710*/  FMUL.FTZ R14, R0.reuse, R114 ;  /* 0x00000072000e7220 */ /* 0x040fe40000410000 */
[----:B------:R-:W-:Y:S01]  /*23720*/  IMAD.MOV.U32 R114, RZ, RZ, R82 ;  /* 0x000000ffff727224 */ /* 0x000fe200078e0052 */
[----:B------:R-:W-:Y:S01]  /*23730*/  MUFU.EX2 R103, R58 ;  /* 0x0000003a00677308 */ /* 0x000fe20000000800 */
[C---:B------:R-:W-:Y:S01]  /*23740*/  FMUL.FTZ R27, R0.reuse, R127 ;  /* 0x0000007f001b7220 */ /* 0x040fe20000410000 */
[C---:B------:R-:W-:Y:S04]  /*23750*/  HMMA.16816.F32 R8, R64.reuse, R20, R8 ;  /* 0x000000144008723c */ /* 0x040fe80000001808 */
[----:B------:R-:W-:Y:S01]  /*23760*/  FMUL.FTZ R15, R0, R115 ;  /* 0x00000073000f7220 */ /* 0x000fe20000410000 */
[----:B------:R-:W-:Y:S01]  /*23770*/  MOV R127, R81 ;  /* 0x00000051007f7202 */ /* 0x000fe20000000f00 */
[C---:B---3--:R-:W-:Y:S02]  /*23780*/  FMUL.FTZ R32, R69.reuse, R132 ;  /* 0x0000008445207220 */ /* 0x048fe40000410000 */
[----:B------:R-:W-:Y:S01]  /*23790*/  FFMA.FTZ R20, R46, c[0x0][0x2d0], -R74 ;  /* 0x0000b4002e147a23 */ /* 0x000fe2000001084a */
[----:B------:R1:W-:Y:S02]  /*237a0*/  MUFU.EX2 R111, R28 ;  /* 0x0000001c006f7308 */ /* 0x0003e40000000800 */
[-C--:B------:R-:W-:Y:S03]  /*237b0*/  HMMA.16816.F32 R12, R64, R22.reuse, R12 ;  /* 0x00000016400c723c */ /* 0x080fe6000000180c */
[C---:B------:R-:W-:Y:S02]  /*237c0*/  FMUL.FTZ R31, R0.reuse, R131 ;  /* 0x00000083001f7220 */ /* 0x040fe40000410000 */
[----:B------:R-:W-:Y:S02]  /*237d0*/  IMAD.MOV.U32 R131, RZ, RZ, R80 ;  /* 0x000000ffff837224 */ /* 0x000fe400078e0050 */
[----:B------:R-:W2:Y:S01]  /*237e0*/  LDSM.16.MT88.4 R80, [R211+0x100] ;  /* 0x00010000d350783b */ /* 0x000ea20000004200 */
[C---:B------:R-:W-:Y:S01]  /*237f0*/  HMMA.16816.F32 R16, R76.reuse, R22, R16 ;  /* 0x000000164c10723c */ /* 0x040fe20000001810 */
[----:B------:R3:W-:Y:S03]  /*23800*/  MUFU.EX2 R110, R20 ;  /* 0x00000014006e7308 */ /* 0x0007e60000000800 */
[C---:B------:R-:W-:Y:S02]  /*23810*/  FMUL.FTZ R21, R69.reuse, R121 ;  /* 0x0000007945157220 */ /* 0x040fe40000410000 */
[----:B------:R-:W-:Y:S02]  /*23820*/  FMUL.FTZ R26, R0, R126 ;  /* 0x0000007e001a7220 */ /* 0x000fe40000410000 */
[C---:B------:R-:W-:Y:S04]  /*23830*/  FMUL.FTZ R22, R68.reuse, R122 ;  /* 0x0000007a44167220 */ /* 0x040fe80000410000 */
[----:B------:R-:W-:Y:S01]  /*23840*/  FMUL.FTZ R23, R68, R123 ;  /* 0x0000007b44177220 */ /* 0x000fe20000410000 */
[----:B------:R-:W-:Y:S01]  /*23850*/  MOV R123, R60 ;  /* 0x0000003c007b7202 */ /* 0x000fe20000000f00 */
[----:B-1----:R-:W-:Y:S02]  /*23860*/  FMUL.FTZ R28, R2, R128 ;  /* 0x00000080021c7220 */ /* 0x002fe40000410000 */
[C---:B------:R-:W-:Y:S02]  /*23870*/  FMUL.FTZ R30, R0.reuse, R130 ;  /* 0x00000082001e7220 */ /* 0x040fe40000410000 */
[----:B------:R-:W-:Y:S02]  /*23880*/  IMAD.MOV.U32 R130, RZ, RZ, R33 ;  /* 0x000000ffff827224 */ /* 0x000fe400078e0021 */
[C---:B------:R-:W-:Y:S02]  /*23890*/  FMUL.FTZ R33, R69.reuse, R133 ;  /* 0x0000008545217220 */ /* 0x040fe40000410000 */
[C---:B------:R-:W-:Y:S01]  /*238a0*/  FMUL.FTZ R42, R0.reuse, R142 ;  /* 0x0000008e002a7220 */ /* 0x040fe20000410000 */
[----:B------:R-:W-:Y:S01]  /*238b0*/  LDSM.16.MT88.4 R132, [R212+0x2900] ;  /* 0x00290000d484783b */ /* 0x000fe20000004200 */
[C---:B------:R-:W-:Y:S02]  /*238c0*/  FMUL.FTZ R43, R0.reuse, R143 ;  /* 0x0000008f002b7220 */ /* 0x040fe40000410000 */
[C---:B---3--:R-:W-:Y:S02]  /*238d0*/  FMUL.FTZ R20, R69.reuse, R120 ;  /* 0x0000007845147220 */ /* 0x048fe40000410000 */
[----:B------:R-:W-:Y:S01]  /*238e0*/  IMAD.MOV.U32 R122, RZ, RZ, R84 ;  /* 0x000000ffff7a7224 */ /* 0x000fe200078e0054 */
[----:B------:R1:W-:Y:S01]  /*238f0*/  MUFU.EX2 R120, R62 ;  /* 0x0000003e00787308 */ /* 0x0003e20000000800 */
[----:B------:R-:W-:Y:S01]  /*23900*/  FMUL.FTZ R63, R0, R163 ;  /* 0x000000a3003f7220 */ /* 0x000fe20000410000 */
[----:B------:R-:W3:Y:S01]  /*23910*/  LDSM.16.MT88.4 R84, [R209+0x900] ;  /* 0x00090000d154783b */ /* 0x000ee20000004200 */
[----:B------:R-:W-:Y:S01]  /*23920*/  MOV R163, R93 ;  /* 0x0000005d00a37202 */ /* 0x000fe20000000f00 */
[-C--:B------:R-:W-:Y:S03]  /*23930*/  HMMA.16816.F32 R20, R76, R36.reuse, R20 ;  /* 0x000000244c14723c */ /* 0x080fe60000001814 */
[----:B------:R-:W-:Y:S02]  /*23940*/  FMUL.FTZ R44, R2, R144 ;  /* 0x00000090022c7220 */ /* 0x000fe40000410000 */
[C---:B------:R-:W-:Y:S02]  /*23950*/  FMUL.FTZ R46, R0.reuse, R146 ;  /* 0x00000092002e7220 */ /* 0x040fe40000410000 */
[C---:B------:R-:W-:Y:S01]  /*23960*/  FMUL.FTZ R47, R0.reuse, R147 ;  /* 0x00000093002f7220 */ /* 0x040fe20000410000 */
[C---:B------:R-:W-:Y:S04]  /*23970*/  HMMA.16816.F32 R24, R64.reuse, R36, R24 ;  /* 0x000000244018723c */ /* 0x040fe80000001818 */
[----:B------:R-:W-:Y:S02]  /*23980*/  FMUL.FTZ R58, R0, R158 ;  /* 0x0000009e003a7220 */ /* 0x000fe40000410000 */
[----:B------:R-:W-:Y:S02]  /*23990*/  FMUL.FTZ R60, R2, R160 ;  /* 0x000000a0023c7220 */ /* 0x000fe40000410000 */
[-C--:B------:R-:W-:Y:S04]  /*239a0*/  HMMA.16816.F32 R28, R64, R38.reuse, R28 ;  /* 0x00000026401c723c */ /* 0x080fe8000000181c */
[----:B------:R-:W-:Y:S02]  /*239b0*/  FFMA.FTZ R36, R48, c[0x0][0x2d0], -R96 ;  /* 0x0000b40030247a23 */ /* 0x000fe40000010860 */
[----:B-1----:R-:W-:Y:S02]  /*239c0*/  FMUL.FTZ R62, R0, R162 ;  /* 0x000000a2003e7220 */ /* 0x002fe40000410000 */
[C---:B------:R-:W-:Y:S01]  /*239d0*/  HMMA.16816.F32 R32, R76.reuse, R38, R32 ;  /* 0x000000264c20723c */ /* 0x040fe20000001820 */
[----:B------:R1:W-:Y:S01]  /*239e0*/  MUFU.EX2 R128, R36 ;  /* 0x0000002400807308 */ /* 0x0003e20000000800 */
[----:B------:R-:W4:Y:S02]  /*239f0*/  LDL.LU R162, [R1+0x24] ;  /* 0x0000240001a27983 */ /* 0x000f240000300800 */
[----:B------:R-:W-:Y:S02]  /*23a00*/  FMUL.FTZ R37, R69, R137 ;  /* 0x0000008945257220 */ /* 0x000fe40000410000 */
[----:B------:R-:W-:Y:S02]  /*23a10*/  FFMA.FTZ R48, R51, c[0x0][0x2d0], -R74 ;  /* 0x0000b40033307a23 */ /* 0x000fe4000001084a */
[C---:B------:R-:W-:Y:S03]  /*23a20*/  FMUL.FTZ R38, R68.reuse, R138 ;  /* 0x0000008a44267220 */ /* 0x040fe60000410000 */
[----:B------:R-:W5:Y:S01]  /*23a30*/  MUFU.EX2 R57, R48 ;  /* 0x0000003000397308 */ /* 0x000f620000000800 */
[C---:B------:R-:W-:Y:S02]  /*23a40*/  FMUL.FTZ R39, R68.reuse, R139 ;  /* 0x0000008b44277220 */ /* 0x040fe40000410000 */
[----:B------:R-:W-:Y:S02]  /*23a50*/  FMUL.FTZ R51, R68, R151 ;  /* 0x0000009744337220 */ /* 0x000fe40000410000 */
[----:B------:R-:W-:Y:S02]  /*23a60*/  IMAD.MOV.U32 R160, RZ, RZ, R61 ;  /* 0x000000ffffa07224 */ /* 0x000fe400078e003d */
[----:B------:R-:W-:Y:S01]  /*23a70*/  FMUL.FTZ R61, R2, R161 ;  /* 0x000000a1023d7220 */ /* 0x000fe20000410000 */
[----:B------:R-:W-:Y:S01]  /*23a80*/  MOV R161, R247 ;  /* 0x000000f700a17202 */ /* 0x000fe20000000f00 */
[----:B------:R-:W-:Y:S02]  /*23a90*/  IMAD.MOV.U32 R126, RZ, RZ, R242 ;  /* 0x000000ffff7e7224 */ /* 0x000fe400078e00f2 */
[C---:B-1----:R-:W-:Y:S07]  /*23aa0*/  FMUL.FTZ R36, R69.reuse, R136 ;  /* 0x0000008845247220 */ /* 0x042fee0000410000 */
[-C--:B------:R-:W-:Y:S03]  /*23ab0*/  HMMA.16816.F32 R36, R76, R52.reuse, R36 ;  /* 0x000000344c24723c */ /* 0x080fe60000001824 */
[----:B-----5:R-:W-:Y:S01]  /*23ac0*/  MOV R151, R57 ;  /* 0x0000003900977202 */ /* 0x020fe20000000f00 */
[C---:B------:R-:W-:Y:S01]  /*23ad0*/  FMUL.FTZ R48, R69.reuse, R148 ;  /* 0x0000009445307220 */ /* 0x040fe20000410000 */
[----:B------:R-:W-:Y:S01]  /*23ae0*/  MOV R148, R59 ;  /* 0x0000003b00947202 */ /* 0x000fe20000000f00 */
[----:B------:R-:W-:Y:S02]  /*23af0*/  FMUL.FTZ R59, R0, R159 ;  /* 0x0000009f003b7220 */ /* 0x000fe40000410000 */
[C---:B------:R-:W-:Y:S04]  /*23b00*/  HMMA.16816.F32 R40, R64.reuse, R52, R40 ;  /* 0x000000344028723c */ /* 0x040fe80000001828 */
[----:B------:R-:W-:Y:S03]  /*23b10*/  FMUL.FTZ R57, R2, R157 ;  /* 0x0000009d02397220 */ /* 0x000fe60000410000 */
[--C-:B------:R-:W-:Y:S01]  /*23b20*/  FFMA.FTZ R52, R56, c[0x0][0x2d0], -R97.reuse ;  /* 0x0000b40038347a23 */ /* 0x100fe20000010861 */
[-C--:B------:R-:W-:Y:S03]  /*23b30*/  HMMA.16816.F32 R44, R64, R54.reuse, R44 ;  /* 0x00000036402c723c */ /* 0x080fe6000000182c */
[----:B------:R1:W5:Y:S01]  /*23b40*/  MUFU.EX2 R109, R52 ;  /* 0x00000034006d7308 */ /* 0x0003620000000800 */
[C---:B------:R-:W-:Y:S02]  /*23b50*/  FMUL.FTZ R53, R69.reuse, R153 ;  /* 0x0000009945357220 */ /* 0x040fe40000410000 */
[----:B------:R-:W-:Y:S02]  /*23b60*/  FMUL.FTZ R56, R2, R156 ;  /* 0x0000009c02387220 */ /* 0x000fe40000410000 */
[C---:B------:R-:W-:Y:S07]  /*23b70*/  HMMA.16816.F32 R48, R76.reuse, R54, R48 ;  /* 0x000000364c30723c */ /* 0x040fee0000001830 */
[C---:B------:R-:W-:Y:S02]  /*23b80*/  FMUL.FTZ R54, R68.reuse, R154 ;  /* 0x0000009a44367220 */ /* 0x040fe40000410000 */
[----:B------:R-:W-:Y:S03]  /*23b90*/  FMUL.FTZ R55, R68, R155 ;  /* 0x0000009b44377220 */ /* 0x000fe60000410000 */
[----:B-1----:R-:W-:Y:S07]  /*23ba0*/  FMUL.FTZ R52, R69, R152 ;  /* 0x0000009845347220 */ /* 0x002fee0000410000 */
[-C--:B--2---:R-:W-:Y:S08]  /*23bb0*/  HMMA.16816.F32 R52, R76, R80.reuse, R52 ;  /* 0x000000504c34723c */ /* 0x084ff00000001834 */
[C---:B------:R-:W-:Y:S07]  /*23bc0*/  HMMA.16816.F32 R56, R64.reuse, R80, R56 ;  /* 0x000000504038723c */ /* 0x040fee0000001838 */
[----:B------:R-:W-:Y:S01]  /*23bd0*/  FFMA.FTZ R80, R88, c[0x0][0x2d0], -R97 ;  /* 0x0000b40058507a23 */ /* 0x000fe20000010861 */
[-C--:B------:R-:W-:Y:S03]  /*23be0*/  HMMA.16816.F32 R60, R64, R82.reuse, R60 ;  /* 0x00000052403c723c */ /* 0x080fe6000000183c */
[----:B------:R1:W2:Y:S01]  /*23bf0*/  MUFU.EX2 R115, R80 ;  /* 0x0000005000737308 */ /* 0x0002a20000000800 */
[----:B-----5:R-:W-:Y:S03]  /*23c00*/  F2FP.PACK_AB R81, R103, R109 ;  /* 0x0000006d6751723e */ /* 0x020fe600000000ff */
[C---:B------:R-:W-:Y:S02]  /*23c10*/  FMUL.FTZ R64, R69.reuse, R164 ;  /* 0x000000a445407220 */ /* 0x040fe40000410000 */
[C---:B------:R-:W-:Y:S01]  /*23c20*/  FMUL.FTZ R66, R68.reuse, R166 ;  /* 0x000000a644427220 */ /* 0x040fe20000410000 */
[----:B------:R-:W5:Y:S02]  /*23c30*/  LDL.LU R164, [R1+0x20] ;  /* 0x0000200001a47983 */ /* 0x000f640000300800 */
[----:B------:R-:W-:Y:S01]  /*23c40*/  FMUL.FTZ R67, R68, R167 ;  /* 0x000000a744437220 */ /* 0x000fe20000410000 */
[----:B------:R-:W-:Y:S01]  /*23c50*/  MOV R167, R89 ;  /* 0x0000005900a77202 */ /* 0x000fe20000000f00 */
[----:B------:R-:W-:Y:S01]  /*23c60*/  FMUL.FTZ R65, R69, R165 ;  /* 0x000000a545417220 */ /* 0x000fe20000410000 */
[----:B------:R-:W5:Y:S01]  /*23c70*/  LDL.LU R166, [R1+0x1c] ;  /* 0x00001c0001a67983 */ /* 0x000f620000300800 */
        /* <DEDUP_REMOVED lines=12> */
[----:B--2---:R-:W-:Y:S03]  /*23d40*/  F2FP.PACK_AB R83, R115, R120 ;  /* 0x000000787353723e */ /* 0x004fe600000000ff */
[-C--:B---3--:R-:W-:Y:S03]  /*23d50*/  HMMA.16816.F32 R4, R76, R84.reuse, R4 ;  /* 0x000000544c04723c */ /* 0x088fe60000001804 */
[--C-:B-1----:R-:W-:Y:S02]  /*23d60*/  FFMA.FTZ R80, R94, c[0x0][0x2d0], -R75.reuse ;  /* 0x0000b4005e507a23 */ /* 0x102fe4000001084b */
[----:B------:R-:W1:Y:S02]  /*23d70*/  LDSM.16.MT88.4 R92, [R210+0x900] ;  /* 0x00090000d25c783b */ /* 0x000e640000004200 */
[----:B------:R2:W-:Y:S02]  /*23d80*/  MUFU.EX2 R139, R80 ;  /* 0x00000050008b7308 */ /* 0x0005e40000000800 */
        /* <DEDUP_REMOVED lines=8> */
[----:B--2---:R-:W-:Y:S03]  /*23e10*/  FFMA.FTZ R84, R177, c[0x0][0x2d0], -R74 ;  /* 0x0000b400b1547a23 */ /* 0x004fe6000001084a */
[--C-:B------:R-:W-:Y:S01]  /*23e20*/  FFMA.FTZ R88, R169, c[0x0][0x2d0], -R96.reuse ;  /* 0x0000b400a9587a23 */ /* 0x100fe20000010860 */
        /* <DEDUP_REMOVED lines=17> */
[----:B------:R2:W2:Y:S01]  /*23f40*/  MUFU.EX2 R141, R88 ;  /* 0x00000058008d7308 */ /* 0x0004a20000000800 */
[----:B----4-:R-:W-:Y:S02]  /*23f50*/  FFMA.FTZ R2, R2, R162, R163 ;  /* 0x000000a202027223 */ /* 0x010fe400000100a3 */
[----:B---3--:R-:W-:Y:S07]  /*23f60*/  FFMA.FTZ R92, R170, c[0x0][0x2d0], -R97 ;  /* 0x0000b400aa5c7a23 */ /* 0x008fee0000010861 */
        /* <DEDUP_REMOVED lines=9> */
[----:B------:R2:W4:Y:S01]  /*24000*/  MUFU.EX2 R140, R88 ;  /* 0x00000058008c7308 */ /* 0x0005220000000800 */
        /* <DEDUP_REMOVED lines=9> */
[----:B------:R-:W-:Y:S01]  /*240a0*/  F2FP.PACK_AB R82, R141, R142 ;  /* 0x0000008e8d52723e */ /* 0x000fe200000000ff */
[----:B------:R2:W-:Y:S01]  /*240b0*/  MUFU.EX2 R147, R80 ;  /* 0x0000005000937308 */ /* 0x0005e20000000800 */
[----:B----4-:R-:W-:Y:S01]  /*240c0*/  F2FP.PACK_AB R81, R234, R140 ;  /* 0x0000008cea51723e */ /* 0x010fe200000000ff */
[----:B-----5:R-:W-:Y:S01]  /*240d0*/  FFMA.FTZ R69, R69, R166, R167 ;  /* 0x000000a645457223 */ /* 0x020fe200000100a7 */
[----:B------:R-:W-:Y:S01]  /*240e0*/  F2FP.PACK_AB R76, R121, R151 ;  /* 0x00000097794c723e */ /* 0x000fe200000000ff */
[----:B------:R-:W-:Y:S03]  /*240f0*/  FFMA.FTZ R68, R68, R164, R165 ;  /* 0x000000a444447223 */ /* 0x000fe600000100a5 */
[----:B------:R-:W-:Y:S02]  /*24100*/  F2FP.PACK_AB R77, R138, R139 ;  /* 0x0000008b8a4d723e */ /* 0x000fe400000000ff */
[----:B------:R-:W-:Y:S02]  /*24110*/  F2FP.PACK_AB R78, R246, R247 ;  /* 0x000000f7f64e723e */ /* 0x000fe400000000ff */
[----:B------:R-:W-:Y:S01]  /*24120*/  F2FP.PACK_AB R79, R143, R242 ;  /* 0x000000f28f4f723e */ /* 0x000fe200000000ff */
[----:B-1----:R-:W1:Y:S01]  /*24130*/  LDSM.16.MT88.4 R84, [R212+0x1100] ;  /* 0x00110000d454783b */ /* 0x002e620000004200 */
[----:B---3--:R-:W-:Y:S05]  /*24140*/  F2FP.PACK_AB R83, R207, R233 ;  /* 0x000000e9cf53723e */ /* 0x008fea00000000ff */
[-C--:B--2---:R-:W-:Y:S03]  /*24150*/  HMMA.16816.F32 R4, R76, R88.reuse, R4 ;  /* 0x000000584c04723c */ /* 0x084fe60000001804 */
[--C-:B------:R-:W-:Y:S04]  /*24160*/  FFMA.FTZ R80, R181, c[0x0][0x2d0], -R75.reuse ;  /* 0x0000b400b5507a23 */ /* 0x100fe8000001084b */
        /* <DEDUP_REMOVED lines=9> */
[----:B--2---:R-:W-:Y:S03]  /*24200*/  FFMA.FTZ R88, R195, c[0x0][0x2d0], -R74 ;  /* 0x0000b400c3587a23 */ /* 0x004fe6000001084a */
        /* <DEDUP_REMOVED lines=17> */
[--C-:B--2---:R-:W-:Y:S01]  /*24320*/  FFMA.FTZ R84, R188, c[0x0][0x2d0], -R96.reuse ;  /* 0x0000b400bc547a23 */ /* 0x104fe20000010860 */
[----:B------:R-:W-:Y:S04]  /*24330*/  MOV R188, R114 ;  /* 0x0000007200bc7202 */ /* 0x000fe80000000f00 */
[----:B------:R-:W-:Y:S04]  /*24340*/  ISETP.GT.AND P0, PT, R226, R188, PT ;  /* 0x000000bce200720c */ /* 0x000fe80003f04270 */
[----:B------:R2:W-:Y:S01]  /*24350*/  MUFU.EX2 R185, R84 ;  /* 0x0000005400b97308 */ /* 0x0005e20000000800 */
[----:B---3--:R-:W-:Y:S01]  /*24360*/  FFMA.FTZ R92, R183, c[0x0][0x2d0], -R97 ;  /* 0x0000b400b75c7a23 */ /* 0x008fe20000010861 */
[----:B------:R-:W-:Y:S08]  /*24370*/  MOV R183, R160 ;  /* 0x000000a000b77202 */ /* 0x000ff00000000f00 */
[----:B------:R3:W-:Y:S01]  /*24380*/  MUFU.EX2 R154, R92 ;  /* 0x0000005c009a7308 */ /* 0x0007e20000000800 */
[----:B-1----:R-:W1:Y:S01]  /*24390*/  LDSM.16.MT88.4 R88, [R211+0x1100] ;  /* 0x00110000d358783b */ /* 0x002e620000004200 */
[----:B--2---:R-:W-:Y:S01]  /*243a0*/  FFMA.FTZ R84, R190, c[0x0][0x2d0], -R96 ;  /* 0x0000b400be547a23 */ /* 0x004fe20000010860 */
[----:B------:R-:W-:Y:S07]  /*243b0*/  MOV R190, R115 ;  /* 0x0000007300be7202 */ /* 0x000fee0000000f00 */
[----:B------:R2:W4:Y:S01]  /*243c0*/  MUFU.EX2 R187, R84 ;  /* 0x0000005400bb7308 */ /* 0x0005220000000800 */
[----:B---3--:R-:W-:Y:S02]  /*243d0*/  FFMA.FTZ R92, R202, c[0x0][0x2d0], -R75 ;  /* 0x0000b400ca5c7a23 */ /* 0x008fe4000001084b */
[----:B------:R-:W-:Y:S07]  /*243e0*/  IMAD.MOV.U32 R202, RZ, RZ, R110 ;  /* 0x000000ffffca7224 */ /* 0x000fee00078e006e */
[----:B------:R3:W-:Y:S01]  /*243f0*/  MUFU.EX2 R159, R92 ;  /* 0x0000005c009f7308 */ /* 0x0007e20000000800 */
[--C-:B--2---:R-:W-:Y:S01]  /*24400*/  FFMA.FTZ R84, R201, c[0x0][0x2d0], -R74.reuse ;  /* 0x0000b400c9547a23 */ /* 0x104fe2000001084a */
[-C--:B-1----:R-:W-:Y:S08]  /*24410*/  HMMA.16816.F32 R52, R76, R88.reuse, R52 ;  /* 0x000000584c34723c */ /* 0x082ff00000001834 */
[----:B------:R1:W-:Y:S01]  /*24420*/  MUFU.EX2 R184, R84 ;  /* 0x0000005400b87308 */ /* 0x0003e20000000800 */
[----:B------:R-:W-:Y:S01]  /*24430*/  IMAD.MOV.U32 R201, RZ, RZ, R151 ;  /* 0x000000ffffc97224 */ /* 0x000fe200078e0097 */
[C---:B------:R-:W-:Y:S01]  /*24440*/  HMMA.16816.F32 R56, R80.reuse, R88, R56 ;  /* 0x000000585038723c */ /* 0x040fe20000001838 */
[----:B---3--:R-:W-:Y:S06]  /*24450*/  LDSM.16.MT88.4 R92, [R210+0x1900] ;  /* 0x00190000d25c783b */ /* 0x008fec0000004200 */
[--C-:B------:R-:W-:Y:S01]  /*24460*/  FFMA.FTZ R88, R186, c[0x0][0x2d0], -R97.reuse ;  /* 0x0000b400ba587a23 */ /* 0x100fe20000010861 */
[-C--:B------:R-:W-:Y:S03]  /*24470*/  HMMA.16816.F32 R60, R80, R90.reuse, R60 ;  /* 0x0000005a503c723c */ /* 0x080fe6000000183c */
[----:B------:R2:W3:Y:S01]  /*24480*/  MUFU.EX2 R102, R88 ;  /* 0x0000005800667308 */ /* 0x0004e20000000800 */
[----:B------:R-:W-:Y:S02]  /*24490*/  MOV R186, R201 ;  /* 0x000000c900ba7202 */ /* 0x000fe40000000f00 */
[----:B------:R-:W-:Y:S01]  /*244a0*/  MOV R201, R121 ;  /* 0x0000007900c97202 */ /* 0x000fe20000000f00 */
[--C-:B------:R-:W-:Y:S01]  /*244b0*/  FFMA.FTZ R80, R228, c[0x0][0x2d0], -R74.reuse ;  /* 0x0000b400e4507a23 */ /* 0x100fe2000001084a */
[----:B------:R-:W-:Y:S04]  /*244c0*/  HMMA.16816.F32 R64, R76, R90, R64 ;  /* 0x0000005a4c40723c */ /* 0x000fe80000001840 */
[----:B-1----:R-:W-:Y:S01]  /*244d0*/  FFMA.FTZ R84, R179, c[0x0][0x2d0], -R97 ;  /* 0x0000b400b3547a23 */ /* 0x002fe20000010861 */
[----:B------:R1:W-:Y:S01]  /*244e0*/  MUFU.EX2 R181, R80 ;  /* 0x0000005000b57308 */ /* 0x0003e20000000800 */
[----:B----4-:R-:W-:Y:S02]  /*244f0*/  F2FP.PACK_AB R82, R187, R185 ;  /* 0x000000b9bb52723e */ /* 0x010fe400000000ff */
        /* <DEDUP_REMOVED lines=25> */
[--C-:B------:R-:W-:Y:S01]  /*24690*/  FFMA.FTZ R88, R225, c[0x0][0x2d0], -R96.reuse ;  /* 0x0000b400e1587a23 */ /* 0x100fe20000010860 */
[-C--:B------:R-:W-:Y:S01]  /*246a0*/  HMMA.16816.F32 R28, R80, R90.reuse, R28 ;  /* 0x0000005a501c723c */ /* 0x080fe2000000181c */
[----:B------:R1:W-:Y:S03]  /*246b0*/  MUFU.EX2 R180, R84 ;  /* 0x0000005400b47308 */ /* 0x0003e60000000800 */
[----:B------:R-:W-:Y:S04]  /*246c0*/  IMAD.MOV.U32 R225, RZ, RZ, R113 ;  /* 0x000000ffffe17224 */ /* 0x000fe800078e0071 */
        /* <DEDUP_REMOVED lines=9> */
[--C-:B--2---:R-:W-:Y:S02]  /*24760*/  FFMA.FTZ R88, R229, c[0x0][0x2d0], -R96.reuse ;  /* 0x0000b400e5587a23 */ /* 0x104fe40000010860 */
[----:B------:R-:W-:Y:S01]  /*24770*/  IMAD.MOV.U32 R229, RZ, RZ, R127 ;  /* 0x000000ffffe57224 */ /* 0x000fe200078e007f */
        /* <DEDUP_REMOVED lines=8> */
[----:B------:R-:W-:Y:S01]  /*24800*/  MOV R230, R131 ;  /* 0x0000008300e67202 */ /* 0x000fe20000000f00 */
[----:B------:R-:W-:Y:S07]  /*24810*/  IMAD.MOV.U32 R131, RZ, RZ, R104 ;  /* 0x000000ffff837224 */ /* 0x000fee00078e0068 */
[----:B------:R2:W4:Y:S01]  /*24820*/  MUFU.EX2 R177, R88 ;  /* 0x0000005800b17308 */ /* 0x0005220000000800 */
[----:B---3--:R-:W-:Y:S09]  /*24830*/  FFMA.FTZ R92, R200, c[0x0][0x2d0], -R97 ;  /* 0x0000b400c85c7a23 */ /* 0x008ff20000010861 */
[----:B------:R3:W-:Y:S01]  /*24840*/  MUFU.EX2 R99, R92 ;  /* 0x0000005c00637308 */ /* 0x0007e20000000800 */
[----:B-1----:R-:W-:Y:S02]  /*24850*/  FFMA.FTZ R84, R203, c[0x0][0x2d0], -R96 ;  /* 0x0000b400cb547a23 */ /* 0x002fe40000010860 */
[----:B------:R-:W-:Y:S07]  /*24860*/  IMAD.MOV.U32 R203, RZ, RZ, R107 ;  /* 0x000000ffffcb7224 */ /* 0x000fee00078e006b */
        /* <DEDUP_REMOVED lines=36> */
[----:B------:R-:W-:Y:S04]  /*24ab0*/  FFMA.FTZ R74, R252, c[0x0][0x2d0], -R74 ;  /* 0x0000b400fc4a7a23 */ /* 0x000fe8000001084a */
[C---:B------:R-:W-:Y:S05]  /*24ac0*/  HMMA.16816.F32 R16, R76.reuse, R90, R16 ;  /* 0x0000005a4c10723c */ /* 0x040fea0000001810 */
[----:B------:R3:W4:Y:S03]  /*24ad0*/  MUFU.EX2 R171, R74 ;  /* 0x0000004a00ab7308 */ /* 0x0007260000000800 */
[-C--:B-1----:R-:W-:Y:S08]  /*24ae0*/  HMMA.16816.F32 R20, R76, R84.reuse, R20 ;  /* 0x000000544c14723c */ /* 0x082ff00000001814 */
        /* <DEDUP_REMOVED lines=13> */
[C---:B------:R-:W-:Y:S01]  /*24bc0*/  HMMA.16816.F32 R48, R76.reuse, R94, R48 ;  /* 0x0000005e4c30723c */ /* 0x040fe20000001830 */
[----:B------:R2:W-:Y:S03]  /*24bd0*/  MUFU.EX2 R168, R74 ;  /* 0x0000004a00a87308 */ /* 0x0005e60000000800 */
[----:B---3--:R-:W-:Y:S04]  /*24be0*/  F2FP.PACK_AB R167, R169, R170 ;  /* 0x000000aaa9a7723e */ /* 0x008fe800000000ff */
[-C--:B-1----:R-:W-:Y:S08]  /*24bf0*/  HMMA.16816.F32 R52, R76, R88.reuse, R52 ;  /* 0x000000584c34723c */ /* 0x082ff00000001834 */
[C---:B------:R-:W-:Y:S08]  /*24c00*/  HMMA.16816.F32 R56, R80.reuse, R88, R56 ;  /* 0x000000585038723c */ /* 0x040ff00000001838 */
[-C--:B------:R-:W-:Y:S04]  /*24c10*/  HMMA.16816.F32 R60, R80, R90.reuse, R60 ;  /* 0x0000005a503c723c */ /* 0x080fe8000000183c */
[--C-:B--2---:R-:W-:Y:S04]  /*24c20*/  FFMA.FTZ R74, R238, c[0x0][0x2d0], -R96.reuse ;  /* 0x0000b400ee4a7a23 */ /* 0x104fe80000010860 */
[----:B------:R-:W-:Y:S01]  /*24c30*/  HMMA.16816.F32 R64, R76, R90, R64 ;  /* 0x0000005a4c40723c */ /* 0x000fe20000001840 */
[----:B------:R-:W2:Y:S01]  /*24c40*/  LDL.LU R76, [R1+0x28] ;  /* 0x00002800014c7983 */ /* 0x000ea20000300800 */
[----:B------:R1:W3:Y:S06]  /*24c50*/  MUFU.EX2 R85, R74 ;  /* 0x0000004a00557308 */ /* 0x0002ec0000000800 */
[-C--:B------:R-:W-:Y:S05]  /*24c60*/  HMMA.16816.F32 R104, R164, R116.reuse, R4 ;  /* 0x00000074a468723c */ /* 0x080fea0000001804 */
[--C-:B-1----:R-:W-:Y:S01]  /*24c70*/  FFMA.FTZ R74, R239, c[0x0][0x2d0], -R96.reuse ;  /* 0x0000b400ef4a7a23 */ /* 0x102fe20000010860 */
[----:B---3--:R-:W-:Y:S01]  /*24c80*/  F2FP.PACK_AB R160, R85, R168 ;  /* 0x000000a855a0723e */ /* 0x008fe200000000ff */
[----:B------:R-:W-:Y:S02]  /*24c90*/  FFMA.FTZ R96, R245, c[0x0][0x2d0], -R96 ;  /* 0x0000b400f5607a23 */ /* 0x000fe40000010860 */
[----:B------:R1:W-:Y:S10]  /*24ca0*/  MUFU.EX2 R86, R74 ;  /* 0x0000004a00567308 */ /* 0x0003f40000000800 */
[----:B------:R-:W3:Y:S01]  /*24cb0*/  MUFU.EX2 R96, R96 ;  /* 0x0000006000607308 */ /* 0x000ee20000000800 */
[--C-:B-1----:R-:W-:Y:S09]  /*24cc0*/  FFMA.FTZ R74, R205, c[0x0][0x2d0], -R97.reuse ;  /* 0x0000b400cd4a7a23 */ /* 0x102ff20000010861 */
[----:B------:R1:W-:Y:S01]  /*24cd0*/  MUFU.EX2 R75, R74 ;  /* 0x0000004a004b7308 */ /* 0x0003e20000000800 */
[----:B---3--:R-:W-:Y:S01]  /*24ce0*/  F2FP.PACK_AB R162, R96, R86 ;  /* 0x0000005660a2723e */ /* 0x008fe200000000ff */
[--C-:B-1----:R-:W-:Y:S08]  /*24cf0*/  FFMA.FTZ R74, R199, c[0x0][0x2d0], -R97.reuse ;  /* 0x0000b400c74a7a23 */ /* 0x102ff00000010861 */
[----:B------:R1:W3:Y:S02]  /*24d00*/  MUFU.EX2 R84, R74 ;  /* 0x0000004a00547308 */ /* 0x0002e40000000800 */
[--C-:B-1----:R-:W-:Y:S02]  /*24d10*/  FFMA.FTZ R74, R192, c[0x0][0x2d0], -R97.reuse ;  /* 0x0000b400c04a7a23 */ /* 0x102fe40000010861 */
[----:B------:R-:W-:Y:S02]  /*24d20*/  FFMA.FTZ R97, R73, c[0x0][0x2d0], -R97 ;  /* 0x0000b40049617a23 */ /* 0x000fe40000010861 */
[----:B------:R-:W-:Y:S01]  /*24d30*/  FADD.FTZ R73, R161, R69 ;  /* 0x00000045a1497221 */ /* 0x000fe20000010000 */
[----:B---3--:R-:W-:Y:S01]  /*24d40*/  F2FP.PACK_AB R161, R84, R75 ;  /* 0x0000004b54a1723e */ /* 0x008fe200000000ff */
[----:B------:R-:W-:Y:S02]  /*24d50*/  FADD.FTZ R69, R150, R68 ;  /* 0x0000004496457221 */ /* 0x000fe40000010000 */
[----:B------:R-:W-:Y:S01]  /*24d60*/  MUFU.EX2 R74, R74 ;  /* 0x0000004a004a7308 */ /* 0x000fe20000000800 */
[----:B------:R-:W-:Y:S02]  /*24d70*/  FADD.FTZ R68, R149, R2 ;  /* 0x0000000295447221 */ /* 0x000fe40000010000 */
[----:B------:R-:W-:Y:S01]  /*24d80*/  FADD.FTZ R4, R183, R73 ;  /* 0x00000049b7047221 */ /* 0x000fe20000010000 */
[----:B------:R-:W1:Y:S01]  /*24d90*/  LDSM.16.MT88.4 R148, [R210+0x2900] ;  /* 0x00290000d294783b */ /* 0x000e620000004200 */
[----:B------:R-:W-:Y:S02]  /*24da0*/  FADD.FTZ R2, R123, R69 ;  /* 0x000000457b027221 */ /* 0x000fe40000010000 */
[----:B------:R-:W-:Y:S02]  /*24db0*/  FADD.FTZ R5, R122, R68 ;  /* 0x000000447a057221 */ /* 0x000fe40000010000 */
[----:B------:R-:W-:Y:S01]  /*24dc0*/  FADD.FTZ R4, R230, R4 ;  /* 0x00000004e6047221 */ /* 0x000fe20000010000 */
[----:B------:R-:W3:Y:S01]  /*24dd0*/  MUFU.EX2 R97, R97 ;  /* 0x0000006100617308 */ /* 0x000ee20000000800 */
[----:B------:R-:W-:Y:S02]  /*24de0*/  FADD.FTZ R2, R229, R2 ;  /* 0x00000002e5027221 */ /* 0x000fe40000010000 */
[----:B------:R-:W-:Y:S02]  /*24df0*/  FADD.FTZ R6, R126, R4 ;  /* 0x000000047e067221 */ /* 0x000fe40000010000 */
[----:B------:R-:W-:Y:S01]  /*24e00*/  IMAD.MOV.U32 R183, RZ, RZ, R120 ;  /* 0x000000ffffb77224 */ /* 0x000fe200078e0078 */
[----:B---3--:R-:W-:Y:S07]  /*24e10*/  F2FP.PACK_AB R163, R97, R74 ;  /* 0x0000004a61a3723e */ /* 0x008fee00000000ff */
[C---:B------:R-:W-:Y:S08]  /*24e20*/  HMMA.16816.F32 R108, R160.reuse, R116, R8 ;  /* 0x00000074a06c723c */ /* 0x040ff00000001808 */
[-C--:B------:R-:W-:Y:S08]  /*24e30*/  HMMA.16816.F32 R112, R160, R118.reuse, R12 ;  /* 0x00000076a070723c */ /* 0x080ff0000000180c */
[C---:B------:R-:W-:Y:S08]  /*24e40*/  HMMA.16816.F32 R116, R164.reuse, R118, R16 ;  /* 0x00000076a474723c */ /* 0x040ff00000001810 */
[-C--:B------:R-:W-:Y:S04]  /*24e50*/  HMMA.16816.F32 R120, R164, R132.reuse, R20 ;  /* 0x00000084a478723c */ /* 0x080fe80000001814 */
[----:B--2---:R-:W-:Y:S02]  /*24e60*/  FFMA.FTZ R8, R0, R76, R196 ;  /* 0x0000004c00087223 */ /* 0x004fe400000100c4 */
        /* <DEDUP_REMOVED lines=18> */
[----:B------:R-:W-:Y:S01]  /*24f90*/  FADD.FTZ R11, R103, R4 ;  /* 0x00000004670b7221 */ /* 0x000fe20000010000 */
[----:B------:R-:W-:Y:S01]  /*24fa0*/  MOV R103, R3 ;  /* 0x0000000300677202 */ /* 0x000fe20000000f00 */
[----:B------:R-:W-:Y:S01]  /*24fb0*/  FADD.FTZ R8, R228, R2 ;  /* 0x00000002e4087221 */ /* 0x000fe20000010000 */
[----:B------:R-:W2:Y:S01]  /*24fc0*/  LDSM.16.MT88.4 R4, [R211+0x2900] ;  /* 0x00290000d304783b */ /* 0x000ea20000004200 */
        /* <DEDUP_REMOVED lines=84> */
.L_x_461:
[----:B------:R-:W3:Y:S04]  /*25510*/  LDL.LU R0, [R1+0x1c] ;  /* 0x00001c0001007983 */ /* 0x000ee80000300800 */
[----:B-12---:R-:W2:Y:S04]  /*25520*/  LDL.LU R4, [R1+0x20] ;  /* 0x0000200001047983 */ /* 0x006ea80000300800 */
[----:B------:R-:W4:Y:S04]  /*25530*/  LDL.LU R9, [R1+0x24] ;  /* 0x0000240001097983 */ /* 0x000f280000300800 */
[----:B------:R-:W4:Y:S01]  /*25540*/  LDL.LU R2, [R1+0x28] ;  /* 0x0000280001027983 */ /* 0x000f220000300800 */
[----:B------:R-:W-:-:S02]  /*25550*/  MOV R37, 0xff800000 ;  /* 0xff80000000257802 */ /* 0x000fc40000000f00 */
[----:B------:R-:W-:Y:S02]  /*25560*/  MOV R38, 0xff800000 ;  /* 0xff80000000267802 */ /* 0x000fe40000000f00 */
[----:B------:R-:W-:Y:S02]  /*25570*/  MOV R39, 0xff800000 ;  /* 0xff80000000277802 */ /* 0x000fe40000000f00 */
[----:B------:R-:W-:Y:S02]  /*25580*/  MOV R40, 0xff800000 ;  /* 0xff80000000287802 */ /* 0x000fe40000000f00 */
[----:B------:R-:W-:Y:S01]  /*25590*/  PLOP3.LUT P4, PT, PT, PT, PT, 0x8, 0x0 ;  /* 0x000000000000781c */ /* 0x000fe20003f8e170 */
[----:B---3--:R-:W1:Y:S04]  /*255a0*/  SHFL.BFLY PT, R5, R0, 0x2, 0x1f ;  /* 0x0c401f0000057f89 */ /* 0x008e6800000e0000 */
[----:B--2---:R-:W2:Y:S04]  /*255b0*/  SHFL.BFLY PT, R6, R4, 0x2, 0x1f ;  /* 0x0c401f0004067f89 */ /* 0x004ea800000e0000 */
        /* <DEDUP_REMOVED lines=110> */
.L_x_367:
[----:B--2---:R-:W2:Y:S02]  /*25ca0*/  S2R R55, SR_CTAID.Y ;  /* 0x0000000000377919 */ /* 0x004ea40000002600 */
[----:B--2---:R-:W-:Y:S01]  /*25cb0*/  SHF.R.S32.HI R43, RZ, 0x1f, R55 ;  /* 0x0000001fff2b7819 */ /* 0x004fe20000011437 */
[----:B------:R-:W-:Y:S05]  /*25cc0*/  @P4 BRA `(.L_x_479) ;  /* 0x0000130000004947 */ /* 0x000fea0003800000 */
[----:B------:R-:W2:Y:S01]  /*25cd0*/  LDL R44, [R1+0x64] ;  /* 0x00006400012c7983 */ /* 0x000ea20000100800 */
[----:B------:R-:W-:Y:S01]  /*25ce0*/  IMAD.MOV.U32 R6, RZ, RZ, -0x10 ;  /* 0xfffffff0ff067424 */ /* 0x000fe200078e00ff */
[----:B------:R-:W-:Y:S02]  /*25cf0*/  F2FP.PACK_AB R5, R105, R104 ;  /* 0x000000686905723e */ /* 0x000fe400000000ff */
[----:B------:R-:W3:Y:S01]  /*25d00*/  S2R R41, SR_TID.X ;  /* 0x0000000000297919 */ /* 0x000ee20000002100 */
        /* <DEDUP_REMOVED lines=12> */
[----:B---3--:R-:W-:Y:S02]  /*25dd0*/  SHF.R.S32.HI R42, RZ, 0x1f, R41 ;  /* 0x0000001fff2a7819 */ /* 0x008fe40000011429 */
        /* <DEDUP_REMOVED lines=29> */
[----:B------:R-:W-:Y:S02]  /*25fb0*/  R2P PR, R3, 0x6 ;  /* 0x0000000603007804 */ /* 0x000fe40000000000 */
[----:B------:R-:W-:Y:S02]  /*25fc0*/  SEL R6, R6, 0x10, !P0 ;  /* 0x0000001006067807 */ /* 0x000fe40004000000 */
[C---:B------:R-:W-:Y:S02]  /*25fd0*/  IADD3 R4, R2.reuse, 0x80, RZ ;  /* 0x0000008002047810 */ /* 0x040fe40007ffe0ff */
[C---:B------:R-:W-:Y:S01]  /*25fe0*/  IADD3 R0, R2.reuse, 0xc0, RZ ;  /* 0x000000c002007810 */ /* 0x040fe20007ffe0ff */
[----:B------:R-:W-:Y:S01]  /*25ff0*/  IMAD.IADD R3, R2, 0x1, R6 ;  /* 0x0000000102037824 */ /* 0x000fe200078e0206 */
[----:B------:R-:W-:-:S02]  /*26000*/  F2FP.PACK_AB R26, R26, R146 ;  /* 0x000000921a1a723e */ /* 0x000fc400000000ff */
[----:B------:R-:W-:Y:S02]  /*26010*/  F2FP.PACK_AB R18, R18, R152 ;  /* 0x000000981212723e */ /* 0x000fe400000000ff */
[----:B------:R-:W-:Y:S02]  /*26020*/  F2FP.PACK_AB R16, R16, R154 ;  /* 0x0000009a1010723e */ /* 0x000fe400000000ff */
[----:B------:R-:W-:Y:S02]  /*26030*/  @P2 IADD3 R0, R4, -0x40, RZ ;  /* 0xffffffc004002810 */ /* 0x000fe40007ffe0ff */
[----:B------:R-:W-:Y:S02]  /*26040*/  F2FP.PACK_AB R12, R12, R164 ;  /* 0x000000a40c0c723e */ /* 0x000fe400000000ff */
[----:B------:R-:W-:Y:S02]  /*26050*/  F2FP.PACK_AB R11, R167, R166 ;  /* 0x000000a6a70b723e */ /* 0x000fe400000000ff */
[----:B------:R-:W-:-:S02]  /*26060*/  F2FP.PACK_AB R13, R13, R156 ;  /* 0x0000009c0d0d723e */ /* 0x000fc400000000ff */
[----:B------:R-:W-:Y:S01]  /*26070*/  F2FP.PACK_AB R15, R15, R158 ;  /* 0x0000009e0f0f723e */ /* 0x000fe200000000ff */
[----:B------:R3:W-:Y:S01]  /*26080*/  STS [R2+0x80], R5 ;  /* 0x0000800502007388 */ /* 0x0007e20000000800 */
[----:B------:R-:W-:Y:S02]  /*26090*/  F2FP.PACK_AB R10, R161, R160 ;  /* 0x000000a0a10a723e */ /* 0x000fe400000000ff */
[----:B-1----:R-:W-:Y:S01]  /*260a0*/  F2FP.PACK_AB R9, R163, R162 ;  /* 0x000000a2a309723e */ /* 0x002fe200000000ff */
[----:B------:R-:W-:Y:S01]  /*260b0*/  STS [R2+0x480], R7 ;  /* 0x0004800702007388 */ /* 0x000fe20000000800 */
[----:B------:R-:W-:-:S03]  /*260c0*/  ISETP.NE.U32.AND P0, PT, RZ, c[0x0][0x500], PT ;  /* 0x00014000ff007a0c */ /* 0x000fc60003f05070 */
[----:B------:R1:W-:Y:S04]  /*260d0*/  STS [R3+0x80], R8 ;  /* 0x0000800803007388 */ /* 0x0003e80000000800 */
[----:B------:R-:W-:Y:S04]  /*260e0*/  STS [R3+0x480], R30 ;  /* 0x0004801e03007388 */ /* 0x000fe80000000800 */
[----:B------:R-:W-:Y:S04]  /*260f0*/  STS [R2+0x2080], R34 ;  /* 0x0020802202007388 */ /* 0x000fe80000000800 */
[----:B------:R4:W-:Y:S04]  /*26100*/  STS [R2+0x2480], R110 ;  /* 0x0024806e02007388 */ /* 0x0009e80000000800 */
[----:B------:R-:W-:Y:S01]  /*26110*/  STS [R3+0x2080], R33 ;  /* 0x0020802103007388 */ /* 0x000fe20000000800 */
[----:B---3--:R-:W-:-:S03]  /*26120*/  IMAD.MOV.U32 R5, RZ, RZ, 0x20 ;  /* 0x00000020ff057424 */ /* 0x008fc600078e00ff */
[----:B------:R3:W-:Y:S02]  /*26130*/  STS [R3+0x2480], R114 ;  /* 0x0024807203007388 */ /* 0x0007e40000000800 */
[----:B-1----:R-:W-:Y:S02]  /*26140*/  SEL R8, R5, 0xffffffe0, !P1 ;  /* 0xffffffe005087807 */ /* 0x002fe40004800000 */
[----:B------:R-:W-:Y:S02]  /*26150*/  ISETP.NE.AND.EX P1, PT, RZ, c[0x0][0x504], PT, P0 ;  /* 0x00014100ff007a0c */ /* 0x000fe40003f25300 */
[----:B------:R-:W-:Y:S01]  /*26160*/  ISETP.NE.U32.AND P0, PT, RZ, c[0x0][0x508], PT ;  /* 0x00014200ff007a0c */ /* 0x000fe20003f05070 */
[----:B------:R-:W-:Y:S02]  /*26170*/  IMAD.IADD R5, R2, 0x1, R8 ;  /* 0x0000000102057824 */ /* 0x000fe400078e0208 */
[----:B------:R-:W-:Y:S01]  /*26180*/  IMAD.IADD R4, R8, 0x1, R3 ;  /* 0x0000000108047824 */ /* 0x000fe200078e0203 */
[----:B------:R-:W-:-:S02]  /*26190*/  ISETP.NE.AND.EX P0, PT, RZ, c[0x0][0x50c], PT, P0 ;  /* 0x00014300ff007a0c */ /* 0x000fc40003f05300 */
[----:B------:R-:W-:Y:S01]  /*261a0*/  STS [R5+0x80], R29 ;  /* 0x0000801d05007388 */ /* 0x000fe20000000800 */
[----:B----4-:R-:W-:-:S03]  /*261b0*/  IADD3 R2, R8, 0x400, R0 ;  /* 0x0000040008027810 */ /* 0x010fc60007ffe000 */
[----:B------:R-:W-:Y:S02]  /*261c0*/  STS [R5+0x480], R28 ;  /* 0x0004801c05007388 */ /* 0x000fe40000000800 */
[C---:B------:R-:W-:Y:S02]  /*261d0*/  IMAD.IADD R7, R6.reuse, 0x1, R2 ;  /* 0x0000000106077824 */ /* 0x040fe400078e0202 */
[----:B------:R-:W-:Y:S01]  /*261e0*/  STS [R4+0x80], R14 ;  /* 0x0000800e04007388 */ /* 0x000fe20000000800 */
[----:B------:R-:W-:-:S03]  /*261f0*/  IMAD.IADD R2, R6, 0x1, R0 ;  /* 0x0000000106027824 */ /* 0x000fc600078e0200 */
[----:B------:R-:W-:Y:S01]  /*26200*/  STS [R4+0x480], R25 ;  /* 0x0004801904007388 */ /* 0x000fe20000000800 */
[----:B---3--:R-:W-:-:S03]  /*26210*/  IMAD.IADD R3, R8, 0x1, R2 ;  /* 0x0000000108037824 */ /* 0x008fc600078e0202 */
        /* <DEDUP_REMOVED lines=36> */
.L_x_480:
        /* <DEDUP_REMOVED lines=11> */
[C---:B------:R-:W-:Y:S01]  /*26510*/  LOP3.LUT R6, R4.reuse, 0x1ffffffe, RZ, 0xc0, !PT ;  /* 0x1ffffffe04067812 */ /* 0x040fe200078ec0ff */
[----:B------:R-:W-:Y:S01]  /*26520*/  IMAD.SHL.U32 R4, R4, 0x20, RZ ;  /* 0x0000002004047824 */ /* 0x000fe200078e00ff */
        /* <DEDUP_REMOVED lines=19> */
[----:B------:R-:W-:Y:S02]  /*26660*/  IMAD R6, R55, c[0x0][0x494], R6 ;  /* 0x0001250037067a24 */ /* 0x000fe400078e0206 */
[----:B------:R-:W-:Y:S02]  /*26670*/  IMAD.IADD R3, R3, 0x1, R0 ;  /* 0x0000000103037824 */ /* 0x000fe400078e0200 */
[----:B------:R-:W-:Y:S02]  /*26680*/  IMAD.IADD R8, R16, 0x1, R7 ;  /* 0x0000000110087824 */ /* 0x000fe400078e0207 */
[----:B------:R-:W-:Y:S02]  /*26690*/  IMAD.IADD R9, R41, 0x1, -R9 ;  /* 0x0000000129097824 */ /* 0x000fe400078e0a09 */
[----:B------:R-:W-:Y:S02]  /*266a0*/  IMAD.SHL.U32 R0, R21, 0x40, RZ ;  /* 0x0000004015007824 */ /* 0x000fe400078e00ff */
[----:B------:R-:W-:-:S02]  /*266b0*/  IMAD.IADD R5, R5, 0x1, R6 ;  /* 0x0000000105057824 */ /* 0x000fc400078e0206 */
[----:B-1----:R-:W-:Y:S01]  /*266c0*/  IMAD R8, R24, 0x80, R8 ;  /* 0x0000008018087824 */ /* 0x002fe200078e0208 */
[----:B------:R-:W-:Y:S01]  /*266d0*/  LOP3.LUT R0, R0, 0x1c0, RZ, 0xc0, !PT ;  /* 0x000001c000007812 */ /* 0x000fe200078ec0ff */
[----:B------:R-:W-:Y:S02]  /*266e0*/  IMAD.SHL.U32 R6, R9, 0x8, RZ ;  /* 0x0000000809067824 */ /* 0x000fe400078e00ff */
[----:B------:R-:W-:-:S03]  /*266f0*/  @P2 IMAD.HI.U32 R10, R8, c[0x0][0x4ec], RZ ;  /* 0x00013b00080a2a27 */ /* 0x000fc600078e00ff */
[----:B------:R-:W-:Y:S01]  /*26700*/  LOP3.LUT R11, R0, 0x38, R6, 0xf8, !PT ;  /* 0x00000038000b7812 */ /* 0x000fe200078ef806 */
[----:B------:R-:W-:Y:S01]  /*26710*/  IMAD.MOV.U32 R7, RZ, RZ, R8 ;  /* 0x000000ffff077224 */ /* 0x000fe200078e0008 */
[----:B------:R-:W-:Y:S01]  /*26720*/  SHF.R.U32.HI R0, RZ, 0x3, R0 ;  /* 0x00000003ff007819 */ /* 0x000fe20000011600 */
[----:B------:R-:W-:Y:S01]  /*26730*/  IMAD R9, R9, 0x10, R21 ;  /* 0x0000001009097824 */ /* 0x000fe200078e0215 */
[----:B------:R-:W-:Y:S01]  /*26740*/  @P2 SHF.R.U32.HI R7, RZ, c[0x0][0x4f0], R10 ;  /* 0x00013c00ff072a19 */ /* 0x000fe2000001160a */
[----:B------:R-:W-:Y:S01]  /*26750*/  IMAD.WIDE.U32 R2, R55, c[0x0][0x3e8], R2 ;  /* 0x0000fa0037027a25 */ /* 0x000fe200078e0002 */
[----:B------:R-:W-:Y:S02]  /*26760*/  LOP3.LUT R22, R11, R0, RZ, 0x3c, !PT ;  /* 0x000000000b167212 */ /* 0x000fe400078e3cff */
[----:B------:R-:W-:Y:S01]  /*26770*/  SEL R11, R12, RZ, !P1 ;  /* 0x000000ff0c0b7207 */ /* 0x000fe20004800000 */
[----:B------:R-:W-:Y:S01]  /*26780*/  IMAD R12, R24, 0x80, R9 ;  /* 0x00000080180c7824 */ /* 0x000fe200078e0209 */
[----:B------:R-:W-:Y:S01]  /*26790*/  SEL R10, R44, RZ, !P1 ;  /* 0x000000ff2c0a7207 */ /* 0x000fe20004800000 */
[----:B------:R-:W-:Y:S01]  /*267a0*/  IMAD.MOV R0, RZ, RZ, -R7 ;  /* 0x000000ffff007224 */ /* 0x000fe200078e0a07 */
[----:B------:R-:W-:Y:S01]  /*267b0*/  SHF.R.S32.HI R53, RZ, 0x1f, R6 ;  /* 0x0000001fff357819 */ /* 0x000fe20000011406 */
[----:B------:R-:W-:-:S02]  /*267c0*/  IMAD.IADD R3, R3, 0x1, R13 ;  /* 0x0000000103037824 */ /* 0x000fc400078e020d */
        /* <DEDUP_REMOVED lines=11> */
[C---:B------:R-:W-:Y:S01]  /*26880*/  IMAD.WIDE.U32 R2, R10.reuse, c[0x0][0x3f0], R2 ;  /* 0x0000fc000a027a25 */ /* 0x040fe200078e0002 */
        /* <DEDUP_REMOVED lines=9> */
[----:B------:R-:W-:Y:S01]  /*26920*/  IMAD R18, R10, c[0x0][0x4e8], R12 ;  /* 0x00013a000a127a24 */ /* 0x000fe200078e020c */
[----:B------:R-:W-:Y:S01]  /*26930*/  SHFL.IDX PT, R14, R7, 0x1, 0x1c1f ;  /* 0x003c1f00070e7f89 */ /* 0x000fe200000e0000 */
[----:B------:R-:W-:Y:S01]  /*26940*/  IMAD.IADD R3, R3, 0x1, R11 ;  /* 0x0000000103037824 */ /* 0x000fe200078e020b */
[----:B------:R-:W-:Y:S01]  /*26950*/  LEA.HI.X R4, R4, c[0x0][0x454], R9, 0x2, P1 ;  /* 0x0001150004047a11 */ /* 0x000fe200008f1409 */
[----:B------:R-:W-:Y:S01]  /*26960*/  IMAD R8, R13, c[0x0][0x3e0], RZ ;  /* 0x0000f8000d087a24 */ /* 0x000fe200078e02ff */
[----:B------:R-:W-:Y:S01]  /*26970*/  SHF.R.S32.HI R9, RZ, 0x1f, R18 ;  /* 0x0000001fff097819 */ /* 0x000fe20000011412 */
[C---:B------:R-:W-:Y:S01]  /*26980*/  IMAD.WIDE.U32 R2, R0.reuse, c[0x0][0x3e0], R2 ;  /* 0x0000f80000027a25 */ /* 0x040fe200078e0002 */
[----:B------:R-:W-:Y:S03]  /*26990*/  SHFL.IDX PT, R12, R7, 0x2, 0x1c1f ;  /* 0x005c1f00070c7f89 */ /* 0x000fe600000e0000 */
[----:B------:R-:W-:Y:S01]  /*269a0*/  IMAD R8, R0, c[0x0][0x3e4], R8 ;  /* 0x0000f90000087a24 */ /* 0x000fe200078e0208 */
[----:B------:R-:W-:Y:S01]  /*269b0*/  SHFL.IDX PT, R17, R4, RZ, 0x1c1f ;  /* 0x001c1fff04117589 */ /* 0x000fe200000e0000 */
[----:B------:R-:W-:-:S02]  /*269c0*/  IMAD R5, R24, 0x80, R16 ;  /* 0x0000008018057824 */ /* 0x000fc400078e0210 */
[----:B-----5:R-:W-:Y:S01]  /*269d0*/  IMAD R0, R15, c[0x0][0x4e8], RZ ;  /* 0x00013a000f007a24 */ /* 0x020fe200078e02ff */
[----:B------:R-:W1:Y:S01]  /*269e0*/  SHFL.IDX PT, R16, R7, RZ, 0x1c1f ;  /* 0x001c1fff07107589 */ /* 0x000e6200000e0000 */
[----:B------:R-:W-:Y:S01]  /*269f0*/  IMAD.IADD R3, R3, 0x1, R8 ;  /* 0x0000000103037824 */ /* 0x000fe200078e0208 */
[----:B------:R-:W-:Y:S01]  /*26a00*/  IADD3 R20, R5, 0x8, RZ ;  /* 0x0000000805147810 */ /* 0x000fe20007ffe0ff */
[----:B------:R-:W-:Y:S01]  /*26a10*/  IMAD R8, R9, c[0x0][0x3d8], RZ ;  /* 0x0000f60009087a24 */ /* 0x000fe200078e02ff */
[----:B------:R-:W2:Y:S01]  /*26a20*/  SHFL.IDX PT, R15, R4, 0x1, 0x1c1f ;  /* 0x003c1f00040f7f89 */ /* 0x000ea200000e0000 */
[C---:B------:R-:W-:Y:S02]  /*26a30*/  ISETP.GE.OR P4, PT, R5.reuse, R0, P0 ;  /* 0x000000000500720c */ /* 0x040fe40000786670 */
[C---:B------:R-:W-:Y:S01]  /*26a40*/  IMAD R19, R18.reuse, c[0x0][0x3dc], R8 ;  /* 0x0000f70012137a24 */ /* 0x040fe200078e0208 */
[----:B------:R-:W3:Y:S01]  /*26a50*/  SHFL.IDX PT, R13, R4, 0x2, 0x1c1f ;  /* 0x005c1f00040d7f89 */ /* 0x000ee200000e0000 */
[----:B------:R-:W-:Y:S01]  /*26a60*/  IMAD.WIDE.U32 R8, R18, c[0x0][0x3d8], R2 ;  /* 0x0000f60012087a25 */ /* 0x000fe200078e0002 */
[----:B------:R-:W-:-:S02]  /*26a70*/  IADD3 R18, R5, 0x48, RZ ;  /* 0x0000004805127810 */ /* 0x000fc40007ffe0ff */
[----:B------:R4:W-:Y:S01]  /*26a80*/  SHFL.IDX PT, R10, R7, 0x3, 0x1c1f ;  /* 0x007c1f00070a7f89 */ /* 0x0009e200000e0000 */
[----:B------:R-:W-:Y:S01]  /*26a90*/  ISETP.GE.OR P3, PT, R20, R0, P0 ;  /* 0x000000001400720c */ /* 0x000fe20000766670 */
[----:B------:R-:W-:Y:S02]  /*26aa0*/  IMAD.IADD R3, R9, 0x1, R19 ;  /* 0x0000000109037824 */ /* 0x000fe400078e0213 */
[----:B------:R3:W3:Y:S01]  /*26ab0*/  SHFL.IDX PT, R11, R4, 0x3, 0x1c1f ;  /* 0x007c1f00040b7f89 */ /* 0x0006e200000e0000 */
[----:B------:R-:W-:-:S05]  /*26ac0*/  IMAD R2, R24, 0x80, R21 ;  /* 0x0000008018027824 */ /* 0x000fca00078e0215 */
[C---:B------:R-:W-:Y:S01]  /*26ad0*/  IADD3 R32, R2.reuse, 0x40, RZ ;  /* 0x0000004002207810 */ /* 0x040fe20007ffe0ff */
[----:B-1----:R-:W-:Y:S01]  /*26ae0*/  @!P4 ST.E [R16.64], R37 ;  /* 0x000000251000c985 */ /* 0x002fe2000c101908 */
[----:B------:R-:W-:-:S03]  /*26af0*/  IADD3 R54, R2, 0x60, RZ ;  /* 0x0000006002367810 */ /* 0x000fc60007ffe0ff */
[----:B--2---:R-:W-:Y:S01]  /*26b00*/  @!P3 ST.E [R14.64], R38 ;  /* 0x000000260e00b985 */ /* 0x004fe2000c101908 */
[----:B----4-:R-:W-:Y:S01]  /*26b10*/  IMAD.SHL.U32 R7, R23, 0x8, RZ ;  /* 0x0000000817077824 */ /* 0x010fe200078e00ff */
[----:B---3--:R-:W-:-:S04]  /*26b20*/  IADD3 R4, R5, 0x40, RZ ;  /* 0x0000004005047810 */ /* 0x008fc80007ffe0ff */
[----:B------:R-:W-:Y:S02]  /*26b30*/  LOP3.LUT R5, R22, 0x7ffffe00, R7, 0xf8, !PT ;  /* 0x7ffffe0016057812 */ /* 0x000fe400078ef807 */
[-C--:B------:R-:W-:Y:S02]  /*26b40*/  ISETP.GE.OR P2, PT, R4, R0.reuse, P0 ;  /* 0x000000000400720c */ /* 0x080fe40000746670 */
[----:B------:R-:W-:Y:S01]  /*26b50*/  ISETP.GE.OR P0, PT, R18, R0, P0 ;  /* 0x000000001200720c */ /* 0x000fe20000706670 */
[----:B------:R-:W-:Y:S01]  /*26b60*/  IMAD.SHL.U32 R5, R5, 0x2, RZ ;  /* 0x0000000205057824 */ /* 0x000fe200078e00ff */
[----:B------:R-:W-:Y:S02]  /*26b70*/  LEA R4, P1, R8, c[0x0][0x380], 0x1 ;  /* 0x0000e00008047a11 */ /* 0x000fe400078208ff */
[----:B------:R-:W-:Y:S02]  /*26b80*/  IADD3 R7, R2, 0x10, RZ ;  /* 0x0000001002077810 */ /* 0x000fe40007ffe0ff */
[----:B------:R-:W-:Y:S01]  /*26b90*/  LEA.HI.X R3, R8, c[0x0][0x384], R3, 0x1, P1 ;  /* 0x0000e10008037a11 */ /* 0x000fe200008f0c03 */
[----:B------:R-:W-:Y:S04]  /*26ba0*/  SHFL.IDX PT, R14, R4, 0x2, 0x181f ;  /* 0x00581f00040e7f89 */ /* 0x000fe800000e0000 */
[----:B------:R-:W1:Y:S04]  /*26bb0*/  SHFL.IDX PT, R8, R4, 0x1, 0x181f ;  /* 0x00381f0004087f89 */ /* 0x000e6800000e0000 */
[----:B------:R-:W-:Y:S04]  /*26bc0*/  @!P2 ST.E [R12.64], R39 ;  /* 0x000000270c00a985 */ /* 0x000fe8000c101908 */
[----:B------:R1:W-:Y:S01]  /*26bd0*/  @!P0 ST.E [R10.64], R40 ;  /* 0x000000280a008985 */ /* 0x0003e2000c101908 */
[----:B------:R-:W-:-:S03]  /*26be0*/  ISETP.GE.AND P0, PT, R6, c[0x0][0x3c8], PT ;  /* 0x0000f20006007a0c */ /* 0x000fc60003f06270 */
[----:B------:R-:W2:Y:S01]  /*26bf0*/  SHFL.IDX PT, R12, R4, RZ, 0x181f ;  /* 0x00181fff040c7589 */ /* 0x000ea200000e0000 */
[-C--:B------:R-:W-:Y:S02]  /*26c00*/  ISETP.GE.OR P4, PT, R7, R0.reuse, P0 ;  /* 0x000000000700720c */ /* 0x080fe40000786670 */
[C---:B------:R-:W-:Y:S01]  /*26c10*/  ISETP.GE.OR P1, PT, R2.reuse, R0, P0 ;  /* 0x000000000200720c */ /* 0x040fe20000726670 */
[----:B------:R-:W3:Y:S01]  /*26c20*/  SHFL.IDX PT, R9, R3, RZ, 0x181f ;  /* 0x00181fff03097589 */ /* 0x000ee200000e0000 */
[----:B------:R-:W-:-:S03]  /*26c30*/  IADD3 R7, R2, 0x20, RZ ;  /* 0x0000002002077810 */ /* 0x000fc60007ffe0ff */
[----:B------:R-:W-:Y:S01]  /*26c40*/  LDS.128 R24, [R5+0x80] ;  /* 0x0000800005187984 */ /* 0x000fe20000000c00 */
[-C--:B------:R-:W-:Y:S02]  /*26c50*/  ISETP.GE.OR P3, PT, R7, R0.reuse, P0 ;  /* 0x000000000700720c */ /* 0x080fe40000766670 */
[----:B------:R-:W-:Y:S01]  /*26c60*/  IADD3 R7, R2, 0x30, RZ ;  /* 0x0000003002077810 */ /* 0x000fe20007ffe0ff */
[----:B------:R-:W4:Y:S03]  /*26c70*/  SHFL.IDX PT, R11, R3, 0x1, 0x181f ;  /* 0x00381f00030b7f89 */ /* 0x000f2600000e0000 */
[----:B------:R-:W-:Y:S01]  /*26c80*/  ISETP.GE.OR P2, PT, R7, R0, P0 ;  /* 0x000000000700720c */ /* 0x000fe20000746670 */
[----:B------:R-:W4:Y:S04]  /*26c90*/  SHFL.IDX PT, R44, R3, 0x2, 0x181f ;  /* 0x00581f00032c7f89 */ /* 0x000f2800000e0000 */
[----:B------:R-:W4:Y:S01]  /*26ca0*/  SHFL.IDX PT, R15, R4, 0x3, 0x181f ;  /* 0x00781f00040f7f89 */ /* 0x000f2200000e0000 */
[----:B-1----:R-:W-:-:S03]  /*26cb0*/  @!P4 LEA R10, P6, R6, R8, 0x1 ;  /* 0x00000008060ac211 */ /* 0x002fc600078c08ff */
[----:B------:R-:W-:Y:S01]  /*26cc0*/  LDS.128 R20, [R5+0x880] ;  /* 0x0008800005147984 */ /* 0x000fe20000000c00 */
[----:B--2---:R-:W-:-:S03]  /*26cd0*/  @!P1 LEA R12, P5, R6, R12, 0x1 ;  /* 0x0000000c060c9211 */ /* 0x004fc600078a08ff */
[----:B------:R-:W-:Y:S01]  /*26ce0*/  LDS.128 R16, [R5+0x1080] ;  /* 0x0010800005107984 */ /* 0x000fe20000000c00 */
[----:B---3--:R-:W-:-:S03]  /*26cf0*/  @!P1 LEA.HI.X R13, R6, R9, R53, 0x1, P5 ;  /* 0x00000009060d9211 */ /* 0x008fc600028f0c35 */
[----:B------:R-:W1:Y:S04]  /*26d00*/  SHFL.IDX PT, R45, R3, 0x3, 0x181f ;  /* 0x00781f00032d7f89 */ /* 0x000e6800000e0000 */
[----:B------:R-:W2:Y:S01]  /*26d10*/  LDS.128 R28, [R5+0x1880] ;  /* 0x00188000051c7984 */ /* 0x000ea20000000c00 */
[----:B------:R-:W-:Y:S02]  /*26d20*/  P2R R7, PR, RZ, 0x40 ;  /* 0x00000040ff077803 */ /* 0x000fe40000000000 */
[----:B------:R-:W-:Y:S01]  /*26d30*/  ISETP.GE.OR P6, PT, R32, R0, P0 ;  /* 0x000000002000720c */ /* 0x000fe200007c6670 */
[----:B------:R-:W-:Y:S01]  /*26d40*/  LDS.128 R36, [R5+0x2880] ;  /* 0x0028800005247984 */ /* 0x000fe20000000c00 */
[----:B------:R-:W-:-:S03]  /*26d50*/  ISETP.NE.AND P5, PT, R7, RZ, PT ;  /* 0x000000ff0700720c */ /* 0x000fc60003fa5270 */
[----:B------:R-:W-:Y:S01]  /*26d60*/  LDS.128 R32, [R5+0x2080] ;  /* 0x0020800005207984 */ /* 0x000fe20000000c00 */
[C-C-:B----4-:R-:W-:Y:S02]  /*26d70*/  @!P4 LEA.HI.X R11, R6.reuse, R11, R53.reuse, 0x1, P5 ;  /* 0x0000000b060bc211 */ /* 0x150fe400028f0c35 */
[C---:B------:R-:W-:Y:S01]  /*26d80*/  @!P3 LEA R8, P5, R6.reuse, R14, 0x1 ;  /* 0x0000000e0608b211 */ /* 0x040fe200078a08ff */
[----:B------:R-:W-:Y:S03]  /*26d90*/  LDS.128 R40, [R5+0x3080] ;  /* 0x0030800005287984 */ /* 0x000fe60000000c00 */
[C-C-:B------:R-:W-:Y:S01]  /*26da0*/  @!P3 LEA.HI.X R9, R6.reuse, R44, R53.reuse, 0x1, P5 ;  /* 0x0000002c0609b211 */ /* 0x140fe200028f0c35 */
[----:B------:R-:W3:Y:S01]  /*26db0*/  SHFL.IDX PT, R48, R4, 0x4, 0x181f ;  /* 0x00981f0004307f89 */ /* 0x000ee200000e0000 */
[----:B------:R-:W-:Y:S02]  /*26dc0*/  @!P2 LEA R14, P5, R6, R15, 0x1 ;  /* 0x0000000f060ea211 */ /* 0x000fe400078a08ff */
[----:B------:R-:W-:Y:S01]  /*26dd0*/  IADD3 R44, R2, 0x50, RZ ;  /* 0x00000050022c7810 */ /* 0x000fe20007ffe0ff */
[----:B------:R-:W4:Y:S01]  /*26de0*/  SHFL.IDX PT, R7, R4, 0x5, 0x181f ;  /* 0x00b81f0004077f89 */ /* 0x000f2200000e0000 */
[----:B-1----:R-:W-:-:S02]  /*26df0*/  @!P2 LEA.HI.X R15, R6, R45, R53, 0x1, P5 ;  /* 0x0000002d060fa211 */ /* 0x002fc400028f0c35 */
[----:B------:R-:W-:Y:S01]  /*26e00*/  ISETP.GE.OR P5, PT, R44, R0, P0 ;  /* 0x000000002c00720c */ /* 0x000fe200007a6670 */
[----:B------:R-:W-:Y:S01]  /*26e10*/  SHFL.IDX PT, R49, R4, 0x6, 0x181f ;  /* 0x00d81f0004317f89 */ /* 0x000fe200000e0000 */
[----:B------:R-:W-:-:S03]  /*26e20*/  IADD3 R2, R2, 0x70, RZ ;  /* 0x0000007002027810 */ /* 0x000fc60007ffe0ff */
        /* <DEDUP_REMOVED lines=26> */
.L_x_479:
        /* <DEDUP_REMOVED lines=15> */
[----:B---3--:R-:W-:Y:S05]  /*270c0*/  @!P0 BRA `(.L_x_481) ;  /* 0x0000003000008947 */ /* 0x008fea0003800000 */
[----:B------:R2:W3:Y:S04]  /*270d0*/  LDG.E R0, [R6.64] ;  /* 0x0000000806007981 */ /* 0x0004e8000c1e1900 */
[----:B--2---:R-:W3:Y:S02]  /*270e0*/  LDG.E R6, [R6.64+0x4] ;  /* 0x0000040806067981 */ /* 0x004ee4000c1e1900 */
[----:B---3-5:R-:W-:-:S02]  /*270f0*/  IADD3 R19, -R0, R6, RZ ;  /* 0x0000000600137210 */ /* 0x028fc40007ffe1ff */
.L_x_481:
[----:B---3--:R-:W2:Y:S01]  /*27100*/  S2R R10, SR_TID.X ;  /* 0x00000000000a7919 */ /* 0x008ea20000002100 */
[----:B------:R-:W-:Y:S01]  /*27110*/  SHF.R.S32.HI R0, RZ, 0x1f, R8 ;  /* 0x0000001fff007819 */ /* 0x000fe20000011408 */
[----:B------:R-:W-:Y:S01]  /*27120*/  BSSY B0, `(.L_x_482) ;  /* 0x0000026000007945 */ /* 0x000fe20003800000 */
[----:B-1----:R-:W-:-:S02]  /*27130*/  SEL R9, R8, RZ, !P0 ;  /* 0x000000ff08097207 */ /* 0x002fc40004000000 */
[----:B------:R-:W-:Y:S02]  /*27140*/  SEL R11, R0, RZ, !P0 ;  /* 0x000000ff000b7207 */ /* 0x000fe40004000000 */
[----:B--2---:R-:W-:-:S13]  /*27150*/  ISETP.GT.AND P1, PT, R10, 0x7f, PT ;  /* 0x0000007f0a00780c */ /* 0x004fda0003f24270 */
        /* <DEDUP_REMOVED lines=34> */
.L_x_483:
[----:B------:R-:W-:Y:S05]  /*27380*/  BSYNC B0 ;  /* 0x0000000000007941 */ /* 0x000fea0003800000 */
.L_x_482:
        /* <DEDUP_REMOVED lines=103> */
.L_x_484:
        /* <DEDUP_REMOVED lines=16> */
.L_x_740:


//--------------------- .text._ZN7cutlass13device_kernelIN5flash19enable_sm80_to_sm89INS1_16FlashAttnFwdSm80INS1_25CollectiveMainloopFwdSm80ILi4ELi1ELb0EN4cute5tupleIJNS5_1CILi128EEENS7_ILi112EEENS7_ILi64EEEEEELi64ENS_6half_tEfNS_4arch4Sm80ELb1ELb0ELb1ELb0ELb0ELb0ELb1ELb0EEENS1_21CollectiveEpilogueFwdINS6_IJS8_SA_S9_EEENS6_IJNS7_ILi1EEESI_SI_EEESC_SE_Li128ELb0ELb1ELb0ELb0EEENS1_30DynamicPersistentTileSchedulerILi128ELi128ELb0ELb1ELb0EEEEEEEEEvNT_6ParamsE --------------------------
	.section	.text._ZN7cutlass13device_kernelIN5flash19enable_sm80_to_sm89INS1_16FlashAttnFwdSm80INS1_25CollectiveMainloopFwdSm80ILi4ELi1ELb0EN4cute5tupleIJNS5_1CILi128EEENS7_ILi112EEENS7_ILi64EEEEEELi64ENS_6half_tEfNS_4arch4Sm80ELb1ELb0ELb1ELb0ELb0ELb0ELb1ELb0EEENS1_21CollectiveEpilogueFwdINS6_IJS8_SA_S9_EEENS6_IJNS7_ILi1EEESI_SI_EEESC_SE_Li128ELb0ELb1ELb0ELb0EEENS1_30DynamicPersistentTileSchedulerILi128ELi128ELb0ELb1ELb0EEEEEEEEEvNT_6ParamsE,"ax",@progbits
	.sectioninfo	@"SHI_REGISTERS=255"
	.align	128
.text._ZN7cutlass13device_kernelIN5flash19enable_sm80_to_sm89INS1_16FlashAttnFwdSm80INS1_25CollectiveMainloopFwdSm80ILi4ELi1ELb0EN4cute5tupleIJNS5_1CILi128EEENS7_ILi112EEENS7_ILi64EEEEEELi64ENS_6half_tEfNS_4arch4Sm80ELb1ELb0ELb1ELb0ELb0ELb0ELb1ELb0EEENS1_21CollectiveEpilogueFwdINS6_IJS8_SA_S9_EEENS6_IJNS7_ILi1EEESI_SI_EEESC_SE_Li128ELb0ELb1ELb0ELb0EEENS1_30DynamicPersistentTileSchedulerILi128ELi128ELb0ELb1ELb0EEEEEEEEEvNT_6ParamsE:
        .type           _ZN7cutlass13device_kernelIN5flash19enable_sm80_to_sm89INS1_16FlashAttnFwdSm80INS1_25CollectiveMainloopFwdSm80ILi4ELi1ELb0EN4cute5tupleIJNS5_1CILi128EEENS7_ILi112EEENS7_ILi64EEEEEELi64ENS_6half_tEfNS_4arch4Sm80ELb1ELb0ELb1ELb0ELb0ELb0ELb1ELb0EEENS1_21CollectiveEpilogueFwdINS6_IJS8_SA_S9_EEENS6_IJNS7_ILi1EEESI_SI_EEESC_SE_Li128ELb0ELb1ELb0ELb0EEENS1_30DynamicPersistentTileSchedulerILi128ELi128ELb0ELb1ELb0EEEEEEEEEvNT_6ParamsE,@function
        .size           _ZN7cutlass13device_kernelIN5flash19enable_sm80_to_sm89INS1_16FlashAttnFwdSm80INS1_25CollectiveMainloopFwdSm80ILi4ELi1ELb0EN4cute5tupleIJNS5_1CILi128EEENS7_ILi112EEENS7_ILi64EEEEEELi64ENS_6half_tEfNS_4arch4Sm80ELb1ELb0ELb1ELb0ELb0ELb0ELb1ELb0EEENS1_21CollectiveEpilogueFwdINS6_IJS8_SA_S9_EEENS6_IJNS7_ILi1EEESI_SI_EEESC_SE_Li128ELb0ELb1ELb0ELb0EEENS1_30DynamicPersistentTileSchedulerILi128ELi128ELb0ELb1ELb0EEEEEEEEEvNT_6ParamsE,(.L_x_741 - _ZN7cutlass13device_kernelIN5flash19enable_sm80_to_sm89INS1_16FlashAttnFwdSm80INS1_25CollectiveMainloopFwdSm80ILi4ELi1ELb0EN4cute5tupleIJNS5_1CILi128EEENS7_ILi112EEENS7_ILi64EEEEEELi64ENS_6half_tEfNS_4arch4Sm80ELb1ELb0ELb1ELb0ELb0ELb0ELb1ELb0EEENS1_21CollectiveEpilogueFwdINS6_IJS8_SA_S9_EEENS6_IJNS7_ILi1EEESI_SI_EEESC_SE_Li128ELb0ELb1ELb0ELb0EEENS1_30DynamicPersistentTileSchedulerILi128ELi128ELb0ELb1ELb0EEEEEEEEEvNT_6ParamsE)
        .other          _ZN7cutlass13device_kernelIN5flash19enable_sm80_to_sm89INS1_16FlashAttnFwdSm80INS1_25CollectiveMainloopFwdSm80ILi4ELi1ELb0EN4cute5tupleIJNS5_1CILi128EEENS7_ILi112EEENS7_ILi64EEEEEELi64ENS_6half_tEfNS_4arch4Sm80ELb1ELb0ELb1ELb0ELb0ELb0ELb1ELb0EEENS1_21CollectiveEpilogueFwdINS6_IJS8_SA_S9_EEENS6_IJNS7_ILi1EEESI_SI_EEESC_SE_Li128ELb0ELb1ELb0ELb0EEENS1_30DynamicPersistentTileSchedulerILi128ELi128ELb0ELb1ELb0EEEEEEEEEvNT_6ParamsE,@"STO_CUDA_ENTRY STV_DEFAULT"
_ZN7cutlass13device_kernelIN5flash19enable_sm80_to_sm89INS1_16FlashAttnFwdSm80INS1_25CollectiveMainloopFwdSm80ILi4ELi1ELb0EN4cute5tupleIJNS5_1CILi128EEENS7_ILi112EEENS7_ILi64EEEEEELi64ENS_6half_tEfNS_4arch4Sm80ELb1ELb0ELb1ELb0ELb0ELb0ELb1ELb0EEENS1_21CollectiveEpilogueFwdINS6_IJS8_SA_S9_EEENS6_IJNS7_ILi1EEESI_SI_EEESC_SE_Li128ELb0ELb1ELb0ELb0EEENS1_30DynamicPersistentTileSchedulerILi128ELi128ELb0ELb1ELb0EEEEEEEEEvNT_6ParamsE:
[----:B------:R-:W-:-:S03]  /*0000*/  MOV R1, c[0x0][0x28] ;  /* 0x00000a0000017a02 */ /* 0x000fc60000000f00 */
[----:B------:R-:W1:Y:S01]  /*0010*/  S2R R16, SR_TID.X ;  /* 0x0000000000107919 */ /* 0x000e620000002100 */
[----:B------:R-:W-:-:S03]  /*0020*/  IADD3 R1, R1, -0xb0, RZ ;  /* 0xffffff5001017810 */ /* 0x000fc60007ffe0ff */
[----:B------:R-:W2:Y:S01]  /*0030*/  S2R R15, SR_CTAID.X ;  /* 0x00000000000f7919 */ /* 0x000ea20000002500 */
[----:B-1----:R-:W-:-:S05]  /*0040*/  SHF.R.U32.HI R2, RZ, 0x5, R16 ;  /* 0x00000005ff027819 */ /* 0x002fca0000011610 */
[----:B------:R-:W1:Y:S02]  /*0050*/  SHFL.IDX PT, R0, R2, RZ, 0x1f ;  /* 0x00001fff02007589 */ /* 0x000e6400000e0000 */
[----:B-1----:R-:W-:Y:S02]  /*0060*/  ISETP.GE.AND P0, PT, R0, 0x1, PT ;  /* 0x000000010000780c */ /* 0x002fe40003f06270 */
[----:B------:R1:W-:Y:S11]  /*0070*/  STL [R1+0x84], R0 ;  /* 0x0000840001007387 */ /* 0x0003f60000100800 */
[----:B------:R-:W-:Y:S06]  /*0080*/  @P0 BAR.ARV 0x4, 0x80 ;  /* 0x0102000000000b1d */ /* 0x000fec0000002000 */
[----:B--2---:R-:W-:-:S13]  /*0090*/  ISETP.GE.AND P0, PT, R15, c[0x0][0x538], PT ;  /* 0x00014e000f007a0c */ /* 0x004fda0003f06270 */
[----:B------:R-:W-:Y:S05]  /*00a0*/  @P0 EXIT ;  /* 0x000000000000094d */ /* 0x000fea0003800000 */
[----:B-1----:R-:W-:Y:S01]  /*00b0*/  SHF.R.S32.HI R14, RZ, 0x1f, R16 ;  /* 0x0000001fff0e7819 */ /* 0x002fe20000011410 */
[----:B------:R-:W-:Y:S01]  /*00c0*/  IMAD.MOV.U32 R227, RZ, RZ, 0x20 ;  /* 0x00000020ffe37424 */ /* 0x000fe200078e00ff */
[----:B------:R-:W-:Y:S01]  /*00d0*/  ULDC.64 UR8, c[0x0][0x118] ;  /* 0x0000460000087ab9 */ /* 0x000fe20000000a00 */
[----:B------:R-:W-:Y:S01]  /*00e0*/  IMAD.MOV.U32 R225, RZ, RZ, 0x40 ;  /* 0x00000040ffe17424 */ /* 0x000fe200078e00ff */
[CC--:B------:R-:W-:Y:S02]  /*00f0*/  LEA.HI R2, R14.reuse, R16.reuse, RZ, 0x4 ;  /* 0x000000100e027211 */ /* 0x0c0fe400078f20ff */
[CC--:B------:R-:W-:Y:S02]  /*0100*/  LEA.HI R10, R14.reuse, R16.reuse, RZ, 0x3 ;  /* 0x000000100e0a7211 */ /* 0x0c0fe400078f18ff */
[----:B------:R-:W-:Y:S02]  /*0110*/  SHF.R.S32.HI R3, RZ, 0x4, R2 ;  /* 0x00000004ff037819 */ /* 0x000fe40000011402 */
[----:B------:R-:W-:-:S02]  /*0120*/  LEA.HI R12, R14, R16, RZ, 0x2 ;  /* 0x000000100e0c7211 */ /* 0x000fc400078f10ff */
[----:B------:R-:W-:Y:S02]  /*0130*/  LEA.HI R0, R2, R3, RZ, 0x1 ;  /* 0x0000000302007211 */ /* 0x000fe400078f08ff */
[----:B------:R-:W-:Y:S02]  /*0140*/  LOP3.LUT R5, R10, 0xfffffff8, RZ, 0xc0, !PT ;  /* 0xfffffff80a057812 */ /* 0x000fe400078ec0ff */
[----:B------:R-:W-:Y:S02]  /*0150*/  LOP3.LUT R0, R0, 0xfffffffe, RZ, 0xc0, !PT ;  /* 0xfffffffe00007812 */ /* 0x000fe400078ec0ff */
[----:B------:R-:W-:Y:S01]  /*0160*/  SHF.R.S32.HI R20, RZ, 0x3, R10 ;  /* 0x00000003ff147819 */ /* 0x000fe2000001140a */
[----:B------:R-:W-:Y:S01]  /*0170*/  IMAD.IADD R8, R16, 0x1, -R5 ;  /* 0x0000000110087824 */ /* 0x000fe200078e0a05 */
[----:B------:R-:W-:Y:S01]  /*0180*/  SHF.R.S32.HI R7, RZ, 0x2, R12 ;  /* 0x00000002ff077819 */ /* 0x000fe2000001140c */
[----:B------:R-:W-:Y:S01]  /*0190*/  IMAD.IADD R13, R3, 0x1, -R0 ;  /* 0x00000001030d7824 */ /* 0x000fe200078e0a00 */
[----:B------:R-:W-:Y:S01]  /*01a0*/  LOP3.LUT R0, R2, 0xfffffff0, RZ, 0xc0, !PT ;  /* 0xfffffff002007812 */ /* 0x000fe200078ec0ff */
[----:B------:R-:W-:Y:S01]  /*01b0*/  IMAD.SHL.U32 R4, R20, 0x40, RZ ;  /* 0x0000004014047824 */ /* 0x000fe200078e00ff */
[----:B------:R-:W-:Y:S01]  /*01c0*/  SHF.R.S32.HI R3, RZ, 0x1f, R12 ;  /* 0x0000001fff037819 */ /* 0x000fe2000001140c */
[----:B------:R-:W-:-:S02]  /*01d0*/  IMAD.SHL.U32 R18, R8, 0x8, RZ ;  /* 0x0000000808127824 */ /* 0x000fc400078e00ff */
[----:B------:R-:W-:Y:S01]  /*01e0*/  IMAD.IADD R2, R16, 0x1, -R0 ;  /* 0x0000000110027824 */ /* 0x000fe200078e0a00 */
[----:B------:R-:W-:Y:S01]  /*01f0*/  LEA.HI R3, R3, R7, RZ, 0x3 ;  /* 0x0000000703037211 */ /* 0x000fe200078f18ff */
[----:B------:R-:W-:Y:S01]  /*0200*/  IMAD.SHL.U32 R9, R8, 0x40, RZ ;  /* 0x0000004008097824 */ /* 0x000fe200078e00ff */
[----:B------:R-:W-:Y:S02]  /*0210*/  LOP3.LUT R0, R4, 0x1c0, RZ, 0xc0, !PT ;  /* 0x000001c004007812 */ /* 0x000fe400078ec0ff */
[----:B------:R-:W-:Y:S02]  /*0220*/  SHF.R.S32.HI R6, RZ, 0x1f, R2 ;  /* 0x0000001fff067819 */ /* 0x000fe40000011402 */
[----:B------:R-:W-:Y:S02]  /*0230*/  LOP3.LUT R3, R3, 0xfffffff8, RZ, 0xc0, !PT ;  /* 0xfffffff803037812 */ /* 0x000fe400078ec0ff */
[----:B------:R-:W-:Y:S02]  /*0240*/  LEA.HI R11, R6, R2, RZ, 0x3 ;  /* 0x00000002060b7211 */ /* 0x000fe400078f18ff */
[----:B------:R-:W-:Y:S01]  /*0250*/  LOP3.LUT R5, R0, 0x38, R18, 0xf8, !PT ;  /* 0x0000003800057812 */ /* 0x000fe200078ef812 */
[----:B------:R-:W-:Y:S01]  /*0260*/  IMAD.IADD R7, R7, 0x1, -R3 ;  /* 0x0000000107077824 */ /* 0x000fe200078e0a03 */
[----:B------:R-:W-:-:S02]  /*0270*/  SHF.R.U32.HI R4, RZ, 0x3, R0 ;  /* 0x00000003ff047819 */ /* 0x000fc40000011600 */
[----:B------:R-:W-:Y:S02]  /*0280*/  LOP3.LUT R0, R9, 0x1c0, RZ, 0xc0, !PT ;  /* 0x000001c009007812 */ /* 0x000fe400078ec0ff */
[----:B------:R-:W-:Y:S02]  /*0290*/  LOP3.LUT R3, R11, 0xfffffff8, RZ, 0xc0, !PT ;  /* 0xfffffff80b037812 */ /* 0x000fe400078ec0ff */
[----:B------:R-:W-:Y:S02]  /*02a0*/  LEA.HI R6, R14, R16, RZ, 0x6 ;  /* 0x000000100e067211 */ /* 0x000fe400078f30ff */
[----:B------:R-:W-:Y:S01]  /*02b0*/  LOP3.LUT R5, R5, R4, RZ, 0x3c, !PT ;  /* 0x0000000405057212 */ /* 0x000fe200078e3cff */
[----:B------:R-:W-:Y:S01]  /*02c0*/  IMAD.IADD R9, R2, 0x1, -R3 ;  /* 0x0000000102097824 */ /* 0x000fe200078e0a03 */
[----:B------:R-:W-:Y:S01]  /*02d0*/  LOP3.LUT R4, R0, 0x8, R10, 0xf8, !PT ;  /* 0x0000000800047812 */ /* 0x000fe200078ef80a */
[----:B------:R-:W-:Y:S01]  /*02e0*/  IMAD.SHL.U32 R3, R6, 0x8, RZ ;  /* 0x0000000806037824 */ /* 0x000fe200078e00ff */
[----:B------:R-:W-:-:S02]  /*02f0*/  SHF.R.U32.HI R0, RZ, 0x3, R0 ;  /* 0x00000003ff007819 */ /* 0x000fc40000011600 */
[----:B------:R-:W-:Y:S02]  /*0300*/  LEA.HI R10, R14, R16, RZ, 0x5 ;  /* 0x000000100e0a7211 */ /* 0x000fe400078f28ff */
[----:B------:R-:W-:Y:S02]  /*0310*/  LOP3.LUT R2, R12, 0xfffffffc, RZ, 0xc0, !PT ;  /* 0xfffffffc0c027812 */ /* 0x000fe400078ec0ff */
[----:B------:R-:W-:Y:S02]  /*0320*/  LOP3.LUT R14, R4, R0, RZ, 0x3c, !PT ;  /* 0x00000000040e7212 */ /* 0x000fe400078e3cff */
[----:B------:R-:W-:Y:S01]  /*0330*/  LOP3.LUT R0, R10, 0xffffffe0, RZ, 0xc0, !PT ;  /* 0xffffffe00a007812 */ /* 0x000fe200078ec0ff */
[C---:B------:R-:W-:Y:S01]  /*0340*/  IMAD.IADD R6, R16.reuse, 0x1, -R2 ;  /* 0x0000000110067824 */ /* 0x040fe200078e0a02 */
[----:B------:R-:W-:Y:S02]  /*0350*/  LOP3.LUT R241, R5, 0x7ffffe00, R3, 0xf8, !PT ;  /* 0x7ffffe0005f17812 */ /* 0x000fe400078ef803 */
[----:B------:R-:W-:Y:S01]  /*0360*/  LOP3.LUT R3, R7, 0x1, RZ, 0xc0, !PT ;  /* 0x0000000107037812 */ /* 0x000fe200078ec0ff */
[----:B------:R-:W-:Y:S01]  /*0370*/  IMAD.IADD R17, R16, 0x1, -R0 ;  /* 0x0000000110117824 */ /* 0x000fe200078e0a00 */
[--C-:B------:R-:W-:Y:S01]  /*0380*/  SHF.R.S32.HI R230, RZ, 0x5, R10.reuse ;  /* 0x00000005ffe67819 */ /* 0x100fe2000001140a */
[----:B------:R-:W-:Y:S01]  /*0390*/  IMAD.SHL.U32 R241, R241, 0x2, RZ ;  /* 0x00000002f1f17824 */ /* 0x000fe200078e00ff */
[----:B------:R-:W-:-:S02]  /*03a0*/  SHF.R.S32.HI R2, RZ, 0x1f, R10 ;  /* 0x0000001fff027819 */ /* 0x000fc4000001140a */
[----:B------:R-:W-:Y:S02]  /*03b0*/  LEA.HI R0, R6, R6, RZ, 0x1 ;  /* 0x0000000606007211 */ /* 0x000fe400078f08ff */
[----:B------:R-:W-:Y:S02]  /*03c0*/  ISETP.NE.U32.AND P0, PT, R3, 0x1, PT ;  /* 0x000000010300780c */ /* 0x000fe40003f05070 */
[----:B------:R-:W-:Y:S02]  /*03d0*/  LEA.HI R3, R2, R230, RZ, 0x2 ;  /* 0x000000e602037211 */ /* 0x000fe400078f10ff */
[C---:B------:R-:W-:Y:S01]  /*03e0*/  LOP3.LUT R2, R0.reuse, 0x1ffffffe, RZ, 0xc0, !PT ;  /* 0x1ffffffe00027812 */ /* 0x040fe200078ec0ff */
[----:B------:R-:W-:Y:S01]  /*03f0*/  IMAD.SHL.U32 R0, R0, 0x20, RZ ;  /* 0x0000002000007824 */ /* 0x000fe200078e00ff */
[----:B------:R-:W-:Y:S02]  /*0400*/  LOP3.LUT R3, R3, 0xffffffc, RZ, 0xc0, !PT ;  /* 0x0ffffffc03037812 */ /* 0x000fe400078ec0ff */
[----:B------:R-:W-:Y:S01]  /*0410*/  SHF.R.S32.HI R10, RZ, 0x1f, R17 ;  /* 0x0000001fff0a7819 */ /* 0x000fe20000011411 */
[----:B------:R-:W-:Y:S01]  /*0420*/  IMAD.IADD R2, R6, 0x1, -R2 ;  /* 0x0000000106027824 */ /* 0x000fe200078e0a02 */
[----:B------:R-:W-:Y:S01]  /*0430*/  LOP3.LUT R0, R0, 0xffffffc0, RZ, 0xc0, !PT ;  /* 0xffffffc000007812 */ /* 0x000fe200078ec0ff */
[----:B------:R-:W-:Y:S01]  /*0440*/  IMAD.IADD R5, R230, 0x1, -R3 ;  /* 0x00000001e6057824 */ /* 0x000fe200078e0a03 */
[----:B------:R-:W-:Y:S01]  /*0450*/  LEA.HI R10, R10, R17, RZ, 0x2 ;  /* 0x000000110a0a7211 */ /* 0x000fe200078f10ff */
[----:B------:R-:W-:Y:S01]  /*0460*/  IMAD.SHL.U32 R3, R9, 0x40, RZ ;  /* 0x0000004009037824 */ /* 0x000fe200078e00ff */
[----:B------:R-:W-:Y:S01]  /*0470*/  R2P PR, R7, 0x6 ;  /* 0x0000000607007804 */ /* 0x000fe20000000000 */
[----:B------:R-:W-:Y:S01]  /*0480*/  IMAD R12, R2, 0x8, R0 ;  /* 0x00000008020c7824 */ /* 0x000fe200078e0200 */
[----:B------:R-:W-:Y:S01]  /*0490*/  SHF.R.S32.HI R4, RZ, 0x2, R10 ;  /* 0x00000002ff047819 */ /* 0x000fe2000001140a */
[----:B------:R-:W-:Y:S01]  /*04a0*/  IMAD.SHL.U32 R2, R13, 0x8, RZ ;  /* 0x000000080d027824 */ /* 0x000fe200078e00ff */
[----:B------:R-:W-:Y:S01]  /*04b0*/  LOP3.LUT R0, R3, 0x1c0, RZ, 0xc0, !PT ;  /* 0x000001c003007812 */ /* 0x000fe200078ec0ff */
[----:B------:R-:W-:Y:S01]  /*04c0*/  IMAD.SHL.U32 R3, R7, 0x40, RZ ;  /* 0x0000004007037824 */ /* 0x000fe200078e00ff */
[----:B------:R-:W-:Y:S01]  /*04d0*/  SHF.R.S32.HI R19, RZ, 0x1f, R18 ;  /* 0x0000001fff137819 */ /* 0x000fe20000011412 */
[----:B------:R-:W-:Y:S01]  /*04e0*/  IMAD R16, R5, 0x10, R4 ;  /* 0x0000001005107824 */ /* 0x000fe200078e0204 */
[----:B------:R-:W-:Y:S01]  /*04f0*/  LOP3.LUT R2, R0, 0x8, R2, 0xf8, !PT ;  /* 0x0000000800027812 */ /* 0x000fe200078ef802 */
[----:B------:R-:W-:Y:S01]  /*0500*/  IMAD.SHL.U32 R5, R11, 0x40, RZ ;  /* 0x000000400b057824 */ /* 0x000fe200078e00ff */
[----:B------:R-:W-:Y:S01]  /*0510*/  SHF.R.U32.HI R0, RZ, 0x3, R0 ;  /* 0x00000003ff007819 */ /* 0x000fe20000011600 */
[----:B------:R-:W-:Y:S01]  /*0520*/  IMAD.SHL.U32 R230, R230, 0x400, RZ ;  /* 0x00000400e6e67824 */ /* 0x000fe200078e00ff */
[----:B------:R-:W-:Y:S01]  /*0530*/  LOP3.LUT R3, R3, 0x1c0, RZ, 0xc0, !PT ;  /* 0x000001c003037812 */ /* 0x000fe200078ec0ff */
[----:B------:R-:W-:Y:S01]  /*0540*/  STL [R1+0x88], R16 ;  /* 0x0000881001007387 */ /* 0x000fe20000100800 */
[----:B------:R-:W-:Y:S01]  /*0550*/  LOP3.LUT R224, R2, R0, RZ, 0x3c, !PT ;  /* 0x0000000002e07212 */ /* 0x000fe200078e3cff */
[----:B------:R-:W-:Y:S01]  /*0560*/  IMAD R4, R6, 0x2, R230 ;  /* 0x0000000206047824 */ /* 0x000fe200078e02e6 */
[----:B------:R-:W-:Y:S01]  /*0570*/  LOP3.LUT R2, R5, 0xfffffe00, RZ, 0xc0, !PT ;  /* 0xfffffe0005027812 */ /* 0x000fe200078ec0ff */
[----:B------:R-:W-:Y:S01]  /*0580*/  IMAD R0, R13, 0x200, R14 ;  /* 0x000002000d007824 */ /* 0x000fe200078e020e */
[----:B------:R-:W-:Y:S01]  /*0590*/  LEA.HI R3, R3, R3, RZ, 0x1d ;  /* 0x0000000303037211 */ /* 0x000fe200078fe8ff */
[----:B------:R-:W-:Y:S01]  /*05a0*/  IMAD.MOV.U32 R5, RZ, RZ, -0x10 ;  /* 0xfffffff0ff057424 */ /* 0x000fe200078e00ff */
[CC--:B------:R-:W-:Y:S01]  /*05b0*/  IADD3 R230, R224.reuse, R2.reuse, R230 ;  /* 0x00000002e0e67210 */ /* 0x0c0fe20007ffe0e6 */
[----:B------:R-:W-:Y:S01]  /*05c0*/  STL [R1+0x54], R15 ;  /* 0x0000540f01007387 */ /* 0x000fe20000100800 */
[----:B------:R-:W-:Y:S01]  /*05d0*/  LOP3.LUT R224, R224, R2, RZ, 0xfc, !PT ;  /* 0x00000002e0e07212 */ /* 0x000fe200078efcff */
[----:B------:R-:W-:Y:S01]  /*05e0*/  IMAD.IADD R4, R4, 0x1, R3 ;  /* 0x0000000104047824 */ /* 0x000fe200078e0203 */
[----:B------:R-:W-:Y:S01]  /*05f0*/  LOP3.LUT R2, R10, 0x7ffffffc, RZ, 0xc0, !PT ;  /* 0x7ffffffc0a027812 */ /* 0x000fe200078ec0ff */
[----:B------:R-:W-:Y:S01]  /*0600*/  IMAD R3, R8, 0x10, R20 ;  /* 0x0000001008037824 */ /* 0x000fe200078e0214 */
[----:B------:R-:W-:Y:S01]  /*0610*/  LEA R119, R0, 0x3900, 0x1 ;  /* 0x0000390000777811 */ /* 0x000fe200078e08ff */
[----:B------:R-:W-:Y:S01]  /*0620*/  IMAD.IADD R6, R16, 0x1, R12 ;  /* 0x0000000110067824 */ /* 0x000fe200078e020c */
[----:B------:R-:W-:Y:S01]  /*0630*/  LEA R4, R4, 0x80, 0x1 ;  /* 0x0000008004047811 */ /* 0x000fe200078e08ff */
[----:B------:R-:W-:Y:S01]  /*0640*/  IMAD.IADD R2, R17, 0x1, -R2 ;  /* 0x0000000111027824 */ /* 0x000fe200078e0a02 */
[----:B------:R1:W-:Y:S01]  /*0650*/  STL [R1+0x78], R3 ;  /* 0x0000780301007387 */ /* 0x0003e20000100800 */
[----:B------:R-:W-:-:S02]  /*0660*/  SEL R0, R5, 0x10, !P0 ;  /* 0x0000001005007807 */ /* 0x000fc40004000000 */
[----:B------:R-:W-:Y:S01]  /*0670*/  IMAD.SHL.U32 R2, R2, 0x2, RZ ;  /* 0x0000000202027824 */ /* 0x000fe200078e00ff */
[----:B------:R-:W-:Y:S01]  /*0680*/  STL.64 [R1+0x28], R18 ;  /* 0x0000281201007387 */ /* 0x000fe20000100a00 */
[----:B------:R-:W-:Y:S01]  /*0690*/  LOP3.LUT P4, RZ, R8, 0x2, RZ, 0xc0, !PT ;  /* 0x0000000208ff7812 */ /* 0x000fe2000788c0ff */
[----:B------:R-:W-:Y:S01]  /*06a0*/  IMAD.IADD R7, R4, 0x1, R0 ;  /* 0x0000000104077824 */ /* 0x000fe200078e0200 */
[----:B------:R-:W-:Y:S01]  /*06b0*/  LOP3.LUT P3, RZ, R8, 0x4, RZ, 0xc0, !PT ;  /* 0x0000000408ff7812 */ /* 0x000fe2000786c0ff */
[----:B------:R2:W-:Y:S01]  /*06c0*/  STL [R1+0x74], R6 ;  /* 0x0000740601007387 */ /* 0x0005e20000100800 */
[----:B------:R-:W-:Y:S02]  /*06d0*/  LOP3.LUT P5, RZ, R9, 0x4, RZ, 0xc0, !PT ;  /* 0x0000000409ff7812 */ /* 0x000fe400078ac0ff */
[----:B------:R-:W-:Y:S01]  /*06e0*/  SEL R226, R225, 0xffffffc0, !P3 ;  /* 0xffffffc0e1e27807 */ /* 0x000fe20005800000 */
[----:B------:R3:W-:Y:S01]  /*06f0*/  STL [R1+0x4c], R2 ;  /* 0x00004c0201007387 */ /* 0x0007e20000100800 */
[----:B------:R-:W-:-:S02]  /*0700*/  LOP3.LUT P6, RZ, R9, 0x2, RZ, 0xc0, !PT ;  /* 0x0000000209ff7812 */ /* 0x000fc400078cc0ff */
[----:B------:R-:W-:Y:S01]  /*0710*/  SEL R225, R225, 0xffffffc0, !P5 ;  /* 0xffffffc0e1e17807 */ /* 0x000fe20006800000 */
[----:B------:R4:W-:Y:S01]  /*0720*/  STL [R1+0x58], R4 ;  /* 0x0000580401007387 */ /* 0x0009e20000100800 */
[----:B------:R-:W-:Y:S01]  /*0730*/  LEA R230, R230, 0x7100, 0x1 ;  /* 0x00007100e6e67811 */ /* 0x000fe200078e08ff */
[C---:B------:R-:W-:Y:S01]  /*0740*/  IMAD.IADD R229, R119.reuse, 0x1, R226 ;  /* 0x0000000177e57824 */ /* 0x040fe200078e02e2 */
[----:B------:R-:W-:Y:S02]  /*0750*/  LEA R224, R224, 0x100, 0x1 ;  /* 0x00000100e0e07811 */ /* 0x000fe400078e08ff */
[C---:B------:R-:W-:Y:S01]  /*0760*/  IADD3 R234, R119.reuse, 0x20, RZ ;  /* 0x0000002077ea7810 */ /* 0x040fe20007ffe0ff */
[----:B------:R-:W-:Y:S01]  /*0770*/  IMAD.IADD R231, R230, 0x1, R225 ;  /* 0x00000001e6e77824 */ /* 0x000fe200078e02e1 */
[----:B------:R-:W-:Y:S01]  /*0780*/  @P4 IADD3 R234, R119, -0x20, RZ ;  /* 0xffffffe077ea4810 */ /* 0x000fe20007ffe0ff */
[----:B------:R-:W-:Y:S01]  /*0790*/  IMAD.IADD R225, R225, 0x1, R224 ;  /* 0x00000001e1e17824 */ /* 0x000fe200078e02e0 */
[----:B-1----:R-:W-:-:S02]  /*07a0*/  SEL R3, R227, 0xffffffe0, !P1 ;  /* 0xffffffe0e3037807 */ /* 0x002fc40004800000 */
[----:B------:R-:W-:Y:S01]  /*07b0*/  SEL R227, R227, 0xffffffe0, !P6 ;  /* 0xffffffe0e3e37807 */ /* 0x000fe20007000000 */
[----:B------:R-:W-:Y:S01]  /*07c0*/  IMAD.IADD R226, R226, 0x1, R234 ;  /* 0x00000001e2e27824 */ /* 0x000fe200078e02ea */
[C---:B------:R-:W-:Y:S02]  /*07d0*/  IADD3 R240, R234.reuse, 0x800, RZ ;  /* 0x00000800eaf07810 */ /* 0x040fe40007ffe0ff */
[----:B------:R-:W-:Y:S01]  /*07e0*/  IADD3 R239, R234, 0x1000, RZ ;  /* 0x00001000eaef7810 */ /* 0x000fe20007ffe0ff */
[----:B------:R-:W-:Y:S01]  /*07f0*/  IMAD.IADD R233, R230, 0x1, R227 ;  /* 0x00000001e6e97824 */ /* 0x000fe200078e02e3 */
[C---:B--2---:R-:W-:Y:S01]  /*0800*/  IADD3 R6, R4.reuse, 0x40, RZ ;  /* 0x0000004004067810 */ /* 0x044fe20007ffe0ff */
[C---:B------:R-:W-:Y:S01]  /*0810*/  IMAD.IADD R228, R227.reuse, 0x1, R224 ;  /* 0x00000001e3e47824 */ /* 0x040fe200078e02e0 */
[----:B------:R-:W-:Y:S01]  /*0820*/  @P2 IADD3 R6, R4, -0x40, RZ ;  /* 0xffffffc004062810 */ /* 0x000fe20007ffe0ff */
[C---:B------:R-:W-:Y:S01]  /*0830*/  IMAD.IADD R232, R227.reuse, 0x1, R231 ;  /* 0x00000001e3e87824 */ /* 0x040fe200078e02e7 */
[----:B------:R-:W-:Y:S01]  /*0840*/  IADD3 R238, R234, 0x1800, RZ ;  /* 0x00001800eaee7810 */ /* 0x000fe20007ffe0ff */
[----:B---3--:R-:W-:Y:S01]  /*0850*/  IMAD.IADD R2, R4, 0x1, R3 ;  /* 0x0000000104027824 */ /* 0x008fe200078e0203 */
[C---:B------:R-:W-:Y:S01]  /*0860*/  IADD3 R237, R234.reuse, 0x2000, RZ ;  /* 0x00002000eaed7810 */ /* 0x040fe20007ffe0ff */
[----:B------:R-:W-:Y:S01]  /*0870*/  IMAD.IADD R227, R227, 0x1, R225 ;  /* 0x00000001e3e37824 */ /* 0x000fe200078e02e1 */
[C---:B------:R-:W-:Y:S01]  /*0880*/  IADD3 R236, R234.reuse, 0x2800, RZ ;  /* 0x00002800eaec7810 */ /* 0x040fe20007ffe0ff */
[----:B----4-:R-:W-:Y:S01]  /*0890*/  IMAD.IADD R4, R3, 0x1, R6 ;  /* 0x0000000103047824 */ /* 0x010fe200078e0206 */
[----:B------:R1:W-:Y:S01]  /*08a0*/  STL [R1+0x70], R2 ;  /* 0x0000700201007387 */ /* 0x0003e20000100800 */
[----:B------:R-:W-:-:S03]  /*08b0*/  IADD3 R235, R234, 0x3000, RZ ;  /* 0x00003000eaeb7810 */ /* 0x000fc60007ffe0ff */
[----:B------:R-:W-:Y:S01]  /*08c0*/  STL [R1+0x68], R7 ;  /* 0x0000680701007387 */ /* 0x000fe20000100800 */
[----:B-1----:R-:W-:-:S05]  /*08d0*/  IMAD.IADD R2, R7, 0x1, R3 ;  /* 0x0000000107027824 */ /* 0x002fca00078e0203 */
[----:B------:R1:W-:Y:S04]  /*08e0*/  STL [R1+0x6c], R2 ;  /* 0x00006c0201007387 */ /* 0x0003e80000100800 */
[----:B------:R-:W-:Y:S04]  /*08f0*/  STL [R1+0x5c], R6 ;  /* 0x00005c0601007387 */ /* 0x000fe80000100800 */
[----:B------:R2:W-:Y:S01]  /*0900*/  STL [R1+0x60], R4 ;  /* 0x0000600401007387 */ /* 0x0005e20000100800 */
[----:B-1----:R-:W-:-:S05]  /*0910*/  IMAD.IADD R2, R0, 0x1, R6 ;  /* 0x0000000100027824 */ /* 0x002fca00078e0206 */
[----:B------:R1:W-:Y:S01]  /*0920*/  STL [R1+0x64], R2 ;  /* 0x0000640201007387 */ /* 0x0003e20000100800 */
[----:B--2---:R-:W-:Y:S02]  /*0930*/  IMAD.IADD R4, R0, 0x1, R4 ;  /* 0x0000000100047824 */ /* 0x004fe400078e0204 */
[----:B------:R-:W-:-:S03]  /*0940*/  IMAD.IADD R0, R3, 0x1, R2 ;  /* 0x0000000103007824 */ /* 0x000fc600078e0202 */
[----:B------:R1:W-:Y:S04]  /*0950*/  STL [R1+0x80], R4 ;  /* 0x0000800401007387 */ /* 0x0003e80000100800 */
[----:B------:R1:W-:Y:S02]  /*0960*/  STL [R1+0x7c], R0 ;  /* 0x00007c0001007387 */ /* 0x0003e40000100800 */
.L_x_546:
[----:B-1----:R-:W2:Y:S01]  /*0970*/  LDL R4, [R1+0x54] ;  /* 0x0000540001047983 */ /* 0x002ea20000100800 */
[----:B------:R-:W-:Y:S01]  /*0980*/  IMAD.MOV.U32 R0, RZ, RZ, c[0x0][0x560] ;  /* 0x00015800ff007624 */ /* 0x000fe200078e00ff */
[----:B------:R-:W-:Y:S01]  /*0990*/  YIELD ;  /* 0x0000000000007946 */ /* 0x000fe20003800000 */
[----:B------:R-:W-:Y:S03]  /*09a0*/  BSSY B0, `(.L_x_485) ;  /* 0x0000016000007945 */ /* 0x000fe60003800000 */
[----:B------:R-:W-:-:S13]  /*09b0*/  ISETP.NE.AND P0, PT, R0, 0x1, PT ;  /* 0x000000010000780c */ /* 0x000fda0003f05270 */
[----:B--2---:R-:W-:Y:S01]  /*09c0*/  @P0 IMAD.HI.U32 R0, R4, c[0x0][0x564], RZ ;  /* 0x0001590004000a27 */ /* 0x004fe200078e00ff */
[----:B------:R-:W-:-:S04]  /*09d0*/  MOV R3, R4 ;  /* 0x0000000400037202 */ /* 0x000fc80000000f00 */
[----:B------:R-:W-:-:S04]  /*09e0*/  @P0 SHF.R.U32.HI R3, RZ, c[0x0][0x568], R0 ;  /* 0x00015a00ff030a19 */ /* 0x000fc80000011600 */
[----:B------:R-:W-:Y:S01]  /*09f0*/  ISETP.GE.AND P0, PT, R3, c[0x0][0x578], PT ;  /* 0x00015e0003007a0c */ /* 0x000fe20003f06270 */
[----:B------:R-:W-:-:S04]  /*0a00*/  IMAD.MOV R2, RZ, RZ, -R3 ;  /* 0x000000ffff027224 */ /* 0x000fc800078e0a03 */
[----:B------:R-:W-:-:S08]  /*0a10*/  IMAD R2, R2, c[0x0][0x560], R4 ;  /* 0x0001580002027a24 */ /* 0x000fd000078e0204 */
[----:B------:R-:W-:Y:S05]  /*0a20*/  @!P0 BRA `(.L_x_486) ;  /* 0x0000007000008947 */ /* 0x000fea0003800000 */
[----:B------:R-:W-:-:S04]  /*0a30*/  MOV R0, c[0x0][0x56c] ;  /* 0x00015b0000007a02 */ /* 0x000fc80000000f00 */
[----:B------:R-:W-:Y:S02]  /*0a40*/  ISETP.NE.AND P0, PT, R0, 0x1, PT ;  /* 0x000000010000780c */ /* 0x000fe40003f05270 */
[----:B------:R-:W-:-:S11]  /*0a50*/  MOV R0, R2 ;  /* 0x0000000200007202 */ /* 0x000fd60000000f00 */
[----:B------:R-:W-:-:S05]  /*0a60*/  @P0 IMAD.HI.U32 R4, R2, c[0x0][0x570], RZ ;  /* 0x00015c0002040a27 */ /* 0x000fca00078e00ff */
[----:B------:R-:W-:-:S05]  /*0a70*/  @P0 SHF.R.U32.HI R0, RZ, c[0x0][0x574], R4 ;  /* 0x00015d00ff000a19 */ /* 0x000fca0000011604 */
[----:B------:R-:W-:Y:S01]  /*0a80*/  IMAD R4, R0, c[0x0][0x56c], RZ ;  /* 0x00015b0000047a24 */ /* 0x000fe200078e02ff */
[----:B------:R-:W-:Y:S05]  /*0a90*/  BRA `(.L_x_487) ;  /* 0x0000006000007947 */ /* 0x000fea0003800000 */
.L_x_486:
[----:B------:R-:W-:-:S04]  /*0aa0*/  MOV R0, c[0x0][0x554] ;  /* 0x0001550000007a02 */ /* 0x000fc80000000f00 */
[----:B------:R-:W-:Y:S02]  /*0ab0*/  ISETP.NE.AND P0, PT, R0, 0x1, PT ;  /* 0x000000010000780c */ /* 0x000fe40003f05270 */
[----:B------:R-:W-:-:S11]  /*0ac0*/  MOV R0, R2 ;  /* 0x0000000200007202 */ /* 0x000fd60000000f00 */
[----:B------:R-:W-:-:S05]  /*0ad0*/  @P0 IMAD.HI.U32 R4, R2, c[0x0][0x558], RZ ;  /* 0x0001560002040a27 */ /* 0x000fca00078e00ff */
[----:B------:R-:W-:-:S05]  /*0ae0*/  @P0 SHF.R.U32.HI R0, RZ, c[0x0][0x55c], R4 ;  /* 0x00015700ff000a19 */ /* 0x000fca0000011604 */
[----:B------:R-:W-:Y:S02]  /*0af0*/  IMAD R4, R0, c[0x0][0x554], RZ ;  /* 0x0001550000047a24 */ /* 0x000fe400078e02ff */
.L_x_487:
[----:B------:R-:W-:Y:S05]  /*0b00*/  BSYNC B0 ;  /* 0x0000000000007941 */ /* 0x000fea0003800000 */
.L_x_485:
[----:B------:R-:W-:Y:S01]  /*0b10*/  LOP3.LUT R0, RZ, R0, RZ, 0x33, !PT ;  /* 0x00000000ff007212 */ /* 0x000fe200078e33ff */
[----:B------:R-:W-:Y:S01]  /*0b20*/  IMAD.MOV.U32 R5, RZ, RZ, c[0x0][0x2c4] ;  /* 0x0000b100ff057624 */ /* 0x000fe200078e00ff */
[----:B------:R-:W-:Y:S01]  /*0b30*/  MOV R6, c[0x0][0x168] ;  /* 0x00005a0000067a02 */ /* 0x000fe20000000f00 */
[----:B------:R-:W-:Y:S01]  /*0b40*/  IMAD.IADD R4, R2, 0x1, -R4 ;  /* 0x0000000102047824 */ /* 0x000fe200078e0a04 */
[----:B------:R-:W-:Y:S01]  /*0b50*/  IADD3 R0, R0, c[0x0][0x53c], RZ ;  /* 0x00014f0000007a10 */ /* 0x000fe20007ffe0ff */
[----:B------:R-:W-:Y:S01]  /*0b60*/  ULDC UR4, c[0x0][0x1d0] ;  /* 0x0000740000047ab9 */ /* 0x000fe20000000800 */
[----:B------:R-:W-:Y:S01]  /*0b70*/  ISETP.NE.AND P4, PT, R5, 0x1, PT ;  /* 0x000000010500780c */ /* 0x000fe20003f85270 */
[----:B------:R-:W-:Y:S01]  /*0b80*/  UIADD3 UR5, UR4, 0x6f, URZ ;  /* 0x0000006f04057890 */ /* 0x000fe2000fffe03f */
[----:B------:R-:W-:Y:S01]  /*0b90*/  MOV R5, c[0x0][0x548] ;  /* 0x0001520000057a02 */ /* 0x000fe20000000f00 */
[----:B------:R-:W-:Y:S01]  /*0ba0*/  IMAD.SHL.U32 R36, R0, 0x80, RZ ;  /* 0x0000008000247824 */ /* 0x000fe200078e00ff */
[----:B------:R-:W-:Y:S01]  /*0bb0*/  UMOV UR4, URZ ;  /* 0x0000003f00047c82 */ /* 0x000fe20008000000 */
[----:B------:R-:W-:Y:S01]  /*0bc0*/  CS2R R178, SRZ ;  /* 0x0000000000b27805 */ /* 0x000fe2000001ff00 */
[----:B------:R-:W-:Y:S01]  /*0bd0*/  ISETP.NE.AND P0, PT, R5, 0x1, PT ;  /* 0x000000010500780c */ /* 0x000fe20003f05270 */
[----:B------:R-:W-:Y:S01]  /*0be0*/  UIMAD.WIDE UR4, UR5, -0x6db6db6d, UR4 ;  /* 0x92492493050478a5 */ /* 0x000fe2000f8e0204 */
[----:B------:R-:W-:Y:S01]  /*0bf0*/  IADD3 R0, R36, 0x7f, RZ ;  /* 0x0000007f24007810 */ /* 0x000fe20007ffe0ff */
[----:B------:R-:W-:Y:S01]  /*0c00*/  STL [R1+0x50], R36 ;  /* 0x0000502401007387 */ /* 0x000fe20000100800 */
[----:B------:R-:W-:Y:S01]  /*0c10*/  CS2R R176, SRZ ;  /* 0x0000000000b07805 */ /* 0x000fe2000001ff00 */
[----:B------:R-:W-:Y:S01]  /*0c20*/  USHF.R.U32.HI UR4, URZ, 0x1f, UR5 ;  /* 0x0000001f3f047899 */ /* 0x000fe20008011605 */
[----:B------:R-:W-:Y:S01]  /*0c30*/  CS2R R182, SRZ ;  /* 0x0000000000b67805 */ /* 0x000fe2000001ff00 */
[----:B------:R-:W-:Y:S01]  /*0c40*/  @P4 IMAD.HI.U32 R5, R0, c[0x0][0x2c8], RZ ;  /* 0x0000b20000054a27 */ /* 0x000fe200078e00ff */
[----:B------:R-:W-:Y:S01]  /*0c50*/  CS2R R180, SRZ ;  /* 0x0000000000b47805 */ /* 0x000fe2000001ff00 */
[----:B------:R-:W-:Y:S01]  /*0c60*/  ULEA.HI.SX32 UR4, UR5, UR4, 0x1a ;  /* 0x0000000405047291 */ /* 0x000fe2000f8fd23f */
[----:B------:R-:W-:Y:S01]  /*0c70*/  CS2R R172, SRZ ;  /* 0x0000000000ac7805 */ /* 0x000fe2000001ff00 */
[----:B------:R-:W-:Y:S01]  /*0c80*/  IMAD.MOV.U32 R2, RZ, RZ, R0 ;  /* 0x000000ffff027224 */ /* 0x000fe200078e0000 */
[----:B------:R-:W-:Y:S01]  /*0c90*/  @P4 SHF.R.U32.HI R2, RZ, c[0x0][0x2cc], R5 ;  /* 0x0000b300ff024a19 */ /* 0x000fe20000011605 */
[----:B------:R-:W-:Y:S01]  /*0ca0*/  IMAD R0, R3, c[0x0][0x554], R4 ;  /* 0x0001550003007a24 */ /* 0x000fe200078e0204 */
[----:B------:R-:W-:Y:S01]  /*0cb0*/  IADD3 R3, -R6, 0x70, RZ ;  /* 0x0000007006037810 */ /* 0x000fe20007ffe1ff */
[----:B------:R-:W-:Y:S01]  /*0cc0*/  IMAD.MOV.U32 R5, RZ, RZ, RZ ;  /* 0x000000ffff057224 */ /* 0x000fe200078e00ff */
[----:B------:R-:W-:Y:S01]  /*0cd0*/  MOV R7, RZ ;  /* 0x000000ff00077202 */ /* 0x000fe20000000f00 */
[----:B------:R-:W-:Y:S01]  /*0ce0*/  @P0 IMAD.HI.U32 R4, R0, c[0x0][0x54c], RZ ;  /* 0x0001530000040a27 */ /* 0x000fe200078e00ff */
[----:B------:R-:W-:Y:S01]  /*0cf0*/  IADD3 R3, R2, c[0x0][0x1d0], R3 ;  /* 0x0000740002037a10 */ /* 0x000fe20007ffe003 */
[----:B------:R-:W-:Y:S01]  /*0d00*/  CS2R R8, SRZ ;  /* 0x0000000000087805 */ /* 0x000fe2000001ff00 */
[----:B------:R-:W-:Y:S01]  /*0d10*/  MOV R162, RZ ;  /* 0x000000ff00a27202 */ /* 0x000fe20000000f00 */
[----:B------:R-:W-:Y:S01]  /*0d20*/  IMAD.MOV.U32 R2, RZ, RZ, RZ ;  /* 0x000000ffff027224 */ /* 0x000fe200078e00ff */
[----:B------:R-:W-:Y:S01]  /*0d30*/  CS2R R10, SRZ ;  /* 0x00000000000a7805 */ /* 0x000fe2000001ff00 */
[----:B------:R-:W-:Y:S01]  /*0d40*/  IMAD.MOV.U32 R37, RZ, RZ, R0 ;  /* 0x000000ffff257224 */ /* 0x000fe200078e0000 */
[----:B------:R-:W-:Y:S01]  /*0d50*/  @P0 SHF.R.U32.HI R37, RZ, c[0x0][0x550], R4 ;  /* 0x00015400ff250a19 */ /* 0x000fe20000011604 */
[----:B------:R-:W-:Y:S01]  /*0d60*/  IMAD.HI R2, R3, -0x6db6db6d, R2 ;  /* 0x9249249303027827 */ /* 0x000fe200078e0202 */
[----:B------:R-:W-:Y:S01]  /*0d70*/  CS2R R12, SRZ ;  /* 0x00000000000c7805 */ /* 0x000fe2000001ff00 */
[----:B------:R-:W-:Y:S01]  /*0d80*/  MOV R164, RZ ;  /* 0x000000ff00a47202 */ /* 0x000fe20000000f00 */
[----:B------:R-:W-:Y:S01]  /*0d90*/  CS2R R14, SRZ ;  /* 0x00000000000e7805 */ /* 0x000fe2000001ff00 */
[----:B------:R-:W-:Y:S01]  /*0da0*/  IADD3 R3, -R37, RZ, RZ ;  /* 0x000000ff25037210 */ /* 0x000fe20007ffe1ff */
[----:B------:R-:W-:Y:S01]  /*0db0*/  STL [R1+0x48], R37 ;  /* 0x0000482501007387 */ /* 0x000fe20000100800 */
[----:B------:R-:W-:Y:S01]  /*0dc0*/  SHF.R.U32.HI R4, RZ, 0x1f, R2 ;  /* 0x0000001fff047819 */ /* 0x000fe20000011602 */
[----:B------:R-:W-:Y:S01]  /*0dd0*/  IMAD.MOV.U32 R174, RZ, RZ, RZ ;  /* 0x000000ffffae7224 */ /* 0x000fe200078e00ff */
[----:B------:R-:W-:Y:S01]  /*0de0*/  MOV R154, RZ ;  /* 0x000000ff009a7202 */ /* 0x000fe20000000f00 */
[--C-:B------:R-:W-:Y:S01]  /*0df0*/  IMAD R40, R3, c[0x0][0x548], R0.reuse ;  /* 0x0001520003287a24 */ /* 0x100fe200078e0200 */
[----:B------:R-:W-:Y:S01]  /*0e00*/  LEA.HI.SX32 R2, R2, R4, 0x1a ;  /* 0x0000000402027211 */ /* 0x000fe200078fd2ff */
[----:B------:R-:W-:Y:S01]  /*0e10*/  IMAD.MOV.U32 R170, RZ, RZ, RZ ;  /* 0x000000ffffaa7224 */ /* 0x000fe200078e00ff */
[----:B------:R-:W-:Y:S01]  /*0e20*/  PRMT R0, RZ, 0x7610, R0 ;  /* 0x00007610ff007816 */ /* 0x000fe20000000000 */
[----:B------:R-:W-:Y:S01]  /*0e30*/  IMAD.MOV.U32 R168, RZ, RZ, RZ ;  /* 0x000000ffffa87224 */ /* 0x000fe200078e00ff */
[----:B------:R-:W-:Y:S01]  /*0e40*/  IMNMX R31, R2, UR4, PT ;  /* 0x00000004021f7c17 */ /* 0x000fe2000b800200 */
[----:B------:R-:W-:Y:S01]  /*0e50*/  STL [R1+0x44], R40 ;  /* 0x0000442801007387 */ /* 0x000fe20000100800 */
[----:B------:R-:W-:Y:S01]  /*0e60*/  IMAD.MOV.U32 R160, RZ, RZ, RZ ;  /* 0x000000ffffa07224 */ /* 0x000fe200078e00ff */
[----:B------:R-:W-:Y:S01]  /*0e70*/  CS2R R16, SRZ ;  /* 0x0000000000107805 */ /* 0x000fe2000001ff00 */
[----:B------:R-:W-:Y:S01]  /*0e80*/  ISETP.GE.AND P0, PT, R31, 0x1, PT ;  /* 0x000000011f00780c */ /* 0x000fe20003f06270 */
[----:B------:R1:W-:Y:S01]  /*0e90*/  STL [R1], R31 ;  /* 0x0000001f01007387 */ /* 0x0003e20000100800 */
[----:B------:R-:W-:Y:S01]  /*0ea0*/  IMAD.MOV.U32 R166, RZ, RZ, RZ ;  /* 0x000000ffffa67224 */ /* 0x000fe200078e00ff */
[----:B------:R-:W-:Y:S01]  /*0eb0*/  MOV R146, RZ ;  /* 0x000000ff00927202 */ /* 0x000fe20000000f00 */
[----:B------:R-:W-:Y:S01]  /*0ec0*/  IMAD.MOV.U32 R158, RZ, RZ, RZ ;  /* 0x000000ffff9e7224 */ /* 0x000fe200078e00ff */
[----:B------:R-:W-:Y:S01]  /*0ed0*/  CS2R R18, SRZ ;  /* 0x0000000000127805 */ /* 0x000fe2000001ff00 */
        /* <DEDUP_REMOVED lines=10> */
[----:B------:R-:W-:Y:S01]  /*0f80*/  CS2R R24, SRZ ;  /* 0x0000000000187805 */ /* 0x000fe2000001ff00 */
[----:B------:R-:W-:Y:S01]  /*0f90*/  IMAD.MOV.U32 R136, RZ, RZ, RZ ;  /* 0x000000ffff887224 */ /* 0x000fe200078e00ff */
[----:B------:R-:W-:Y:S01]  /*0fa0*/  CS2R R130, SRZ ;  /* 0x0000000000827805 */ /* 0x000fe2000001ff00 */
        /* <DEDUP_REMOVED lines=9> */
[----:B-1----:R-:W-:Y:S01]  /*1040*/  CS2R R30, SRZ ;  /* 0x00000000001e7805 */ /* 0x002fe2000001ff00 */
[----:B------:R-:W-:Y:S01]  /*1050*/  MOV R34, RZ ;  /* 0x000000ff00227202 */ /* 0x000fe20000000f00 */
[----:B------:R-:W-:Y:S01]  /*1060*/  CS2R R32, SRZ ;  /* 0x0000000000207805 */ /* 0x000fe2000001ff00 */
[----:B------:R-:W-:Y:S05]  /*1070*/  @!P0 BRA `(.L_x_488) ;  /* 0x0001321000008947 */ /* 0x000fea0003800000 */
[----:B------:R-:W2:Y:S01]  /*1080*/  LDL R35, [R1+0x78] ;  /* 0x0000780001237983 */ /* 0x000ea20000100800 */
[----:B------:R-:W-:-:S03]  /*1090*/  ISETP.NE.U32.AND P0, PT, RZ, c[0x0][0x340], PT ;  /* 0x0000d000ff007a0c */ /* 0x000fc60003f05070 */
[----:B------:R-:W3:Y:S01]  /*10a0*/  LDL.64 R38, [R1+0x28] ;  /* 0x0000280001267983 */ /* 0x000ee20000100a00 */
[----:B------:R-:W-:-:S13]  /*10b0*/  ISETP.NE.AND.EX P0, PT, RZ, c[0x0][0x344], PT, P0 ;  /* 0x0000d100ff007a0c */ /* 0x000fda0003f05300 */
[----:B------:R-:W-:-:S05]  /*10c0*/  @P0 MOV R2, 0x4 ;  /* 0x0000000400020802 */ /* 0x000fca0000000f00 */
[----:B------:R-:W-:-:S05]  /*10d0*/  @P0 IMAD.WIDE R2, R37, R2, c[0x0][0x340] ;  /* 0x0000d00025020625 */ /* 0x000fca00078e0202 */
[----:B------:R1:W4:Y:S01]  /*10e0*/  @P0 LDG.E R14, [R2.64] ;  /* 0x00000008020e0981 */ /* 0x000322000c1e1900 */
[----:B------:R-:W-:Y:S02]  /*10f0*/  SHF.R.S32.HI R12, RZ, 0x1f, R40 ;  /* 0x0000001fff0c7819 */ /* 0x000fe40000011428 */
[----:B------:R-:W-:Y:S01]  /*1100*/  SHF.R.S32.HI R13, RZ, 0x1f, R37 ;  /* 0x0000001fff0d7819 */ /* 0x000fe20000011425 */
[----:B------:R-:W5:Y:S02]  /*1110*/  S2R R41, SR_TID.X ;  /* 0x0000000000297919 */ /* 0x000f640000002100 */
[----:B------:R-:W-:Y:S02]  /*1120*/  IMAD R4, R12, c[0x0][0x1b8], RZ ;  /* 0x00006e000c047a24 */ /* 0x000fe400078e02ff */
[----:B------:R-:W-:Y:S02]  /*1130*/  IMAD R10, R13, c[0x0][0x1c0], RZ ;  /* 0x000070000d0a7a24 */ /* 0x000fe400078e02ff */
[----:B------:R-:W-:Y:S01]  /*1140*/  IMAD R4, R40, c[0x0][0x1bc], R4 ;  /* 0x00006f0028047a24 */ /* 0x000fe200078e0204 */
[----:B--2---:R-:W-:-:S02]  /*1150*/  IADD3 R8, R35, R36, RZ ;  /* 0x0000002423087210 */ /* 0x004fc40007ffe0ff */
[----:B-----5:R-:W-:Y:S02]  /*1160*/  SHF.R.S32.HI R35, RZ, 0x1f, R41 ;  /* 0x0000001fff237819 */ /* 0x020fe40000011429 */
[----:B------:R-:W-:Y:S01]  /*1170*/  MOV R0, R8 ;  /* 0x0000000800007202 */ /* 0x000fe20000000f00 */
[----:B-1----:R-:W-:Y:S01]  /*1180*/  @P4 IMAD.HI.U32 R2, R8, c[0x0][0x2c8], RZ ;  /* 0x0000b20008024a27 */ /* 0x002fe200078e00ff */
[----:B------:R-:W-:Y:S02]  /*1190*/  LEA.HI R35, R35, R41, RZ, 0x3 ;  /* 0x0000002923237211 */ /* 0x000fe400078f18ff */
[----:B---3--:R-:W-:Y:S02]  /*11a0*/  ISETP.GE.AND P2, PT, R38, c[0x0][0x198], PT ;  /* 0x0000660026007a0c */ /* 0x008fe40003f46270 */
[----:B------:R-:W-:Y:S02]  /*11b0*/  SHF.R.S32.HI R35, RZ, 0x3, R35 ;  /* 0x00000003ff237819 */ /* 0x000fe40000011423 */
[----:B------:R-:W-:Y:S01]  /*11c0*/  @P4 SHF.R.U32.HI R0, RZ, c[0x0][0x2cc], R2 ;  /* 0x0000b300ff004a19 */ /* 0x000fe20000011602 */
[----:B------:R-:W-:Y:S01]  /*11d0*/  IMAD.WIDE.U32 R2, R40, c[0x0][0x1b8], RZ ;  /* 0x00006e0028027a25 */ /* 0x000fe200078e00ff */
[----:B------:R-:W-:-:S03]  /*11e0*/  SHF.R.S32.HI R11, RZ, 0x1f, R35 ;  /* 0x0000001fff0b7819 */ /* 0x000fc60000011423 */
[----:B------:R-:W-:Y:S01]  /*11f0*/  IMAD.WIDE.U32 R6, R35, c[0x0][0x1e0], R38 ;  /* 0x0000780023067a25 */ /* 0x000fe200078e0026 */
[----:B------:R-:W-:-:S03]  /*1200*/  IADD3 R3, R3, R4, RZ ;  /* 0x0000000403037210 */ /* 0x000fc60007ffe0ff */
[C---:B------:R-:W-:Y:S02]  /*1210*/  IMAD R5, R11.reuse, c[0x0][0x1e0], RZ ;  /* 0x000078000b057a24 */ /* 0x040fe400078e02ff */
[----:B------:R-:W-:Y:S02]  /*1220*/  IMAD R11, R11, c[0x0][0x208], RZ ;  /* 0x000082000b0b7a24 */ /* 0x000fe400078e02ff */
[----:B------:R-:W-:Y:S02]  /*1230*/  IMAD R9, R35, c[0x0][0x1e4], R5 ;  /* 0x0000790023097a24 */ /* 0x000fe400078e0205 */
[----:B------:R-:W-:-:S03]  /*1240*/  IMAD.WIDE.U32 R2, R37, c[0x0][0x1c0], R2 ;  /* 0x0000700025027a25 */ /* 0x000fc600078e0002 */
[----:B------:R-:W-:Y:S01]  /*1250*/  IADD3 R7, R7, R9, RZ ;  /* 0x0000000907077210 */ /* 0x000fe20007ffe0ff */
[----:B------:R-:W-:Y:S01]  /*1260*/  IMAD R9, R37, c[0x0][0x1c4], R10 ;  /* 0x0000710025097a24 */ /* 0x000fe200078e020a */
[----:B------:R-:W-:Y:S01]  /*1270*/  IADD3 R10, -R0, RZ, RZ ;  /* 0x000000ff000a7210 */ /* 0x000fe20007ffe1ff */
[----:B------:R-:W-:-:S03]  /*1280*/  IMAD.WIDE.U32 R4, R35, c[0x0][0x208], R38 ;  /* 0x0000820023047a25 */ /* 0x000fc600078e0026 */
[----:B------:R-:W-:Y:S01]  /*1290*/  IADD3 R3, R3, R9, RZ ;  /* 0x0000000903037210 */ /* 0x000fe20007ffe0ff */
[----:B------:R-:W-:Y:S01]  /*12a0*/  IMAD R11, R35, c[0x0][0x20c], R11 ;  /* 0x00008300230b7a24 */ /* 0x000fe200078e020b */
[----:B------:R-:W-:Y:S01]  /*12b0*/  SHF.R.S32.HI R9, RZ, 0x1f, R0 ;  /* 0x0000001fff097819 */ /* 0x000fe20000011400 */
[----:B------:R-:W-:-:S03]  /*12c0*/  IMAD.WIDE.U32 R6, R40, c[0x0][0x1e8], R6 ;  /* 0x00007a0028067a25 */ /* 0x000fc600078e0006 */
[----:B------:R-:W-:Y:S01]  /*12d0*/  IADD3 R5, R5, R11, RZ ;  /* 0x0000000b05057210 */ /* 0x000fe20007ffe0ff */
[C---:B------:R-:W-:Y:S02]  /*12e0*/  IMAD R11, R12.reuse, c[0x0][0x1e8], RZ ;  /* 0x00007a000c0b7a24 */ /* 0x040fe400078e02ff */
[----:B------:R-:W-:Y:S02]  /*12f0*/  IMAD R12, R12, c[0x0][0x210], RZ ;  /* 0x000084000c0c7a24 */ /* 0x000fe400078e02ff */
[----:B------:R-:W-:Y:S02]  /*1300*/  IMAD R9, R9, c[0x0][0x1b0], RZ ;  /* 0x00006c0009097a24 */ /* 0x000fe400078e02ff */
[----:B------:R-:W-:Y:S02]  /*1310*/  IMAD R11, R40, c[0x0][0x1ec], R11 ;  /* 0x00007b00280b7a24 */ /* 0x000fe400078e020b */
[----:B------:R-:W-:Y:S02]  /*1320*/  IMAD R10, R10, c[0x0][0x2c4], R8 ;  /* 0x0000b1000a0a7a24 */ /* 0x000fe400078e0208 */
[----:B------:R-:W-:-:S02]  /*1330*/  IMAD R12, R40, c[0x0][0x214], R12 ;  /* 0x00008500280c7a24 */ /* 0x000fc400078e020c */
[----:B------:R-:W-:-:S04]  /*1340*/  IMAD.WIDE.U32 R4, R40, c[0x0][0x210], R4 ;  /* 0x0000840028047a25 */ /* 0x000fc800078e0004 */
[C---:B------:R-:W-:Y:S01]  /*1350*/  IMAD R8, R0.reuse, c[0x0][0x1b4], R9 ;  /* 0x00006d0000087a24 */ /* 0x040fe200078e0209 */
[----:B------:R-:W-:Y:S01]  /*1360*/  IADD3 R9, R7, R11, RZ ;  /* 0x0000000b07097210 */ /* 0x000fe20007ffe0ff */
[----:B------:R-:W-:Y:S01]  /*1370*/  IMAD.WIDE.U32 R2, R0, c[0x0][0x1b0], R2 ;  /* 0x00006c0000027a25 */ /* 0x000fe200078e0002 */
[----:B------:R-:W-:Y:S02]  /*1380*/  SHF.R.S32.HI R11, RZ, 0x1f, R10 ;  /* 0x0000001fff0b7819 */ /* 0x000fe4000001140a */
[----:B------:R-:W-:Y:S02]  /*1390*/  IADD3 R7, R5, R12, RZ ;  /* 0x0000000c05077210 */ /* 0x000fe40007ffe0ff */
[----:B------:R-:W-:Y:S01]  /*13a0*/  IADD3 R5, R3, R8, RZ ;  /* 0x0000000803057210 */ /* 0x000fe20007ffe0ff */
[----:B------:R-:W-:Y:S01]  /*13b0*/  IMAD R11, R11, c[0x0][0x1a8], RZ ;  /* 0x00006a000b0b7a24 */ /* 0x000fe200078e02ff */
[----:B------:R-:W-:Y:S02]  /*13c0*/  MOV R8, R6 ;  /* 0x0000000600087202 */ /* 0x000fe40000000f00 */
[----:B------:R-:W-:Y:S01]  /*13d0*/  MOV R6, R4 ;  /* 0x0000000400067202 */ /* 0x000fe20000000f00 */
[----:B------:R-:W-:Y:S01]  /*13e0*/  IMAD R11, R10, c[0x0][0x1ac], R11 ;  /* 0x00006b000a0b7a24 */ /* 0x000fe200078e020b */
[----:B------:R-:W-:-:S02]  /*13f0*/  MOV R4, R2 ;  /* 0x0000000200047202 */ /* 0x000fc40000000f00 */
[----:B----4-:R-:W-:Y:S02]  /*1400*/  @P0 SHF.R.S32.HI R3, RZ, 0x1f, R14 ;  /* 0x0000001fff030819 */ /* 0x010fe4000001140e */
[----:B------:R-:W-:Y:S01]  /*1410*/  @P0 MOV R2, R14 ;  /* 0x0000000e00020202 */ /* 0x000fe20000000f00 */
[----:B------:R-:W-:Y:S01]  /*1420*/  IMAD.WIDE.U32 R4, R10, c[0x0][0x1a8], R4 ;  /* 0x00006a000a047a25 */ /* 0x000fe200078e0004 */
[----:B------:R-:W-:Y:S02]  /*1430*/  @!P0 MOV R2, R37 ;  /* 0x0000002500028202 */ /* 0x000fe40000000f00 */
[----:B------:R-:W-:-:S03]  /*1440*/  @!P0 MOV R3, R13 ;  /* 0x0000000d00038202 */ /* 0x000fc60000000f00 */
[----:B------:R-:W-:Y:S01]  /*1450*/  IMAD.WIDE.U32 R12, R2, c[0x0][0x218], R6 ;  /* 0x00008600020c7a25 */ /* 0x000fe200078e0006 */
[----:B------:R-:W-:-:S03]  /*1460*/  IADD3 R7, R5, R11, RZ ;  /* 0x0000000b05077210 */ /* 0x000fc60007ffe0ff */
[C---:B------:R-:W-:Y:S02]  /*1470*/  IMAD R0, R3.reuse, c[0x0][0x218], RZ ;  /* 0x0000860003007a24 */ /* 0x040fe400078e02ff */
[----:B------:R-:W-:Y:S01]  /*1480*/  IMAD R6, R3, c[0x0][0x1f0], RZ ;  /* 0x00007c0003067a24 */ /* 0x000fe200078e02ff */
[----:B------:R-:W-:Y:S01]  /*1490*/  LEA R3, P0, R4, c[0x0][0x160], 0x1 ;  /* 0x0000580004037a11 */ /* 0x000fe200078008ff */
[C---:B------:R-:W-:Y:S01]  /*14a0*/  IMAD R5, R2.reuse, c[0x0][0x21c], R0 ;  /* 0x0000870002057a24 */ /* 0x040fe200078e0200 */
[----:B------:R-:W-:Y:S01]  /*14b0*/  IADD3 R0, R35, R36, RZ ;  /* 0x0000002423007210 */ /* 0x000fe20007ffe0ff */
[----:B------:R-:W-:-:S04]  /*14c0*/  IMAD.WIDE.U32 R8, R2, c[0x0][0x1f0], R8 ;  /* 0x00007c0002087a25 */ /* 0x000fc800078e0008 */
[----:B------:R-:W-:Y:S01]  /*14d0*/  IMAD R6, R2, c[0x0][0x1f4], R6 ;  /* 0x00007d0002067a24 */ /* 0x000fe200078e0206 */
[----:B------:R-:W-:Y:S01]  /*14e0*/  LEA.HI.X R2, R4, c[0x0][0x164], R7, 0x1, P0 ;  /* 0x0000590004027a11 */ /* 0x000fe200000f0c07 */
[----:B------:R1:W-:Y:S01]  /*14f0*/  STL.64 [R1+0x30], R8 ;  /* 0x0000300801007387 */ /* 0x0003e20000100a00 */
[----:B------:R-:W-:Y:S02]  /*1500*/  IADD3 R4, R13, R5, RZ ;  /* 0x000000050d047210 */ /* 0x000fe40007ffe0ff */
[----:B------:R-:W-:Y:S01]  /*1510*/  IADD3 R6, R9, R6, RZ ;  /* 0x0000000609067210 */ /* 0x000fe20007ffe0ff */
[----:B------:R1:W-:Y:S04]  /*1520*/  STL.64 [R1+0x38], R12 ;  /* 0x0000380c01007387 */ /* 0x0003e80000100a00 */
[----:B------:R1:W-:Y:S04]  /*1530*/  STL [R1+0x40], R4 ;  /* 0x0000400401007387 */ /* 0x0003e80000100800 */
[----:B------:R1:W-:Y:S01]  /*1540*/  STL [R1+0x20], R6 ;  /* 0x0000200601007387 */ /* 0x0003e20000100800 */
[----:B------:R-:W-:Y:S05]  /*1550*/  BRA.DIV ~URZ, `(.L_x_489) ;  /* 0x000149027f007947 */ /* 0x000fea000b800000 */
[----:B------:R2:W3:Y:S02]  /*1560*/  SHFL.IDX PT, R5, R2, RZ, 0x181f ;  /* 0x00181fff02057589 */ /* 0x0004e400000e0000 */
.L_x_547:
[----:B------:R-:W-:Y:S05]  /*1570*/  BRA.DIV ~URZ, `(.L_x_490) ;  /* 0x000149527f007947 */ /* 0x000fea000b800000 */
[----:B-1----:R1:W4:Y:S02]  /*1580*/  SHFL.IDX PT, R4, R3, RZ, 0x181f ;  /* 0x00181fff03047589 */ /* 0x00232400000e0000 */
.L_x_548:
[----:B------:R-:W-:Y:S01]  /*1590*/  MOV R11, c[0x0][0x168] ;  /* 0x00005a00000b7a02 */ /* 0x000fe20000000f00 */
[----:B------:R-:W-:Y:S04]  /*15a0*/  BSSY B0, `(.L_x_491) ;  /* 0x000000b000007945 */ /* 0x000fe80003800000 */
[----:B------:R-:W-:-:S05]  /*15b0*/  IMAD R11, R11, c[0x0][0x2c4], RZ ;  /* 0x0000b1000b0b7a24 */ /* 0x000fca00078e02ff */
[----:B------:R-:W-:-:S13]  /*15c0*/  ISETP.GE.AND P0, PT, R0, R11, PT ;  /* 0x0000000b0000720c */ /* 0x000fda0003f06270 */
[----:B------:R-:W-:Y:S05]  /*15d0*/  @P0 BRA `(.L_x_492) ;  /* 0x0000007000000947 */ /* 0x000fea0003800000 */
[----:B------:R-:W5:Y:S02]  /*15e0*/  LDL.64 R6, [R1+0x28] ;  /* 0x0000280001067983 */ /* 0x000f640000100a00 */
[----:B----45:R-:W-:-:S04]  /*15f0*/  LEA R4, P0, R6, R4, 0x1 ;  /* 0x0000000406047211 */ /* 0x030fc800078008ff */
[----:B---3--:R-:W-:-:S05]  /*1600*/  LEA.HI.X R5, R6, R5, R7, 0x1, P0 ;  /* 0x0000000506057211 */ /* 0x008fca00000f0c07 */
[----:B------:R-:W-:Y:S01]  /*1610*/  @!PT LDS RZ, [RZ] ;  /* 0x00000000fffff984 */ /* 0x000fe20000000800 */
[----:B------:R-:W-:Y:S01]  /*1620*/  @!PT LDS RZ, [RZ] ;  /* 0x00000000fffff984 */ /* 0x000fe20000000800 */
[----:B------:R-:W-:Y:S01]  /*1630*/  @!PT LDS RZ, [RZ] ;  /* 0x00000000fffff984 */ /* 0x000fe20000000800 */
[----:B------:R3:W-:Y:S04]  /*1640*/  LDGSTS.E.BYPASS.LTC128B.128 [R241+0x7100], [R4.64], !P2 ;  /* 0x0710000004f17fae */ /* 0x0007e8000d101d48 */
.L_x_492:
[----:B------:R-:W-:Y:S05]  /*1650*/  BSYNC B0 ;  /* 0x0000000000007941 */ /* 0x000fea0003800000 */
.L_x_491:
[----:B------:R-:W-:Y:S05]  /*1660*/  BRA.DIV ~URZ, `(.L_x_493) ;  /* 0x000148d27f007947 */ /* 0x000fea000b800000 */
[----:B------:R1:W2:Y:S04]  /*1670*/  SHFL.IDX PT, R6, R2, 0x1, 0x181f ;  /* 0x00381f0002067f89 */ /* 0x0002a800000e0000 */
[----:B---34-:R1:W3:Y:S02]  /*1680*/  SHFL.IDX PT, R4, R3, 0x1, 0x181f ;  /* 0x00381f0003047f89 */ /* 0x0182e400000e0000 */
.L_x_549:
[----:B------:R-:W-:Y:S01]  /*1690*/  IADD3 R5, R0, 0x10, RZ ;  /* 0x0000001000057810 */ /* 0x000fe20007ffe0ff */
[----:B------:R-:W-:Y:S03]  /*16a0*/  BSSY B0, `(.L_x_494) ;  /* 0x000000a000007945 */ /* 0x000fe60003800000 */
[----:B------:R-:W-:-:S13]  /*16b0*/  ISETP.GE.AND P0, PT, R5, R11, PT ;  /* 0x0000000b0500720c */ /* 0x000fda0003f06270 */
[----:B------:R-:W-:Y:S05]  /*16c0*/  @P0 BRA `(.L_x_495) ;  /* 0x0000007000000947 */ /* 0x000fea0003800000 */
[----:B------:R-:W4:Y:S02]  /*16d0*/  LDL.64 R8, [R1+0x28] ;  /* 0x0000280001087983 */ /* 0x000f240000100a00 */
[----:B---34-:R-:W-:-:S04]  /*16e0*/  LEA R4, P0, R8, R4, 0x1 ;  /* 0x0000000408047211 */ /* 0x018fc800078008ff */
[----:B--2---:R-:W-:-:S05]  /*16f0*/  LEA.HI.X R5, R8, R6, R9, 0x1, P0 ;  /* 0x0000000608057211 */ /* 0x004fca00000f0c09 */
[----:B------:R-:W-:Y:S01]  /*1700*/  @!PT LDS RZ, [RZ] ;  /* 0x00000000fffff984 */ /* 0x000fe20000000800 */
[----:B------:R-:W-:Y:S01]  /*1710*/  @!PT LDS RZ, [RZ] ;  /* 0x00000000fffff984 */ /* 0x000fe20000000800 */
[----:B------:R-:W-:Y:S01]  /*1720*/  @!PT LDS RZ, [RZ] ;  /* 0x00000000fffff984 */ /* 0x000fe20000000800 */
[----:B------:R2:W-:Y:S04]  /*1730*/  LDGSTS.E.BYPASS.LTC128B.128 [R241+0x7900], [R4.64], !P2 ;  /* 0x0790000004f17fae */ /* 0x0005e8000d101d48 */
.L_x_495:
[----:B------:R-:W-:Y:S05]  /*1740*/  BSYNC B0 ;  /* 0x0000000000007941 */ /* 0x000fea0003800000 */
.L_x_494:
[----:B------:R-:W-:Y:S05]  /*1750*/  BRA.DIV ~URZ, `(.L_x_496) ;  /* 0x000148b27f007947 */ /* 0x000fea000b800000 */
[----:B--2---:R2:W4:Y:S02]  /*1760*/  SHFL.IDX PT, R6, R2, 0x2, 0x181f ;  /* 0x00581f0002067f89 */ /* 0x00452400000e0000 */
.L_x_550:
[----:B------:R-:W-:Y:S05]  /*1770*/  BRA.DIV ~URZ, `(.L_x_497) ;  /* 0x000149027f007947 */ /* 0x000fea000b800000 */
[----:B---3--:R3:W1:Y:S02]  /*1780*/  SHFL.IDX PT, R4, R3, 0x2, 0x181f ;  /* 0x00581f0003047f89 */ /* 0x00866400000e0000 */
.L_x_551:
[----:B------:R-:W-:Y:S01]  /*1790*/  IADD3 R5, R0, 0x20, RZ ;  /* 0x0000002000057810 */ /* 0x000fe20007ffe0ff */
[----:B------:R-:W-:Y:S03]  /*17a0*/  BSSY B0, `(.L_x_498) ;  /* 0x000000a000007945 */ /* 0x000fe60003800000 */
[----:B------:R-:W-:-:S13]  /*17b0*/  ISETP.GE.AND P0, PT, R5, R11, PT ;  /* 0x0000000b0500720c */ /* 0x000fda0003f06270 */
[----:B------:R-:W-:Y:S05]  /*17c0*/  @P0 BRA `(.L_x_499) ;  /* 0x0000007000000947 */ /* 0x000fea0003800000 */
[----:B------:R-:W5:Y:S02]  /*17d0*/  LDL.64 R8, [R1+0x28] ;  /* 0x0000280001087983 */ /* 0x000f640000100a00 */
[----:B-1---5:R-:W-:-:S04]  /*17e0*/  LEA R4, P0, R8, R4, 0x1 ;  /* 0x0000000408047211 */ /* 0x022fc800078008ff */
[----:B----4-:R-:W-:-:S05]  /*17f0*/  LEA.HI.X R5, R8, R6, R9, 0x1, P0 ;  /* 0x0000000608057211 */ /* 0x010fca00000f0c09 */
[----:B------:R-:W-:Y:S01]  /*1800*/  @!PT LDS RZ, [RZ] ;  /* 0x00000000fffff984 */ /* 0x000fe20000000800 */
[----:B------:R-:W-:Y:S01]  /*1810*/  @!PT LDS RZ, [RZ] ;  /* 0x00000000fffff984 */ /* 0x000fe20000000800 */
[----:B------:R-:W-:Y:S01]  /*1820*/  @!PT LDS RZ, [RZ] ;  /* 0x00000000fffff984 */ /* 0x000fe20000000800 */
[----:B------:R1:W-:Y:S04]  /*1830*/  LDGSTS.E.BYPASS.LTC128B.128 [R241+0x8100], [R4.64], !P2 ;  /* 0x0810000004f17fae */ /* 0x0003e8000d101d48 */
.L_x_499:
[----:B------:R-:W-:Y:S05]  /*1840*/  BSYNC B0 ;  /* 0x0000000000007941 */ /* 0x000fea0003800000 */
.L_x_498:
[----:B------:R-:W-:Y:S05]  /*1850*/  BRA.DIV ~URZ, `(.L_x_500) ;  /* 0x000148927f007947 */ /* 0x000fea000b800000 */
[----:B----4-:R4:W2:Y:S04]  /*1860*/  SHFL.IDX PT, R6, R2, 0x3, 0x181f ;  /* 0x00781f0002067f89 */ /* 0x0108a800000e0000 */
[----:B-1----:R4:W1:Y:S02]  /*1870*/  SHFL.IDX PT, R4, R3, 0x3, 0x181f ;  /* 0x00781f0003047f89 */ /* 0x00286400000e0000 */
.L_x_552:
[----:B------:R-:W-:Y:S01]  /*1880*/  IADD3 R5, R0, 0x30, RZ ;  /* 0x0000003000057810 */ /* 0x000fe20007ffe0ff */
[----:B------:R-:W-:Y:S03]  /*1890*/  BSSY B0, `(.L_x_501) ;  /* 0x000000a000007945 */ /* 0x000fe60003800000 */
[----:B------:R-:W-:-:S13]  /*18a0*/  ISETP.GE.AND P0, PT, R5, R11, PT ;  /* 0x0000000b0500720c */ /* 0x000fda0003f06270 */
[----:B------:R-:W-:Y:S05]  /*18b0*/  @P0 BRA `(.L_x_502) ;  /* 0x0000007000000947 */ /* 0x000fea0003800000 */
[----:B------:R-:W5:Y:S02]  /*18c0*/  LDL.64 R8, [R1+0x28] ;  /* 0x0000280001087983 */ /* 0x000f640000100a00 */
[----:B-1---5:R-:W-:-:S04]  /*18d0*/  LEA R4, P0, R8, R4, 0x1 ;  /* 0x0000000408047211 */ /* 0x022fc800078008ff */
[----:B--2---:R-:W-:-:S05]  /*18e0*/  LEA.HI.X R5, R8, R6, R9, 0x1, P0 ;  /* 0x0000000608057211 */ /* 0x004fca00000f0c09 */
[----:B------:R-:W-:Y:S01]  /*18f0*/  @!PT LDS RZ, [RZ] ;  /* 0x00000000fffff984 */ /* 0x000fe20000000800 */
[----:B------:R-:W-:Y:S01]  /*1900*/  @!PT LDS RZ, [RZ] ;  /* 0x00000000fffff984 */ /* 0x000fe20000000800 */
[----:B------:R-:W-:Y:S01]  /*1910*/  @!PT LDS RZ, [RZ] ;  /* 0x00000000fffff984 */ /* 0x000fe20000000800 */
[----:B------:R1:W-:Y:S04]  /*1920*/  LDGSTS.E.BYPASS.LTC128B.128 [R241+0x8900], [R4.64], !P2 ;  /* 0x0890000004f17fae */ /* 0x0003e8000d101d48 */
.L_x_502:
[----:B------:R-:W-:Y:S05]  /*1930*/  BSYNC B0 ;  /* 0x0000000000007941 */ /* 0x000fea0003800000 */
.L_x_501:
[----:B------:R-:W-:Y:S05]  /*1940*/  BRA.DIV ~URZ, `(.L_x_503) ;  /* 0x000148727f007947 */ /* 0x000fea000b800000 */
[----:B--2---:R2:W3:Y:S02]  /*1950*/  SHFL.IDX PT, R6, R2, 0x4, 0x181f ;  /* 0x00981f0002067f89 */ /* 0x0044e400000e0000 */
.L_x_553:
[----:B------:R-:W-:Y:S05]  /*1960*/  BRA.DIV ~URZ, `(.L_x_504) ;  /* 0x000148c27f007947 */ /* 0x000fea000b800000 */
[----:B-1----:R1:W2:Y:S02]  /*1970*/  SHFL.IDX PT, R4, R3, 0x4, 0x181f ;  /* 0x00981f0003047f89 */ /* 0x0022a400000e0000 */
.L_x_554:
[----:B------:R-:W-:Y:S01]  /*1980*/  IADD3 R5, R0, 0x40, RZ ;  /* 0x0000004000057810 */ /* 0x000fe20007ffe0ff */
[----:B------:R-:W-:Y:S03]  /*1990*/  BSSY B0, `(.L_x_505) ;  /* 0x000000a000007945 */ /* 0x000fe60003800000 */
[----:B------:R-:W-:-:S13]  /*19a0*/  ISETP.GE.AND P0, PT, R5, R11, PT ;  /* 0x0000000b0500720c */ /* 0x000fda0003f06270 */
[----:B------:R-:W-:Y:S05]  /*19b0*/  @P0 BRA `(.L_x_506) ;  /* 0x0000007000000947 */ /* 0x000fea0003800000 */
[----:B------:R-:W5:Y:S02]  /*19c0*/  LDL.64 R8, [R1+0x28] ;  /* 0x0000280001087983 */ /* 0x000f640000100a00 */
[----:B--2--5:R-:W-:-:S04]  /*19d0*/  LEA R4, P0, R8, R4, 0x1 ;  /* 0x0000000408047211 */ /* 0x024fc800078008ff */
[----:B---3--:R-:W-:-:S05]  /*19e0*/  LEA.HI.X R5, R8, R6, R9, 0x1, P0 ;  /* 0x0000000608057211 */ /* 0x008fca00000f0c09 */
[----:B------:R-:W-:Y:S01]  /*19f0*/  @!PT LDS RZ, [RZ] ;  /* 0x00000000fffff984 */ /* 0x000fe20000000800 */
[----:B------:R-:W-:Y:S01]  /*1a00*/  @!PT LDS RZ, [RZ] ;  /* 0x00000000fffff984 */ /* 0x000fe20000000800 */
[----:B------:R-:W-:Y:S01]  /*1a10*/  @!PT LDS RZ, [RZ] ;  /* 0x00000000fffff984 */ /* 0x000fe20000000800 */
[----:B------:R2:W-:Y:S04]  /*1a20*/  LDGSTS.E.BYPASS.LTC128B.128 [R241+0x9100], [R4.64], !P2 ;  /* 0x0910000004f17fae */ /* 0x0005e8000d101d48 */
.L_x_506:
[----:B------:R-:W-:Y:S05]  /*1a30*/  BSYNC B0 ;  /* 0x0000000000007941 */ /* 0x000fea0003800000 */
.L_x_505:
[----:B------:R-:W-:Y:S05]  /*1a40*/  BRA.DIV ~URZ, `(.L_x_507) ;  /* 0x000148527f007947 */ /* 0x000fea000b800000 */
[----:B---3--:R3:W1:Y:S04]  /*1a50*/  SHFL.IDX PT, R6, R2, 0x5, 0x181f ;  /* 0x00b81f0002067f89 */ /* 0x00866800000e0000 */
[----:B--2---:R3:W2:Y:S02]  /*1a60*/  SHFL.IDX PT, R4, R3, 0x5, 0x181f ;  /* 0x00b81f0003047f89 */ /* 0x0046a400000e0000 */
.L_x_555:
[----:B------:R-:W-:Y:S01]  /*1a70*/  IADD3 R5, R0, 0x50, RZ ;  /* 0x0000005000057810 */ /* 0x000fe20007ffe0ff */
[----:B------:R-:W-:Y:S03]  /*1a80*/  BSSY B0, `(.L_x_508) ;  /* 0x000000a000007945 */ /* 0x000fe60003800000 */
[----:B------:R-:W-:-:S13]  /*1a90*/  ISETP.GE.AND P0, PT, R5, R11, PT ;  /* 0x0000000b0500720c */ /* 0x000fda0003f06270 */
[----:B------:R-:W-:Y:S05]  /*1aa0*/  @P0 BRA `(.L_x_509) ;  /* 0x0000007000000947 */ /* 0x000fea0003800000 */
[----:B------:R-:W5:Y:S02]  /*1ab0*/  LDL.64 R8, [R1+0x28] ;  /* 0x0000280001087983 */ /* 0x000f640000100a00 */
[----:B--2--5:R-:W-:-:S04]  /*1ac0*/  LEA R4, P0, R8, R4, 0x1 ;  /* 0x0000000408047211 */ /* 0x024fc800078008ff */
[----:B-1----:R-:W-:-:S05]  /*1ad0*/  LEA.HI.X R5, R8, R6, R9, 0x1, P0 ;  /* 0x0000000608057211 */ /* 0x002fca00000f0c09 */
[----:B------:R-:W-:Y:S01]  /*1ae0*/  @!PT LDS RZ, [RZ] ;  /* 0x00000000fffff984 */ /* 0x000fe20000000800 */
[----:B------:R-:W-:Y:S01]  /*1af0*/  @!PT LDS RZ, [RZ] ;  /* 0x00000000fffff984 */ /* 0x000fe20000000800 */
[----:B------:R-:W-:Y:S01]  /*1b00*/  @!PT LDS RZ, [RZ] ;  /* 0x00000000fffff984 */ /* 0x000fe20000000800 */
[----:B------:R1:W-:Y:S04]  /*1b10*/  LDGSTS.E.BYPASS.LTC128B.128 [R241+0x9900], [R4.64], !P2 ;  /* 0x0990000004f17fae */ /* 0x0003e8000d101d48 */
.L_x_509:
[----:B------:R-:W-:Y:S05]  /*1b20*/  BSYNC B0 ;  /* 0x0000000000007941 */ /* 0x000fea0003800000 */
.L_x_508:
[----:B------:R-:W-:Y:S05]  /*1b30*/  BRA.DIV ~URZ, `(.L_x_510) ;  /* 0x000148327f007947 */ /* 0x000fea000b800000 */
[----:B-1----:R1:W3:Y:S02]  /*1b40*/  SHFL.IDX PT, R6, R2, 0x6, 0x181f ;  /* 0x00d81f0002067f89 */ /* 0x0022e400000e0000 */
.L_x_556:
[----:B------:R-:W-:Y:S05]  /*1b50*/  BRA.DIV ~URZ, `(.L_x_511) ;  /* 0x000148827f007947 */ /* 0x000fea000b800000 */
[----:B--2---:R2:W1:Y:S02]  /*1b60*/  SHFL.IDX PT, R4, R3, 0x6, 0x181f ;  /* 0x00d81f0003047f89 */ /* 0x00446400000e0000 */
.L_x_557:
[----:B------:R-:W-:Y:S01]  /*1b70*/  IADD3 R5, R0, 0x60, RZ ;  /* 0x0000006000057810 */ /* 0x000fe20007ffe0ff */
[----:B------:R-:W-:Y:S03]  /*1b80*/  BSSY B0, `(.L_x_512) ;  /* 0x000000a000007945 */ /* 0x000fe60003800000 */
[----:B------:R-:W-:-:S13]  /*1b90*/  ISETP.GE.AND P0, PT, R5, R11, PT ;  /* 0x0000000b0500720c */ /* 0x000fda0003f06270 */
[----:B------:R-:W-:Y:S05]  /*1ba0*/  @P0 BRA `(.L_x_513) ;  /* 0x0000007000000947 */ /* 0x000fea0003800000 */
[----:B------:R-:W5:Y:S02]  /*1bb0*/  LDL.64 R8, [R1+0x28] ;  /* 0x0000280001087983 */ /* 0x000f640000100a00 */
[----:B-1---5:R-:W-:-:S04]  /*1bc0*/  LEA R4, P0, R8, R4, 0x1 ;  /* 0x0000000408047211 */ /* 0x022fc800078008ff */
[----:B---3--:R-:W-:-:S05]  /*1bd0*/  LEA.HI.X R5, R8, R6, R9, 0x1, P0 ;  /* 0x0000000608057211 */ /* 0x008fca00000f0c09 */
[----:B------:R-:W-:Y:S01]  /*1be0*/  @!PT LDS RZ, [RZ] ;  /* 0x00000000fffff984 */ /* 0x000fe20000000800 */
[----:B------:R-:W-:Y:S01]  /*1bf0*/  @!PT LDS RZ, [RZ] ;  /* 0x00000000fffff984 */ /* 0x000fe20000000800 */
[----:B------:R-:W-:Y:S01]  /*1c00*/  @!PT LDS RZ, [RZ] ;  /* 0x00000000fffff984 */ /* 0x000fe20000000800 */
[----:B------:R1:W-:Y:S04]  /*1c10*/  LDGSTS.E.BYPASS.LTC128B.128 [R241+0xa100], [R4.64], !P2 ;  /* 0x0a10000004f17fae */ /* 0x0003e8000d101d48 */
.L_x_513:
[----:B------:R-:W-:Y:S05]  /*1c20*/  BSYNC B0 ;  /* 0x0000000000007941 */ /* 0x000fea0003800000 */
.L_x_512:
[----:B------:R-:W-:Y:S05]  /*1c30*/  BRA.DIV ~URZ, `(.L_x_514) ;  /* 0x000148127f007947 */ /* 0x000fea000b800000 */
[----:B-1----:R1:W2:Y:S04]  /*1c40*/  SHFL.IDX PT, R4, R2, 0x7, 0x181f ;  /* 0x00f81f0002047f89 */ /* 0x0022a800000e0000 */
[----:B--234-:R-:W2:Y:S02]  /*1c50*/  SHFL.IDX PT, R3, R3, 0x7, 0x181f ;  /* 0x00f81f0003037f89 */ /* 0x01cea400000e0000 */
.L_x_558:
[----:B------:R-:W3:Y:S04]  /*1c60*/  LDL.64 R18, [R1+0x28] ;  /* 0x0000280001127983 */ /* 0x000ee80000100a00 */
[----:B------:R-:W4:Y:S01]  /*1c70*/  LDL R217, [R1] ;  /* 0x0000000001d97983 */ /* 0x000f220000100800 */
[----:B------:R-:W-:-:S04]  /*1c80*/  IADD3 R0, R0, 0x70, RZ ;  /* 0x0000007000007810 */ /* 0x000fc80007ffe0ff */
[----:B------:R-:W-:-:S13]  /*1c90*/  ISETP.GE.AND P1, PT, R0, R11, PT ;  /* 0x0000000b0000720c */ /* 0x000fda0003f26270 */
[C---:B-123--:R-:W-:Y:S02]  /*1ca0*/  @!P1 LEA R2, P0, R18.reuse, R3, 0x1 ;  /* 0x0000000312029211 */ /* 0x04efe400078008ff */
[C---:B------:R-:W-:Y:S02]  /*1cb0*/  ISETP.GE.AND P6, PT, R18.reuse, c[0x0][0x1d4], PT ;  /* 0x0000750012007a0c */ /* 0x040fe40003fc6270 */
[----:B------:R-:W-:Y:S02]  /*1cc0*/  @!P1 LEA.HI.X R3, R18, R4, R19, 0x1, P0 ;  /* 0x0000000412039211 */ /* 0x000fe400000f0c13 */
[----:B----4-:R-:W-:-:S03]  /*1cd0*/  IADD3 R15, R217, -0x1, RZ ;  /* 0xffffffffd90f7810 */ /* 0x010fc60007ffe0ff */
[----:B------:R-:W-:Y:S01]  /*1ce0*/  @!PT LDS RZ, [RZ] ;  /* 0x00000000fffff984 */ /* 0x000fe20000000800 */
[----:B------:R-:W-:Y:S01]  /*1cf0*/  @!PT LDS RZ, [RZ] ;  /* 0x00000000fffff984 */ /* 0x000fe20000000800 */
[----:B------:R-:W-:Y:S01]  /*1d00*/  @!PT LDS RZ, [RZ] ;  /* 0x00000000fffff984 */ /* 0x000fe20000000800 */
[----:B------:R1:W-:Y:S04]  /*1d10*/  @!P1 LDGSTS.E.BYPASS.LTC128B.128 [R241+0xa900], [R2.64], !P2 ;  /* 0x0a90000002f19fae */ /* 0x0003e8000d101d48 */
[----:B------:R-:W0:Y:S01]  /*1d20*/  LDGDEPBAR ;  /* 0x00000000000079af */ /* 0x000e220000000000 */
[----:B------:R-:W-:Y:S02]  /*1d30*/  WARPSYNC 0xffffffff ;  /* 0xffffffff00007948 */ /* 0x000fe40003800000 */
[----:B------:R-:W2:Y:S04]  /*1d40*/  LDL R5, [R1+0x20] ;  /* 0x0000200001057983 */ /* 0x000ea80000100800 */
[----:B------:R-:W3:Y:S04]  /*1d50*/  LDL.64 R6, [R1+0x30] ;  /* 0x0000300001067983 */ /* 0x000ee80000100a00 */
[----:B------:R-:W4:Y:S04]  /*1d60*/  LDL R22, [R1+0x40] ;  /* 0x0000400001167983 */ /* 0x000f280000100800 */
[----:B------:R-:W5:Y:S04]  /*1d70*/  LDL.64 R20, [R1+0x38] ;  /* 0x0000380001147983 */ /* 0x000f680000100a00 */
[----:B------:R-:W1:Y:S01]  /*1d80*/  S2R R9, SR_TID.X ;  /* 0x0000000000097919 */ /* 0x000e620000002100 */
[----:B------:R-:W-:-:S02]  /*1d90*/  MOV R116, 0xffffff90 ;  /* 0xffffff9000747802 */ /* 0x000fc40000000f00 */
[----:B------:R-:W-:Y:S01]  /*1da0*/  SHF.R.S32.HI R16, RZ, 0x1f, R15 ;  /* 0x0000001fff107819 */ /* 0x000fe2000001140f */
[----:B-1----:R-:W-:Y:S01]  /*1db0*/  IMAD.WIDE.U32 R2, R15, c[0x0][0x1e0], RZ ;  /* 0x000078000f027a25 */ /* 0x002fe200078e00ff */
[----:B------:R-:W-:Y:S01]  /*1dc0*/  MOV R164, c[0x0][0x1e0] ;  /* 0x0000780000a47a02 */ /* 0x000fe20000000f00 */
[----:B------:R-:W-:Y:S02]  /*1dd0*/  ULDC.64 UR4, c[0x0][0x208] ;  /* 0x0000820000047ab9 */ /* 0x000fe40000000a00 */
[----:B------:R-:W-:Y:S02]  /*1de0*/  IMAD R116, R217, R116, 0x70 ;  /* 0x00000070d9747424 */ /* 0x000fe400078e0274 */
[----:B------:R-:W-:Y:S01]  /*1df0*/  IMAD R0, R16, c[0x0][0x1e0], RZ ;  /* 0x0000780010007a24 */ /* 0x000fe200078e02ff */
[----:B------:R-:W-:-:S04]  /*1e00*/  SHF.R.S32.HI R8, RZ, 0x1f, R9 ;  /* 0x0000001fff087819 */ /* 0x000fc80000011409 */
[----:B------:R-:W-:-:S04]  /*1e10*/  LEA.HI R8, R8, R9, RZ, 0x3 ;  /* 0x0000000908087211 */ /* 0x000fc800078f18ff */
[----:B------:R-:W-:Y:S01]  /*1e20*/  SHF.R.S32.HI R8, RZ, 0x3, R8 ;  /* 0x00000003ff087819 */ /* 0x000fe20000011408 */
[----:B------:R-:W-:-:S03]  /*1e30*/  IMAD R0, R15, c[0x0][0x1e4], R0 ;  /* 0x000079000f007a24 */ /* 0x000fc600078e0200 */
[----:B------:R-:W-:-:S04]  /*1e40*/  IADD3 R14, R116, c[0x0][0x1d0], -R8 ;  /* 0x00007400740e7a10 */ /* 0x000fc80007ffe808 */
[C---:B------:R-:W-:Y:S02]  /*1e50*/  ISETP.GE.AND P3, PT, R14.reuse, 0x1, PT ;  /* 0x000000010e00780c */ /* 0x040fe40003f66270 */
[----:B------:R-:W-:Y:S02]  /*1e60*/  ISETP.GE.AND P2, PT, R14, 0x11, PT ;  /* 0x000000110e00780c */ /* 0x000fe40003f46270 */
[----:B------:R-:W-:-:S05]  /*1e70*/  IADD3 R0, R3, R0, RZ ;  /* 0x0000000003007210 */ /* 0x000fca0007ffe0ff */
[----:B------:R-:W-:Y:S01]  /*1e80*/  IMAD R0, R0, 0x70, RZ ;  /* 0x0000007000007824 */ /* 0x000fe200078e02ff */
[----:B------:R-:W-:Y:S02]  /*1e90*/  ISETP.GE.AND P0, PT, R14, 0x21, PT ;  /* 0x000000210e00780c */ /* 0x000fe40003f06270 */
[----:B------:R-:W-:Y:S01]  /*1ea0*/  MOV R165, c[0x0][0x1e4] ;  /* 0x0000790000a57a02 */ /* 0x000fe20000000f00 */
[----:B------:R-:W-:-:S03]  /*1eb0*/  IMAD.WIDE.U32 R10, R164, 0x20, RZ ;  /* 0x00000020a40a7825 */ /* 0x000fc600078e00ff */
[----:B------:R-:W-:Y:S01]  /*1ec0*/  SHF.L.U32 R8, R165, 0x5, RZ ;  /* 0x00000005a5087819 */ /* 0x000fe200000006ff */
[----:B------:R-:W-:Y:S02]  /*1ed0*/  USHF.L.U32 UR7, UR4, 0x5, URZ ;  /* 0x0000000504077899 */ /* 0x000fe4000800063f */
[----:B------:R-:W-:Y:S02]  /*1ee0*/  UMOV UR6, 0x5 ;  /* 0x0000000500067882 */ /* 0x000fe40000000000 */
[----:B------:R-:W-:Y:S01]  /*1ef0*/  USHF.L.U64.HI UR5, UR4, UR6, UR5 ;  /* 0x0000000604057299 */ /* 0x000fe20008010205 */
[----:B------:R-:W-:Y:S01]  /*1f00*/  BAR.SYNC.DEFER_BLOCKING 0x0 ;  /* 0x0000000000007b1d */ /* 0x000fe20000010000 */
[----:B--2---:R-:W-:Y:S02]  /*1f10*/  MOV R129, R5 ;  /* 0x0000000500817202 */ /* 0x004fe40000000f00 */
[----:B---3--:R-:W-:-:S05]  /*1f20*/  MOV R128, R6 ;  /* 0x0000000600807202 */ /* 0x008fca0000000f00 */
[----:B------:R-:W-:-:S05]  /*1f30*/  IMAD.WIDE.U32 R2, R2, 0x70, R128 ;  /* 0x0000007002027825 */ /* 0x000fca00078e0080 */
[----:B------:R-:W-:Y:S02]  /*1f40*/  @P3 LEA R6, P5, R2, c[0x0][0x1c8], 0x1 ;  /* 0x0000720002063a11 */ /* 0x000fe400078a08ff */
[----:B------:R-:W-:Y:S02]  /*1f50*/  IADD3 R3, R3, R0, RZ ;  /* 0x0000000003037210 */ /* 0x000fe40007ffe0ff */
[----:B------:R-:W-:Y:S02]  /*1f60*/  @P2 LEA R0, P1, R164, R2, 0x4 ;  /* 0x00000002a4002211 */ /* 0x000fe400078220ff */
[----:B------:R-:W-:Y:S02]  /*1f70*/  @P3 LEA.HI.X R7, R2, c[0x0][0x1cc], R3, 0x1, P5 ;  /* 0x0000730002073a11 */ /* 0x000fe400028f0c03 */
[----:B------:R-:W-:Y:S02]  /*1f80*/  @P2 LEA R4, P5, R0, c[0x0][0x1c8], 0x1 ;  /* 0x0000720000042a11 */ /* 0x000fe400078a08ff */
[----:B------:R-:W-:Y:S01]  /*1f90*/  @P2 LEA.HI.X R5, R164, R3, R165, 0x4, P1 ;  /* 0x00000003a4052211 */ /* 0x000fe200008f24a5 */
[----:B------:R-:W-:Y:S01]  /*1fa0*/  @!PT LDS RZ, [RZ] ;  /* 0x00000000fffff984 */ /* 0x000fe20000000800 */
[----:B------:R-:W-:Y:S01]  /*1fb0*/  @!PT LDS RZ, [RZ] ;  /* 0x00000000fffff984 */ /* 0x000fe20000000800 */
[----:B------:R-:W-:Y:S01]  /*1fc0*/  @!PT LDS RZ, [RZ] ;  /* 0x00000000fffff984 */ /* 0x000fe20000000800 */
[----:B------:R1:W-:Y:S03]  /*1fd0*/  @P3 LDGSTS.E.BYPASS.LTC128B.128 [R241+0x3900], [R6.64], !P6 ;  /* 0x0390000006f13fae */ /* 0x0003e6000f101d48 */
[----:B------:R-:W-:-:S02]  /*1fe0*/  @P2 LEA.HI.X R5, R0, c[0x0][0x1cc], R5, 0x1, P5 ;  /* 0x0000730000052a11 */ /* 0x000fc400028f0c05 */
[----:B------:R-:W-:Y:S02]  /*1ff0*/  ISETP.GE.AND P5, PT, R14, 0x31, PT ;  /* 0x000000310e00780c */ /* 0x000fe40003fa6270 */
[----:B------:R-:W-:Y:S01]  /*2000*/  @P0 IADD3 R9, P1, R2, R10, RZ ;  /* 0x0000000a02090210 */ /* 0x000fe20007f3e0ff */
[----:B------:R2:W-:Y:S03]  /*2010*/  @P2 LDGSTS.E.BYPASS.LTC128B.128 [R241+0x4100], [R4.64], !P6 ;  /* 0x0410000004f12fae */ /* 0x0005e6000f101d48 */
[----:B------:R-:W-:Y:S02]  /*2020*/  @P0 IADD3.X R0, R3, R11, R8, P1, !PT ;  /* 0x0000000b03000210 */ /* 0x000fe40000ffe408 */
[----:B------:R-:W-:Y:S02]  /*2030*/  @P0 LEA R8, P1, R9, c[0x0][0x1c8], 0x1 ;  /* 0x0000720009080a11 */ /* 0x000fe400078208ff */
[----:B------:R-:W-:-:S02]  /*2040*/  ISETP.GE.AND P3, PT, R14, 0x41, PT ;  /* 0x000000410e00780c */ /* 0x000fc40003f66270 */
[----:B------:R-:W-:Y:S01]  /*2050*/  @P0 LEA.HI.X R9, R9, c[0x0][0x1cc], R0, 0x1, P1 ;  /* 0x0000730009090a11 */ /* 0x000fe200008f0c00 */
[----:B------:R-:W-:Y:S01]  /*2060*/  @P5 IMAD R0, R165, 0x30, RZ ;  /* 0x00000030a5005824 */ /* 0x000fe200078e02ff */
[C---:B------:R-:W-:Y:S02]  /*2070*/  ISETP.GE.AND P1, PT, R14.reuse, 0x61, PT ;  /* 0x000000610e00780c */ /* 0x040fe40003f26270 */
[----:B------:R-:W-:Y:S01]  /*2080*/  ISETP.GE.AND P2, PT, R14, 0x51, PT ;  /* 0x000000510e00780c */ /* 0x000fe20003f46270 */
[----:B------:R3:W-:Y:S01]  /*2090*/  @P0 LDGSTS.E.BYPASS.LTC128B.128 [R241+0x4900], [R8.64], !P6 ;  /* 0x0490000008f10fae */ /* 0x0007e2000f101d48 */
[----:B--2---:R-:W-:-:S05]  /*20a0*/  @P5 IMAD.WIDE.U32 R4, R164, 0x30, R2 ;  /* 0x00000030a4045825 */ /* 0x004fca00078e0002 */
[----:B------:R-:W-:Y:S02]  /*20b0*/  @P5 IADD3 R0, R5, R0, RZ ;  /* 0x0000000005005210 */ /* 0x000fe40007ffe0ff */
[----:B------:R-:W-:-:S04]  /*20c0*/  @P5 LEA R12, P0, R4, c[0x0][0x1c8], 0x1 ;  /* 0x00007200040c5a11 */ /* 0x000fc800078008ff */
[----:B------:R-:W-:Y:S02]  /*20d0*/  @P5 LEA.HI.X R13, R4, c[0x0][0x1cc], R0, 0x1, P0 ;  /* 0x00007300040d5a11 */ /* 0x000fe400000f0c00 */
[-C--:B------:R-:W-:Y:S01]  /*20e0*/  @P3 LEA R0, P0, R164, R2.reuse, 0x6 ;  /* 0x00000002a4003211 */ /* 0x080fe200078030ff */
[----:B-1----:R-:W-:Y:S01]  /*20f0*/  @P2 IMAD R7, R165, 0x50, RZ ;  /* 0x00000050a5072824 */ /* 0x002fe200078e02ff */
[----:B------:R-:W-:Y:S01]  /*2100*/  @P1 MOV R4, R2 ;  /* 0x0000000200041202 */ /* 0x000fe20000000f00 */
[----:B---3--:R-:W-:Y:S01]  /*2110*/  IMAD R9, R16, c[0x0][0x208], RZ ;  /* 0x0000820010097a24 */ /* 0x008fe200078e02ff */
[-C--:B------:R-:W-:Y:S01]  /*2120*/  @P3 LEA.HI.X R6, R164, R3.reuse, R165, 0x6, P0 ;  /* 0x00000003a4063211 */ /* 0x080fe200000f34a5 */
[----:B------:R1:W-:Y:S01]  /*2130*/  @P5 LDGSTS.E.BYPASS.LTC128B.128 [R241+0x5100], [R12.64], !P6 ;  /* 0x051000000cf15fae */ /* 0x0003e2000f101d48 */
[----:B------:R-:W-:Y:S02]  /*2140*/  @P3 LEA R10, P0, R0, c[0x0][0x1c8], 0x1 ;  /* 0x00007200000a3a11 */ /* 0x000fe400078008ff */
[----:B------:R-:W-:Y:S01]  /*2150*/  @P1 MOV R5, R3 ;  /* 0x0000000300051202 */ /* 0x000fe20000000f00 */
[----:B------:R-:W-:Y:S01]  /*2160*/  @P2 IMAD.WIDE.U32 R2, R164, 0x50, R2 ;  /* 0x00000050a4022825 */ /* 0x000fe200078e0002 */
[----:B------:R-:W-:-:S03]  /*2170*/  @P3 LEA.HI.X R11, R0, c[0x0][0x1cc], R6, 0x1, P0 ;  /* 0x00007300000b3a11 */ /* 0x000fc600000f0c06 */
[----:B------:R-:W-:Y:S01]  /*2180*/  @P1 IMAD R6, R165, 0x60, RZ ;  /* 0x00000060a5061824 */ /* 0x000fe200078e02ff */
[----:B------:R-:W-:Y:S01]  /*2190*/  @P2 IADD3 R0, R3, R7, RZ ;  /* 0x0000000703002210 */ /* 0x000fe20007ffe0ff */
[----:B------:R-:W-:Y:S01]  /*21a0*/  @P1 IMAD.WIDE.U32 R4, R164, 0x60, R4 ;  /* 0x00000060a4041825 */ /* 0x000fe200078e0004 */
[----:B------:R-:W-:Y:S01]  /*21b0*/  @P2 LEA R8, P0, R2, c[0x0][0x1c8], 0x1 ;  /* 0x0000720002082a11 */ /* 0x000fe200078008ff */
[----:B------:R2:W-:Y:S02]  /*21c0*/  @P3 LDGSTS.E.BYPASS.LTC128B.128 [R241+0x5900], [R10.64], !P6 ;  /* 0x059000000af13fae */ /* 0x0005e4000f101d48 */
[----:B------:R-:W-:Y:S01]  /*21d0*/  IMAD.WIDE.U32 R16, R15, c[0x0][0x208], RZ ;  /* 0x000082000f107a25 */ /* 0x000fe200078e00ff */
[----:B------:R-:W-:-:S03]  /*21e0*/  @P1 IADD3 R5, R5, R6, RZ ;  /* 0x0000000605051210 */ /* 0x000fc60007ffe0ff */
[----:B------:R-:W-:Y:S01]  /*21f0*/  IMAD R7, R15, c[0x0][0x20c], R9 ;  /* 0x000083000f077a24 */ /* 0x000fe200078e0209 */
[----:B------:R-:W-:Y:S02]  /*2200*/  @P2 LEA.HI.X R9, R2, c[0x0][0x1cc], R0, 0x1, P0 ;  /* 0x0000730002092a11 */ /* 0x000fe400000f0c00 */
[C---:B------:R-:W-:Y:S02]  /*2210*/  @P1 LEA R6, P0, R4.reuse, c[0x0][0x1c8], 0x1 ;  /* 0x0000720004061a11 */ /* 0x040fe400078008ff */
[----:B------:R-:W-:Y:S01]  /*2220*/  IADD3 R0, R17, R7, RZ ;  /* 0x0000000711007210 */ /* 0x000fe20007ffe0ff */
[----:B------:R3:W-:Y:S01]  /*2230*/  @P2 LDGSTS.E.BYPASS.LTC128B.128 [R241+0x6100], [R8.64], !P6 ;  /* 0x0610000008f12fae */ /* 0x0007e2000f101d48 */
[----:B------:R-:W-:-:S05]  /*2240*/  @P1 LEA.HI.X R7, R4, c[0x0][0x1cc], R5, 0x1, P0 ;  /* 0x0000730004071a11 */ /* 0x000fca00000f0c05 */
[----:B------:R1:W-:Y:S04]  /*2250*/  @P1 LDGSTS.E.BYPASS.LTC128B.128 [R241+0x6900], [R6.64], !P6 ;  /* 0x0690000006f11fae */ /* 0x0003e8000f101d48 */
[----:B------:R-:W0:Y:S01]  /*2260*/  LDGDEPBAR ;  /* 0x00000000000079af */ /* 0x000e220000000000 */
[----:B-----5:R-:W-:Y:S02]  /*2270*/  MOV R2, R20 ;  /* 0x0000001400027202 */ /* 0x020fe40000000f00 */
[----:B----4-:R-:W-:Y:S01]  /*2280*/  MOV R3, R22 ;  /* 0x0000001600037202 */ /* 0x010fe20000000f00 */
[----:B------:R-:W-:Y:S01]  /*2290*/  IMAD R0, R0, 0x70, RZ ;  /* 0x0000007000007824 */ /* 0x000fe200078e02ff */
[----:B------:R-:W-:-:S04]  /*22a0*/  DEPBAR.LE SB0, 0x1 ;  /* 0x000080400000791a */ /* 0x000fc80000000000 */
[----:B------:R-:W-:-:S04]  /*22b0*/  DEPBAR.LE SB0, 0x0 ;  /* 0x000080000000791a */ /* 0x000fc80000000000 */
[----:B------:R-:W-:Y:S01]  /*22c0*/  BAR.SYNC.DEFER_BLOCKING 0x0 ;  /* 0x0000000000007b1d */ /* 0x000fe20000010000 */
[----:B------:R-:W-:-:S05]  /*22d0*/  IMAD.WIDE.U32 R2, R16, 0x70, R2 ;  /* 0x0000007010027825 */ /* 0x000fca00078e0002 */
[----:B-1----:R-:W-:Y:S02]  /*22e0*/  LEA R12, P1, R2, c[0x0][0x1f8], 0x1 ;  /* 0x00007e00020c7a11 */ /* 0x002fe400078208ff */
[----:B------:R-:W-:Y:S02]  /*22f0*/  IADD3 R0, R3, R0, RZ ;  /* 0x0000000003007210 */ /* 0x000fe40007ffe0ff */
[----:B--2---:R-:W-:Y:S02]  /*2300*/  IADD3 R10, P0, R12, UR7, RZ ;  /* 0x000000070c0a7c10 */ /* 0x004fe4000ff1e0ff */
[----:B------:R-:W-:Y:S02]  /*2310*/  LEA.HI.X R13, R2, c[0x0][0x1fc], R0, 0x1, P1 ;  /* 0x00007f00020d7a11 */ /* 0x000fe400008f0c00 */
[----:B---3--:R-:W-:Y:S02]  /*2320*/  IADD3 R8, P2, R10, UR7, RZ ;  /* 0x000000070a087c10 */ /* 0x008fe4000ff5e0ff */
[----:B------:R-:W-:Y:S01]  /*2330*/  IADD3.X R11, R13, UR5, RZ, P0, !PT ;  /* 0x000000050d0b7c10 */ /* 0x000fe200087fe4ff */
[----:B------:R-:W-:Y:S04]  /*2340*/  LDSM.16.M88.4 R32, [R230] ;  /* 0x00000000e620783b */ /* 0x000fe80000000200 */
[----:B------:R-:W1:Y:S01]  /*2350*/  LDSM.16.M88.4 R44, [R119] ;  /* 0x00000000772c783b */ /* 0x000e620000000200 */
[----:B------:R-:W-:-:S02]  /*2360*/  IADD3 R6, P1, R8, UR7, RZ ;  /* 0x0000000708067c10 */ /* 0x000fc4000ff3e0ff */
[----:B------:R-:W-:Y:S01]  /*2370*/  IADD3.X R9, R11, UR5, RZ, P2, !PT ;  /* 0x000000050b097c10 */ /* 0x000fe200097fe4ff */
[----:B------:R-:W2:Y:S03]  /*2380*/  LDSM.16.M88.4 R28, [R230+0x2000] ;  /* 0x00200000e61c783b */ /* 0x000ea60000000200 */
[----:B------:R-:W-:Y:S01]  /*2390*/  IADD3.X R7, R9, UR5, RZ, P1, !PT ;  /* 0x0000000509077c10 */ /* 0x000fe20008ffe4ff */
[----:B------:R-:W-:Y:S01]  /*23a0*/  LDSM.16.M88.4 R24, [R233] ;  /* 0x00000000e918783b */ /* 0x000fe20000000200 */
[----:B------:R-:W-:Y:S02]  /*23b0*/  ISETP.GE.AND P1, PT, R18, c[0x0][0x1d4], PT ;  /* 0x0000750012007a0c */ /* 0x000fe40003f26270 */
[----:B------:R-:W-:Y:S01]  /*23c0*/  IADD3 R4, P0, R6, UR7, RZ ;  /* 0x0000000706047c10 */ /* 0x000fe2000ff1e0ff */
[----:B------:R-:W3:Y:S01]  /*23d0*/  LDSM.16.M88.4 R48, [R234] ;  /* 0x00000000ea30783b */ /* 0x000ee20000000200 */
[----:B------:R-:W-:-:S02]  /*23e0*/  ISETP.LT.OR P3, PT, R14, 0x1, P1 ;  /* 0x000000010e00780c */ /* 0x000fc40000f61670 */
[C---:B------:R-:W-:Y:S01]  /*23f0*/  ISETP.LT.OR P2, PT, R14.reuse, 0x11, P1 ;  /* 0x000000110e00780c */ /* 0x040fe20000f41670 */
[----:B------:R-:W-:Y:S01]  /*2400*/  LDSM.16.M88.4 R72, [R119+0x800] ;  /* 0x000800007748783b */ /* 0x000fe20000000200 */
[----:B------:R-:W-:Y:S02]  /*2410*/  IADD3.X R5, R7, UR5, RZ, P0, !PT ;  /* 0x0000000507057c10 */ /* 0x000fe400087fe4ff */
[----:B------:R-:W-:Y:S01]  /*2420*/  ISETP.LT.OR P0, PT, R14, 0x21, P1 ;  /* 0x000000210e00780c */ /* 0x000fe20000f01670 */
[----:B------:R-:W-:Y:S01]  /*2430*/  LDSM.16.M88.4 R84, [R119+0x1000] ;  /* 0x001000007754783b */ /* 0x000fe20000000200 */
[----:B------:R-:W-:-:S03]  /*2440*/  IADD3 R2, P5, R4, UR7, RZ ;  /* 0x0000000704027c10 */ /* 0x000fc6000ffbe0ff */
[----:B------:R-:W-:Y:S01]  /*2450*/  LDSM.16.M88.4 R92, [R119+0x1800] ;  /* 0x00180000775c783b */ /* 0x000fe20000000200 */
[----:B------:R-:W-:Y:S02]  /*2460*/  IADD3.X R3, R5, UR5, RZ, P5, !PT ;  /* 0x0000000505037c10 */ /* 0x000fe4000affe4ff */
[C---:B------:R-:W-:Y:S01]  /*2470*/  ISETP.LT.OR P5, PT, R14.reuse, 0x31, P1 ;  /* 0x000000310e00780c */ /* 0x040fe20000fa1670 */
[----:B------:R-:W-:Y:S04]  /*2480*/  LDSM.16.M88.4 R100, [R119+0x2000] ;  /* 0x002000007764783b */ /* 0x000fe80000000200 */
[----:B------:R-:W-:Y:S04]  /*2490*/  LDSM.16.M88.4 R108, [R119+0x2800] ;  /* 0x00280000776c783b */ /* 0x000fe80000000200 */
[----:B------:R-:W-:Y:S04]  /*24a0*/  LDSM.16.M88.4 R120, [R119+0x3000] ;  /* 0x003000007778783b */ /* 0x000fe80000000200 */
[----:B------:R-:W4:Y:S04]  /*24b0*/  LDSM.16.M88.4 R20, [R233+0x2000] ;  /* 0x00200000e914783b */ /* 0x000f280000000200 */
[----:B------:R-:W-:Y:S04]  /*24c0*/  LDSM.16.M88.4 R80, [R240] ;  /* 0x00000000f050783b */ /* 0x000fe80000000200 */
[----:B------:R-:W-:Y:S04]  /*24d0*/  LDSM.16.M88.4 R88, [R239] ;  /* 0x00000000ef58783b */ /* 0x000fe80000000200 */
[----:B------:R-:W-:Y:S04]  /*24e0*/  LDSM.16.M88.4 R96, [R238] ;  /* 0x00000000ee60783b */ /* 0x000fe80000000200 */
[----:B------:R-:W-:Y:S04]  /*24f0*/  LDSM.16.M88.4 R104, [R237] ;  /* 0x00000000ed68783b */ /* 0x000fe80000000200 */
[----:B------:R-:W-:Y:S04]  /*2500*/  LDSM.16.M88.4 R112, [R236] ;  /* 0x00000000ec70783b */ /* 0x000fe80000000200 */
[----:B------:R-:W-:Y:S04]  /*2510*/  LDSM.16.M88.4 R124, [R235] ;  /* 0x00000000eb7c783b */ /* 0x000fe80000000200 */
        /* <DEDUP_REMOVED lines=8> */
[----:B------:R2:W-:Y:S04]  /*25a0*/  LDGSTS.E.BYPASS.LTC128B.128 [R241+0x1100], [R8.64], !P0 ;  /* 0x0110000008f17fae */ /* 0x0005e8000c101d48 */
[----:B------:R3:W-:Y:S04]  /*25b0*/  LDGSTS.E.BYPASS.LTC128B.128 [R241+0x1900], [R6.64], !P5 ;  /* 0x0190000006f17fae */ /* 0x0007e8000e901d48 */
[----:B------:R3:W-:Y:S04]  /*25c0*/  LDGSTS.E.BYPASS.LTC128B.128 [R241+0x2100], [R4.64], !P3 ;  /* 0x0210000004f17fae */ /* 0x0007e8000d901d48 */
[----:B------:R3:W-:Y:S01]  /*25d0*/  LDGSTS.E.BYPASS.LTC128B.128 [R241+0x2900], [R2.64], !P2 ;  /* 0x0290000002f17fae */ /* 0x0007e2000d101d48 */
[----:B-1----:R-:W-:Y:S01]  /*25e0*/  HMMA.16816.F32 R12, R32, R44, RZ ;  /* 0x0000002c200c723c */ /* 0x002fe200000018ff */
[----:B--2---:R-:W-:-:S04]  /*25f0*/  IADD3 R8, P0, R2, UR7, RZ ;  /* 0x0000000702087c10 */ /* 0x004fc8000ff1e0ff */
[----:B------:R-:W-:-:S05]  /*2600*/  IADD3.X R9, R3, UR5, RZ, P0, !PT ;  /* 0x0000000503097c10 */ /* 0x000fca00087fe4ff */
[----:B------:R5:W-:Y:S04]  /*2610*/  LDGSTS.E.BYPASS.LTC128B.128 [R241+0x3100], [R8.64], !P1 ;  /* 0x0310000008f17fae */ /* 0x000be8000c901d48 */
[----:B------:R-:W-:Y:S04]  /*2620*/  LDSM.16.M88.4 R36, [R229] ;  /* 0x00000000e524783b */ /* 0x000fe80000000200 */
[----:B------:R-:W1:Y:S01]  /*2630*/  LDSM.16.M88.4 R16, [R231] ;  /* 0x00000000e710783b */ /* 0x000e620000000200 */
[----:B------:R-:W-:Y:S03]  /*2640*/  HMMA.16816.F32 R52, R28, R44, RZ ;  /* 0x0000002c1c34723c */ /* 0x000fe600000018ff */
[----:B------:R-:W-:Y:S04]  /*2650*/  LDSM.16.M88.4 R40, [R226] ;  /* 0x00000000e228783b */ /* 0x000fe80000000200 */
[----:B---3--:R-:W-:Y:S01]  /*2660*/  LDSM.16.M88.4 R4, [R232+0x2000] ;  /* 0x00200000e804783b */ /* 0x008fe20000000200 */
[----:B------:R-:W-:Y:S03]  /*2670*/  HMMA.16816.F32 R56, R24, R48, R12 ;  /* 0x000000301838723c */ /* 0x000fe6000000180c */
[----:B------:R-:W2:Y:S04]  /*2680*/  LDSM.16.M88.4 R12, [R231+0x2000] ;  /* 0x00200000e70c783b */ /* 0x000ea80000000200 */
[----:B------:R-:W0:Y:S04]  /*2690*/  LDGDEPBAR ;  /* 0x00000000000079af */ /* 0x000e280000000000 */
[----:B-----5:R-:W3:Y:S01]  /*26a0*/  LDSM.16.M88.4 R8, [R232] ;  /* 0x00000000e808783b */ /* 0x020ee20000000200 */
[----:B------:R-:W-:Y:S08]  /*26b0*/  HMMA.16816.F32 R64, R32, R46, RZ ;  /* 0x0000002e2040723c */ /* 0x000ff000000018ff */
[----:B----4-:R-:W-:Y:S08]  /*26c0*/  HMMA.16816.F32 R52, R20, R48, R52 ;  /* 0x000000301434723c */ /* 0x010ff00000001834 */
[----:B-1----:R-:W-:Y:S08]  /*26d0*/  HMMA.16816.F32 R60, R16, R36, R56 ;  /* 0x00000024103c723c */ /* 0x002ff00000001838 */
[----:B------:R-:W-:Y:S08]  /*26e0*/  HMMA.16816.F32 R56, R28, R46, RZ ;  /* 0x0000002e1c38723c */ /* 0x000ff000000018ff */
[----:B--2---:R-:W-:Y:S08]  /*26f0*/  HMMA.16816.F32 R44, R12, R36, R52 ;  /* 0x000000240c2c723c */ /* 0x004ff00000001834 */
[----:B------:R-:W-:Y:S08]  /*2700*/  HMMA.16816.F32 R52, R24, R50, R64 ;  /* 0x000000321834723c */ /* 0x000ff00000001840 */
[----:B---3--:R-:W-:Y:S08]  /*2710*/  HMMA.16816.F32 R64, R8, R40, R60 ;  /* 0x000000280840723c */ /* 0x008ff0000000183c */
[----:B------:R-:W-:Y:S08]  /*2720*/  HMMA.16816.F32 R60, R20, R50, R56 ;  /* 0x00000032143c723c */ /* 0x000ff00000001838 */
[----:B------:R-:W-:Y:S08]  /*2730*/  HMMA.16816.F32 R56, R32, R72, RZ ;  /* 0x000000482038723c */ /* 0x000ff000000018ff */
[----:B------:R-:W-:Y:S01]  /*2740*/  HMMA.16816.F32 R76, R4, R40, R44 ;  /* 0x00000028044c723c */ /* 0x000fe2000000182c */
[----:B------:R-:W1:Y:S07]  /*2750*/  LDSM.16.M88.4 R44, [R229+0x800] ;  /* 0x00080000e52c783b */ /* 0x000e6e0000000200 */
[----:B------:R-:W-:Y:S01]  /*2760*/  HMMA.16816.F32 R48, R16, R38, R52 ;  /* 0x000000261030723c */ /* 0x000fe20000001834 */
[----:B------:R-:W-:-:S07]  /*2770*/  FMUL.FTZ R0, R64, c[0x0][0x320] ;  /* 0x0000c80040007a20 */ /* 0x000fce0000410000 */
[----:B------:R-:W-:Y:S01]  /*2780*/  HMMA.16816.F32 R52, R28, R72, RZ ;  /* 0x000000481c34723c */ /* 0x000fe200000018ff */
[----:B------:R2:W3:Y:S07]  /*2790*/  MUFU.TANH R214, R0 ;  /* 0x0000000000d67308 */ /* 0x0004ee0000002400 */
[----:B------:R-:W-:Y:S01]  /*27a0*/  HMMA.16816.F32 R56, R24, R80, R56 ;  /* 0x000000501838723c */ /* 0x000fe20000001838 */
[----:B--2---:R-:W-:-:S07]  /*27b0*/  FMUL.FTZ R0, R65, c[0x0][0x320] ;  /* 0x0000c80041007a20 */ /* 0x004fce0000410000 */
[----:B------:R-:W-:Y:S01]  /*27c0*/  HMMA.16816.F32 R60, R12, R38, R60 ;  /* 0x000000260c3c723c */ /* 0x000fe2000000183c */
[----:B------:R-:W2:Y:S01]  /*27d0*/  LDSM.16.M88.4 R36, [R226+0x800] ;  /* 0x00080000e224783b */ /* 0x000ea20000000200 */
[----:B------:R4:W1:Y:S02]  /*27e0*/  MUFU.TANH R213, R0 ;  /* 0x0000000000d57308 */ /* 0x0008640000002400 */
[----:B----4-:R-:W-:-:S06]  /*27f0*/  FMUL.FTZ R0, R66, c[0x0][0x320] ;  /* 0x0000c80042007a20 */ /* 0x010fcc0000410000 */
[----:B------:R4:W1:Y:S02]  /*2800*/  MUFU.TANH R216, R0 ;  /* 0x0000000000d87308 */ /* 0x0008640000002400 */
[----:B----4-:R-:W-:Y:S02]  /*2810*/  FMUL.FTZ R0, R67, c[0x0][0x320] ;  /* 0x0000c80043007a20 */ /* 0x010fe40000410000 */
[----:B------:R-:W-:Y:S04]  /*2820*/  HMMA.16816.F32 R64, R8, R42, R48 ;  /* 0x0000002a0840723c */ /* 0x000fe80000001830 */
[----:B------:R4:W1:Y:S04]  /*2830*/  MUFU.TANH R215, R0 ;  /* 0x0000000000d77308 */ /* 0x0008680000002400 */
[----:B------:R-:W-:Y:S01]  /*2840*/  HMMA.16816.F32 R48, R20, R80, R52 ;  /* 0x000000501430723c */ /* 0x000fe20000001834 */
[----:B----4-:R-:W-:-:S07]  /*2850*/  FMUL.FTZ R0, R76, c[0x0][0x320] ;  /* 0x0000c8004c007a20 */ /* 0x010fce0000410000 */
[----:B------:R-:W-:Y:S01]  /*2860*/  HMMA.16816.F32 R52, R32, R74, RZ ;  /* 0x0000004a2034723c */ /* 0x000fe200000018ff */
[----:B------:R4:W2:Y:S07]  /*2870*/  MUFU.TANH R157, R0 ;  /* 0x00000000009d7308 */ /* 0x0008ae0000002400 */
[----:B-1----:R-:W-:Y:S01]  /*2880*/  HMMA.16816.F32 R56, R16, R44, R56 ;  /* 0x0000002c1038723c */ /* 0x002fe20000001838 */
[----:B----4-:R-:W-:-:S04]  /*2890*/  FMUL.FTZ R0, R77, c[0x0][0x320] ;  /* 0x0000c8004d007a20 */ /* 0x010fc80000410000 */
[----:B------:R1:W4:Y:S03]  /*28a0*/  MUFU.TANH R139, R0 ;  /* 0x00000000008b7308 */ /* 0x0003260000002400 */
[----:B------:R-:W-:Y:S01]  /*28b0*/  HMMA.16816.F32 R68, R4, R42, R60 ;  /* 0x0000002a0444723c */ /* 0x000fe2000000183c */
[----:B-1----:R-:W-:-:S04]  /*28c0*/  FMUL.FTZ R0, R78, c[0x0][0x320] ;  /* 0x0000c8004e007a20 */ /* 0x002fc80000410000 */
[----:B------:R1:W1:Y:S03]  /*28d0*/  MUFU.TANH R162, R0 ;  /* 0x0000000000a27308 */ /* 0x0002660000002400 */
[----:B------:R-:W-:Y:S01]  /*28e0*/  HMMA.16816.F32 R60, R28, R74, RZ ;  /* 0x0000004a1c3c723c */ /* 0x000fe200000018ff */
[----:B-1----:R-:W-:-:S04]  /*28f0*/  FMUL.FTZ R0, R79, c[0x0][0x320] ;  /* 0x0000c8004f007a20 */ /* 0x002fc80000410000 */
[----:B------:R1:W1:Y:S03]  /*2900*/  MUFU.TANH R161, R0 ;  /* 0x0000000000a17308 */ /* 0x0002660000002400 */
[----:B------:R-:W-:Y:S01]  /*2910*/  HMMA.16816.F32 R40, R12, R44, R48 ;  /* 0x0000002c0c28723c */ /* 0x000fe20000001830 */
[----:B-1----:R-:W-:-:S04]  /*2920*/  FMUL.FTZ R0, R64, c[0x0][0x320] ;  /* 0x0000c80040007a20 */ /* 0x002fc80000410000 */
[----:B------:R1:W1:Y:S03]  /*2930*/  MUFU.TANH R210, R0 ;  /* 0x0000000000d27308 */ /* 0x0002660000002400 */
[----:B------:R-:W-:Y:S01]  /*2940*/  HMMA.16816.F32 R48, R24, R82, R52 ;  /* 0x000000521830723c */ /* 0x000fe20000001834 */
[----:B-1----:R-:W-:-:S04]  /*2950*/  FMUL.FTZ R0, R65, c[0x0][0x320] ;  /* 0x0000c80041007a20 */ /* 0x002fc80000410000 */
[----:B------:R1:W1:Y:S03]  /*2960*/  MUFU.TANH R209, R0 ;  /* 0x0000000000d17308 */ /* 0x0002660000002400 */
[----:B------:R-:W-:Y:S01]  /*2970*/  HMMA.16816.F32 R60, R20, R82, R60 ;  /* 0x00000052143c723c */ /* 0x000fe2000000183c */
[----:B-1----:R-:W-:-:S04]  /*2980*/  FMUL.FTZ R0, R66, c[0x0][0x320] ;  /* 0x0000c80042007a20 */ /* 0x002fc80000410000 */
[----:B------:R1:W1:Y:S02]  /*2990*/  MUFU.TANH R212, R0 ;  /* 0x0000000000d47308 */ /* 0x0002640000002400 */
[----:B-1----:R-:W-:Y:S02]  /*29a0*/  FMUL.FTZ R0, R67, c[0x0][0x320] ;  /* 0x0000c80043007a20 */ /* 0x002fe40000410000 */
[----:B--2---:R-:W-:Y:S04]  /*29b0*/  HMMA.16816.F32 R64, R8, R36, R56 ;  /* 0x000000240840723c */ /* 0x004fe80000001838 */
[----:B------:R1:W2:Y:S04]  /*29c0*/  MUFU.TANH R211, R0 ;  /* 0x0000000000d37308 */ /* 0x0002a80000002400 */
[----:B------:R-:W-:Y:S01]  /*29d0*/  HMMA.16816.F32 R56, R32, R84, RZ ;  /* 0x000000542038723c */ /* 0x000fe200000018ff */
[----:B-1----:R-:W-:-:S04]  /*29e0*/  FMUL.FTZ R0, R68, c[0x0][0x320] ;  /* 0x0000c80044007a20 */ /* 0x002fc80000410000 */
[----:B------:R1:W1:Y:S03]  /*29f0*/  MUFU.TANH R138, R0 ;  /* 0x00000000008a7308 */ /* 0x0002660000002400 */
[----:B------:R-:W-:Y:S01]  /*2a00*/  HMMA.16816.F32 R72, R4, R36, R40 ;  /* 0x000000240448723c */ /* 0x000fe20000001828 */
[----:B------:R-:W5:Y:S07]  /*2a10*/  LDSM.16.M88.4 R40, [R229+0x1000] ;  /* 0x00100000e528783b */ /* 0x000f6e0000000200 */
[----:B------:R-:W-:Y:S01]  /*2a20*/  HMMA.16816.F32 R48, R16, R46, R48 ;  /* 0x0000002e1030723c */ /* 0x000fe20000001830 */
[----:B-1----:R-:W-:-:S04]  /*2a30*/  FMUL.FTZ R0, R69, c[0x0][0x320] ;  /* 0x0000c80045007a20 */ /* 0x002fc80000410000 */
[----:B------:R1:W1:Y:S03]  /*2a40*/  MUFU.TANH R137, R0 ;  /* 0x0000000000897308 */ /* 0x0002660000002400 */
[----:B------:R-:W-:Y:S01]  /*2a50*/  HMMA.16816.F32 R52, R28, R84, RZ ;  /* 0x000000541c34723c */ /* 0x000fe200000018ff */
[----:B-1----:R-:W-:-:S04]  /*2a60*/  FMUL.FTZ R0, R70, c[0x0][0x320] ;  /* 0x0000c80046007a20 */ /* 0x002fc80000410000 */
[----:B------:R1:W1:Y:S03]  /*2a70*/  MUFU.TANH R142, R0 ;  /* 0x00000000008e7308 */ /* 0x0002660000002400 */
[----:B------:R-:W-:Y:S01]  /*2a80*/  HMMA.16816.F32 R60, R12, R46, R60 ;  /* 0x0000002e0c3c723c */ /* 0x000fe2000000183c */
[----:B------:R-:W2:Y:S01]  /*2a90*/  LDSM.16.M88.4 R44, [R226+0x1000] ;  /* 0x00100000e22c783b */ /* 0x000ea20000000200 */
[----:B-1----:R-:W-:-:S04]  /*2aa0*/  FMUL.FTZ R0, R71, c[0x0][0x320] ;  /* 0x0000c80047007a20 */ /* 0x002fc80000410000 */
[----:B------:R1:W1:Y:S02]  /*2ab0*/  MUFU.TANH R143, R0 ;  /* 0x00000000008f7308 */ /* 0x0002640000002400 */
[----:B------:R-:W-:Y:S01]  /*2ac0*/  HMMA.16816.F32 R56, R24, R88, R56 ;  /* 0x000000581838723c */ /* 0x000fe20000001838 */
[----:B-1----:R-:W-:-:S05]  /*2ad0*/  FMUL.FTZ R0, R64, c[0x0][0x320] ;  /* 0x0000c80040007a20 */ /* 0x002fca0000410000 */
[----:B------:R1:W1:Y:S02]  /*2ae0*/  MUFU.TANH R206, R0 ;  /* 0x0000000000ce7308 */ /* 0x0002640000002400 */
[----:B-1----:R-:W-:-:S06]  /*2af0*/  FMUL.FTZ R0, R65, c[0x0][0x320] ;  /* 0x0000c80041007a20 */ /* 0x002fcc0000410000 */
[----:B------:R1:W1:Y:S02]  /*2b00*/  MUFU.TANH R205, R0 ;  /* 0x0000000000cd7308 */ /* 0x0002640000002400 */
[----:B-1----:R-:W-:-:S06]  /*2b10*/  FMUL.FTZ R0, R66, c[0x0][0x320] ;  /* 0x0000c80042007a20 */ /* 0x002fcc0000410000 */
[----:B------:R1:W1:Y:S02]  /*2b20*/  MUFU.TANH R208, R0 ;  /* 0x0000000000d07308 */ /* 0x0002640000002400 */
[----:B-1----:R-:W-:Y:S02]  /*2b30*/  FMUL.FTZ R0, R67, c[0x0][0x320] ;  /* 0x0000c80043007a20 */ /* 0x002fe40000410000 */
[----:B------:R-:W-:Y:S04]  /*2b40*/  HMMA.16816.F32 R64, R8, R38, R48 ;  /* 0x000000260840723c */ /* 0x000fe80000001830 */
[----:B------:R1:W1:Y:S04]  /*2b50*/  MUFU.TANH R207, R0 ;  /* 0x0000000000cf7308 */ /* 0x0002680000002400 */
[----:B------:R-:W-:Y:S01]  /*2b60*/  HMMA.16816.F32 R48, R20, R88, R52 ;  /* 0x000000581430723c */ /* 0x000fe20000001834 */
[----:B-1----:R-:W-:-:S07]  /*2b70*/  FMUL.FTZ R0, R72, c[0x0][0x320] ;  /* 0x0000c80048007a20 */ /* 0x002fce0000410000 */
[----:B------:R-:W-:Y:S01]  /*2b80*/  HMMA.16816.F32 R52, R32, R86, RZ ;  /* 0x000000562034723c */ /* 0x000fe200000018ff */
[----:B------:R1:W1:Y:S07]  /*2b90*/  MUFU.TANH R136, R0 ;  /* 0x0000000000887308 */ /* 0x00026e0000002400 */
[----:B------:R-:W-:Y:S01]  /*2ba0*/  HMMA.16816.F32 R68, R4, R38, R60 ;  /* 0x000000260444723c */ /* 0x000fe2000000183c */
[----:B-1----:R-:W-:-:S07]  /*2bb0*/  FMUL.FTZ R0, R73, c[0x0][0x320] ;  /* 0x0000c80049007a20 */ /* 0x002fce0000410000 */
[----:B-----5:R-:W-:Y:S01]  /*2bc0*/  HMMA.16816.F32 R56, R16, R40, R56 ;  /* 0x000000281038723c */ /* 0x020fe20000001838 */
[----:B------:R1:W1:Y:S07]  /*2bd0*/  MUFU.TANH R135, R0 ;  /* 0x0000000000877308 */ /* 0x00026e0000002400 */
        /* <DEDUP_REMOVED lines=12> */
[----:B-1----:R-:W-:-:S06]  /*2ca0*/  FMUL.FTZ R0, R66, c[0x0][0x320] ;  /* 0x0000c80042007a20 */ /* 0x002fcc0000410000 */
[----:B------:R1:W1:Y:S02]  /*2cb0*/  MUFU.TANH R204, R0 ;  /* 0x0000000000cc7308 */ /* 0x0002640000002400 */
[----:B-1----:R-:W-:Y:S02]  /*2cc0*/  FMUL.FTZ R0, R67, c[0x0][0x320] ;  /* 0x0000c80043007a20 */ /* 0x002fe40000410000 */
[----:B--2---:R-:W-:Y:S04]  /*2cd0*/  HMMA.16816.F32 R64, R8, R44, R56 ;  /* 0x0000002c0840723c */ /* 0x004fe80000001838 */
[----:B------:R1:W2:Y:S04]  /*2ce0*/  MUFU.TANH R203, R0 ;  /* 0x0000000000cb7308 */ /* 0x0002a80000002400 */
[----:B------:R-:W-:Y:S01]  /*2cf0*/  HMMA.16816.F32 R56, R32, R92, RZ ;  /* 0x0000005c2038723c */ /* 0x000fe200000018ff */
[----:B-1----:R-:W-:-:S04]  /*2d00*/  FMUL.FTZ R0, R68, c[0x0][0x320] ;  /* 0x0000c80044007a20 */ /* 0x002fc80000410000 */
[----:B------:R1:W1:Y:S03]  /*2d10*/  MUFU.TANH R132, R0 ;  /* 0x0000000000847308 */ /* 0x0002660000002400 */
[----:B------:R-:W-:Y:S08]  /*2d20*/  HMMA.16816.F32 R72, R4, R44, R36 ;  /* 0x0000002c0448723c */ /* 0x000ff00000001824 */
[----:B------:R-:W-:Y:S01]  /*2d30*/  HMMA.16816.F32 R36, R16, R42, R48 ;  /* 0x0000002a1024723c */ /* 0x000fe20000001830 */
[----:B------:R-:W5:Y:S01]  /*2d40*/  LDSM.16.M88.4 R48, [R229+0x1800] ;  /* 0x00180000e530783b */ /* 0x000f620000000200 */
[----:B-1----:R-:W-:-:S04]  /*2d50*/  FMUL.FTZ R0, R69, c[0x0][0x320] ;  /* 0x0000c80045007a20 */ /* 0x002fc80000410000 */
[----:B------:R1:W1:Y:S02]  /*2d60*/  MUFU.TANH R118, R0 ;  /* 0x0000000000767308 */ /* 0x0002640000002400 */
[----:B------:R-:W-:Y:S01]  /*2d70*/  HMMA.16816.F32 R60, R12, R42, R60 ;  /* 0x0000002a0c3c723c */ /* 0x000fe2000000183c */
[----:B-1----:R-:W-:-:S05]  /*2d80*/  FMUL.FTZ R0, R70, c[0x0][0x320] ;  /* 0x0000c80046007a20 */ /* 0x002fca0000410000 */
[----:B------:R1:W1:Y:S02]  /*2d90*/  MUFU.TANH R133, R0 ;  /* 0x0000000000857308 */ /* 0x0002640000002400 */
[----:B------:R-:W-:Y:S01]  /*2da0*/  HMMA.16816.F32 R52, R28, R92, RZ ;  /* 0x0000005c1c34723c */ /* 0x000fe200000018ff */
[----:B-1----:R-:W-:-:S05]  /*2db0*/  FMUL.FTZ R0, R71, c[0x0][0x320] ;  /* 0x0000c80047007a20 */ /* 0x002fca0000410000 */
[----:B------:R1:W1:Y:S02]  /*2dc0*/  MUFU.TANH R134, R0 ;  /* 0x0000000000867308 */ /* 0x0002640000002400 */
[----:B------:R-:W-:Y:S01]  /*2dd0*/  HMMA.16816.F32 R56, R24, R96, R56 ;  /* 0x000000601838723c */ /* 0x000fe20000001838 */
[----:B-1----:R-:W-:-:S05]  /*2de0*/  FMUL.FTZ R0, R64, c[0x0][0x320] ;  /* 0x0000c80040007a20 */ /* 0x002fca0000410000 */
[----:B------:R1:W1:Y:S02]  /*2df0*/  MUFU.TANH R198, R0 ;  /* 0x0000000000c67308 */ /* 0x0002640000002400 */
[----:B-1----:R-:W-:-:S06]  /*2e00*/  FMUL.FTZ R0, R65, c[0x0][0x320] ;  /* 0x0000c80041007a20 */ /* 0x002fcc0000410000 */
[----:B------:R1:W1:Y:S01]  /*2e10*/  MUFU.TANH R197, R0 ;  /* 0x0000000000c57308 */ /* 0x0002620000002400 */
[----:B------:R-:W-:Y:S01]  /*2e20*/  HMMA.16816.F32 R68, R4, R46, R60 ;  /* 0x0000002e0444723c */ /* 0x000fe2000000183c */
[----:B-1----:R-:W-:-:S06]  /*2e30*/  FMUL.FTZ R0, R66, c[0x0][0x320] ;  /* 0x0000c80042007a20 */ /* 0x002fcc0000410000 */
[----:B------:R1:W1:Y:S01]  /*2e40*/  MUFU.TANH R200, R0 ;  /* 0x0000000000c87308 */ /* 0x0002620000002400 */
[----:B------:R-:W-:Y:S01]  /*2e50*/  HMMA.16816.F32 R40, R20, R96, R52 ;  /* 0x000000601428723c */ /* 0x000fe20000001834 */
[----:B-1----:R-:W-:-:S07]  /*2e60*/  FMUL.FTZ R0, R67, c[0x0][0x320] ;  /* 0x0000c80043007a20 */ /* 0x002fce0000410000 */
[----:B------:R-:W-:Y:S01]  /*2e70*/  HMMA.16816.F32 R64, R8, R46, R36 ;  /* 0x0000002e0840723c */ /* 0x000fe20000001824 */
[----:B------:R-:W1:Y:S01]  /*2e80*/  LDSM.16.M88.4 R36, [R226+0x1800] ;  /* 0x00180000e224783b */ /* 0x000e620000000200 */
[----:B------:R2:W1:Y:S06]  /*2e90*/  MUFU.TANH R199, R0 ;  /* 0x0000000000c77308 */ /* 0x00046c0000002400 */
[----:B------:R-:W-:Y:S01]  /*2ea0*/  HMMA.16816.F32 R44, R32, R94, RZ ;  /* 0x0000005e202c723c */ /* 0x000fe200000018ff */
[----:B--2---:R-:W-:-:S04]  /*2eb0*/  FMUL.FTZ R0, R72, c[0x0][0x320] ;  /* 0x0000c80048007a20 */ /* 0x004fc80000410000 */
[----:B------:R2:W1:Y:S03]  /*2ec0*/  MUFU.TANH R117, R0 ;  /* 0x0000000000757308 */ /* 0x0004660000002400 */
[----:B-----5:R-:W-:Y:S01]  /*2ed0*/  HMMA.16816.F32 R52, R16, R48, R56 ;  /* 0x000000301034723c */ /* 0x020fe20000001838 */
[----:B--2---:R-:W-:-:S04]  /*2ee0*/  FMUL.FTZ R0, R73, c[0x0][0x320] ;  /* 0x0000c80049007a20 */ /* 0x004fc80000410000 */
[----:B------:R2:W1:Y:S03]  /*2ef0*/  MUFU.TANH R93, R0 ;  /* 0x00000000005d7308 */ /* 0x0004660000002400 */
[----:B------:R-:W-:Y:S01]  /*2f00*/  HMMA.16816.F32 R56, R28, R94, RZ ;  /* 0x0000005e1c38723c */ /* 0x000fe200000018ff */
[----:B--2---:R-:W-:-:S04]  /*2f10*/  FMUL.FTZ R0, R74, c[0x0][0x320] ;  /* 0x0000c8004a007a20 */ /* 0x004fc80000410000 */
[----:B------:R2:W1:Y:S03]  /*2f20*/  MUFU.TANH R96, R0 ;  /* 0x0000000000607308 */ /* 0x0004660000002400 */
[----:B------:R-:W-:Y:S01]  /*2f30*/  HMMA.16816.F32 R40, R12, R48, R40 ;  /* 0x000000300c28723c */ /* 0x000fe20000001828 */
[----:B--2---:R-:W-:-:S04]  /*2f40*/  FMUL.FTZ R0, R75, c[0x0][0x320] ;  /* 0x0000c8004b007a20 */ /* 0x004fc80000410000 */
[----:B------:R2:W1:Y:S03]  /*2f50*/  MUFU.TANH R97, R0 ;  /* 0x0000000000617308 */ /* 0x0004660000002400 */
[----:B------:R-:W-:Y:S01]  /*2f60*/  HMMA.16816.F32 R44, R24, R98, R44 ;  /* 0x00000062182c723c */ /* 0x000fe2000000182c */
[----:B--2---:R-:W-:-:S04]  /*2f70*/  FMUL.FTZ R0, R64, c[0x0][0x320] ;  /* 0x0000c80040007a20 */ /* 0x004fc80000410000 */
[----:B------:R2:W1:Y:S02]  /*2f80*/  MUFU.TANH R194, R0 ;  /* 0x0000000000c27308 */ /* 0x0004640000002400 */
[----:B--2---:R-:W-:-:S06]  /*2f90*/  FMUL.FTZ R0, R65, c[0x0][0x320] ;  /* 0x0000c80041007a20 */ /* 0x004fcc0000410000 */
[----:B------:R2:W1:Y:S01]  /*2fa0*/  MUFU.TANH R192, R0 ;  /* 0x0000000000c07308 */ /* 0x0004620000002400 */
[----:B------:R-:W-:Y:S01]  /*2fb0*/  HMMA.16816.F32 R60, R20, R98, R56 ;  /* 0x00000062143c723c */ /* 0x000fe20000001838 */
[----:B--2---:R-:W-:-:S06]  /*2fc0*/  FMUL.FTZ R0, R66, c[0x0][0x320] ;  /* 0x0000c80042007a20 */ /* 0x004fcc0000410000 */
[----:B------:R2:W1:Y:S01]  /*2fd0*/  MUFU.TANH R196, R0 ;  /* 0x0000000000c47308 */ /* 0x0004620000002400 */
[----:B------:R-:W-:Y:S01]  /*2fe0*/  HMMA.16816.F32 R56, R32, R100, RZ ;  /* 0x000000642038723c */ /* 0x000fe200000018ff */
[----:B--2---:R-:W-:-:S07]  /*2ff0*/  FMUL.FTZ R0, R67, c[0x0][0x320] ;  /* 0x0000c80043007a20 */ /* 0x004fce0000410000 */
[----:B-1----:R-:W-:Y:S01]  /*3000*/  HMMA.16816.F32 R64, R8, R36, R52 ;  /* 0x000000240840723c */ /* 0x002fe20000001834 */
[----:B------:R1:W2:Y:S02]  /*3010*/  MUFU.TANH R195, R0 ;  /* 0x0000000000c37308 */ /* 0x0002a40000002400 */
[----:B-1----:R-:W-:-:S06]  /*3020*/  FMUL.FTZ R0, R68, c[0x0][0x320] ;  /* 0x0000c80044007a20 */ /* 0x002fcc0000410000 */
[----:B------:R1:W1:Y:S01]  /*3030*/  MUFU.TANH R89, R0 ;  /* 0x0000000000597308 */ /* 0x0002620000002400 */
[----:B------:R-:W-:Y:S01]  /*3040*/  HMMA.16816.F32 R72, R4, R36, R40 ;  /* 0x000000240448723c */ /* 0x000fe20000001828 */
[----:B------:R-:W5:Y:S07]  /*3050*/  LDSM.16.M88.4 R40, [R229+0x2000] ;  /* 0x00200000e528783b */ /* 0x000f6e0000000200 */
[----:B------:R-:W-:Y:S01]  /*3060*/  HMMA.16816.F32 R44, R16, R50, R44 ;  /* 0x00000032102c723c */ /* 0x000fe2000000182c */
[----:B-1----:R-:W-:-:S07]  /*3070*/  FMUL.FTZ R0, R69, c[0x0][0x320] ;  /* 0x0000c80045007a20 */ /* 0x002fce0000410000 */
[----:B------:R-:W-:Y:S01]  /*3080*/  HMMA.16816.F32 R52, R28, R100, RZ ;  /* 0x000000641c34723c */ /* 0x000fe200000018ff */
[----:B------:R1:W1:Y:S02]  /*3090*/  MUFU.TANH R88, R0 ;  /* 0x0000000000587308 */ /* 0x0002640000002400 */
[----:B-1----:R-:W-:-:S06]  /*30a0*/  FMUL.FTZ R0, R70, c[0x0][0x320] ;  /* 0x0000c80046007a20 */ /* 0x002fcc0000410000 */
[----:B------:R1:W1:Y:S01]  /*30b0*/  MUFU.TANH R90, R0 ;  /* 0x00000000005a7308 */ /* 0x0002620000002400 */
[----:B------:R-:W-:Y:S01]  /*30c0*/  HMMA.16816.F32 R60, R12, R50, R60 ;  /* 0x000000320c3c723c */ /* 0x000fe2000000183c */
        /* <DEDUP_REMOVED lines=8> */
[----:B------:R-:W-:Y:S01]  /*3150*/  HMMA.16816.F32 R52, R32, R102, RZ ;  /* 0x000000662034723c */ /* 0x000fe200000018ff */
[----:B-1----:R-:W-:-:S06]  /*3160*/  FMUL.FTZ R0, R66, c[0x0][0x320] ;  /* 0x0000c80042007a20 */ /* 0x002fcc0000410000 */
[----:B------:R1:W1:Y:S02]  /*3170*/  MUFU.TANH R193, R0 ;  /* 0x0000000000c17308 */ /* 0x0002640000002400 */
[----:B-1----:R-:W-:Y:S02]  /*3180*/  FMUL.FTZ R0, R67, c[0x0][0x320] ;  /* 0x0000c80043007a20 */ /* 0x002fe40000410000 */
[----:B------:R-:W-:Y:S01]  /*3190*/  HMMA.16816.F32 R64, R8, R38, R44 ;  /* 0x000000260840723c */ /* 0x000fe2000000182c */
[----:B------:R-:W1:Y:S03]  /*31a0*/  LDSM.16.M88.4 R44, [R226+0x2000] ;  /* 0x00200000e22c783b */ /* 0x000e660000000200 */
[----:B------:R2:W1:Y:S02]  /*31b0*/  MUFU.TANH R191, R0 ;  /* 0x0000000000bf7308 */ /* 0x0004640000002400 */
[----:B--2---:R-:W-:-:S06]  /*31c0*/  FMUL.FTZ R0, R72, c[0x0][0x320] ;  /* 0x0000c80048007a20 */ /* 0x004fcc0000410000 */
[----:B------:R2:W1:Y:S01]  /*31d0*/  MUFU.TANH R87, R0 ;  /* 0x0000000000577308 */ /* 0x0004620000002400 */
[----:B------:R-:W-:Y:S08]  /*31e0*/  HMMA.16816.F32 R68, R4, R38, R60 ;  /* 0x000000260444723c */ /* 0x000ff0000000183c */
[----:B-----5:R-:W-:Y:S01]  /*31f0*/  HMMA.16816.F32 R56, R16, R40, R56 ;  /* 0x000000281038723c */ /* 0x020fe20000001838 */
[----:B--2---:R-:W-:-:S07]  /*3200*/  FMUL.FTZ R0, R73, c[0x0][0x320] ;  /* 0x0000c80049007a20 */ /* 0x004fce0000410000 */
[----:B------:R-:W-:Y:S01]  /*3210*/  HMMA.16816.F32 R60, R28, R102, RZ ;  /* 0x000000661c3c723c */ /* 0x000fe200000018ff */
[----:B------:R2:W1:Y:S07]  /*3220*/  MUFU.TANH R86, R0 ;  /* 0x0000000000567308 */ /* 0x00046e0000002400 */
        /* <DEDUP_REMOVED lines=10> */
[----:B------:R2:W2:Y:S01]  /*32d0*/  MUFU.TANH R152, R0 ;  /* 0x0000000000987308 */ /* 0x0004a20000002400 */
[----:B-1----:R-:W-:Y:S01]  /*32e0*/  HMMA.16816.F32 R72, R4, R44, R36 ;  /* 0x0000002c0448723c */ /* 0x002fe20000001824 */
[----:B--2---:R-:W-:-:S06]  /*32f0*/  FMUL.FTZ R0, R66, c[0x0][0x320] ;  /* 0x0000c80042007a20 */ /* 0x004fcc0000410000 */
[----:B------:R1:W2:Y:S01]  /*3300*/  MUFU.TANH R163, R0 ;  /* 0x0000000000a37308 */ /* 0x0002a20000002400 */
[----:B------:R-:W-:Y:S01]  /*3310*/  HMMA.16816.F32 R36, R16, R42, R48 ;  /* 0x0000002a1024723c */ /* 0x000fe20000001830 */
[----:B------:R-:W5:Y:S01]  /*3320*/  LDSM.16.M88.4 R48, [R229+0x2800] ;  /* 0x00280000e530783b */ /* 0x000f620000000200 */
[----:B-1----:R-:W-:-:S06]  /*3330*/  FMUL.FTZ R0, R67, c[0x0][0x320] ;  /* 0x0000c80043007a20 */ /* 0x002fcc0000410000 */
[----:B------:R-:W-:Y:S08]  /*3340*/  HMMA.16816.F32 R64, R8, R44, R56 ;  /* 0x0000002c0840723c */ /* 0x000ff00000001838 */
[----:B------:R-:W-:Y:S01]  /*3350*/  HMMA.16816.F32 R56, R32, R108, RZ ;  /* 0x0000006c2038723c */ /* 0x000fe200000018ff */
[----:B------:R1:W1:Y:S02]  /*3360*/  MUFU.TANH R160, R0 ;  /* 0x0000000000a07308 */ /* 0x0002640000002400 */
[----:B-1----:R-:W-:-:S06]  /*3370*/  FMUL.FTZ R0, R68, c[0x0][0x320] ;  /* 0x0000c80044007a20 */ /* 0x002fcc0000410000 */
[----:B------:R1:W1:Y:S01]  /*3380*/  MUFU.TANH R83, R0 ;  /* 0x0000000000537308 */ /* 0x0002620000002400 */
[----:B------:R-:W-:Y:S08]  /*3390*/  HMMA.16816.F32 R52, R28, R108, RZ ;  /* 0x0000006c1c34723c */ /* 0x000ff000000018ff */
        /* <DEDUP_REMOVED lines=8> */
[----:B-1----:R-:W-:-:S06]  /*3420*/  FMUL.FTZ R0, R64, c[0x0][0x320] ;  /* 0x0000c80040007a20 */ /* 0x002fcc0000410000 */
[----:B------:R1:W1:Y:S01]  /*3430*/  MUFU.TANH R99, R0 ;  /* 0x0000000000637308 */ /* 0x0002620000002400 */
[----:B------:R-:W-:Y:S01]  /*3440*/  HMMA.16816.F32 R40, R20, R112, R52 ;  /* 0x000000701428723c */ /* 0x000fe20000001834 */
[----:B-1----:R-:W-:-:S06]  /*3450*/  FMUL.FTZ R0, R65, c[0x0][0x320] ;  /* 0x0000c80041007a20 */ /* 0x002fcc0000410000 */
[----:B------:R1:W1:Y:S01]  /*3460*/  MUFU.TANH R98, R0 ;  /* 0x0000000000627308 */ /* 0x0002620000002400 */
[----:B------:R-:W-:Y:S08]  /*3470*/  HMMA.16816.F32 R68, R4, R46, R60 ;  /* 0x0000002e0444723c */ /* 0x000ff0000000183c */
[----:B-----5:R-:W-:Y:S01]  /*3480*/  HMMA.16816.F32 R52, R16, R48, R56 ;  /* 0x000000301034723c */ /* 0x020fe20000001838 */
[----:B-1----:R-:W-:-:S04]  /*3490*/  FMUL.FTZ R0, R66, c[0x0][0x320] ;  /* 0x0000c80042007a20 */ /* 0x002fc80000410000 */
[----:B------:R1:W1:Y:S03]  /*34a0*/  MUFU.TANH R156, R0 ;  /* 0x00000000009c7308 */ /* 0x0002660000002400 */
[----:B------:R-:W-:Y:S01]  /*34b0*/  HMMA.16816.F32 R56, R28, R110, RZ ;  /* 0x0000006e1c38723c */ /* 0x000fe200000018ff */
[----:B-1----:R-:W-:-:S07]  /*34c0*/  FMUL.FTZ R0, R67, c[0x0][0x320] ;  /* 0x0000c80043007a20 */ /* 0x002fce0000410000 */
[----:B------:R-:W-:Y:S01]  /*34d0*/  HMMA.16816.F32 R64, R8, R46, R36 ;  /* 0x0000002e0840723c */ /* 0x000fe20000001824 */
[----:B------:R-:W1:Y:S07]  /*34e0*/  LDSM.16.M88.4 R36, [R226+0x2800] ;  /* 0x00280000e224783b */ /* 0x000e6e0000000200 */
[----:B------:R-:W-:Y:S01]  /*34f0*/  HMMA.16816.F32 R44, R32, R110, RZ ;  /* 0x0000006e202c723c */ /* 0x000fe200000018ff */
[----:B------:R5:W1:Y:S07]  /*3500*/  MUFU.TANH R155, R0 ;  /* 0x00000000009b7308 */ /* 0x000a6e0000002400 */
[-C--:B------:R-:W-:Y:S01]  /*3510*/  HMMA.16816.F32 R60, R20, R114.reuse, R56 ;  /* 0x00000072143c723c */ /* 0x080fe20000001838 */
[----:B-----5:R-:W-:Y:S11]  /*3520*/  FMUL.FTZ R0, R72, c[0x0][0x320] ;  /* 0x0000c80048007a20 */ /* 0x020ff60000410000 */
[----:B------:R-:W-:Y:S04]  /*3530*/  @!UPT UIADD3 URZ, URZ, URZ, URZ ;  /* 0x0000003f3f3ff290 */ /* 0x000fe8000fffe03f */
[----:B------:R-:W-:Y:S01]  /*3540*/  HMMA.16816.F32 R44, R24, R114, R44 ;  /* 0x00000072182c723c */ /* 0x000fe2000000182c */
[----:B------:R5:W1:Y:S02]  /*3550*/  MUFU.TANH R79, R0 ;  /* 0x00000000004f7308 */ /* 0x000a640000002400 */
[----:B-----5:R-:W-:-:S06]  /*3560*/  FMUL.FTZ R0, R73, c[0x0][0x320] ;  /* 0x0000c80049007a20 */ /* 0x020fcc0000410000 */
[----:B------:R5:W1:Y:S01]  /*3570*/  MUFU.TANH R78, R0 ;  /* 0x00000000004e7308 */ /* 0x000a620000002400 */
[----:B------:R-:W-:Y:S01]  /*3580*/  HMMA.16816.F32 R40, R12, R48, R40 ;  /* 0x000000300c28723c */ /* 0x000fe20000001828 */
[----:B-----5:R-:W-:-:S06]  /*3590*/  FMUL.FTZ R0, R74, c[0x0][0x320] ;  /* 0x0000c8004a007a20 */ /* 0x020fcc0000410000 */
[----:B------:R5:W1:Y:S07]  /*35a0*/  MUFU.TANH R81, R0 ;  /* 0x0000000000517308 */ /* 0x000a6e0000002400 */
[-C--:B------:R-:W-:Y:S08]  /*35b0*/  HMMA.16816.F32 R44, R16, R50.reuse, R44 ;  /* 0x00000032102c723c */ /* 0x080ff0000000182c */
[----:B------:R-:W-:Y:S01]  /*35c0*/  HMMA.16816.F32 R48, R12, R50, R60 ;  /* 0x000000320c30723c */ /* 0x000fe2000000183c */
[----:B-----5:R-:W-:-:S04]  /*35d0*/  FMUL.FTZ R0, R75, c[0x0][0x320] ;  /* 0x0000c8004b007a20 */ /* 0x020fc80000410000 */
[----:B------:R5:W1:Y:S02]  /*35e0*/  MUFU.TANH R80, R0 ;  /* 0x0000000000507308 */ /* 0x000a640000002400 */
[----:B-----5:R-:W-:-:S06]  /*35f0*/  FMUL.FTZ R0, R64, c[0x0][0x320] ;  /* 0x0000c80040007a20 */ /* 0x020fcc0000410000 */
[----:B------:R5:W1:Y:S02]  /*3600*/  MUFU.TANH R95, R0 ;  /* 0x00000000005f7308 */ /* 0x000a640000002400 */
[----:B-----5:R-:W-:-:S06]  /*3610*/  FMUL.FTZ R0, R65, c[0x0][0x320] ;  /* 0x0000c80041007a20 */ /* 0x020fcc0000410000 */
[----:B------:R5:W1:Y:S01]  /*3620*/  MUFU.TANH R94, R0 ;  /* 0x00000000005e7308 */ /* 0x000a620000002400 */
[----:B------:R-:W-:Y:S01]  /*3630*/  HMMA.16816.F32 R56, R32, R120, RZ ;  /* 0x000000782038723c */ /* 0x000fe200000018ff */
[----:B-----5:R-:W-:-:S06]  /*3640*/  FMUL.FTZ R0, R66, c[0x0][0x320] ;  /* 0x0000c80042007a20 */ /* 0x020fcc0000410000 */
[----:B------:R5:W1:Y:S01]  /*3650*/  MUFU.TANH R150, R0 ;  /* 0x0000000000967308 */ /* 0x000a620000002400 */
[----:B------:R-:W-:Y:S01]  /*3660*/  HMMA.16816.F32 R32, R32, R122, RZ ;  /* 0x0000007a2020723c */ /* 0x000fe200000018ff */
[----:B-----5:R-:W-:-:S07]  /*3670*/  FMUL.FTZ R0, R67, c[0x0][0x320] ;  /* 0x0000c80043007a20 */ /* 0x020fce0000410000 */
[----:B-1----:R-:W-:Y:S01]  /*3680*/  HMMA.16816.F32 R64, R8, R36, R52 ;  /* 0x000000240840723c */ /* 0x002fe20000001834 */
[----:B------:R1:W1:Y:S07]  /*3690*/  MUFU.TANH R149, R0 ;  /* 0x0000000000957308 */ /* 0x00026e0000002400 */
[----:B------:R-:W-:Y:S01]  /*36a0*/  HMMA.16816.F32 R52, R28, R120, RZ ;  /* 0x000000781c34723c */ /* 0x000fe200000018ff */
[----:B-1----:R-:W-:-:S07]  /*36b0*/  FMUL.FTZ R0, R68, c[0x0][0x320] ;  /* 0x0000c80044007a20 */ /* 0x002fce0000410000 */
[----:B------:R-:W-:Y:S01]  /*36c0*/  HMMA.16816.F32 R60, R4, R38, R48 ;  /* 0x00000026043c723c */ /* 0x000fe20000001830 */
[----:B------:R1:W1:Y:S07]  /*36d0*/  MUFU.TANH R76, R0 ;  /* 0x00000000004c7308 */ /* 0x00026e0000002400 */
[----:B------:R-:W-:Y:S01]  /*36e0*/  HMMA.16816.F32 R48, R28, R122, RZ ;  /* 0x0000007a1c30723c */ /* 0x000fe200000018ff */
[----:B-1----:R-:W-:-:S07]  /*36f0*/  FMUL.FTZ R0, R69, c[0x0][0x320] ;  /* 0x0000c80045007a20 */ /* 0x002fce0000410000 */
[----:B------:R-:W-:Y:S01]  /*3700*/  HMMA.16816.F32 R72, R4, R36, R40 ;  /* 0x000000240448723c */ /* 0x000fe20000001828 */
[----:B------:R-:W1:Y:S01]  /*3710*/  LDSM.16.M88.4 R40, [R229+0x3000] ;  /* 0x00300000e528783b */ /* 0x000e620000000200 */
[----:B------:R5:W1:Y:S02]  /*3720*/  MUFU.TANH R69, R0 ;  /* 0x0000000000457308 */ /* 0x000a640000002400 */
[----:B-----5:R-:W-:-:S06]  /*3730*/  FMUL.FTZ R0, R70, c[0x0][0x320] ;  /* 0x0000c80046007a20 */ /* 0x020fcc0000410000 */
[----:B------:R5:W1:Y:S01]  /*3740*/  MUFU.TANH R77, R0 ;  /* 0x00000000004d7308 */ /* 0x000a620000002400 */
[----:B------:R-:W-:Y:S01]  /*3750*/  HMMA.16816.F32 R56, R24, R124, R56 ;  /* 0x0000007c1838723c */ /* 0x000fe20000001838 */
[----:B-----5:R-:W-:-:S06]  /*3760*/  FMUL.FTZ R0, R71, c[0x0][0x320] ;  /* 0x0000c80047007a20 */ /* 0x020fcc0000410000 */
[----:B------:R5:W1:Y:S01]  /*3770*/  MUFU.TANH R70, R0 ;  /* 0x0000000000467308 */ /* 0x000a620000002400 */
[----:B------:R-:W-:Y:S01]  /*3780*/  HMMA.16816.F32 R52, R20, R124, R52 ;  /* 0x0000007c1434723c */ /* 0x000fe20000001834 */
[----:B-----5:R-:W-:-:S06]  /*3790*/  FMUL.FTZ R0, R64, c[0x0][0x320] ;  /* 0x0000c80040007a20 */ /* 0x020fcc0000410000 */
[----:B------:R5:W1:Y:S01]  /*37a0*/  MUFU.TANH R144, R0 ;  /* 0x0000000000907308 */ /* 0x000a620000002400 */
[-C--:B------:R-:W-:Y:S08]  /*37b0*/  HMMA.16816.F32 R24, R24, R126.reuse, R32 ;  /* 0x0000007e1818723c */ /* 0x080ff00000001820 */
[----:B------:R-:W-:Y:S01]  /*37c0*/  HMMA.16816.F32 R32, R20, R126, R48 ;  /* 0x0000007e1420723c */ /* 0x000fe20000001830 */
[----:B-----5:R-:W-:-:S04]  /*37d0*/  FMUL.FTZ R0, R65, c[0x0][0x320] ;  /* 0x0000c80041007a20 */ /* 0x020fc80000410000 */
[----:B------:R5:W1:Y:S02]  /*37e0*/  MUFU.TANH R92, R0 ;  /* 0x00000000005c7308 */ /* 0x000a640000002400 */
[----:B-----5:R-:W-:-:S06]  /*37f0*/  FMUL.FTZ R0, R66, c[0x0][0x320] ;  /* 0x0000c80042007a20 */ /* 0x020fcc0000410000 */
[----:B------:R5:W1:Y:S02]  /*3800*/  MUFU.TANH R148, R0 ;  /* 0x0000000000947308 */ /* 0x000a640000002400 */
[----:B-----5:R-:W-:Y:S02]  /*3810*/  FMUL.FTZ R0, R67, c[0x0][0x320] ;  /* 0x0000c80043007a20 */ /* 0x020fe40000410000 */
[----:B------:R-:W-:Y:S01]  /*3820*/  HMMA.16816.F32 R64, R8, R38, R44 ;  /* 0x000000260840723c */ /* 0x000fe2000000182c */
[----:B------:R-:W5:Y:S07]  /*3830*/  LDSM.16.M88.4 R44, [R226+0x3000] ;  /* 0x00300000e22c783b */ /* 0x000f6e0000000200 */
[----:B-1----:R-:W-:Y:S01]  /*3840*/  HMMA.16816.F32 R28, R12, R40, R52 ;  /* 0x000000280c1c723c */ /* 0x002fe20000001834 */
[----:B------:R-:W-:Y:S01]  /*3850*/  FMUL.FTZ R73, R73, c[0x0][0x320] ;  /* 0x0000c80049497a20 */ /* 0x000fe20000410000 */
[----:B------:R1:W1:Y:S01]  /*3860*/  MUFU.TANH R154, R0 ;  /* 0x00000000009a7308 */ /* 0x0002620000002400 */
[----:B------:R-:W-:Y:S01]  /*3870*/  FMUL.FTZ R74, R74, c[0x0][0x320] ;  /* 0x0000c8004a4a7a20 */ /* 0x000fe20000410000 */
[----:B------:R-:W-:Y:S01]  /*3880*/  ISETP.GE.AND P0, PT, R217, 0x2, PT ;  /* 0x00000002d900780c */ /* 0x000fe20003f06270 */
[----:B------:R-:W-:Y:S01]  /*3890*/  FMUL.FTZ R75, R75, c[0x0][0x320] ;  /* 0x0000c8004b4b7a20 */ /* 0x000fe20000410000 */
[----:B------:R-:W-:-:S04]  /*38a0*/  DEPBAR.LE SB0, 0x0 ;  /* 0x000080000000791a */ /* 0x000fc80000000000 */
[C---:B------:R-:W-:Y:S08]  /*38b0*/  HMMA.16816.F32 R36, R16.reuse, R40, R56 ;  /* 0x000000281024723c */ /* 0x040ff00000001838 */
[-C--:B------:R-:W-:Y:S08]  /*38c0*/  HMMA.16816.F32 R16, R16, R42.reuse, R24 ;  /* 0x0000002a1010723c */ /* 0x080ff00000001818 */
[----:B------:R-:W-:Y:S08]  /*38d0*/  HMMA.16816.F32 R12, R12, R42, R32 ;  /* 0x0000002a0c0c723c */ /* 0x000ff00000001820 */
[-C--:B-----5:R-:W-:Y:S08]  /*38e0*/  HMMA.16816.F32 R20, R4, R44.reuse, R28 ;  /* 0x0000002c0414723c */ /* 0x0a0ff0000000181c */
[C---:B------:R-:W-:Y:S08]  /*38f0*/  HMMA.16816.F32 R36, R8.reuse, R44, R36 ;  /* 0x0000002c0824723c */ /* 0x040ff00000001824 */
[-C--:B------:R-:W-:Y:S08]  /*3900*/  HMMA.16816.F32 R8, R8, R46.reuse, R16 ;  /* 0x0000002e0808723c */ /* 0x080ff00000001810 */
[----:B------:R-:W-:Y:S01]  /*3910*/  HMMA.16816.F32 R4, R4, R46, R12 ;  /* 0x0000002e0404723c */ /* 0x000fe2000000180c */
[----:B------:R-:W-:-:S02]  /*3920*/  FMUL.FTZ R64, R64, c[0x0][0x320] ;  /* 0x0000c80040407a20 */ /* 0x000fc40000410000 */
[----:B------:R-:W-:Y:S02]  /*3930*/  FMUL.FTZ R65, R65, c[0x0][0x320] ;  /* 0x0000c80041417a20 */ /* 0x000fe40000410000 */
[----:B------:R-:W-:Y:S02]  /*3940*/  FMUL.FTZ R66, R66, c[0x0][0x320] ;  /* 0x0000c80042427a20 */ /* 0x000fe40000410000 */
[----:B------:R-:W-:Y:S02]  /*3950*/  FMUL.FTZ R67, R67, c[0x0][0x320] ;  /* 0x0000c80043437a20 */ /* 0x000fe40000410000 */
[----:B------:R-:W-:Y:S02]  /*3960*/  FMUL.FTZ R60, R60, c[0x0][0x320] ;  /* 0x0000c8003c3c7a20 */ /* 0x000fe40000410000 */
[----:B------:R-:W-:Y:S02]  /*3970*/  FMUL.FTZ R61, R61, c[0x0][0x320] ;  /* 0x0000c8003d3d7a20 */ /* 0x000fe40000410000 */
[----:B------:R-:W-:-:S02]  /*3980*/  FMUL.FTZ R62, R62, c[0x0][0x320] ;  /* 0x0000c8003e3e7a20 */ /* 0x000fc40000410000 */
[----:B------:R-:W-:Y:S02]  /*3990*/  FMUL.FTZ R63, R63, c[0x0][0x320] ;  /* 0x0000c8003f3f7a20 */ /* 0x000fe40000410000 */
[----:B------:R-:W-:Y:S02]  /*39a0*/  FMUL.FTZ R20, R20, c[0x0][0x320] ;  /* 0x0000c80014147a20 */ /* 0x000fe40000410000 */
[----:B------:R-:W-:Y:S02]  /*39b0*/  FMUL.FTZ R23, R23, c[0x0][0x320] ;  /* 0x0000c80017177a20 */ /* 0x000fe40000410000 */
[----:B-1----:R-:W-:Y:S02]  /*39c0*/  FMUL.FTZ R0, R72, c[0x0][0x320] ;  /* 0x0000c80048007a20 */ /* 0x002fe40000410000 */
[----:B------:R-:W-:Y:S02]  /*39d0*/  FMUL.FTZ R36, R36, c[0x0][0x320] ;  /* 0x0000c80024247a20 */ /* 0x000fe40000410000 */
        /* <DEDUP_REMOVED lines=10> */
[----:B------:R-:W-:Y:S02]  /*3a80*/  FMUL.FTZ R5, R5, c[0x0][0x320] ;  /* 0x0000c80005057a20 */ /* 0x000fe40000410000 */
[----:B------:R-:W-:Y:S02]  /*3a90*/  FMUL.FTZ R6, R6, c[0x0][0x320] ;  /* 0x0000c80006067a20 */ /* 0x000fe40000410000 */
[----:B------:R-:W-:Y:S01]  /*3aa0*/  FMUL.FTZ R7, R7, c[0x0][0x320] ;  /* 0x0000c80007077a20 */ /* 0x000fe20000410000 */
[----:B------:R1:W1:Y:S08]  /*3ab0*/  MUFU.TANH R71, R64 ;  /* 0x0000004000477308 */ /* 0x0002700000002400 */
[----:B------:R1:W1:Y:S08]  /*3ac0*/  MUFU.TANH R125, R65 ;  /* 0x00000041007d7308 */ /* 0x0002700000002400 */
[----:B------:R1:W1:Y:S08]  /*3ad0*/  MUFU.TANH R24, R20 ;  /* 0x0000001400187308 */ /* 0x0002700000002400 */
[----:B------:R1:W1:Y:S08]  /*3ae0*/  MUFU.TANH R27, R23 ;  /* 0x00000017001b7308 */ /* 0x0002700000002400 */
[----:B------:R1:W1:Y:S08]  /*3af0*/  MUFU.TANH R68, R0 ;  /* 0x0000000000447308 */ /* 0x0002700000002400 */
        /* <DEDUP_REMOVED lines=23> */
[----:B------:R-:W-:Y:S01]  /*3c70*/  BSSY B0, `(.L_x_515) ;  /* 0x0000026000007945 */ /* 0x000fe20003800000 */
[----:B------:R-:W-:Y:S06]  /*3c80*/  BAR.SYNC.DEFER_BLOCKING 0x0 ;  /* 0x0000000000007b1d */ /* 0x000fec0000010000 */
[----:B------:R-:W-:Y:S05]  /*3c90*/  @!P0 BRA `(.L_x_516) ;  /* 0x0000023000008947 */ /* 0x000fea0003800000 */
[----:B-1234-:R-:W-:Y:S01]  /*3ca0*/  IADD3 R0, R217, -0x2, RZ ;  /* 0xfffffffed9007810 */ /* 0x01efe20007ffe0ff */
[C---:B------:R-:W-:Y:S01]  /*3cb0*/  IMAD.SHL.U32 R15, R164.reuse, 0x20, RZ ;  /* 0x00000020a40f7824 */ /* 0x040fe200078e00ff */
[----:B------:R-:W-:-:S02]  /*3cc0*/  SHF.L.U64.HI R14, R164, 0x5, R165 ;  /* 0x00000005a40e7819 */ /* 0x000fc400000102a5 */
[----:B------:R-:W-:-:S05]  /*3cd0*/  SHF.R.S32.HI R2, RZ, 0x1f, R0 ;  /* 0x0000001fff027819 */ /* 0x000fca0000011400 */
[----:B------:R-:W-:Y:S02]  /*3ce0*/  IMAD R4, R2, c[0x0][0x1e0], RZ ;  /* 0x0000780002047a24 */ /* 0x000fe400078e02ff */
[----:B------:R-:W-:-:S04]  /*3cf0*/  IMAD.WIDE.U32 R2, R0, c[0x0][0x1e0], RZ ;  /* 0x0000780000027a25 */ /* 0x000fc800078e00ff */
[----:B------:R-:W-:-:S04]  /*3d00*/  IMAD R0, R0, c[0x0][0x1e4], R4 ;  /* 0x0000790000007a24 */ /* 0x000fc800078e0204 */
[----:B------:R-:W-:Y:S02]  /*3d10*/  IMAD.IADD R0, R3, 0x1, R0 ;  /* 0x0000000103007824 */ /* 0x000fe400078e0200 */
[----:B------:R-:W-:-:S04]  /*3d20*/  IMAD.WIDE.U32 R2, R2, 0x70, R128 ;  /* 0x0000007002027825 */ /* 0x000fc800078e0080 */
[----:B------:R-:W-:Y:S01]  /*3d30*/  IMAD R0, R0, 0x70, RZ ;  /* 0x0000007000007824 */ /* 0x000fe200078e02ff */
[----:B------:R-:W-:-:S03]  /*3d40*/  LEA R12, P0, R2, c[0x0][0x1c8], 0x1 ;  /* 0x00007200020c7a11 */ /* 0x000fc600078008ff */
[----:B------:R-:W-:Y:S01]  /*3d50*/  IMAD.IADD R0, R3, 0x1, R0 ;  /* 0x0000000103007824 */ /* 0x000fe200078e0200 */
[----:B------:R-:W-:-:S04]  /*3d60*/  IADD3 R10, P1, R15, R12, RZ ;  /* 0x0000000c0f0a7210 */ /* 0x000fc80007f3e0ff */
[----:B------:R-:W-:Y:S02]  /*3d70*/  LEA.HI.X R13, R2, c[0x0][0x1cc], R0, 0x1, P0 ;  /* 0x00007300020d7a11 */ /* 0x000fe400000f0c00 */
[----:B------:R-:W-:Y:S02]  /*3d80*/  IADD3 R8, P0, R10, R15, RZ ;  /* 0x0000000f0a087210 */ /* 0x000fe40007f1e0ff */
[----:B------:R-:W-:Y:S01]  /*3d90*/  IADD3.X R11, R14, R13, RZ, P1, !PT ;  /* 0x0000000d0e0b7210 */ /* 0x000fe20000ffe4ff */
[----:B------:R-:W-:Y:S01]  /*3da0*/  @!PT LDS RZ, [RZ] ;  /* 0x00000000fffff984 */ /* 0x000fe20000000800 */
[----:B------:R-:W-:Y:S01]  /*3db0*/  @!PT LDS RZ, [RZ] ;  /* 0x00000000fffff984 */ /* 0x000fe20000000800 */
[----:B------:R-:W-:Y:S01]  /*3dc0*/  @!PT LDS RZ, [RZ] ;  /* 0x00000000fffff984 */ /* 0x000fe20000000800 */
[----:B------:R1:W-:Y:S01]  /*3dd0*/  LDGSTS.E.BYPASS.LTC128B.128 [R241+0x3900], [R12.64], !P6 ;  /* 0x039000000cf17fae */ /* 0x0003e2000f101d48 */
[----:B------:R-:W-:-:S03]  /*3de0*/  IADD3 R6, P1, R8, R15, RZ ;  /* 0x0000000f08067210 */ /* 0x000fc60007f3e0ff */
[--C-:B------:R-:W-:Y:S01]  /*3df0*/  IMAD.X R9, R11, 0x1, R14.reuse, P0 ;  /* 0x000000010b097824 */ /* 0x100fe200000e060e */
[-C--:B------:R-:W-:Y:S01]  /*3e00*/  IADD3 R4, P0, R6, R15.reuse, RZ ;  /* 0x0000000f06047210 */ /* 0x080fe20007f1e0ff */
[----:B------:R2:W-:Y:S02]  /*3e10*/  LDGSTS.E.BYPASS.LTC128B.128 [R241+0x4100], [R10.64], !P6 ;  /* 0x041000000af17fae */ /* 0x0005e4000f101d48 */
[--C-:B------:R-:W-:Y:S01]  /*3e20*/  IMAD.X R7, R9, 0x1, R14.reuse, P1 ;  /* 0x0000000109077824 */ /* 0x100fe200008e060e */
[-C--:B------:R-:W-:Y:S01]  /*3e30*/  IADD3 R2, P1, R4, R15.reuse, RZ ;  /* 0x0000000f04027210 */ /* 0x080fe20007f3e0ff */
[----:B------:R2:W-:Y:S03]  /*3e40*/  LDGSTS.E.BYPASS.LTC128B.128 [R241+0x4900], [R8.64], !P6 ;  /* 0x0490000008f17fae */ /* 0x0005e6000f101d48 */
[----:B------:R-:W-:Y:S01]  /*3e50*/  IADD3.X R5, R7, R14, RZ, P0, !PT ;  /* 0x0000000e07057210 */ /* 0x000fe200007fe4ff */
[----:B------:R2:W-:Y:S04]  /*3e60*/  LDGSTS.E.BYPASS.LTC128B.128 [R241+0x5100], [R6.64], !P6 ;  /* 0x0510000006f17fae */ /* 0x0005e8000f101d48 */
[----:B------:R-:W-:Y:S01]  /*3e70*/  IMAD.X R3, R5, 0x1, R14, P1 ;  /* 0x0000000105037824 */ /* 0x000fe200008e060e */
[----:B------:R2:W-:Y:S04]  /*3e80*/  LDGSTS.E.BYPASS.LTC128B.128 [R241+0x5900], [R4.64], !P6 ;  /* 0x0590000004f17fae */ /* 0x0005e8000f101d48 */
[----:B------:R2:W-:Y:S01]  /*3e90*/  LDGSTS.E.BYPASS.LTC128B.128 [R241+0x6100], [R2.64], !P6 ;  /* 0x0610000002f17fae */ /* 0x0005e2000f101d48 */
[----:B-1----:R-:W-:-:S04]  /*3ea0*/  IADD3 R12, P0, R2, R15, RZ ;  /* 0x0000000f020c7210 */ /* 0x002fc80007f1e0ff */
[----:B------:R-:W-:-:S05]  /*3eb0*/  IADD3.X R13, R3, R14, RZ, P0, !PT ;  /* 0x0000000e030d7210 */ /* 0x000fca00007fe4ff */
[----:B------:R2:W-:Y:S04]  /*3ec0*/  LDGSTS.E.BYPASS.LTC128B.128 [R241+0x6900], [R12.64], !P6 ;  /* 0x069000000cf17fae */ /* 0x0005e8000f101d48 */
.L_x_516:
[----:B--234-:R-:W-:Y:S05]  /*3ed0*/  BSYNC B0 ;  /* 0x0000000000007941 */ /* 0x01cfea0003800000 */
.L_x_515:
[----:B------:R-:W2:Y:S04]  /*3ee0*/  LDL R2, [R1+0x50] ;  /* 0x0000500001027983 */ /* 0x000ea80000100800 */
[----:B-1----:R-:W2:Y:S04]  /*3ef0*/  LDL R0, [R1+0x74] ;  /* 0x0000740001007983 */ /* 0x002ea80000100800 */
[----:B------:R-:W3:Y:S04]  /*3f00*/  LDL R7, [R1+0x4c] ;  /* 0x00004c0001077983 */ /* 0x000ee80000100800 */
        /* <DEDUP_REMOVED lines=8> */
[----:B------:R-:W-:Y:S04]  /*3f90*/  LDSM.16.MT88.4 R48, [R224] ;  /* 0x00000000e030783b */ /* 0x000fe80000004200 */
[----:B------:R-:W-:Y:S04]  /*3fa0*/  LDSM.16.MT88.4 R52, [R228] ;  /* 0x00000000e434783b */ /* 0x000fe80000004200 */
[----:B------:R-:W-:Y:S04]  /*3fb0*/  LDSM.16.MT88.4 R56, [R224+0x800] ;  /* 0x00080000e038783b */ /* 0x000fe80000004200 */
[----:B------:R-:W0:Y:S01]  /*3fc0*/  LDGDEPBAR ;  /* 0x00000000000079af */ /* 0x000e220000000000 */
[----:B--2---:R-:W-:-:S04]  /*3fd0*/  IMAD.IADD R0, R0, 0x1, R2 ;  /* 0x0000000100007824 */ /* 0x004fc800078e0202 */
[----:B------:R-:W-:-:S04]  /*3fe0*/  @P4 IMAD.HI.U32 R2, R0, c[0x0][0x2c8], RZ ;  /* 0x0000b20000024a27 */ /* 0x000fc800078e00ff */
[----:B------:R-:W-:Y:S01]  /*3ff0*/  IMAD.MOV.U32 R5, RZ, RZ, R0 ;  /* 0x000000ffff057224 */ /* 0x000fe200078e0000 */
[----:B------:R-:W-:Y:S02]  /*4000*/  @P4 SHF.R.U32.HI R5, RZ, c[0x0][0x2cc], R2 ;  /* 0x0000b300ff054a19 */ /* 0x000fe40000011602 */
[----:B------:R-:W-:-:S03]  /*4010*/  IADD3 R0, R116, c[0x0][0x1d0], RZ ;  /* 0x0000740074007a10 */ /* 0x000fc60007ffe0ff */
[----:B------:R-:W1:Y:S01]  /*4020*/  SHFL.IDX PT, R2, R5, 0x2, 0x1c1f ;  /* 0x005c1f0005027f89 */ /* 0x000e6200000e0000 */
[----:B---3--:R-:W-:Y:S01]  /*4030*/  IADD3 R3, -R7, 0x1, R0 ;  /* 0x0000000107037810 */ /* 0x008fe20007ffe100 */
[----:B------:R-:W-:Y:S02]  /*4040*/  IMAD.IADD R7, R0, 0x1, -R7 ;  /* 0x0000000100077824 */ /* 0x000fe400078e0a07 */
[----:B------:R-:W2:Y:S01]  /*4050*/  SHFL.IDX PT, R4, R5, 0x3, 0x1c1f ;  /* 0x007c1f0005047f89 */ /* 0x000ea200000e0000 */
[----:B------:R-:W-:-:S05]  /*4060*/  IADD3 R6, R3, -c[0x0][0x168], RZ ;  /* 0x80005a0003067a10 */ /* 0x000fca0007ffe0ff */
[C---:B-1----:R-:W-:Y:S02]  /*4070*/  IMAD.IADD R2, R6.reuse, 0x1, R2 ;  /* 0x0000000106027824 */ /* 0x042fe400078e0202 */
[----:B--2---:R-:W-:-:S03]  /*4080*/  IMAD.IADD R0, R6, 0x1, R4 ;  /* 0x0000000106007824 */ /* 0x004fc600078e0204 */
[----:B------:R-:W-:-:S04]  /*4090*/  IMNMX R2, R7, R2, PT ;  /* 0x0000000207027217 */ /* 0x000fc80003800200 */
[C---:B------:R-:W-:Y:S02]  /*40a0*/  ISETP.GT.AND P1, PT, R2.reuse, RZ, PT ;  /* 0x000000ff0200720c */ /* 0x040fe40003f24270 */
[C---:B------:R-:W-:Y:S02]  /*40b0*/  ISETP.GT.AND P3, PT, R2.reuse, 0x9, PT ;  /* 0x000000090200780c */ /* 0x040fe40003f64270 */
[C---:B------:R-:W-:Y:S02]  /*40c0*/  ISETP.GT.AND P2, PT, R2.reuse, 0x10, PT ;  /* 0x000000100200780c */ /* 0x040fe40003f44270 */
[C---:B------:R-:W-:Y:S02]  /*40d0*/  ISETP.GT.AND P0, PT, R2.reuse, 0x1, PT ;  /* 0x000000010200780c */ /* 0x040fe40003f04270 */
[----:B------:R-:W-:Y:S02]  /*40e0*/  FSEL R8, R157, -INF , P1 ;  /* 0xff8000009d087808 */ /* 0x000fe40000800000 */
[----:B------:R-:W-:-:S02]  /*40f0*/  ISETP.GT.AND P1, PT, R2, 0x11, PT ;  /* 0x000000110200780c */ /* 0x000fc40003f24270 */
[----:B------:R-:W-:Y:S02]  /*4100*/  FSEL R15, R137, -INF , P3 ;  /* 0xff800000890f7808 */ /* 0x000fe40001800000 */
[----:B------:R-:W-:Y:S02]  /*4110*/  FSEL R16, R136, -INF , P2 ;  /* 0xff80000088107808 */ /* 0x000fe40001000000 */
[C---:B------:R-:W-:Y:S02]  /*4120*/  ISETP.GT.AND P3, PT, R2.reuse, 0x20, PT ;  /* 0x000000200200780c */ /* 0x040fe40003f64270 */
[C---:B------:R-:W-:Y:S02]  /*4130*/  ISETP.GT.AND P2, PT, R2.reuse, 0x21, PT ;  /* 0x000000210200780c */ /* 0x040fe40003f44270 */
[----:B------:R-:W-:Y:S02]  /*4140*/  ISETP.GT.AND P5, PT, R2, 0x8, PT ;  /* 0x000000080200780c */ /* 0x000fe40003fa4270 */
[----:B------:R-:W-:-:S02]  /*4150*/  FSEL R9, R139, -INF , P0 ;  /* 0xff8000008b097808 */ /* 0x000fc40000000000 */
[C---:B------:R-:W-:Y:S02]  /*4160*/  ISETP.GT.AND P0, PT, R2.reuse, 0x18, PT ;  /* 0x000000180200780c */ /* 0x040fe40003f04270 */
[----:B------:R-:W-:Y:S02]  /*4170*/  FSEL R18, R135, -INF , P1 ;  /* 0xff80000087127808 */ /* 0x000fe40000800000 */
[C---:B------:R-:W-:Y:S02]  /*4180*/  ISETP.GT.AND P1, PT, R2.reuse, 0x28, PT ;  /* 0x000000280200780c */ /* 0x040fe40003f24270 */
[----:B------:R-:W-:Y:S02]  /*4190*/  FSEL R104, R117, -INF , P3 ;  /* 0xff80000075687808 */ /* 0x000fe40001800000 */
[----:B------:R-:W-:Y:S02]  /*41a0*/  FSEL R105, R93, -INF , P2 ;  /* 0xff8000005d697808 */ /* 0x000fe40001000000 */
[----:B------:R-:W-:-:S02]  /*41b0*/  ISETP.GT.AND P3, PT, R2, 0x31, PT ;  /* 0x000000310200780c */ /* 0x000fc40003f64270 */
[----:B------:R-:W-:Y:S02]  /*41c0*/  ISETP.GT.AND P2, PT, R2, 0x38, PT ;  /* 0x000000380200780c */ /* 0x000fe40003f44270 */
[----:B------:R-:W-:Y:S02]  /*41d0*/  FSEL R14, R138, -INF , P5 ;  /* 0xff8000008a0e7808 */ /* 0x000fe40002800000 */
[----:B------:R-:W-:Y:S02]  /*41e0*/  ISETP.GT.AND P5, PT, R2, 0x19, PT ;  /* 0x000000190200780c */ /* 0x000fe40003fa4270 */
[----:B------:R-:W-:Y:S02]  /*41f0*/  FSEL R19, R132, -INF , P0 ;  /* 0xff80000084137808 */ /* 0x000fe40000000000 */
[----:B------:R-:W-:Y:S02]  /*4200*/  ISETP.GT.AND P0, PT, R2, 0x29, PT ;  /* 0x000000290200780c */ /* 0x000fe40003f04270 */
[----:B------:R-:W-:-:S02]  /*4210*/  FSEL R106, R89, -INF , P1 ;  /* 0xff800000596a7808 */ /* 0x000fc40000800000 */
[----:B------:R-:W-:Y:S02]  /*4220*/  ISETP.GT.AND P1, PT, R2, 0x39, PT ;  /* 0x000000390200780c */ /* 0x000fe40003f24270 */
[----:B------:R-:W-:Y:S02]  /*4230*/  FSEL R137, R86, -INF , P3 ;  /* 0xff80000056897808 */ /* 0x000fe40001800000 */
[----:B------:R-:W-:Y:S02]  /*4240*/  FSEL R139, R83, -INF , P2 ;  /* 0xff800000538b7808 */ /* 0x000fe40001000000 */
[C---:B------:R-:W-:Y:S02]  /*4250*/  ISETP.GT.AND P3, PT, R2.reuse, 0x48, PT ;  /* 0x000000480200780c */ /* 0x040fe40003f64270 */
[----:B------:R-:W-:Y:S02]  /*4260*/  ISETP.GT.AND P2, PT, R2, 0x49, PT ;  /* 0x000000490200780c */ /* 0x000fe40003f44270 */
[----:B------:R-:W-:-:S02]  /*4270*/  FSEL R21, R118, -INF , P5 ;  /* 0xff80000076157808 */ /* 0x000fc40002800000 */
[----:B------:R-:W-:Y:S02]  /*4280*/  ISETP.GT.AND P5, PT, R2, 0x30, PT ;  /* 0x000000300200780c */ /* 0x000fe40003fa4270 */
[----:B------:R-:W-:Y:S02]  /*4290*/  FSEL R107, R88, -INF , P0 ;  /* 0xff800000586b7808 */ /* 0x000fe40000000000 */
[----:B------:R-:W-:Y:S02]  /*42a0*/  ISETP.GT.AND P0, PT, R2, 0x40, PT ;  /* 0x000000400200780c */ /* 0x000fe40003f04270 */
[----:B------:R-:W-:Y:S02]  /*42b0*/  FSEL R138, R82, -INF , P1 ;  /* 0xff800000528a7808 */ /* 0x000fe40000800000 */
[----:B------:R-:W-:Y:S02]  /*42c0*/  ISETP.GT.AND P1, PT, R2, 0x50, PT ;  /* 0x000000500200780c */ /* 0x000fe40003f24270 */
[----:B------:R-:W-:-:S02]  /*42d0*/  FSEL R189, R76, -INF , P3 ;  /* 0xff8000004cbd7808 */ /* 0x000fc40001800000 */
[----:B------:R-:W-:Y:S02]  /*42e0*/  FSEL R190, R69, -INF , P2 ;  /* 0xff80000045be7808 */ /* 0x000fe40001000000 */
[----:B------:R-:W-:Y:S02]  /*42f0*/  FMNMX.FTZ R72, R8, R9, !PT ;  /* 0x0000000908487209 */ /* 0x000fe40007810000 */
[C---:B------:R-:W-:Y:S02]  /*4300*/  ISETP.GT.AND P3, PT, R2.reuse, 0x59, PT ;  /* 0x000000590200780c */ /* 0x040fe40003f64270 */
[----:B------:R-:W-:Y:S02]  /*4310*/  ISETP.GT.AND P2, PT, R2, 0x60, PT ;  /* 0x000000600200780c */ /* 0x000fe40003f44270 */
[----:B------:R-:W-:Y:S02]  /*4320*/  IMNMX R0, R7, R0, PT ;  /* 0x0000000007007217 */ /* 0x000fe40003800200 */
[----:B------:R-:W-:-:S02]  /*4330*/  FSEL R136, R87, -INF , P5 ;  /* 0xff80000057887808 */ /* 0x000fc40002800000 */
[C---:B------:R-:W-:Y:S02]  /*4340*/  ISETP.GT.AND P5, PT, R2.reuse, 0x41, PT ;  /* 0x000000410200780c */ /* 0x040fe40003fa4270 */
[----:B------:R-:W-:Y:S02]  /*4350*/  FSEL R187, R79, -INF , P0 ;  /* 0xff8000004fbb7808 */ /* 0x000fe40000000000 */
[----:B------:R-:W-:Y:S02]  /*4360*/  ISETP.GT.AND P0, PT, R2, 0x51, PT ;  /* 0x000000510200780c */ /* 0x000fe40003f04270 */
[----:B------:R-:W-:Y:S02]  /*4370*/  FSEL R223, R68, -INF , P1 ;  /* 0xff80000044df7808 */ /* 0x000fe40000800000 */
[----:B------:R-:W-:Y:S02]  /*4380*/  FMNMX.FTZ R72, R14, R72, !PT ;  /* 0x000000480e487209 */ /* 0x000fe40007810000 */
[----:B------:R-:W-:-:S02]  /*4390*/  ISETP.GT.AND P1, PT, R2, 0x61, PT ;  /* 0x000000610200780c */ /* 0x000fc40003f24270 */
[----:B------:R-:W-:Y:S02]  /*43a0*/  FSEL R232, R61, -INF , P3 ;  /* 0xff8000003de87808 */ /* 0x000fe40001800000 */
[----:B------:R-:W-:Y:S02]  /*43b0*/  FSEL R231, R24, -INF , P2 ;  /* 0xff80000018e77808 */ /* 0x000fe40001000000 */
[C---:B------:R-:W-:Y:S02]  /*43c0*/  ISETP.GT.AND P3, PT, R0.reuse, RZ, PT ;  /* 0x000000ff0000720c */ /* 0x040fe40003f64270 */
[----:B------:R-:W-:Y:S02]  /*43d0*/  ISETP.GT.AND P2, PT, R0, 0x1, PT ;  /* 0x000000010000780c */ /* 0x000fe40003f44270 */
[----:B------:R-:W-:Y:S02]  /*43e0*/  FSEL R188, R78, -INF , P5 ;  /* 0xff8000004ebc7808 */ /* 0x000fe40002800000 */
[----:B------:R-:W-:-:S02]  /*43f0*/  ISETP.GT.AND P5, PT, R2, 0x58, PT ;  /* 0x000000580200780c */ /* 0x000fc40003fa4270 */
[----:B------:R-:W-:Y:S02]  /*4400*/  FSEL R234, R73, -INF , P0 ;  /* 0xff80000049ea7808 */ /* 0x000fe40000000000 */
[----:B------:R-:W-:Y:S02]  /*4410*/  FMNMX.FTZ R72, R15, R72, !PT ;  /* 0x000000480f487209 */ /* 0x000fe40007810000 */
[----:B------:R-:W-:Y:S02]  /*4420*/  ISETP.GT.AND P0, PT, R2, 0x68, PT ;  /* 0x000000680200780c */ /* 0x000fe40003f04270 */
[----:B------:R-:W-:Y:S02]  /*4430*/  FSEL R249, R20, -INF , P1 ;  /* 0xff80000014f97808 */ /* 0x000fe40000800000 */
[----:B------:R-:W-:Y:S02]  /*4440*/  ISETP.GT.AND P1, PT, R0, 0x8, PT ;  /* 0x000000080000780c */ /* 0x000fe40003f24270 */
[----:B------:R-:W-:-:S02]  /*4450*/  FSEL R10, R162, -INF , P3 ;  /* 0xff800000a20a7808 */ /* 0x000fc40001800000 */
[----:B------:R-:W-:Y:S02]  /*4460*/  FSEL R13, R161, -INF , P2 ;  /* 0xff800000a10d7808 */ /* 0x000fe40001000000 */
[----:B------:R-:W-:Y:S02]  /*4470*/  FSEL R233, R60, -INF , P5 ;  /* 0xff8000003ce97808 */ /* 0x000fe40002800000 */
[----:B------:R-:W-:Y:S02]  /*4480*/  FMNMX.FTZ R72, R16, R72, !PT ;  /* 0x0000004810487209 */ /* 0x000fe40007810000 */
[----:B------:R-:W-:Y:S02]  /*4490*/  ISETP.GT.AND P5, PT, R2, 0x69, PT ;  /* 0x000000690200780c */ /* 0x000fe40003fa4270 */
[----:B------:R-:W-:Y:S02]  /*44a0*/  FSEL R229, R17, -INF , P0 ;  /* 0xff80000011e57808 */ /* 0x000fe40000000000 */
[----:B------:R-:W-:-:S02]  /*44b0*/  ISETP.GT.AND P0, PT, R0, 0x9, PT ;  /* 0x000000090000780c */ /* 0x000fc40003f04270 */
[----:B------:R-:W-:Y:S02]  /*44c0*/  FSEL R12, R142, -INF , P1 ;  /* 0xff8000008e0c7808 */ /* 0x000fe40000800000 */
[----:B------:R-:W-:Y:S02]  /*44d0*/  FMNMX.FTZ R2, R10, R13, !PT ;  /* 0x0000000d0a027209 */ /* 0x000fe40007810000 */
[----:B------:R-:W-:Y:S02]  /*44e0*/  FMNMX.FTZ R72, R18, R72, !PT ;  /* 0x0000004812487209 */ /* 0x000fe40007810000 */
[----:B------:R-:W-:Y:S02]  /*44f0*/  ISETP.GT.AND P2, PT, R0, 0x10, PT ;  /* 0x000000100000780c */ /* 0x000fe40003f44270 */
[----:B------:R-:W-:Y:S02]  /*4500*/  FSEL R11, R143, -INF , P0 ;  /* 0xff8000008f0b7808 */ /* 0x000fe40000000000 */
[----:B------:R-:W-:-:S02]  /*4510*/  FMNMX.FTZ R2, R12, R2, !PT ;  /* 0x000000020c027209 */ /* 0x000fc40007810000 */
[----:B------:R-:W-:Y:S02]  /*4520*/  FMNMX.FTZ R72, R19, R72, !PT ;  /* 0x0000004813487209 */ /* 0x000fe40007810000 */
[----:B------:R-:W-:Y:S02]  /*4530*/  ISETP.GT.AND P1, PT, R0, 0x11, PT ;  /* 0x000000110000780c */ /* 0x000fe40003f24270 */
[----:B------:R-:W-:Y:S02]  /*4540*/  FSEL R17, R140, -INF , P2 ;  /* 0xff8000008c117808 */ /* 0x000fe40001000000 */
[----:B------:R-:W-:Y:S02]  /*4550*/  FMNMX.FTZ R2, R11, R2, !PT ;  /* 0x000000020b027209 */ /* 0x000fe40007810000 */
[----:B------:R-:W-:Y:S02]  /*4560*/  FMNMX.FTZ R72, R21, R72, !PT ;  /* 0x0000004815487209 */ /* 0x000fe40007810000 */
        /* <DEDUP_REMOVED lines=26> */
[----:B------:R-:W-:Y:S01]  /*4710*/  FMNMX.FTZ R2, R101, R2, !PT ;  /* 0x0000000265027209 */ /* 0x000fe20007810000 */
[----:B------:R-:W-:Y:S01]  /*4720*/  LDSM.16.MT88.4 R88, [R227+0x800] ;  /* 0x00080000e358783b */ /* 0x000fe20000004200 */
        /* <DEDUP_REMOVED lines=15> */
[----:B------:R-:W-:Y:S01]  /*4820*/  FMNMX.FTZ R2, R129, R2, !PT ;  /* 0x0000000281027209 */ /* 0x000fe20007810000 */
[----:B------:R-:W-:Y:S01]  /*4830*/  LDSM.16.MT88.4 R84, [R227] ;  /* 0x00000000e354783b */ /* 0x000fe20000004200 */
[----:B------:R-:W-:-:S02]  /*4840*/  FMNMX.FTZ R72, R189, R72, !PT ;  /* 0x00000048bd487209 */ /* 0x000fc40007810000 */
[----:B------:R-:W-:Y:S02]  /*4850*/  ISETP.GT.AND P1, PT, R0, 0x41, PT ;  /* 0x000000410000780c */ /* 0x000fe40003f24270 */
[----:B------:R-:W-:Y:S02]  /*4860*/  FSEL R185, R81, -INF , P2 ;  /* 0xff80000051b97808 */ /* 0x000fe40001000000 */
[----:B------:R-:W-:Y:S02]  /*4870*/  FMNMX.FTZ R2, R128, R2, !PT ;  /* 0x0000000280027209 */ /* 0x000fe40007810000 */
[----:B------:R-:W-:Y:S02]  /*4880*/  FMNMX.FTZ R72, R190, R72, !PT ;  /* 0x00000048be487209 */ /* 0x000fe40007810000 */
[----:B------:R-:W-:Y:S02]  /*4890*/  ISETP.GT.AND P0, PT, R0, 0x48, PT ;  /* 0x000000480000780c */ /* 0x000fe40003f04270 */
[----:B------:R-:W-:-:S02]  /*48a0*/  FSEL R184, R80, -INF , P1 ;  /* 0xff80000050b87808 */ /* 0x000fc40000800000 */
[----:B------:R-:W-:Y:S01]  /*48b0*/  FMNMX.FTZ R2, R185, R2, !PT ;  /* 0x00000002b9027209 */ /* 0x000fe20007810000 */
[----:B------:R-:W-:Y:S01]  /*48c0*/  LDSM.16.MT88.4 R80, [R225+0x800] ;  /* 0x00080000e150783b */ /* 0x000fe20000004200 */
[----:B------:R-:W-:Y:S02]  /*48d0*/  FMNMX.FTZ R72, R223, R72, !PT ;  /* 0x00000048df487209 */ /* 0x000fe40007810000 */
[----:B------:R-:W-:Y:S02]  /*48e0*/  ISETP.GT.AND P2, PT, R0, 0x49, PT ;  /* 0x000000490000780c */ /* 0x000fe40003f44270 */
[----:B------:R-:W-:Y:S02]  /*48f0*/  FSEL R162, R77, -INF , P0 ;  /* 0xff8000004da27808 */ /* 0x000fe40000000000 */
[----:B------:R-:W-:Y:S01]  /*4900*/  FMNMX.FTZ R2, R184, R2, !PT ;  /* 0x00000002b8027209 */ /* 0x000fe20007810000 */
[----:B------:R-:W-:Y:S01]  /*4910*/  LDSM.16.MT88.4 R76, [R228+0x800] ;  /* 0x00080000e44c783b */ /* 0x000fe20000004200 */
[----:B------:R-:W-:-:S02]  /*4920*/  FMNMX.FTZ R72, R234, R72, !PT ;  /* 0x00000048ea487209 */ /* 0x000fc40007810000 */
[----:B------:R-:W-:Y:S02]  /*4930*/  ISETP.GT.AND P1, PT, R0, 0x50, PT ;  /* 0x000000500000780c */ /* 0x000fe40003f24270 */
[----:B------:R-:W-:Y:S02]  /*4940*/  FSEL R186, R70, -INF , P2 ;  /* 0xff80000046ba7808 */ /* 0x000fe40001000000 */
[----:B------:R-:W-:Y:S02]  /*4950*/  FMNMX.FTZ R2, R162, R2, !PT ;  /* 0x00000002a2027209 */ /* 0x000fe40007810000 */
[----:B------:R-:W-:Y:S02]  /*4960*/  FMNMX.FTZ R72, R233, R72, !PT ;  /* 0x00000048e9487209 */ /* 0x000fe40007810000 */
[----:B------:R-:W-:Y:S02]  /*4970*/  ISETP.GT.AND P0, PT, R0, 0x51, PT ;  /* 0x000000510000780c */ /* 0x000fe40003f04270 */
[----:B------:R-:W-:-:S02]  /*4980*/  FSEL R119, R74, -INF , P1 ;  /* 0xff8000004a777808 */ /* 0x000fc40000800000 */
[----:B------:R-:W-:Y:S02]  /*4990*/  FMNMX.FTZ R2, R186, R2, !PT ;  /* 0x00000002ba027209 */ /* 0x000fe40007810000 */
[----:B------:R-:W-:Y:S02]  /*49a0*/  FMNMX.FTZ R72, R232, R72, !PT ;  /* 0x00000048e8487209 */ /* 0x000fe40007810000 */
[----:B------:R-:W-:Y:S02]  /*49b0*/  ISETP.GT.AND P2, PT, R0, 0x58, PT ;  /* 0x000000580000780c */ /* 0x000fe40003f44270 */
[----:B------:R-:W-:Y:S02]  /*49c0*/  FSEL R251, R75, -INF , P0 ;  /* 0xff8000004bfb7808 */ /* 0x000fe40000000000 */
[----:B------:R-:W-:Y:S02]  /*49d0*/  FMNMX.FTZ R2, R119, R2, !PT ;  /* 0x0000000277027209 */ /* 0x000fe40007810000 */
        /* <DEDUP_REMOVED lines=8> */
[----:B------:R-:W-:Y:S01]  /*4a60*/  LDSM.16.MT88.4 R60, [R225] ;  /* 0x00000000e13c783b */ /* 0x000fe20000004200 */
[----:B------:R-:W-:Y:S02]  /*4a70*/  FSEL R226, R23, -INF , P5 ;  /* 0xff80000017e27808 */ /* 0x000fe40002800000 */
[----:B------:R-:W-:Y:S02]  /*4a80*/  FMNMX.FTZ R72, R229, R72, !PT ;  /* 0x00000048e5487209 */ /* 0x000fe40007810000 */
[----:B------:R-:W-:Y:S02]  /*4a90*/  ISETP.GT.AND P1, PT, R0, 0x61, PT ;  /* 0x000000610000780c */ /* 0x000fe40003f24270 */
[----:B------:R-:W-:Y:S02]  /*4aa0*/  FSEL R157, R28, -INF , P0 ;  /* 0xff8000001c9d7808 */ /* 0x000fe40000000000 */
[----:B------:R-:W-:-:S02]  /*4ab0*/  FMNMX.FTZ R2, R69, R2, !PT ;  /* 0x0000000245027209 */ /* 0x000fc40007810000 */
[----:B------:R-:W-:Y:S02]  /*4ac0*/  FMNMX.FTZ R72, R226, R72, !PT ;  /* 0x00000048e2487209 */ /* 0x000fe40007810000 */
[C---:B------:R-:W-:Y:S02]  /*4ad0*/  ISETP.GT.AND P0, PT, R0.reuse, 0x68, PT ;  /* 0x000000680000780c */ /* 0x040fe40003f04270 */
[----:B------:R-:W-:Y:S01]  /*4ae0*/  FSEL R244, R27, -INF , P1 ;  /* 0xff8000001bf47808 */ /* 0x000fe20000800000 */
[----:B------:R-:W1:Y:S01]  /*4af0*/  SHFL.BFLY PT, R3, R72, 0x2, 0x1f ;  /* 0x0c401f0048037f89 */ /* 0x000e6200000e0000 */
[----:B------:R-:W-:Y:S02]  /*4b00*/  FMNMX.FTZ R2, R157, R2, !PT ;  /* 0x000000029d027209 */ /* 0x000fe40007810000 */
[----:B------:R-:W-:Y:S02]  /*4b10*/  ISETP.GT.AND P1, PT, R0, 0x69, PT ;  /* 0x000000690000780c */ /* 0x000fe40003f24270 */
[----:B------:R-:W-:-:S02]  /*4b20*/  FSEL R252, R26, -INF , P0 ;  /* 0xff8000001afc7808 */ /* 0x000fc40000000000 */
[----:B------:R-:W-:Y:S02]  /*4b30*/  FMNMX.FTZ R0, R244, R2, !PT ;  /* 0x00000002f4007209 */ /* 0x000fe40007810000 */
[----:B------:R-:W-:Y:S02]  /*4b40*/  FSEL R250, R25, -INF , P1 ;  /* 0xff80000019fa7808 */ /* 0x000fe40000800000 */
[----:B------:R-:W-:-:S04]  /*4b50*/  FMNMX.FTZ R0, R252, R0, !PT ;  /* 0x00000000fc007209 */ /* 0x000fc80007810000 */
[----:B------:R-:W-:-:S05]  /*4b60*/  FMNMX.FTZ R0, R250, R0, !PT ;  /* 0x00000000fa007209 */ /* 0x000fca0007810000 */
[----:B------:R-:W2:Y:S01]  /*4b70*/  SHFL.BFLY PT, R2, R0, 0x2, 0x1f ;  /* 0x0c401f0000027f89 */ /* 0x000ea200000e0000 */
[----:B-1----:R-:W-:-:S05]  /*4b80*/  FMNMX.FTZ R72, R72, R3, !PT ;  /* 0x0000000348487209 */ /* 0x002fca0007810000 */
[----:B------:R-:W1:Y:S01]  /*4b90*/  SHFL.BFLY PT, R3, R72, 0x1, 0x1f ;  /* 0x0c201f0048037f89 */ /* 0x000e6200000e0000 */
[----:B--2---:R-:W-:-:S05]  /*4ba0*/  FMNMX.FTZ R0, R0, R2, !PT ;  /* 0x0000000200007209 */ /* 0x004fca0007810000 */
[----:B------:R-:W2:Y:S01]  /*4bb0*/  SHFL.BFLY PT, R70, R0, 0x1, 0x1f ;  /* 0x0c201f0000467f89 */ /* 0x000ea200000e0000 */
[----:B-1----:R-:W-:-:S04]  /*4bc0*/  FMNMX.FTZ R72, R72, R3, !PT ;  /* 0x0000000348487209 */ /* 0x002fc80007810000 */
[C---:B------:R-:W-:Y:S01]  /*4bd0*/  FSETP.NEU.FTZ.AND P0, PT, R72.reuse, -INF , PT ;  /* 0xff8000004800780b */ /* 0x040fe20003f1d000 */
[----:B------:R-:W-:-:S05]  /*4be0*/  FMUL.FTZ R4, R72, c[0x0][0x2d0] ;  /* 0x0000b40048047a20 */ /* 0x000fca0000410000 */
[----:B------:R-:W-:-:S05]  /*4bf0*/  FSEL R4, R4, RZ, P0 ;  /* 0x000000ff04047208 */ /* 0x000fca0000000000 */
[----:B------:R-:W-:-:S04]  /*4c00*/  FFMA.FTZ R2, R8, c[0x0][0x2d0], -R4 ;  /* 0x0000b40008027a23 */ /* 0x000fc80000010804 */
[----:B------:R1:W-:Y:S01]  /*4c10*/  MUFU.EX2 R243, R2 ;  /* 0x0000000200f37308 */ /* 0x0003e20000000800 */
[----:B--2---:R-:W-:Y:S01]  /*4c20*/  FMNMX.FTZ R70, R0, R70, !PT ;  /* 0x0000004600467209 */ /* 0x004fe20007810000 */
[----:B------:R-:W-:-:S03]  /*4c30*/  FFMA.FTZ R0, R9, c[0x0][0x2d0], -R4 ;  /* 0x0000b40009007a23 */ /* 0x000fc60000010804 */
[C---:B------:R-:W-:Y:S01]  /*4c40*/  FSETP.NEU.FTZ.AND P0, PT, R70.reuse, -INF , PT ;  /* 0xff8000004600780b */ /* 0x040fe20003f1d000 */
[----:B------:R-:W-:Y:S02]  /*4c50*/  FMUL.FTZ R3, R70, c[0x0][0x2d0] ;  /* 0x0000b40046037a20 */ /* 0x000fe40000410000 */
[----:B------:R2:W3:Y:S03]  /*4c60*/  MUFU.EX2 R47, R0 ;  /* 0x00000000002f7308 */ /* 0x0004e60000000800 */
[----:B------:R-:W-:Y:S01]  /*4c70*/  FSEL R3, R3, RZ, P0 ;  /* 0x000000ff03037208 */ /* 0x000fe20000000000 */
[----:B-1----:R-:W1:Y:S01]  /*4c80*/  SHFL.IDX PT, R2, R5, RZ, 0x1c1f ;  /* 0x001c1fff05027589 */ /* 0x002e6200000e0000 */
[----:B--2---:R-:W-:Y:S01]  /*4c90*/  FFMA.FTZ R0, R14, c[0x0][0x2d0], -R4 ;  /* 0x0000b4000e007a23 */ /* 0x004fe20000010804 */
[----:B---3--:R-:W-:-:S03]  /*4ca0*/  F2FP.PACK_AB R8, R47, R243 ;  /* 0x000000f32f08723e */ /* 0x008fc600000000ff */
[----:B------:R2:W-:Y:S01]  /*4cb0*/  MUFU.EX2 R248, R0 ;  /* 0x0000000000f87308 */ /* 0x0005e20000000800 */
[----:B-1----:R-:W-:Y:S02]  /*4cc0*/  IMAD.IADD R2, R6, 0x1, R2 ;  /* 0x0000000106027824 */ /* 0x002fe400078e0202 */
[----:B--2---:R-:W-:-:S03]  /*4cd0*/  FFMA.FTZ R0, R15, c[0x0][0x2d0], -R4 ;  /* 0x0000b4000f007a23 */ /* 0x004fc60000010804 */
[----:B------:R-:W-:Y:S02]  /*4ce0*/  IMNMX R2, R7, R2, PT ;  /* 0x0000000207027217 */ /* 0x000fe40003800200 */
[----:B------:R1:W2:Y:S02]  /*4cf0*/  MUFU.EX2 R247, R0 ;  /* 0x0000000000f77308 */ /* 0x0002a40000000800 */
[C---:B------:R-:W-:Y:S02]  /*4d00*/  ISETP.GT.AND P1, PT, R2.reuse, RZ, PT ;  /* 0x000000ff0200720c */ /* 0x040fe40003f24270 */
[C---:B------:R-:W-:Y:S02]  /*4d10*/  ISETP.GT.AND P0, PT, R2.reuse, 0x1, PT ;  /* 0x000000010200780c */ /* 0x040fe40003f04270 */
[C---:B------:R-:W-:Y:S02]  /*4d20*/  ISETP.GT.AND P5, PT, R2.reuse, 0x8, PT ;  /* 0x000000080200780c */ /* 0x040fe40003fa4270 */
[----:B------:R-:W-:-:S02]  /*4d30*/  ISETP.GT.AND P3, PT, R2, 0x9, PT ;  /* 0x000000090200780c */ /* 0x000fc40003f64270 */
[----:B------:R-:W-:Y:S01]  /*4d40*/  ISETP.GT.AND P2, PT, R2, 0x10, PT ;  /* 0x000000100200780c */ /* 0x000fe20003f44270 */
[----:B-1----:R-:W-:Y:S01]  /*4d50*/  FFMA.FTZ R0, R10, c[0x0][0x2d0], -R3 ;  /* 0x0000b4000a007a23 */ /* 0x002fe20000010803 */
[----:B--2---:R-:W-:-:S03]  /*4d60*/  F2FP.PACK_AB R10, R247, R248 ;  /* 0x000000f8f70a723e */ /* 0x004fc600000000ff */
        /* <DEDUP_REMOVED lines=11> */
[C---:B------:R-:W-:Y:S08]  /*4e20*/  HMMA.16816.F32 R40, R8.reuse, R48, RZ ;  /* 0x000000300828723c */ /* 0x040ff000000018ff */
[----:B------:R-:W-:Y:S01]  /*4e30*/  HMMA.16816.F32 R36, R8, R52, RZ ;  /* 0x000000340824723c */ /* 0x000fe200000018ff */
[----:B-1----:R-:W-:-:S04]  /*4e40*/  FFMA.FTZ R0, R18, c[0x0][0x2d0], -R4 ;  /* 0x0000b40012007a23 */ /* 0x002fc80000010804 */
[----:B------:R1:W2:Y:S03]  /*4e50*/  MUFU.EX2 R97, R0 ;  /* 0x0000000000617308 */ /* 0x0002a60000000800 */
[C---:B------:R-:W-:Y:S08]  /*4e60*/  HMMA.16816.F32 R32, R8.reuse, R60, RZ ;  /* 0x0000003c0820723c */ /* 0x040ff000000018ff */
[----:B------:R-:W-:Y:S01]  /*4e70*/  HMMA.16816.F32 R28, R8, R84, RZ ;  /* 0x00000054081c723c */ /* 0x000fe200000018ff */
[----:B-1----:R-:W-:-:S07]  /*4e80*/  FFMA.FTZ R0, R19, c[0x0][0x2d0], -R4 ;  /* 0x0000b40013007a23 */ /* 0x002fce0000010804 */
[C---:B------:R-:W-:Y:S01]  /*4e90*/  HMMA.16816.F32 R24, R8.reuse, R50, RZ ;  /* 0x000000320818723c */ /* 0x040fe200000018ff */
[----:B------:R1:W-:Y:S07]  /*4ea0*/  MUFU.EX2 R220, R0 ;  /* 0x0000000000dc7308 */ /* 0x0003ee0000000800 */
[----:B------:R-:W-:Y:S01]  /*4eb0*/  HMMA.16816.F32 R12, R8, R86, RZ ;  /* 0x00000056080c723c */ /* 0x000fe200000018ff */
[----:B-1----:R-:W-:-:S04]  /*4ec0*/  FFMA.FTZ R0, R21, c[0x0][0x2d0], -R4 ;  /* 0x0000b40015007a23 */ /* 0x002fc80000010804 */
[----:B------:R1:W-:Y:S02]  /*4ed0*/  MUFU.EX2 R219, R0 ;  /* 0x0000000000db7308 */ /* 0x0003e40000000800 */
[--C-:B-1----:R-:W-:Y:S02]  /*4ee0*/  FFMA.FTZ R0, R17, c[0x0][0x2d0], -R3.reuse ;  /* 0x0000b40011007a23 */ /* 0x102fe40000010803 */
[----:B------:R-:W-:Y:S04]  /*4ef0*/  HMMA.16816.F32 R16, R8, R62, RZ ;  /* 0x0000003e0810723c */ /* 0x000fe800000018ff */
[----:B------:R1:W-:Y:S02]  /*4f00*/  MUFU.EX2 R242, R0 ;  /* 0x0000000000f27308 */ /* 0x0003e40000000800 */
[----:B-1----:R-:W-:-:S06]  /*4f10*/  FFMA.FTZ R0, R20, c[0x0][0x2d0], -R3 ;  /* 0x0000b40014007a23 */ /* 0x002fcc0000010803 */
[----:B------:R1:W3:Y:S02]  /*4f20*/  MUFU.EX2 R96, R0 ;  /* 0x0000000000607308 */ /* 0x0002e40000000800 */
[----:B-1----:R-:W-:Y:S02]  /*4f30*/  FFMA.FTZ R0, R22, c[0x0][0x2d0], -R3 ;  /* 0x0000b40016007a23 */ /* 0x002fe40000010803 */
[----:B------:R-:W-:Y:S04]  /*4f40*/  HMMA.16816.F32 R20, R8, R54, RZ ;  /* 0x000000360814723c */ /* 0x000fe800000018ff */
[----:B------:R1:W-:Y:S03]  /*4f50*/  MUFU.EX2 R221, R0 ;  /* 0x0000000000dd7308 */ /* 0x0003e60000000800 */
[----:B--2---:R-:W-:-:S02]  /*4f60*/  F2FP.PACK_AB R8, R97, R245 ;  /* 0x000000f56108723e */ /* 0x004fc400000000ff */
[----:B---3--:R-:W-:Y:S02]  /*4f70*/  F2FP.PACK_AB R9, R96, R242 ;  /* 0x000000f26009723e */ /* 0x008fe400000000ff */
[----:B------:R-:W-:Y:S01]  /*4f80*/  F2FP.PACK_AB R10, R219, R220 ;  /* 0x000000dcdb0a723e */ /* 0x000fe200000000ff */
[----:B-1----:R-:W-:-:S04]  /*4f90*/  FFMA.FTZ R0, R44, c[0x0][0x2d0], -R3 ;  /* 0x0000b4002c007a23 */ /* 0x002fc80000010803 */
[----:B------:R1:W2:Y:S02]  /*4fa0*/  MUFU.EX2 R218, R0 ;  /* 0x0000000000da7308 */ /* 0x0002a40000000800 */
[----:B-1----:R-:W1:Y:S01]  /*4fb0*/  SHFL.IDX PT, R0, R5, 0x1, 0x1c1f ;  /* 0x003c1f0005007f89 */ /* 0x002e6200000e0000 */
[----:B--2---:R-:W-:-:S07]  /*4fc0*/  F2FP.PACK_AB R11, R218, R221 ;  /* 0x000000ddda0b723e */ /* 0x004fce00000000ff */
[C---:B------:R-:W-:Y:S08]  /*4fd0*/  HMMA.16816.F32 R132, R8.reuse, R56, R40 ;  /* 0x000000380884723c */ /* 0x040ff00000001828 */
[----:B------:R-:W-:Y:S01]  /*4fe0*/  HMMA.16816.F32 R164, R8, R76, R36 ;  /* 0x0000004c08a4723c */ /* 0x000fe20000001824 */
[----:B-1----:R-:W-:-:S07]  /*4ff0*/  IMAD.IADD R0, R6, 0x1, R0 ;  /* 0x0000000106007824 */ /* 0x002fce00078e0200 */
[----:B------:R-:W-:Y:S01]  /*5000*/  HMMA.16816.F32 R180, R8, R80, R32 ;  /* 0x0000005008b4723c */ /* 0x000fe20000001820 */
[----:B------:R-:W-:Y:S02]  /*5010*/  IMNMX R0, R7, R0, PT ;  /* 0x0000000007007217 */ /* 0x000fe40003800200 */
[----:B------:R-:W-:-:S04]  /*5020*/  FSEL R7, R214, -INF , P1 ;  /* 0xff800000d6077808 */ /* 0x000fc80000800000 */
[----:B------:R-:W-:Y:S01]  /*5030*/  IMAD.MOV.U32 R32, RZ, RZ, R116 ;  /* 0x000000ffff207224 */ /* 0x000fe200078e0074 */
[C---:B------:R-:W-:Y:S01]  /*5040*/  HMMA.16816.F32 R176, R8.reuse, R88, R28 ;  /* 0x0000005808b0723c */ /* 0x040fe2000000181c */
[----:B------:R-:W-:Y:S01]  /*5050*/  ISETP.GT.AND P1, PT, R2, 0x11, PT ;  /* 0x000000110200780c */ /* 0x000fe20003f24270 */
[----:B------:R-:W-:Y:S02]  /*5060*/  IMAD.MOV.U32 R34, RZ, RZ, R219 ;  /* 0x000000ffff227224 */ /* 0x000fe400078e00db */
[----:B------:R-:W-:Y:S02]  /*5070*/  IMAD.MOV.U32 R33, RZ, RZ, R218 ;  /* 0x000000ffff217224 */ /* 0x000fe400078e00da */
[----:B------:R-:W-:Y:S02]  /*5080*/  IMAD.MOV.U32 R35, RZ, RZ, R243 ;  /* 0x000000ffff237224 */ /* 0x000fe400078e00f3 */
[----:B------:R-:W-:Y:S01]  /*5090*/  HMMA.16816.F32 R108, R8, R58, R24 ;  /* 0x0000003a086c723c */ /* 0x000fe20000001818 */
[----:B------:R-:W-:-:S02]  /*50a0*/  IMAD.MOV.U32 R31, RZ, RZ, R217 ;  /* 0x000000ffff1f7224 */ /* 0x000fc400078e00d9 */
[----:B------:R-:W-:Y:S02]  /*50b0*/  IMAD.MOV.U32 R30, RZ, RZ, R47 ;  /* 0x000000ffff1e7224 */ /* 0x000fe400078e002f */
[----:B------:R-:W-:-:S03]  /*50c0*/  IMAD.MOV.U32 R214, RZ, RZ, R32 ;  /* 0x000000ffffd67224 */ /* 0x000fc600078e0020 */
[C---:B------:R-:W-:Y:S08]  /*50d0*/  HMMA.16816.F32 R172, R8.reuse, R78, R20 ;  /* 0x0000004e08ac723c */ /* 0x040ff00000001814 */
[C---:B------:R-:W-:Y:S07]  /*50e0*/  HMMA.16816.F32 R168, R8.reuse, R82, R16 ;  /* 0x0000005208a8723c */ /* 0x040fee0000001810 */
[----:B------:R-:W-:Y:S01]  /*50f0*/  FSEL R17, R209, -INF , P3 ;  /* 0xff800000d1117808 */ /* 0x000fe20001800000 */
[----:B------:R-:W-:Y:S01]  /*5100*/  HMMA.16816.F32 R140, R8, R90, R12 ;  /* 0x0000005a088c723c */ /* 0x000fe2000000180c */
[----:B------:R-:W-:-:S02]  /*5110*/  FSEL R18, R206, -INF , P2 ;  /* 0xff800000ce127808 */ /* 0x000fc40001000000 */
[----:B------:R-:W-:Y:S01]  /*5120*/  FSEL R19, R205, -INF , P1 ;  /* 0xff800000cd137808 */ /* 0x000fe20000800000 */
[----:B------:R-:W-:Y:S01]  /*5130*/  IMAD.MOV.U32 R205, RZ, RZ, R97 ;  /* 0x000000ffffcd7224 */ /* 0x000fe200078e0061 */
[----:B------:R-:W-:Y:S02]  /*5140*/  ISETP.GT.AND P3, PT, R2, 0x20, PT ;  /* 0x000000200200780c */ /* 0x000fe40003f64270 */
[----:B------:R-:W-:Y:S01]  /*5150*/  FSEL R11, R213, -INF , P0 ;  /* 0xff800000d50b7808 */ /* 0x000fe20000000000 */
[----:B------:R-:W-:Y:S01]  /*5160*/  IMAD.MOV.U32 R213, RZ, RZ, R33 ;  /* 0x000000ffffd57224 */ /* 0x000fe200078e0021 */
[----:B------:R-:W-:Y:S01]  /*5170*/  FSEL R15, R210, -INF , P5 ;  /* 0xff800000d20f7808 */ /* 0x000fe20002800000 */
[----:B------:R-:W-:Y:S01]  /*5180*/  IMAD.MOV.U32 R210, RZ, RZ, R34 ;  /* 0x000000ffffd27224 */ /* 0x000fe200078e0022 */
[----:B------:R-:W-:Y:S02]  /*5190*/  FMNMX.FTZ R5, R7, R11, !PT ;  /* 0x0000000b07057209 */ /* 0x000fe40007810000 */
[----:B------:R-:W-:-:S02]  /*51a0*/  ISETP.GT.AND P0, PT, R2, 0x18, PT ;  /* 0x000000180200780c */ /* 0x000fc40003f04270 */
[----:B------:R-:W-:Y:S02]  /*51b0*/  FMNMX.FTZ R5, R15, R5, !PT ;  /* 0x000000050f057209 */ /* 0x000fe40007810000 */
[----:B------:R-:W-:Y:S02]  /*51c0*/  ISETP.GT.AND P5, PT, R2, 0x19, PT ;  /* 0x000000190200780c */ /* 0x000fe40003fa4270 */
[----:B------:R-:W-:Y:S02]  /*51d0*/  FMNMX.FTZ R5, R17, R5, !PT ;  /* 0x0000000511057209 */ /* 0x000fe40007810000 */
[----:B------:R-:W-:Y:S01]  /*51e0*/  FSEL R21, R202, -INF , P0 ;  /* 0xff800000ca157808 */ /* 0x000fe20000000000 */
[----:B------:R-:W-:Y:S01]  /*51f0*/  IMAD.MOV.U32 R202, RZ, RZ, R96 ;  /* 0x000000ffffca7224 */ /* 0x000fe200078e0060 */
[----:B------:R-:W-:Y:S01]  /*5200*/  FSEL R22, R201, -INF , P5 ;  /* 0xff800000c9167808 */ /* 0x000fe20002800000 */
[----:B------:R-:W-:Y:S01]  /*5210*/  IMAD.MOV.U32 R201, RZ, RZ, R93 ;  /* 0x000000ffffc97224 */ /* 0x000fe200078e005d */
[----:B------:R-:W-:-:S02]  /*5220*/  ISETP.GT.AND P2, PT, R2, 0x21, PT ;  /* 0x000000210200780c */ /* 0x000fc40003f44270 */
[C---:B------:R-:W-:Y:S02]  /*5230*/  ISETP.GT.AND P1, PT, R2.reuse, 0x28, PT ;  /* 0x000000280200780c */ /* 0x040fe40003f24270 */
[C---:B------:R-:W-:Y:S02]  /*5240*/  ISETP.GT.AND P0, PT, R2.reuse, 0x29, PT ;  /* 0x000000290200780c */ /* 0x040fe40003f04270 */
[----:B------:R-:W-:Y:S02]  /*5250*/  ISETP.GT.AND P5, PT, R2, 0x30, PT ;  /* 0x000000300200780c */ /* 0x000fe40003fa4270 */
[----:B------:R-:W-:Y:S02]  /*5260*/  FMNMX.FTZ R5, R18, R5, !PT ;  /* 0x0000000512057209 */ /* 0x000fe40007810000 */
[----:B------:R-:W-:Y:S01]  /*5270*/  FSEL R40, R198, -INF , P3 ;  /* 0xff800000c6287808 */ /* 0x000fe20001800000 */
[----:B------:R-:W-:Y:S01]  /*5280*/  IMAD.MOV.U32 R198, RZ, RZ, R242 ;  /* 0x000000ffffc67224 */ /* 0x000fe200078e00f2 */
[----:B------:R-:W-:Y:S01]  /*5290*/  FSEL R41, R197, -INF , P2 ;  /* 0xff800000c5297808 */ /* 0x000fe20001000000 */
[----:B------:R-:W-:Y:S01]  /*52a0*/  IMAD.MOV.U32 R197, RZ, RZ, R245 ;  /* 0x000000ffffc57224 */ /* 0x000fe200078e00f5 */
[----:B------:R-:W-:-:S02]  /*52b0*/  FSEL R42, R194, -INF , P1 ;  /* 0xff800000c22a7808 */ /* 0x000fc40000800000 */
[----:B------:R-:W-:Y:S02]  /*52c0*/  FSEL R43, R192, -INF , P0 ;  /* 0xff800000c02b7808 */ /* 0x000fe40000000000 */
[----:B------:R-:W-:Y:S02]  /*52d0*/  FSEL R112, R159, -INF , P5 ;  /* 0xff8000009f707808 */ /* 0x000fe40002800000 */
[----:B------:R-:W-:Y:S02]  /*52e0*/  FMNMX.FTZ R5, R19, R5, !PT ;  /* 0x0000000513057209 */ /* 0x000fe40007810000 */
[C---:B------:R-:W-:Y:S02]  /*52f0*/  ISETP.GT.AND P3, PT, R2.reuse, 0x31, PT ;  /* 0x000000310200780c */ /* 0x040fe40003f64270 */
[C---:B------:R-:W-:Y:S02]  /*5300*/  ISETP.GT.AND P2, PT, R2.reuse, 0x38, PT ;  /* 0x000000380200780c */ /* 0x040fe40003f44270 */
[----:B------:R-:W-:-:S02]  /*5310*/  ISETP.GT.AND P1, PT, R2, 0x39, PT ;  /* 0x000000390200780c */ /* 0x000fc40003f24270 */
[C---:B------:R-:W-:Y:S02]  /*5320*/  ISETP.GT.AND P0, PT, R2.reuse, 0x40, PT ;  /* 0x000000400200780c */ /* 0x040fe40003f04270 */
[----:B------:R-:W-:Y:S02]  /*5330*/  ISETP.GT.AND P5, PT, R2, 0x41, PT ;  /* 0x000000410200780c */ /* 0x000fe40003fa4270 */
[----:B------:R-:W-:Y:S02]  /*5340*/  FMNMX.FTZ R5, R21, R5, !PT ;  /* 0x0000000515057209 */ /* 0x000fe40007810000 */
[----:B------:R-:W-:Y:S02]  /*5350*/  FSEL R113, R158, -INF , P3 ;  /* 0xff8000009e717808 */ /* 0x000fe40001800000 */
[----:B------:R-:W-:Y:S02]  /*5360*/  FSEL R115, R153, -INF , P2 ;  /* 0xff80000099737808 */ /* 0x000fe40001000000 */
[----:B------:R-:W-:-:S02]  /*5370*/  FSEL R114, R152, -INF , P1 ;  /* 0xff80000098727808 */ /* 0x000fc40000800000 */
[----:B------:R-:W-:Y:S02]  /*5380*/  FSEL R118, R99, -INF , P0 ;  /* 0xff80000063767808 */ /* 0x000fe40000000000 */
[----:B------:R-:W-:Y:S02]  /*5390*/  FSEL R123, R98, -INF , P5 ;  /* 0xff800000627b7808 */ /* 0x000fe40002800000 */
[C---:B------:R-:W-:Y:S02]  /*53a0*/  ISETP.GT.AND P3, PT, R2.reuse, 0x48, PT ;  /* 0x000000480200780c */ /* 0x040fe40003f64270 */
[C---:B------:R-:W-:Y:S02]  /*53b0*/  ISETP.GT.AND P2, PT, R2.reuse, 0x49, PT ;  /* 0x000000490200780c */ /* 0x040fe40003f44270 */
[C---:B------:R-:W-:Y:S02]  /*53c0*/  ISETP.GT.AND P1, PT, R2.reuse, 0x50, PT ;  /* 0x000000500200780c */ /* 0x040fe40003f24270 */
[----:B------:R-:W-:-:S02]  /*53d0*/  ISETP.GT.AND P0, PT, R2, 0x51, PT ;  /* 0x000000510200780c */ /* 0x000fc40003f04270 */
[----:B------:R-:W-:Y:S02]  /*53e0*/  ISETP.GT.AND P5, PT, R2, 0x58, PT ;  /* 0x000000580200780c */ /* 0x000fe40003fa4270 */
[----:B------:R-:W-:Y:S02]  /*53f0*/  FMNMX.FTZ R5, R22, R5, !PT ;  /* 0x0000000516057209 */ /* 0x000fe40007810000 */
        /* <DEDUP_REMOVED lines=10> */
[----:B------:R-:W-:Y:S02]  /*54a0*/  FMNMX.FTZ R2, R40, R5, !PT ;  /* 0x0000000528027209 */ /* 0x000fe40007810000 */
[----:B------:R-:W-:Y:S02]  /*54b0*/  FSEL R125, R125, -INF , P3 ;  /* 0xff8000007d7d7808 */ /* 0x000fe40001800000 */
[----:B------:R-:W-:Y:S02]  /*54c0*/  FSEL R124, R65, -INF , P2 ;  /* 0xff800000417c7808 */ /* 0x000fe40001000000 */
[C---:B------:R-:W-:Y:S02]  /*54d0*/  ISETP.GT.AND P3, PT, R0.reuse, RZ, PT ;  /* 0x000000ff0000720c */ /* 0x040fe40003f64270 */
[----:B------:R-:W-:Y:S02]  /*54e0*/  ISETP.GT.AND P2, PT, R0, 0x1, PT ;  /* 0x000000010000780c */ /* 0x000fe40003f44270 */
[----:B------:R-:W-:-:S02]  /*54f0*/  FMNMX.FTZ R2, R41, R2, !PT ;  /* 0x0000000229027209 */ /* 0x000fc40007810000 */
[----:B------:R-:W-:Y:S02]  /*5500*/  FSEL R120, R64, -INF , P1 ;  /* 0xff80000040787808 */ /* 0x000fe40000800000 */
[----:B------:R-:W-:Y:S02]  /*5510*/  ISETP.GT.AND P1, PT, R0, 0x8, PT ;  /* 0x000000080000780c */ /* 0x000fe40003f24270 */
[----:B------:R-:W-:Y:S02]  /*5520*/  FMNMX.FTZ R2, R42, R2, !PT ;  /* 0x000000022a027209 */ /* 0x000fe40007810000 */
[----:B------:R-:W-:Y:S02]  /*5530*/  FSEL R10, R216, -INF , P3 ;  /* 0xff800000d80a7808 */ /* 0x000fe40001800000 */
[----:B------:R-:W-:Y:S01]  /*5540*/  FSEL R14, R215, -INF , P2 ;  /* 0xff800000d70e7808 */ /* 0x000fe20001000000 */
[----:B------:R-:W-:Y:S01]  /*5550*/  IMAD.MOV.U32 R215, RZ, RZ, R251 ;  /* 0x000000ffffd77224 */ /* 0x000fe200078e00fb */
[----:B------:R-:W-:-:S02]  /*5560*/  FSEL R117, R45, -INF , P0 ;  /* 0xff8000002d757808 */ /* 0x000fc40000000000 */
[----:B------:R-:W-:Y:S02]  /*5570*/  ISETP.GT.AND P0, PT, R0, 0x9, PT ;  /* 0x000000090000780c */ /* 0x000fe40003f04270 */
[----:B------:R-:W-:Y:S02]  /*5580*/  FMNMX.FTZ R2, R43, R2, !PT ;  /* 0x000000022b027209 */ /* 0x000fe40007810000 */
[----:B------:R-:W-:Y:S01]  /*5590*/  FSEL R13, R212, -INF , P1 ;  /* 0xff800000d40d7808 */ /* 0x000fe20000800000 */
[----:B------:R-:W-:Y:S01]  /*55a0*/  IMAD.MOV.U32 R212, RZ, RZ, R249 ;  /* 0x000000ffffd47224 */ /* 0x000fe200078e00f9 */
[----:B------:R-:W-:Y:S02]  /*55b0*/  FMNMX.FTZ R5, R10, R14, !PT ;  /* 0x0000000e0a057209 */ /* 0x000fe40007810000 */
[----:B------:R-:W-:Y:S02]  /*55c0*/  ISETP.GT.AND P2, PT, R0, 0x10, PT ;  /* 0x000000100000780c */ /* 0x000fe40003f44270 */
[----:B------:R-:W-:-:S02]  /*55d0*/  FMNMX.FTZ R2, R112, R2, !PT ;  /* 0x0000000270027209 */ /* 0x000fc40007810000 */
[----:B------:R-:W-:Y:S01]  /*55e0*/  FSEL R12, R211, -INF , P0 ;  /* 0xff800000d30c7808 */ /* 0x000fe20000000000 */
[----:B------:R-:W-:Y:S01]  /*55f0*/  IMAD.MOV.U32 R211, RZ, RZ, R248 ;  /* 0x000000ffffd37224 */ /* 0x000fe200078e00f8 */
[----:B------:R-:W-:Y:S02]  /*5600*/  FMNMX.FTZ R5, R13, R5, !PT ;  /* 0x000000050d057209 */ /* 0x000fe40007810000 */
[----:B------:R-:W-:Y:S02]  /*5610*/  ISETP.GT.AND P1, PT, R0, 0x11, PT ;  /* 0x000000110000780c */ /* 0x000fe40003f24270 */
[----:B------:R-:W-:Y:S02]  /*5620*/  FMNMX.FTZ R2, R113, R2, !PT ;  /* 0x0000000271027209 */ /* 0x000fe40007810000 */
[----:B------:R-:W-:Y:S01]  /*5630*/  FSEL R9, R208, -INF , P2 ;  /* 0xff800000d0097808 */ /* 0x000fe20001000000 */
[----:B------:R-:W-:Y:S01]  /*5640*/  IMAD.MOV.U32 R208, RZ, RZ, R223 ;  /* 0x000000ffffd07224 */ /* 0x000fe200078e00df */
[----:B------:R-:W-:-:S02]  /*5650*/  FMNMX.FTZ R5, R12, R5, !PT ;  /* 0x000000050c057209 */ /* 0x000fc40007810000 */
[C---:B------:R-:W-:Y:S02]  /*5660*/  ISETP.GT.AND P0, PT, R0.reuse, 0x18, PT ;  /* 0x000000180000780c */ /* 0x040fe40003f04270 */
        /* <DEDUP_REMOVED lines=14> */
[----:B------:R-:W-:Y:S02]  /*5750*/  ISETP.GT.AND P0, PT, R0, 0x21, PT ;  /* 0x000000210000780c */ /* 0x000fe40003f04270 */
[----:B------:R-:W-:Y:S02]  /*5760*/  FMNMX.FTZ R2, R123, R2, !PT ;  /* 0x000000027b027209 */ /* 0x000fe40007810000 */
[----:B------:R-:W-:Y:S01]  /*5770*/  FSEL R39, R200, -INF , P1 ;  /* 0xff800000c8277808 */ /* 0x000fe20000800000 */
[----:B------:R-:W-:Y:S01]  /*5780*/  IMAD.MOV.U32 R200, RZ, RZ, R244 ;  /* 0x000000ffffc87224 */ /* 0x000fe200078e00f4 */
[----:B------:R-:W-:Y:S02]  /*5790*/  FMNMX.FTZ R5, R20, R5, !PT ;  /* 0x0000000514057209 */ /* 0x000fe40007810000 */
[----:B------:R-:W-:Y:S02]  /*57a0*/  ISETP.GT.AND P2, PT, R0, 0x28, PT ;  /* 0x000000280000780c */ /* 0x000fe40003f44270 */
[----:B------:R-:W-:-:S02]  /*57b0*/  FMNMX.FTZ R2, R122, R2, !PT ;  /* 0x000000027a027209 */ /* 0x000fc40007810000 */
[----:B------:R-:W-:Y:S02]  /*57c0*/  FSEL R38, R199, -INF , P0 ;  /* 0xff800000c7267808 */ /* 0x000fe40000000000 */
[----:B------:R-:W-:Y:S02]  /*57d0*/  FMNMX.FTZ R5, R39, R5, !PT ;  /* 0x0000000527057209 */ /* 0x000fe40007810000 */
[----:B------:R-:W-:Y:S02]  /*57e0*/  ISETP.GT.AND P1, PT, R0, 0x29, PT ;  /* 0x000000290000780c */ /* 0x000fe40003f24270 */
[----:B------:R-:W-:Y:S02]  /*57f0*/  FMNMX.FTZ R2, R121, R2, !PT ;  /* 0x0000000279027209 */ /* 0x000fe40007810000 */
[----:B------:R-:W-:Y:S02]  /*5800*/  FSEL R37, R196, -INF , P2 ;  /* 0xff800000c4257808 */ /* 0x000fe40001000000 */
        /* <DEDUP_REMOVED lines=17> */
[----:B------:R-:W-:Y:S02]  /*5920*/  FSEL R69, R163, -INF , P1 ;  /* 0xff800000a3457808 */ /* 0x000fe40000800000 */
        /* <DEDUP_REMOVED lines=9> */
[----:B------:R-:W-:Y:S02]  /*59c0*/  FSEL R116, R46, -INF , P5 ;  /* 0xff8000002e747808 */ /* 0x000fe40002800000 */
[----:B------:R-:W-:Y:S02]  /*59d0*/  FMNMX.FTZ R2, R117, R2, !PT ;  /* 0x0000000275027209 */ /* 0x000fe40007810000 */
[----:B------:R-:W-:Y:S02]  /*59e0*/  ISETP.GT.AND P0, PT, R0, 0x48, PT ;  /* 0x000000480000780c */ /* 0x000fe40003f04270 */
[----:B------:R-:W-:Y:S02]  /*59f0*/  FSEL R155, R155, -INF , P1 ;  /* 0xff8000009b9b7808 */ /* 0x000fe40000800000 */
[----:B------:R-:W-:Y:S02]  /*5a00*/  FMNMX.FTZ R5, R156, R5, !PT ;  /* 0x000000059c057209 */ /* 0x000fe40007810000 */
[----:B------:R-:W-:-:S02]  /*5a10*/  FMNMX.FTZ R2, R116, R2, !PT ;  /* 0x0000000274027209 */ /* 0x000fc40007810000 */
[----:B------:R-:W-:Y:S02]  /*5a20*/  ISETP.GT.AND P1, PT, R0, 0x49, PT ;  /* 0x000000490000780c */ /* 0x000fe40003f24270 */
[----:B------:R-:W-:Y:S01]  /*5a30*/  FSEL R150, R150, -INF , P0 ;  /* 0xff80000096967808 */ /* 0x000fe20000000000 */
[----:B------:R-:W1:Y:S01]  /*5a40*/  SHFL.BFLY PT, R6, R2, 0x2, 0x1f ;  /* 0x0c401f0002067f89 */ /* 0x000e6200000e0000 */
[----:B------:R-:W-:Y:S02]  /*5a50*/  FMNMX.FTZ R5, R155, R5, !PT ;  /* 0x000000059b057209 */ /* 0x000fe40007810000 */
[----:B------:R-:W-:Y:S02]  /*5a60*/  ISETP.GT.AND P0, PT, R0, 0x50, PT ;  /* 0x000000500000780c */ /* 0x000fe40003f04270 */
[----:B------:R-:W-:Y:S02]  /*5a70*/  FSEL R149, R149, -INF , P1 ;  /* 0xff80000095957808 */ /* 0x000fe40000800000 */
[----:B------:R-:W-:-:S02]  /*5a80*/  FMNMX.FTZ R5, R150, R5, !PT ;  /* 0x0000000596057209 */ /* 0x000fc40007810000 */
[----:B------:R-:W-:Y:S02]  /*5a90*/  ISETP.GT.AND P1, PT, R0, 0x51, PT ;  /* 0x000000510000780c */ /* 0x000fe40003f24270 */
[----:B------:R-:W-:Y:S02]  /*5aa0*/  FSEL R148, R148, -INF , P0 ;  /* 0xff80000094947808 */ /* 0x000fe40000000000 */
        /* <DEDUP_REMOVED lines=16> */
[----:B-1----:R-:W-:Y:S02]  /*5bb0*/  FMNMX.FTZ R2, R2, R6, !PT ;  /* 0x0000000602027209 */ /* 0x002fe40007810000 */
[----:B------:R-:W-:Y:S02]  /*5bc0*/  ISETP.GT.AND P1, PT, R0, 0x69, PT ;  /* 0x000000690000780c */ /* 0x000fe40003f24270 */
[----:B------:R-:W-:Y:S01]  /*5bd0*/  FSEL R146, R146, -INF , P0 ;  /* 0xff80000092927808 */ /* 0x000fe20000000000 */
[----:B------:R-:W1:Y:S01]  /*5be0*/  SHFL.BFLY PT, R6, R2, 0x1, 0x1f ;  /* 0x0c201f0002067f89 */ /* 0x000e6200000e0000 */
[----:B------:R-:W-:Y:S02]  /*5bf0*/  FMNMX.FTZ R0, R147, R5, !PT ;  /* 0x0000000593007209 */ /* 0x000fe40007810000 */
[----:B------:R-:W-:Y:S02]  /*5c00*/  FSEL R145, R145, -INF , P1 ;  /* 0xff80000091917808 */ /* 0x000fe40000800000 */
[----:B------:R-:W-:-:S04]  /*5c10*/  FMNMX.FTZ R0, R146, R0, !PT ;  /* 0x0000000092007209 */ /* 0x000fc80007810000 */
[----:B------:R-:W-:-:S05]  /*5c20*/  FMNMX.FTZ R0, R145, R0, !PT ;  /* 0x0000000091007209 */ /* 0x000fca0007810000 */
[----:B------:R-:W2:Y:S01]  /*5c30*/  SHFL.BFLY PT, R5, R0, 0x2, 0x1f ;  /* 0x0c401f0000057f89 */ /* 0x000ea200000e0000 */
[----:B-1----:R-:W-:-:S04]  /*5c40*/  FMNMX.FTZ R74, R2, R6, !PT ;  /* 0x00000006024a7209 */ /* 0x002fc80007810000 */
[C---:B------:R-:W-:Y:S01]  /*5c50*/  FSETP.NEU.FTZ.AND P0, PT, R74.reuse, -INF , PT ;  /* 0xff8000004a00780b */ /* 0x040fe20003f1d000 */
[----:B------:R-:W-:-:S05]  /*5c60*/  FMUL.FTZ R2, R74, c[0x0][0x2d0] ;  /* 0x0000b4004a027a20 */ /* 0x000fca0000410000 */
[----:B------:R-:W-:Y:S02]  /*5c70*/  FSEL R2, R2, RZ, P0 ;  /* 0x000000ff02027208 */ /* 0x000fe40000000000 */
[----:B--2---:R-:W-:-:S03]  /*5c80*/  FMNMX.FTZ R0, R0, R5, !PT ;  /* 0x0000000500007209 */ /* 0x004fc60007810000 */
[--C-:B------:R-:W-:Y:S02]  /*5c90*/  FFMA.FTZ R5, R7, c[0x0][0x2d0], -R2.reuse ;  /* 0x0000b40007057a23 */ /* 0x100fe40000010802 */
[----:B------:R-:W-:Y:S01]  /*5ca0*/  IMAD.MOV.U32 R7, RZ, RZ, R35 ;  /* 0x000000ffff077224 */ /* 0x000fe200078e0023 */
[----:B------:R-:W1:Y:S01]  /*5cb0*/  SHFL.BFLY PT, R6, R0, 0x1, 0x1f ;  /* 0x0c201f0000067f89 */ /* 0x000e6200000e0000 */
[----:B------:R2:W-:Y:S02]  /*5cc0*/  MUFU.EX2 R158, R5 ;  /* 0x00000005009e7308 */ /* 0x0005e40000000800 */
[----:B--2---:R-:W-:-:S06]  /*5cd0*/  FFMA.FTZ R5, R11, c[0x0][0x2d0], -R2 ;  /* 0x0000b4000b057a23 */ /* 0x004fcc0000010802 */
[----:B------:R2:W-:Y:S01]  /*5ce0*/  MUFU.EX2 R157, R5 ;  /* 0x00000005009d7308 */ /* 0x0005e20000000800 */
[----:B-1----:R-:W-:Y:S01]  /*5cf0*/  FMNMX.FTZ R73, R0, R6, !PT ;  /* 0x0000000600497209 */ /* 0x002fe20007810000 */
[----:B------:R-:W-:-:S03]  /*5d00*/  IMAD.MOV.U32 R6, RZ, RZ, R31 ;  /* 0x000000ffff067224 */ /* 0x000fc600078e001f */
[C---:B------:R-:W-:Y:S01]  /*5d10*/  FSETP.NEU.FTZ.AND P0, PT, R73.reuse, -INF , PT ;  /* 0xff8000004900780b */ /* 0x040fe20003f1d000 */
[----:B------:R-:W-:-:S05]  /*5d20*/  FMUL.FTZ R0, R73, c[0x0][0x2d0] ;  /* 0x0000b40049007a20 */ /* 0x000fca0000410000 */
[----:B------:R-:W-:Y:S01]  /*5d30*/  FSEL R0, R0, RZ, P0 ;  /* 0x000000ff00007208 */ /* 0x000fe20000000000 */
[----:B--2---:R-:W-:-:S04]  /*5d40*/  FFMA.FTZ R5, R15, c[0x0][0x2d0], -R2 ;  /* 0x0000b4000f057a23 */ /* 0x004fc80000010802 */
[----:B------:R1:W-:Y:S02]  /*5d50*/  MUFU.EX2 R163, R5 ;  /* 0x0000000500a37308 */ /* 0x0003e40000000800 */
[----:B-1----:R-:W-:-:S06]  /*5d60*/  FFMA.FTZ R5, R17, c[0x0][0x2d0], -R2 ;  /* 0x0000b40011057a23 */ /* 0x002fcc0000010802 */
        /* <DEDUP_REMOVED lines=8> */
[----:B------:R1:W2:Y:S02]  /*5df0*/  MUFU.EX2 R29, R5 ;  /* 0x00000005001d7308 */ /* 0x0002a40000000800 */
[----:B-1----:R-:W-:Y:S01]  /*5e00*/  FFMA.FTZ R5, R10, c[0x0][0x2d0], -R0 ;  /* 0x0000b4000a057a23 */ /* 0x002fe20000010800 */
[----:B--2---:R-:W-:-:S05]  /*5e10*/  F2FP.PACK_AB R10, R29, R28 ;  /* 0x0000001c1d0a723e */ /* 0x004fca00000000ff */
[----:B------:R1:W-:Y:S02]  /*5e20*/  MUFU.EX2 R160, R5 ;  /* 0x0000000500a07308 */ /* 0x0003e40000000800 */
[----:B-1----:R-:W-:Y:S01]  /*5e30*/  FFMA.FTZ R5, R14, c[0x0][0x2d0], -R0 ;  /* 0x0000b4000e057a23 */ /* 0x002fe20000010800 */
[----:B------:R-:W-:-:S05]  /*5e40*/  F2FP.PACK_AB R14, R209, R163 ;  /* 0x000000a3d10e723e */ /* 0x000fca00000000ff */
        /* <DEDUP_REMOVED lines=10> */
[----:B------:R-:W-:Y:S01]  /*5ef0*/  HMMA.16816.F32 R24, R12, R48, RZ ;  /* 0x000000300c18723c */ /* 0x000fe200000018ff */
[----:B-1----:R-:W-:Y:S01]  /*5f00*/  FFMA.FTZ R5, R8, c[0x0][0x2d0], -R0 ;  /* 0x0000b40008057a23 */ /* 0x002fe20000010800 */
[----:B------:R-:W-:-:S04]  /*5f10*/  F2FP.PACK_AB R8, R218, R219 ;  /* 0x000000dbda08723e */ /* 0x000fc800000000ff */
[----:B------:R1:W2:Y:S02]  /*5f20*/  MUFU.EX2 R243, R5 ;  /* 0x0000000500f37308 */ /* 0x0002a40000000800 */
[--C-:B-1----:R-:W-:Y:S01]  /*5f30*/  FFMA.FTZ R5, R16, c[0x0][0x2d0], -R0.reuse ;  /* 0x0000b40010057a23 */ /* 0x102fe20000010800 */
[----:B--2---:R-:W-:Y:S01]  /*5f40*/  F2FP.PACK_AB R9, R243, R217 ;  /* 0x000000d9f309723e */ /* 0x004fe200000000ff */
[----:B------:R-:W-:Y:S04]  /*5f50*/  HMMA.16816.F32 R16, R12, R60, RZ ;  /* 0x0000003c0c10723c */ /* 0x000fe800000018ff */
[----:B------:R1:W-:Y:S02]  /*5f60*/  MUFU.EX2 R244, R5 ;  /* 0x0000000500f47308 */ /* 0x0003e40000000800 */
[----:B-1----:R-:W-:-:S02]  /*5f70*/  FFMA.FTZ R5, R20, c[0x0][0x2d0], -R0 ;  /* 0x0000b40014057a23 */ /* 0x002fc40000010800 */
[----:B------:R-:W-:Y:S04]  /*5f80*/  HMMA.16816.F32 R20, R12, R52, RZ ;  /* 0x000000340c14723c */ /* 0x000fe800000018ff */
[----:B------:R1:W2:Y:S02]  /*5f90*/  MUFU.EX2 R206, R5 ;  /* 0x0000000500ce7308 */ /* 0x0002a40000000800 */
[----:B-1----:R-:W-:Y:S01]  /*5fa0*/  FFMA.FTZ R5, R40, c[0x0][0x2d0], -R2 ;  /* 0x0000b40028057a23 */ /* 0x002fe20000010802 */
[----:B--2---:R-:W-:-:S05]  /*5fb0*/  F2FP.PACK_AB R11, R206, R244 ;  /* 0x000000f4ce0b723e */ /* 0x004fca00000000ff */
[----:B------:R1:W-:Y:S04]  /*5fc0*/  MUFU.EX2 R223, R5 ;  /* 0x0000000500df7308 */ /* 0x0003e80000000800 */
[----:B------:R-:W-:Y:S07]  /*5fd0*/  HMMA.16816.F32 R92, R8, R80, R16 ;  /* 0x00000050085c723c */ /* 0x000fee0000001810 */
[----:B------:R-:W-:Y:S01]  /*5fe0*/  IMAD.MOV.U32 R80, RZ, RZ, R221 ;  /* 0x000000ffff507224 */ /* 0x000fe200078e00dd */
[----:B------:R-:W-:Y:S01]  /*5ff0*/  HMMA.16816.F32 R16, R12, R84, RZ ;  /* 0x000000540c10723c */ /* 0x000fe200000018ff */
[----:B------:R-:W-:-:S02]  /*6000*/  IMAD.MOV.U32 R81, RZ, RZ, R28 ;  /* 0x000000ffff517224 */ /* 0x000fc400078e001c */
[----:B-1----:R-:W-:-:S04]  /*6010*/  FFMA.FTZ R5, R41, c[0x0][0x2d0], -R2 ;  /* 0x0000b40029057a23 */ /* 0x002fc80000010802 */
[----:B------:R-:W-:Y:S01]  /*6020*/  IMAD.MOV.U32 R85, RZ, RZ, R220 ;  /* 0x000000ffff557224 */ /* 0x000fe200078e00dc */
[----:B------:R1:W2:Y:S01]  /*6030*/  MUFU.EX2 R242, R5 ;  /* 0x0000000500f27308 */ /* 0x0002a20000000800 */
[C---:B------:R-:W-:Y:S07]  /*6040*/  HMMA.16816.F32 R64, R8.reuse, R76, R20 ;  /* 0x0000004c0840723c */ /* 0x040fee0000001814 */
[----:B------:R-:W-:Y:S01]  /*6050*/  IMAD.MOV.U32 R77, RZ, RZ, R29 ;  /* 0x000000ffff4d7224 */ /* 0x000fe200078e001d */
[----:B------:R-:W-:Y:S01]  /*6060*/  HMMA.16816.F32 R44, R8, R56, R24 ;  /* 0x00000038082c723c */ /* 0x000fe20000001818 */
[----:B------:R-:W-:-:S02]  /*6070*/  IMAD.MOV.U32 R76, RZ, RZ, R30 ;  /* 0x000000ffff4c7224 */ /* 0x000fc400078e001e */
[----:B-1----:R-:W-:-:S05]  /*6080*/  FFMA.FTZ R5, R42, c[0x0][0x2d0], -R2 ;  /* 0x0000b4002a057a23 */ /* 0x002fca0000010802 */
[----:B------:R-:W-:Y:S01]  /*6090*/  HMMA.16816.F32 R28, R12, R50, RZ ;  /* 0x000000320c1c723c */ /* 0x000fe200000018ff */
[----:B------:R1:W-:Y:S07]  /*60a0*/  MUFU.EX2 R193, R5 ;  /* 0x0000000500c17308 */ /* 0x0003ee0000000800 */
[----:B------:R-:W-:Y:S01]  /*60b0*/  HMMA.16816.F32 R96, R8, R88, R16 ;  /* 0x000000580860723c */ /* 0x000fe20000001810 */
[----:B------:R-:W3:Y:S07]  /*60c0*/  LDSM.16.MT88.4 R16, [R224+0x1000] ;  /* 0x00100000e010783b */ /* 0x000eee0000004200 */
[----:B------:R-:W-:Y:S01]  /*60d0*/  HMMA.16816.F32 R24, R12, R54, RZ ;  /* 0x000000360c18723c */ /* 0x000fe200000018ff */
[----:B-1----:R-:W-:-:S04]  /*60e0*/  FFMA.FTZ R5, R43, c[0x0][0x2d0], -R2 ;  /* 0x0000b4002b057a23 */ /* 0x002fc80000010802 */
[----:B------:R1:W4:Y:S03]  /*60f0*/  MUFU.EX2 R194, R5 ;  /* 0x0000000500c27308 */ /* 0x0003260000000800 */
[C---:B------:R-:W-:Y:S08]  /*6100*/  HMMA.16816.F32 R20, R12.reuse, R62, RZ ;  /* 0x0000003e0c14723c */ /* 0x040ff000000018ff */
[----:B------:R-:W-:Y:S01]  /*6110*/  HMMA.16816.F32 R12, R12, R86, RZ ;  /* 0x000000560c0c723c */ /* 0x000fe200000018ff */
[----:B-1----:R-:W-:-:S07]  /*6120*/  FFMA.FTZ R5, R39, c[0x0][0x2d0], -R0 ;  /* 0x0000b40027057a23 */ /* 0x002fce0000010800 */
[C---:B------:R-:W-:Y:S01]  /*6130*/  HMMA.16816.F32 R32, R8.reuse, R58, R28 ;  /* 0x0000003a0820723c */ /* 0x040fe2000000181c */
[----:B------:R1:W-:Y:S07]  /*6140*/  MUFU.EX2 R222, R5 ;  /* 0x0000000500de7308 */ /* 0x0003ee0000000800 */
[C---:B------:R-:W-:Y:S01]  /*6150*/  HMMA.16816.F32 R60, R8.reuse, R78, R24 ;  /* 0x0000004e083c723c */ /* 0x040fe20000001818 */
[----:B------:R-:W3:Y:S07]  /*6160*/  LDSM.16.MT88.4 R24, [R228+0x1000] ;  /* 0x00100000e418783b */ /* 0x000eee0000004200 */
[----:B------:R-:W-:Y:S01]  /*6170*/  HMMA.16816.F32 R56, R8, R82, R20 ;  /* 0x000000520838723c */ /* 0x000fe20000001814 */
[----:B------:R-:W3:Y:S01]  /*6180*/  LDSM.16.MT88.4 R20, [R225+0x1000] ;  /* 0x00100000e114783b */ /* 0x000ee20000004200 */
[----:B-1----:R-:W-:-:S04]  /*6190*/  FFMA.FTZ R5, R38, c[0x0][0x2d0], -R0 ;  /* 0x0000b40026057a23 */ /* 0x002fc80000010800 */
[----:B------:R1:W1:Y:S02]  /*61a0*/  MUFU.EX2 R192, R5 ;  /* 0x0000000500c07308 */ /* 0x0002640000000800 */
[----:B------:R-:W-:Y:S07]  /*61b0*/  HMMA.16816.F32 R28, R8, R90, R12 ;  /* 0x0000005a081c723c */ /* 0x000fee000000180c */
[----:B--2---:R-:W-:Y:S02]  /*61c0*/  F2FP.PACK_AB R12, R242, R223 ;  /* 0x000000dff20c723e */ /* 0x004fe400000000ff */
[----:B----4-:R-:W-:Y:S01]  /*61d0*/  F2FP.PACK_AB R14, R194, R193 ;  /* 0x000000c1c20e723e */ /* 0x010fe200000000ff */
[----:B-1----:R-:W-:Y:S01]  /*61e0*/  FFMA.FTZ R5, R37, c[0x0][0x2d0], -R0 ;  /* 0x0000b40025057a23 */ /* 0x002fe20000010800 */
[----:B------:R-:W-:-:S03]  /*61f0*/  F2FP.PACK_AB R13, R192, R222 ;  /* 0x000000dec00d723e */ /* 0x000fc600000000ff */
[----:B------:R1:W-:Y:S02]  /*6200*/  MUFU.EX2 R199, R5 ;  /* 0x0000000500c77308 */ /* 0x0003e40000000800 */
[----:B-1----:R-:W-:-:S06]  /*6210*/  FFMA.FTZ R5, R36, c[0x0][0x2d0], -R0 ;  /* 0x0000b40024057a23 */ /* 0x002fcc0000010800 */
[----:B------:R1:W2:Y:S02]  /*6220*/  MUFU.EX2 R196, R5 ;  /* 0x0000000500c47308 */ /* 0x0002a40000000800 */
[----:B-1----:R-:W-:Y:S01]  /*6230*/  FFMA.FTZ R5, R104, c[0x0][0x2d0], -R4 ;  /* 0x0000b40068057a23 */ /* 0x002fe20000010804 */
[----:B--2---:R-:W-:-:S05]  /*6240*/  F2FP.PACK_AB R15, R196, R199 ;  /* 0x000000c7c40f723e */ /* 0x004fca00000000ff */
[----:B------:R1:W-:Y:S02]  /*6250*/  MUFU.EX2 R221, R5 ;  /* 0x0000000500dd7308 */ /* 0x0003e40000000800 */
[C---:B---3--:R-:W-:Y:S08]  /*6260*/  HMMA.16816.F32 R44, R12.reuse, R16, R44 ;  /* 0x000000100c2c723c */ /* 0x048ff0000000182c */
[----:B------:R-:W-:Y:S01]  /*6270*/  HMMA.16816.F32 R40, R12, R18, R32 ;  /* 0x000000120c28723c */ /* 0x000fe20000001820 */
[----:B-1----:R-:W-:-:S04]  /*6280*/  FFMA.FTZ R5, R105, c[0x0][0x2d0], -R4 ;  /* 0x0000b40069057a23 */ /* 0x002fc80000010804 */
[----:B------:R1:W2:Y:S03]  /*6290*/  MUFU.EX2 R248, R5 ;  /* 0x0000000500f87308 */ /* 0x0002a60000000800 */
[C---:B------:R-:W-:Y:S08]  /*62a0*/  HMMA.16816.F32 R36, R12.reuse, R24, R64 ;  /* 0x000000180c24723c */ /* 0x040ff00000001840 */
[----:B------:R-:W-:Y:S01]  /*62b0*/  HMMA.16816.F32 R92, R12, R20, R92 ;  /* 0x000000140c5c723c */ /* 0x000fe2000000185c */
        /* <DEDUP_REMOVED lines=13> */
[----:B-1----:R-:W-:Y:S02]  /*6390*/  FFMA.FTZ R5, R100, c[0x0][0x2d0], -R3 ;  /* 0x0000b40064057a23 */ /* 0x002fe40000010803 */
[----:B------:R-:W-:Y:S04]  /*63a0*/  HMMA.16816.F32 R100, R12, R26, R60 ;  /* 0x0000001a0c64723c */ /* 0x000fe8000000183c */
[----:B------:R-:W1:Y:S02]  /*63b0*/  MUFU.EX2 R247, R5 ;  /* 0x0000000500f77308 */ /* 0x000e640000000800 */
[----:B-1----:R-:W-:Y:S01]  /*63c0*/  F2FP.PACK_AB R11, R247, R246 ;  /* 0x000000f6f70b723e */ /* 0x002fe200000000ff */
[----:B------:R-:W-:-:S06]  /*63d0*/  FFMA.FTZ R5, R112, c[0x0][0x2d0], -R2 ;  /* 0x0000b40070057a23 */ /* 0x000fcc0000010802 */
[C---:B------:R-:W-:Y:S08]  /*63e0*/  HMMA.16816.F32 R48, R8.reuse, R16, R132 ;  /* 0x000000100830723c */ /* 0x040ff00000001884 */
[C---:B------:R-:W-:Y:S01]  /*63f0*/  HMMA.16816.F32 R52, R8.reuse, R18, R108 ;  /* 0x000000120834723c */ /* 0x040fe2000000186c */
[----:B------:R-:W1:Y:S07]  /*6400*/  LDSM.16.MT88.4 R16, [R227+0x1000] ;  /* 0x00100000e310783b */ /* 0x000e6e0000004200 */
[C---:B------:R-:W-:Y:S07]  /*6410*/  HMMA.16816.F32 R88, R8.reuse, R22, R168 ;  /* 0x000000160858723c */ /* 0x040fee00000018a8 */
[----:B------:R-:W-:Y:S01]  /*6420*/  IMAD.MOV.U32 R170, RZ, RZ, R212 ;  /* 0x000000ffffaa7224 */ /* 0x000fe200078e00d4 */
[----:B------:R-:W-:Y:S01]  /*6430*/  HMMA.16816.F32 R32, R8, R24, R164 ;  /* 0x000000180820723c */ /* 0x000fe200000018a4 */
[----:B------:R2:W-:Y:S01]  /*6440*/  MUFU.EX2 R212, R5 ;  /* 0x0000000500d47308 */ /* 0x0005e20000000800 */
[----:B------:R-:W-:-:S02]  /*6450*/  IMAD.MOV.U32 R171, RZ, RZ, R215 ;  /* 0x000000ffffab7224 */ /* 0x000fc400078e00d7 */
[----:B------:R-:W-:Y:S02]  /*6460*/  IMAD.MOV.U32 R169, RZ, RZ, R207 ;  /* 0x000000ffffa97224 */ /* 0x000fe400078e00cf */
[----:B------:R-:W-:Y:S02]  /*6470*/  IMAD.MOV.U32 R168, RZ, RZ, R208 ;  /* 0x000000ffffa87224 */ /* 0x000fe400078e00d0 */
[----:B------:R-:W-:Y:S02]  /*6480*/  IMAD.MOV.U32 R167, RZ, RZ, R85 ;  /* 0x000000ffffa77224 */ /* 0x000fe400078e0055 */
[----:B------:R-:W-:Y:S01]  /*6490*/  HMMA.16816.F32 R84, R8, R20, R180 ;  /* 0x000000140854723c */ /* 0x000fe200000018b4 */
[----:B------:R-:W-:Y:S02]  /*64a0*/  IMAD.MOV.U32 R164, RZ, RZ, R202 ;  /* 0x000000ffffa47224 */ /* 0x000fe400078e00ca */
[----:B------:R-:W-:Y:S02]  /*64b0*/  IMAD.MOV.U32 R166, RZ, RZ, R80 ;  /* 0x000000ffffa67224 */ /* 0x000fe400078e0050 */
[----:B------:R-:W-:-:S02]  /*64c0*/  IMAD.MOV.U32 R165, RZ, RZ, R81 ;  /* 0x000000ffffa57224 */ /* 0x000fc400078e0051 */
[----:B--2---:R-:W-:Y:S01]  /*64d0*/  FFMA.FTZ R5, R113, c[0x0][0x2d0], -R2 ;  /* 0x0000b40071057a23 */ /* 0x004fe20000010802 */
[----:B------:R-:W-:Y:S01]  /*64e0*/  HMMA.16816.F32 R80, R12, R22, R56 ;  /* 0x000000160c50723c */ /* 0x000fe20000001838 */
[----:B------:R-:W-:Y:S01]  /*64f0*/  IMAD.MOV.U32 R181, RZ, RZ, R76 ;  /* 0x000000ffffb57224 */ /* 0x000fe200078e004c */
[----:B------:R-:W-:Y:S01]  /*6500*/  LDSM.16.MT88.4 R20, [R225+0x1800] ;  /* 0x00180000e114783b */ /* 0x000fe20000004200 */
[----:B------:R-:W-:Y:S02]  /*6510*/  IMAD.MOV.U32 R180, RZ, RZ, R77 ;  /* 0x000000ffffb47224 */ /* 0x000fe400078e004d */
[----:B------:R-:W-:Y:S02]  /*6520*/  IMAD.MOV.U32 R182, RZ, RZ, R199 ;  /* 0x000000ffffb67224 */ /* 0x000fe400078e00c7 */
[----:B------:R-:W-:Y:S01]  /*6530*/  IMAD.MOV.U32 R183, RZ, RZ, R193 ;  /* 0x000000ffffb77224 */ /* 0x000fe200078e00c1 */
[-C--:B-1----:R-:W-:Y:S07]  /*6540*/  HMMA.16816.F32 R108, R8, R16.reuse, R176 ;  /* 0x00000010086c723c */ /* 0x082fee00000018b0 */
[----:B------:R-:W-:Y:S01]  /*6550*/  IMAD.MOV.U32 R176, RZ, RZ, R213 ;  /* 0x000000ffffb07224 */ /* 0x000fe200078e00d5 */
[----:B------:R-:W-:Y:S01]  /*6560*/  HMMA.16816.F32 R64, R12, R16, R96 ;  /* 0x000000100c40723c */ /* 0x000fe20000001860 */
[----:B------:R1:W2:Y:S01]  /*6570*/  MUFU.EX2 R213, R5 ;  /* 0x0000000500d57308 */ /* 0x0002a20000000800 */
[----:B------:R-:W-:-:S02]  /*6580*/  IMAD.MOV.U32 R178, RZ, RZ, R203 ;  /* 0x000000ffffb27224 */ /* 0x000fc400078e00cb */
[----:B------:R-:W-:Y:S02]  /*6590*/  IMAD.MOV.U32 R177, RZ, RZ, R204 ;  /* 0x000000ffffb17224 */ /* 0x000fe400078e00cc */
[----:B------:R-:W-:Y:S02]  /*65a0*/  IMAD.MOV.U32 R179, RZ, RZ, R200 ;  /* 0x000000ffffb37224 */ /* 0x000fe400078e00c8 */
[----:B------:R-:W-:Y:S01]  /*65b0*/  IMAD.MOV.U32 R98, RZ, RZ, R214 ;  /* 0x000000ffff627224 */ /* 0x000fe200078e00d6 */
[----:B------:R-:W-:Y:S01]  /*65c0*/  HMMA.16816.F32 R76, R8, R26, R172 ;  /* 0x0000001a084c723c */ /* 0x000fe200000018ac */
[----:B------:R-:W-:Y:S01]  /*65d0*/  IMAD.MOV.U32 R99, RZ, RZ, R211 ;  /* 0x000000ffff637224 */ /* 0x000fe200078e00d3 */
[----:B------:R-:W-:Y:S01]  /*65e0*/  LDSM.16.MT88.4 R24, [R228+0x1800] ;  /* 0x00180000e418783b */ /* 0x000fe20000004200 */
[----:B------:R-:W-:Y:S02]  /*65f0*/  IMAD.MOV.U32 R97, RZ, RZ, R169 ;  /* 0x000000ffff617224 */ /* 0x000fe400078e00a9 */
[----:B------:R-:W-:-:S02]  /*6600*/  IMAD.MOV.U32 R169, RZ, RZ, R198 ;  /* 0x000000ffffa97224 */ /* 0x000fc400078e00c6 */
[----:B------:R-:W-:Y:S01]  /*6610*/  IMAD.MOV.U32 R175, RZ, RZ, R210 ;  /* 0x000000ffffaf7224 */ /* 0x000fe200078e00d2 */
[-C--:B------:R-:W-:Y:S01]  /*6620*/  HMMA.16816.F32 R104, R8, R18.reuse, R140 ;  /* 0x000000120868723c */ /* 0x080fe2000000188c */
[----:B-1----:R-:W-:Y:S02]  /*6630*/  FFMA.FTZ R5, R115, c[0x0][0x2d0], -R2 ;  /* 0x0000b40073057a23 */ /* 0x002fe40000010802 */
[----:B------:R-:W-:Y:S02]  /*6640*/  IMAD.MOV.U32 R173, RZ, RZ, R205 ;  /* 0x000000ffffad7224 */ /* 0x000fe400078e00cd */
[----:B------:R1:W-:Y:S01]  /*6650*/  MUFU.EX2 R214, R5 ;  /* 0x0000000500d67308 */ /* 0x0003e20000000800 */
[----:B------:R-:W-:Y:S02]  /*6660*/  IMAD.MOV.U32 R174, RZ, RZ, R206 ;  /* 0x000000ffffae7224 */ /* 0x000fe400078e00ce */
[----:B------:R-:W-:Y:S01]  /*6670*/  HMMA.16816.F32 R28, R12, R18, R28 ;  /* 0x000000120c1c723c */ /* 0x000fe2000000181c */
[----:B------:R-:W3:Y:S01]  /*6680*/  LDSM.16.MT88.4 R16, [R224+0x1800] ;  /* 0x00180000e010783b */ /* 0x000ee20000004200 */
[----:B------:R-:W-:-:S02]  /*6690*/  IMAD.MOV.U32 R172, RZ, RZ, R201 ;  /* 0x000000ffffac7224 */ /* 0x000fc400078e00c9 */
[----:B------:R-:W-:Y:S02]  /*66a0*/  IMAD.MOV.U32 R96, RZ, RZ, R177 ;  /* 0x000000ffff607224 */ /* 0x000fe400078e00b1 */
[----:B------:R-:W-:Y:S01]  /*66b0*/  IMAD.MOV.U32 R177, RZ, RZ, R6 ;  /* 0x000000ffffb17224 */ /* 0x000fe200078e0006 */
[----:B--2---:R-:W-:Y:S01]  /*66c0*/  F2FP.PACK_AB R12, R213, R212 ;  /* 0x000000d4d50c723e */ /* 0x004fe200000000ff */
[--C-:B------:R-:W-:Y:S02]  /*66d0*/  FFMA.FTZ R6, R122, c[0x0][0x2d0], -R2.reuse ;  /* 0x0000b4007a067a23 */ /* 0x100fe40000010802 */
[----:B-1----:R-:W-:-:S04]  /*66e0*/  FFMA.FTZ R5, R114, c[0x0][0x2d0], -R2 ;  /* 0x0000b40072057a23 */ /* 0x002fc80000010802 */
[----:B------:R1:W2:Y:S02]  /*66f0*/  MUFU.EX2 R215, R5 ;  /* 0x0000000500d77308 */ /* 0x0002a40000000800 */
[----:B-1----:R-:W-:Y:S01]  /*6700*/  FFMA.FTZ R5, R75, c[0x0][0x2d0], -R0 ;  /* 0x0000b4004b057a23 */ /* 0x002fe20000010800 */
[----:B--2---:R-:W-:Y:S01]  /*6710*/  F2FP.PACK_AB R14, R215, R214 ;  /* 0x000000d6d70e723e */ /* 0x004fe200000000ff */
[----:B------:R-:W-:-:S04]  /*6720*/  IMAD.MOV.U32 R75, RZ, RZ, R178 ;  /* 0x000000ffff4b7224 */ /* 0x000fc800078e00b2 */
[----:B------:R1:W-:Y:S01]  /*6730*/  MUFU.EX2 R207, R5 ;  /* 0x0000000500cf7308 */ /* 0x0003e20000000800 */
[----:B------:R-:W-:Y:S02]  /*6740*/  IMAD.MOV.U32 R178, RZ, RZ, R196 ;  /* 0x000000ffffb27224 */ /* 0x000fe400078e00c4 */
[----:B-1----:R-:W-:Y:S02]  /*6750*/  FFMA.FTZ R5, R71, c[0x0][0x2d0], -R0 ;  /* 0x0000b40047057a23 */ /* 0x002fe40000010800 */
[----:B------:R-:W-:-:S03]  /*6760*/  IMAD.MOV.U32 R71, RZ, RZ, R195 ;  /* 0x000000ffff477224 */ /* 0x000fc600078e00c3 */
[----:B------:R1:W2:Y:S02]  /*6770*/  MUFU.EX2 R208, R5 ;  /* 0x0000000500d07308 */ /* 0x0002a40000000800 */
[----:B-1----:R-:W-:Y:S01]  /*6780*/  FFMA.FTZ R5, R69, c[0x0][0x2d0], -R0 ;  /* 0x0000b40045057a23 */ /* 0x002fe20000010800 */
[----:B--2---:R-:W-:Y:S01]  /*6790*/  F2FP.PACK_AB R13, R208, R207 ;  /* 0x000000cfd00d723e */ /* 0x004fe200000000ff */
[----:B------:R-:W-:-:S04]  /*67a0*/  IMAD.MOV.U32 R69, RZ, RZ, R179 ;  /* 0x000000ffff457224 */ /* 0x000fc800078e00b3 */
[----:B------:R1:W-:Y:S01]  /*67b0*/  MUFU.EX2 R210, R5 ;  /* 0x0000000500d27308 */ /* 0x0003e20000000800 */
[----:B------:R-:W-:Y:S02]  /*67c0*/  IMAD.MOV.U32 R179, RZ, RZ, R180 ;  /* 0x000000ffffb37224 */ /* 0x000fe400078e00b4 */
[----:B------:R-:W-:Y:S02]  /*67d0*/  IMAD.MOV.U32 R180, RZ, RZ, R192 ;  /* 0x000000ffffb47224 */ /* 0x000fe400078e00c0 */
[----:B-1----:R-:W-:Y:S02]  /*67e0*/  FFMA.FTZ R5, R68, c[0x0][0x2d0], -R0 ;  /* 0x0000b40044057a23 */ /* 0x002fe40000010800 */
[----:B------:R-:W-:Y:S02]  /*67f0*/  IMAD.MOV.U32 R68, RZ, RZ, R191 ;  /* 0x000000ffff447224 */ /* 0x000fe400078e00bf */
        /* <DEDUP_REMOVED lines=8> */
[----:B------:R-:W-:Y:S01]  /*6880*/  HMMA.16816.F32 R112, R12, R20, R92 ;  /* 0x000000140c70723c */ /* 0x000fe2000000185c */
[----:B-1----:R-:W-:Y:S01]  /*6890*/  FFMA.FTZ R5, R139, c[0x0][0x2d0], -R4 ;  /* 0x0000b4008b057a23 */ /* 0x002fe20000010804 */
[----:B--2---:R-:W-:-:S03]  /*68a0*/  F2FP.PACK_AB R8, R204, R203 ;  /* 0x000000cbcc08723e */ /* 0x004fc600000000ff */
[----:B------:R1:W-:Y:S02]  /*68b0*/  MUFU.EX2 R205, R5 ;  /* 0x0000000500cd7308 */ /* 0x0003e40000000800 */
[----:B-1----:R-:W-:Y:S02]  /*68c0*/  FFMA.FTZ R5, R138, c[0x0][0x2d0], -R4 ;  /* 0x0000b4008a057a23 */ /* 0x002fe40000010804 */
[----:B------:R-:W-:Y:S04]  /*68d0*/  HMMA.16816.F32 R136, R12, R18, R40 ;  /* 0x000000120c88723c */ /* 0x000fe80000001828 */
        /* <DEDUP_REMOVED lines=13> */
[----:B------:R-:W-:-:S05]  /*69b0*/  FFMA.FTZ R5, R187, c[0x0][0x2d0], -R4 ;  /* 0x0000b400bb057a23 */ /* 0x000fca0000010804 */
[----:B------:R1:W-:Y:S01]  /*69c0*/  MUFU.EX2 R193, R5 ;  /* 0x0000000500c17308 */ /* 0x0003e20000000800 */
[C---:B------:R-:W-:Y:S08]  /*69d0*/  HMMA.16816.F32 R60, R8.reuse, R16, R48 ;  /* 0x00000010083c723c */ /* 0x040ff00000001830 */
[----:B------:R-:W-:Y:S01]  /*69e0*/  HMMA.16816.F32 R56, R8, R18, R52 ;  /* 0x000000120838723c */ /* 0x000fe20000001834 */
[----:B------:R-:W2:Y:S01]  /*69f0*/  LDSM.16.MT88.4 R16, [R227+0x1800] ;  /* 0x00180000e310783b */ /* 0x000ea20000004200 */
[----:B-1----:R-:W-:-:S02]  /*6a00*/  FFMA.FTZ R5, R188, c[0x0][0x2d0], -R4 ;  /* 0x0000b400bc057a23 */ /* 0x002fc40000010804 */
[----:B------:R-:W-:-:S04]  /*6a10*/  IMAD.MOV.U32 R188, RZ, RZ, R98 ;  /* 0x000000ffffbc7224 */ /* 0x000fc800078e0062 */
[----:B------:R-:W-:Y:S01]  /*6a20*/  HMMA.16816.F32 R48, R8, R24, R32 ;  /* 0x000000180830723c */ /* 0x000fe20000001820 */
[----:B------:R1:W3:Y:S01]  /*6a30*/  MUFU.EX2 R195, R5 ;  /* 0x0000000500c37308 */ /* 0x0002e20000000800 */
[----:B------:R-:W-:Y:S02]  /*6a40*/  IMAD.MOV.U32 R98, RZ, RZ, R168 ;  /* 0x000000ffff627224 */ /* 0x000fe400078e00a8 */
[----:B------:R-:W-:-:S04]  /*6a50*/  IMAD.MOV.U32 R168, RZ, RZ, R197 ;  /* 0x000000ffffa87224 */ /* 0x000fc800078e00c5 */
[C---:B------:R-:W-:Y:S01]  /*6a60*/  HMMA.16816.F32 R44, R8.reuse, R26, R76 ;  /* 0x0000001a082c723c */ /* 0x040fe2000000184c */
[----:B------:R-:W4:Y:S06]  /*6a70*/  LDSM.16.MT88.4 R24, [R224+0x2000] ;  /* 0x00200000e018783b */ /* 0x000f2c0000004200 */
[----:B------:R-:W-:Y:S01]  /*6a80*/  IMAD.MOV.U32 R78, RZ, RZ, R181 ;  /* 0x000000ffff4e7224 */ /* 0x000fe200078e00b5 */
[----:B------:R-:W-:Y:S01]  /*6a90*/  HMMA.16816.F32 R36, R8, R22, R88 ;  /* 0x000000160824723c */ /* 0x000fe20000001858 */
[----:B-1----:R-:W-:Y:S02]  /*6aa0*/  FFMA.FTZ R5, R189, c[0x0][0x2d0], -R4 ;  /* 0x0000b400bd057a23 */ /* 0x002fe40000010804 */
[----:B------:R-:W-:Y:S01]  /*6ab0*/  IMAD.MOV.U32 R181, RZ, RZ, R194 ;  /* 0x000000ffffb57224 */ /* 0x000fe200078e00c2 */
[----:B------:R1:W-:Y:S01]  /*6ac0*/  MUFU.EX2 R189, R6 ;  /* 0x0000000600bd7308 */ /* 0x0003e20000000800 */
[----:B------:R-:W-:-:S02]  /*6ad0*/  IMAD.MOV.U32 R79, RZ, RZ, R7 ;  /* 0x000000ffff4f7224 */ /* 0x000fc400078e0007 */
[----:B------:R-:W-:Y:S01]  /*6ae0*/  FFMA.FTZ R7, R123, c[0x0][0x2d0], -R2 ;  /* 0x0000b4007b077a23 */ /* 0x000fe20000010802 */
[C---:B------:R-:W-:Y:S01]  /*6af0*/  HMMA.16816.F32 R40, R8.reuse, R20, R84 ;  /* 0x000000140828723c */ /* 0x040fe20000001854 */
[----:B------:R-:W-:Y:S02]  /*6b00*/  IMAD.MOV.U32 R77, RZ, RZ, R79 ;  /* 0x000000ffff4d7224 */ /* 0x000fe400078e004f */
[----:B------:R-:W-:Y:S01]  /*6b10*/  IMAD.MOV.U32 R79, RZ, RZ, R69 ;  /* 0x000000ffff4f7224 */ /* 0x000fe200078e0045 */
[----:B------:R3:W-:Y:S01]  /*6b20*/  MUFU.EX2 R197, R5 ;  /* 0x0000000500c57308 */ /* 0x0007e20000000800 */
[----:B------:R-:W-:Y:S02]  /*6b30*/  IMAD.MOV.U32 R69, RZ, RZ, R96 ;  /* 0x000000ffff457224 */ /* 0x000fe400078e0060 */
[----:B------:R-:W-:Y:S01]  /*6b40*/  IMAD.MOV.U32 R96, RZ, RZ, R98 ;  /* 0x000000ffff607224 */ /* 0x000fe200078e0062 */
[----:B--2---:R-:W-:Y:S01]  /*6b50*/  HMMA.16816.F32 R52, R8, R16, R108 ;  /* 0x000000100834723c */ /* 0x004fe2000000186c */
[----:B------:R-:W-:-:S02]  /*6b60*/  IMAD.MOV.U32 R98, RZ, RZ, R170 ;  /* 0x000000ffff627224 */ /* 0x000fc400078e00aa */
[----:B------:R-:W-:Y:S01]  /*6b70*/  IMAD.MOV.U32 R170, RZ, RZ, R172 ;  /* 0x000000ffffaa7224 */ /* 0x000fe200078e00ac */
[----:B------:R-:W-:Y:S01]  /*6b80*/  MUFU.EX2 R187, R7 ;  /* 0x0000000700bb7308 */ /* 0x000fe20000000800 */
[----:B------:R-:W-:Y:S02]  /*6b90*/  FFMA.FTZ R172, R120, c[0x0][0x2d0], -R2 ;  /* 0x0000b40078ac7a23 */ /* 0x000fe40000010802 */
[--C-:B-1----:R-:W-:Y:S01]  /*6ba0*/  FFMA.FTZ R6, R155, c[0x0][0x2d0], -R0.reuse ;  /* 0x0000b4009b067a23 */ /* 0x102fe20000010800 */
[----:B------:R-:W-:Y:S01]  /*6bb0*/  HMMA.16816.F32 R32, R8, R18, R104 ;  /* 0x000000120820723c */ /* 0x000fe20000001868 */
[----:B------:R-:W-:Y:S02]  /*6bc0*/  FFMA.FTZ R155, R145, c[0x0][0x2d0], -R0 ;  /* 0x0000b400919b7a23 */ /* 0x000fe40000010800 */
[----:B---3--:R-:W-:-:S04]  /*6bd0*/  FFMA.FTZ R5, R190, c[0x0][0x2d0], -R4 ;  /* 0x0000b400be057a23 */ /* 0x008fc80000010804 */
[----:B------:R-:W-:Y:S01]  /*6be0*/  F2FP.PACK_AB R8, R195, R193 ;  /* 0x000000c1c308723e */ /* 0x000fe200000000ff */
[----:B------:R1:W2:Y:S01]  /*6bf0*/  MUFU.EX2 R198, R5 ;  /* 0x0000000500c67308 */ /* 0x0002a20000000800 */
[C---:B------:R-:W-:Y:S01]  /*6c00*/  HMMA.16816.F32 R108, R12.reuse, R22, R80 ;  /* 0x000000160c6c723c */ /* 0x040fe20000001850 */
[----:B------:R-:W3:Y:S07]  /*6c10*/  LDSM.16.MT88.4 R20, [R228+0x2000] ;  /* 0x00200000e414783b */ /* 0x000eee0000004200 */
[----:B------:R-:W-:Y:S01]  /*6c20*/  HMMA.16816.F32 R100, R12, R16, R64 ;  /* 0x000000100c64723c */ /* 0x000fe20000001840 */
[----:B-1----:R-:W-:-:S07]  /*6c30*/  FFMA.FTZ R5, R185, c[0x0][0x2d0], -R3 ;  /* 0x0000b400b9057a23 */ /* 0x002fce0000010803 */
[----:B------:R-:W-:Y:S01]  /*6c40*/  HMMA.16816.F32 R88, R12, R18, R28 ;  /* 0x000000120c58723c */ /* 0x000fe2000000181c */
[----:B------:R-:W1:Y:S01]  /*6c50*/  LDSM.16.MT88.4 R16, [R225+0x2000] ;  /* 0x00200000e110783b */ /* 0x000e620000004200 */
[----:B------:R-:W-:Y:S01]  /*6c60*/  FFMA.FTZ R64, R144, c[0x0][0x2d0], -R2 ;  /* 0x0000b40090407a23 */ /* 0x000fe20000010802 */
[----:B------:R4:W-:Y:S01]  /*6c70*/  MUFU.EX2 R191, R5 ;  /* 0x0000000500bf7308 */ /* 0x0009e20000000800 */
[----:B------:R-:W-:Y:S01]  /*6c80*/  IMAD.MOV.U32 R144, RZ, RZ, R78 ;  /* 0x000000ffff907224 */ /* 0x000fe200078e004e */
[----:B------:R-:W1:Y:S01]  /*6c90*/  LDSM.16.MT88.4 R12, [R227+0x2000] ;  /* 0x00200000e30c783b */ /* 0x000e620000004200 */
[----:B------:R-:W-:Y:S01]  /*6ca0*/  IMAD.MOV.U32 R78, RZ, RZ, R68 ;  /* 0x000000ffff4e7224 */ /* 0x000fe200078e0044 */
[----:B--2---:R-:W-:Y:S01]  /*6cb0*/  F2FP.PACK_AB R10, R198, R197 ;  /* 0x000000c5c60a723e */ /* 0x004fe200000000ff */
[----:B------:R-:W-:Y:S02]  /*6cc0*/  IMAD.MOV.U32 R68, RZ, RZ, R75 ;  /* 0x000000ffff447224 */ /* 0x000fe400078e004b */
[----:B------:R-:W-:-:S02]  /*6cd0*/  IMAD.MOV.U32 R75, RZ, RZ, R97 ;  /* 0x000000ffff4b7224 */ /* 0x000fc400078e0061 */
[----:B------:R-:W-:Y:S02]  /*6ce0*/  IMAD.MOV.U32 R97, RZ, RZ, R99 ;  /* 0x000000ffff617224 */ /* 0x000fe400078e0063 */
[----:B------:R-:W-:Y:S02]  /*6cf0*/  IMAD.MOV.U32 R99, RZ, RZ, R171 ;  /* 0x000000ffff637224 */ /* 0x000fe400078e00ab */
[----:B------:R-:W-:Y:S02]  /*6d00*/  IMAD.MOV.U32 R171, RZ, RZ, R173 ;  /* 0x000000ffffab7224 */ /* 0x000fe400078e00ad */
[----:B------:R-:W-:Y:S02]  /*6d10*/  FFMA.FTZ R173, R117, c[0x0][0x2d0], -R2 ;  /* 0x0000b40075ad7a23 */ /* 0x000fe40000010802 */
[----:B----4-:R-:W-:Y:S02]  /*6d20*/  FFMA.FTZ R5, R184, c[0x0][0x2d0], -R3 ;  /* 0x0000b400b8057a23 */ /* 0x010fe40000010803 */
[----:B------:R-:W-:Y:S01]  /*6d30*/  IMAD.MOV.U32 R117, RZ, RZ, R77 ;  /* 0x000000ffff757224 */ /* 0x000fe200078e004d */
[----:B------:R-:W-:Y:S01]  /*6d40*/  MUFU.EX2 R184, R6 ;  /* 0x0000000600b87308 */ /* 0x000fe20000000800 */
[----:B------:R-:W-:-:S02]  /*6d50*/  IMAD.MOV.U32 R77, RZ, RZ, R78 ;  /* 0x000000ffff4d7224 */ /* 0x000fc400078e004e */
[----:B------:R-:W-:Y:S02]  /*6d60*/  IMAD.MOV.U32 R78, RZ, RZ, R79 ;  /* 0x000000ffff4e7224 */ /* 0x000fe400078e004f */
[----:B------:R-:W-:Y:S02]  /*6d70*/  IMAD.MOV.U32 R79, RZ, RZ, R69 ;  /* 0x000000ffff4f7224 */ /* 0x000fe400078e0045 */
[----:B------:R-:W-:Y:S01]  /*6d80*/  IMAD.MOV.U32 R69, RZ, RZ, R170 ;  /* 0x000000ffff457224 */ /* 0x000fe200078e00aa */
[----:B------:R-:W2:Y:S01]  /*6d90*/  MUFU.EX2 R192, R5 ;  /* 0x0000000500c07308 */ /* 0x000ea20000000800 */
[----:B------:R-:W-:Y:S02]  /*6da0*/  IMAD.MOV.U32 R170, RZ, RZ, R174 ;  /* 0x000000ffffaa7224 */ /* 0x000fe400078e00ae */
[----:B------:R-:W-:Y:S02]  /*6db0*/  FFMA.FTZ R174, R116, c[0x0][0x2d0], -R2 ;  /* 0x0000b40074ae7a23 */ /* 0x000fe40000010802 */
[----:B------:R-:W-:-:S02]  /*6dc0*/  IMAD.MOV.U32 R29, RZ, RZ, R75 ;  /* 0x000000ffff1d7224 */ /* 0x000fc400078e004b */
[--C-:B------:R-:W-:Y:S02]  /*6dd0*/  FFMA.FTZ R65, R127, c[0x0][0x2d0], -R2.reuse ;  /* 0x0000b4007f417a23 */ /* 0x100fe40000010802 */
[--C-:B------:R-:W-:Y:S02]  /*6de0*/  FFMA.FTZ R66, R126, c[0x0][0x2d0], -R2.reuse ;  /* 0x0000b4007e427a23 */ /* 0x100fe40000010802 */
[----:B------:R-:W-:Y:S02]  /*6df0*/  FFMA.FTZ R67, R125, c[0x0][0x2d0], -R2 ;  /* 0x0000b4007d437a23 */ /* 0x000fe40000010802 */
[----:B------:R-:W-:Y:S02]  /*6e00*/  IMAD.MOV.U32 R116, RZ, RZ, R78 ;  /* 0x000000ffff747224 */ /* 0x000fe400078e004e */
[----:B------:R-:W-:Y:S01]  /*6e10*/  IMAD.MOV.U32 R30, RZ, RZ, R79 ;  /* 0x000000ffff1e7224 */ /* 0x000fe200078e004f */
[----:B--2---:R-:W-:Y:S01]  /*6e20*/  F2FP.PACK_AB R9, R192, R191 ;  /* 0x000000bfc009723e */ /* 0x004fe200000000ff */
[----:B------:R-:W-:-:S02]  /*6e30*/  FFMA.FTZ R5, R162, c[0x0][0x2d0], -R3 ;  /* 0x0000b400a2057a23 */ /* 0x000fc40000010803 */
[--C-:B------:R-:W-:Y:S02]  /*6e40*/  FFMA.FTZ R162, R124, c[0x0][0x2d0], -R2.reuse ;  /* 0x0000b4007ca27a23 */ /* 0x100fe40000010802 */
[----:B------:R2:W-:Y:S01]  /*6e50*/  MUFU.EX2 R194, R5 ;  /* 0x0000000500c27308 */ /* 0x0005e20000000800 */
[----:B------:R-:W-:Y:S02]  /*6e60*/  IMAD.MOV.U32 R75, RZ, RZ, R97 ;  /* 0x000000ffff4b7224 */ /* 0x000fe400078e0061 */
[----:B------:R-:W-:Y:S02]  /*6e70*/  FFMA.FTZ R28, R118, c[0x0][0x2d0], -R2 ;  /* 0x0000b400761c7a23 */ /* 0x000fe40000010802 */
[--C-:B------:R-:W-:Y:S02]  /*6e80*/  FFMA.FTZ R31, R153, c[0x0][0x2d0], -R0.reuse ;  /* 0x0000b400991f7a23 */ /* 0x100fe40000010800 */
[----:B------:R-:W-:Y:S01]  /*6e90*/  FFMA.FTZ R153, R147, c[0x0][0x2d0], -R0 ;  /* 0x0000b40093997a23 */ /* 0x000fe20000010800 */
[----:B------:R-:W-:Y:S01]  /*6ea0*/  MUFU.EX2 R185, R28 ;  /* 0x0000001c00b97308 */ /* 0x000fe20000000800 */
[----:B--2---:R-:W-:-:S07]  /*6eb0*/  FFMA.FTZ R5, R186, c[0x0][0x2d0], -R3 ;  /* 0x0000b400ba057a23 */ /* 0x004fce0000010803 */
[----:B------:R-:W2:Y:S02]  /*6ec0*/  MUFU.EX2 R196, R5 ;  /* 0x0000000500c47308 */ /* 0x000ea40000000800 */
[----:B--2---:R-:W-:Y:S01]  /*6ed0*/  F2FP.PACK_AB R11, R196, R194 ;  /* 0x000000c2c40b723e */ /* 0x004fe200000000ff */
[----:B------:R-:W-:Y:S02]  /*6ee0*/  FFMA.FTZ R5, R121, c[0x0][0x2d0], -R2 ;  /* 0x0000b40079057a23 */ /* 0x000fe40000010802 */
[----:B------:R-:W-:-:S03]  /*6ef0*/  FFMA.FTZ R2, R156, c[0x0][0x2d0], -R0 ;  /* 0x0000b4009c027a23 */ /* 0x000fc60000010800 */
[----:B------:R2:W-:Y:S01]  /*6f00*/  MUFU.EX2 R190, R5 ;  /* 0x0000000500be7308 */ /* 0x0005e20000000800 */
[C---:B------:R-:W-:Y:S07]  /*6f10*/  HMMA.16816.F32 R120, R8.reuse, R24, R60 ;  /* 0x000000180878723c */ /* 0x040fee000000183c */
[----:B------:R4:W1:Y:S01]  /*6f20*/  MUFU.EX2 R118, R2 ;  /* 0x0000000200767308 */ /* 0x0008620000000800 */
[----:B------:R-:W-:Y:S01]  /*6f30*/  IMAD.MOV.U32 R60, RZ, RZ, R96 ;  /* 0x000000ffff3c7224 */ /* 0x000fe200078e0060 */
[----:B------:R-:W-:Y:S01]  /*6f40*/  HMMA.16816.F32 R124, R8, R26, R56 ;  /* 0x0000001a087c723c */ /* 0x000fe20000001838 */
[----:B------:R-:W-:-:S02]  /*6f50*/  IMAD.MOV.U32 R61, RZ, RZ, R98 ;  /* 0x000000ffff3d7224 */ /* 0x000fc400078e0062 */
[----:B------:R-:W-:Y:S02]  /*6f60*/  IMAD.MOV.U32 R62, RZ, RZ, R99 ;  /* 0x000000ffff3e7224 */ /* 0x000fe400078e0063 */
[----:B------:R-:W-:Y:S02]  /*6f70*/  IMAD.MOV.U32 R63, RZ, RZ, R77 ;  /* 0x000000ffff3f7224 */ /* 0x000fe400078e004d */
[----:B--2---:R-:W-:Y:S01]  /*6f80*/  FFMA.FTZ R5, R150, c[0x0][0x2d0], -R0 ;  /* 0x0000b40096057a23 */ /* 0x004fe20000010800 */
[C---:B---3--:R-:W-:Y:S01]  /*6f90*/  HMMA.16816.F32 R104, R8.reuse, R20, R48 ;  /* 0x000000140868723c */ /* 0x048fe20000001830 */
[----:B------:R-:W-:Y:S02]  /*6fa0*/  IMAD.MOV.U32 R59, RZ, RZ, R62 ;  /* 0x000000ffff3b7224 */ /* 0x000fe400078e003e */
[----:B----4-:R-:W-:Y:S01]  /*6fb0*/  FFMA.FTZ R2, R149, c[0x0][0x2d0], -R0 ;  /* 0x0000b40095027a23 */ /* 0x010fe20000010800 */
[----:B------:R-:W-:Y:S04]  /*6fc0*/  MUFU.EX2 R186, R5 ;  /* 0x0000000500ba7308 */ /* 0x000fe80000000800 */
[----:B------:R-:W-:Y:S01]  /*6fd0*/  HMMA.16816.F32 R96, R8, R22, R44 ;  /* 0x000000160860723c */ /* 0x000fe2000000182c */
[----:B------:R-:W-:-:S07]  /*6fe0*/  IMAD.MOV.U32 R58, RZ, RZ, R59 ;  /* 0x000000ffff3a7224 */ /* 0x000fce00078e003b */
[----:B-1----:R-:W-:Y:S01]  /*6ff0*/  HMMA.16816.F32 R92, R8, R16, R40 ;  /* 0x00000010085c723c */ /* 0x002fe20000001828 */
[----:B------:R-:W-:-:S07]  /*7000*/  IMAD.MOV.U32 R62, RZ, RZ, R63 ;  /* 0x000000ffff3e7224 */ /* 0x000fce00078e003f */
[C---:B------:R-:W-:Y:S08]  /*7010*/  HMMA.16816.F32 R84, R8.reuse, R18, R36 ;  /* 0x000000120854723c */ /* 0x040ff00000001824 */
[C---:B------:R-:W-:Y:S08]  /*7020*/  HMMA.16816.F32 R80, R8.reuse, R12, R52 ;  /* 0x0000000c0850723c */ /* 0x040ff00000001834 */
[----:B------:R-:W-:Y:S01]  /*7030*/  HMMA.16816.F32 R76, R8, R14, R32 ;  /* 0x0000000e084c723c */ /* 0x000fe20000001820 */
[----:B------:R-:W-:-:S02]  /*7040*/  FFMA.FTZ R45, R152, c[0x0][0x2d0], -R0 ;  /* 0x0000b400982d7a23 */ /* 0x000fc40000010800 */
[----:B------:R-:W-:Y:S02]  /*7050*/  IMAD.MOV.U32 R63, RZ, RZ, R144 ;  /* 0x000000ffff3f7224 */ /* 0x000fe400078e0090 */
[----:B------:R-:W-:Y:S02]  /*7060*/  FFMA.FTZ R46, R148, c[0x0][0x2d0], -R0 ;  /* 0x0000b400942e7a23 */ /* 0x000fe40000010800 */
[----:B------:R-:W-:Y:S02]  /*7070*/  FFMA.FTZ R11, R60, c[0x0][0x2d0], -R4 ;  /* 0x0000b4003c0b7a23 */ /* 0x000fe40000010804 */
[----:B------:R-:W-:Y:S02]  /*7080*/  IMAD.MOV.U32 R60, RZ, RZ, R61 ;  /* 0x000000ffff3c7224 */ /* 0x000fe400078e003d */
[----:B------:R-:W-:Y:S02]  /*7090*/  IMAD.MOV.U32 R61, RZ, RZ, R117 ;  /* 0x000000ffff3d7224 */ /* 0x000fe400078e0075 */
[----:B------:R-:W-:-:S02]  /*70a0*/  IMAD.MOV.U32 R57, RZ, RZ, R58 ;  /* 0x000000ffff397224 */ /* 0x000fc400078e003a */
[----:B------:R-:W-:Y:S02]  /*70b0*/  IMAD.MOV.U32 R59, RZ, RZ, R61 ;  /* 0x000000ffff3b7224 */ /* 0x000fe400078e003d */
[----:B------:R-:W-:Y:S02]  /*70c0*/  FFMA.FTZ R152, R151, c[0x0][0x2d0], -R0 ;  /* 0x0000b40097987a23 */ /* 0x000fe40000010800 */
[----:B------:R-:W-:Y:S02]  /*70d0*/  IMAD.MOV.U32 R58, RZ, RZ, R59 ;  /* 0x000000ffff3a7224 */ /* 0x000fe400078e003b */
[----:B------:R-:W-:Y:S02]  /*70e0*/  IMAD.MOV.U32 R59, RZ, RZ, R63 ;  /* 0x000000ffff3b7224 */ /* 0x000fe400078e003f */
[----:B------:R-:W-:Y:S02]  /*70f0*/  IMAD.MOV.U32 R117, RZ, RZ, R188 ;  /* 0x000000ffff757224 */ /* 0x000fe400078e00bc */
[----:B------:R-:W-:-:S02]  /*7100*/  IMAD.MOV.U32 R144, RZ, RZ, R230 ;  /* 0x000000ffff907224 */ /* 0x000fc400078e00e6 */
[----:B------:R-:W-:Y:S02]  /*7110*/  IMAD.MOV.U32 R148, RZ, RZ, R58 ;  /* 0x000000ffff947224 */ /* 0x000fe400078e003a */
[----:B------:R-:W-:Y:S01]  /*7120*/  IMAD.MOV.U32 R151, RZ, RZ, R59 ;  /* 0x000000ffff977224 */ /* 0x000fe200078e003b */
[----:B------:R1:W2:Y:S01]  /*7130*/  MUFU.EX2 R188, R2 ;  /* 0x0000000200bc7308 */ /* 0x0002a20000000800 */
[--C-:B------:R-:W-:Y:S02]  /*7140*/  FFMA.FTZ R44, R154, c[0x0][0x2d0], -R0.reuse ;  /* 0x0000b4009a2c7a23 */ /* 0x100fe40000010800 */
[----:B------:R-:W-:Y:S02]  /*7150*/  FFMA.FTZ R154, R146, c[0x0][0x2d0], -R0 ;  /* 0x0000b400929a7a23 */ /* 0x000fe40000010800 */
[----:B------:R-:W-:Y:S02]  /*7160*/  IMAD.MOV.U32 R149, RZ, RZ, R117 ;  /* 0x000000ffff957224 */ /* 0x000fe400078e0075 */
[----:B------:R-:W-:-:S02]  /*7170*/  IMAD.MOV.U32 R156, RZ, RZ, R144 ;  /* 0x000000ffff9c7224 */ /* 0x000fc400078e0090 */
[--C-:B------:R-:W-:Y:S02]  /*7180*/  FFMA.FTZ R0, R119, c[0x0][0x2d0], -R3.reuse ;  /* 0x0000b40077007a23 */ /* 0x100fe40000010803 */
[--C-:B------:R-:W-:Y:S02]  /*7190*/  FFMA.FTZ R29, R29, c[0x0][0x2d0], -R3.reuse ;  /* 0x0000b4001d1d7a23 */ /* 0x100fe40000010803 */
[--C-:B------:R-:W-:Y:S02]  /*71a0*/  FFMA.FTZ R30, R30, c[0x0][0x2d0], -R3.reuse ;  /* 0x0000b4001e1e7a23 */ /* 0x100fe40000010803 */
[--C-:B------:R-:W-:Y:S02]  /*71b0*/  FFMA.FTZ R68, R68, c[0x0][0x2d0], -R3.reuse ;  /* 0x0000b40044447a23 */ /* 0x100fe40000010803 */
[--C-:B-1----:R-:W-:Y:S02]  /*71c0*/  FFMA.FTZ R2, R57, c[0x0][0x2d0], -R3.reuse ;  /* 0x0000b40039027a23 */ /* 0x102fe40000010803 */
[----:B------:R-:W-:-:S02]  /*71d0*/  FFMA.FTZ R116, R116, c[0x0][0x2d0], -R3 ;  /* 0x0000b40074747a23 */ /* 0x000fc40000010803 */
[--C-:B------:R-:W-:Y:S02]  /*71e0*/  FFMA.FTZ R117, R252, c[0x0][0x2d0], -R3.reuse ;  /* 0x0000b400fc757a23 */ /* 0x100fe40000010803 */
[----:B------:R-:W-:Y:S02]  /*71f0*/  FFMA.FTZ R144, R250, c[0x0][0x2d0], -R3 ;  /* 0x0000b400fa907a23 */ /* 0x000fe40000010803 */
[----:B------:R-:W-:Y:S02]  /*7200*/  IMAD.MOV.U32 R150, RZ, RZ, R75 ;  /* 0x000000ffff967224 */ /* 0x000fe400078e004b */
[----:B------:R-:W-:Y:S02]  /*7210*/  FADD.FTZ R3, R148, R151 ;  /* 0x0000009794037221 */ /* 0x000fe40000010000 */
[----:B------:R-:W-:Y:S02]  /*7220*/  FFMA.FTZ R10, R234, c[0x0][0x2d0], -R4 ;  /* 0x0000b400ea0a7a23 */ /* 0x000fe40000010804 */
[----:B------:R-:W-:Y:S01]  /*7230*/  FADD.FTZ R3, R150, R3 ;  /* 0x0000000396037221 */ /* 0x000fe20000010000 */
[----:B------:R1:W5:Y:S01]  /*7240*/  LDL.LU R234, [R1+0xa8] ;  /* 0x0000a80001ea7983 */ /* 0x0003620000300800 */
[----:B------:R-:W-:-:S02]  /*7250*/  IMAD.MOV.U32 R150, RZ, RZ, R62 ;  /* 0x000000ffff967224 */ /* 0x000fc400078e003e */
[--C-:B------:R-:W-:Y:S02]  /*7260*/  FFMA.FTZ R9, R233, c[0x0][0x2d0], -R4.reuse ;  /* 0x0000b400e9097a23 */ /* 0x100fe40000010804 */
[----:B------:R-:W-:Y:S01]  /*7270*/  FADD.FTZ R3, R150, R3 ;  /* 0x0000000396037221 */ /* 0x000fe20000010000 */
[----:B------:R1:W5:Y:S01]  /*7280*/  LDL.LU R233, [R1+0xa4] ;  /* 0x0000a40001e97983 */ /* 0x0003620000300800 */
[--C-:B------:R-:W-:Y:S02]  /*7290*/  FFMA.FTZ R8, R232, c[0x0][0x2d0], -R4.reuse ;  /* 0x0000b400e8087a23 */ /* 0x100fe40000010804 */
[--C-:B------:R-:W-:Y:S01]  /*72a0*/  FFMA.FTZ R47, R231, c[0x0][0x2d0], -R4.reuse ;  /* 0x0000b400e72f7a23 */ /* 0x100fe20000010804 */
[----:B------:R1:W5:Y:S01]  /*72b0*/  LDL.LU R232, [R1+0xa0] ;  /* 0x0000a00001e87983 */ /* 0x0003620000300800 */
[----:B------:R-:W-:Y:S02]  /*72c0*/  IMAD.MOV.U32 R250, RZ, RZ, R171 ;  /* 0x000000fffffa7224 */ /* 0x000fe400078e00ab */
[----:B------:R-:W-:Y:S01]  /*72d0*/  FADD.FTZ R3, R168, R3 ;  /* 0x00000003a8037221 */ /* 0x000fe20000010000 */
[----:B------:R1:W5:Y:S01]  /*72e0*/  LDL.LU R231, [R1+0x9c] ;  /* 0x00009c0001e77983 */ /* 0x0003620000300800 */
[----:B------:R-:W-:-:S02]  /*72f0*/  FFMA.FTZ R61, R229, c[0x0][0x2d0], -R4 ;  /* 0x0000b400e53d7a23 */ /* 0x000fc40000010804 */
[--C-:B------:R-:W-:Y:S01]  /*7300*/  FFMA.FTZ R63, R226, c[0x0][0x2d0], -R4.reuse ;  /* 0x0000b400e23f7a23 */ /* 0x100fe20000010804 */
[----:B------:R1:W5:Y:S01]  /*7310*/  LDL.LU R230, [R1+0x98] ;  /* 0x0000980001e67983 */ /* 0x0003620000300800 */
[----:B------:R-:W-:Y:S01]  /*7320*/  FADD.FTZ R3, R250, R3 ;  /* 0x00000003fa037221 */ /* 0x000fe20000010000 */
[----:B------:R-:W-:Y:S01]  /*7330*/  F2FP.PACK_AB R5, R184, R118 ;  /* 0x00000076b805723e */ /* 0x000fe200000000ff */
[----:B------:R-:W-:Y:S01]  /*7340*/  FFMA.FTZ R60, R60, c[0x0][0x2d0], -R4 ;  /* 0x0000b4003c3c7a23 */ /* 0x000fe20000010804 */
[----:B------:R1:W5:Y:S04]  /*7350*/  LDL.LU R229, [R1+0x94] ;  /* 0x0000940001e57983 */ /* 0x0003680000300800 */
[----:B------:R1:W5:Y:S04]  /*7360*/  LDL.LU R226, [R1+0x90] ;  /* 0x0000900001e27983 */ /* 0x0003680000300800 */
[----:B------:R1:W5:Y:S01]  /*7370*/  LDL.LU R119, [R1+0x8c] ;  /* 0x00008c0001777983 */ /* 0x0003620000300800 */
[----:B------:R-:W-:Y:S01]  /*7380*/  F2FP.PACK_AB R4, R187, R185 ;  /* 0x000000b9bb04723e */ /* 0x000fe200000000ff */
[----:B------:R3:W-:Y:S01]  /*7390*/  MUFU.EX2 R75, R0 ;  /* 0x00000000004b7308 */ /* 0x0007e20000000800 */
[----:B------:R-:W-:Y:S01]  /*73a0*/  F2FP.PACK_AB R6, R190, R189 ;  /* 0x000000bdbe06723e */ /* 0x000fe200000000ff */
[----:B------:R-:W4:Y:S01]  /*73b0*/  LDL R250, [R1+0x50] ;  /* 0x0000500001fa7983 */ /* 0x000f220000100800 */
[----:B--2---:R-:W-:Y:S01]  /*73c0*/  F2FP.PACK_AB R7, R188, R186 ;  /* 0x000000babc07723e */ /* 0x004fe200000000ff */
[----:B------:R-:W-:-:S02]  /*73d0*/  FADD.FTZ R28, R158, R157 ;  /* 0x0000009d9e1c7221 */ /* 0x000fc40000010000 */
[----:B------:R-:W-:Y:S02]  /*73e0*/  IMAD.MOV.U32 R252, RZ, RZ, R164 ;  /* 0x000000fffffc7224 */ /* 0x000fe400078e00a4 */
[----:B------:R-:W-:Y:S01]  /*73f0*/  MUFU.EX2 R62, R46 ;  /* 0x0000002e003e7308 */ /* 0x000fe20000000800 */
[----:B------:R-:W-:Y:S01]  /*7400*/  IMAD.MOV.U32 R145, RZ, RZ, R165 ;  /* 0x000000ffff917224 */ /* 0x000fe200078e00a5 */
[C---:B------:R-:W-:Y:S01]  /*7410*/  HMMA.16816.F32 R32, R4.reuse, R16, R112 ;  /* 0x000000100420723c */ /* 0x040fe20000001870 */
[----:B------:R-:W-:Y:S02]  /*7420*/  IMAD.MOV.U32 R147, RZ, RZ, R166 ;  /* 0x000000ffff937224 */ /* 0x000fe400078e00a6 */
[----:B------:R-:W-:Y:S02]  /*7430*/  IMAD.MOV.U32 R146, RZ, RZ, R167 ;  /* 0x000000ffff927224 */ /* 0x000fe400078e00a7 */
[----:B------:R-:W-:Y:S01]  /*7440*/  LDSM.16.MT88.4 R164, [R225+0x3000] ;  /* 0x00300000e1a4783b */ /* 0x000fe20000004200 */
[----:B------:R-:W-:Y:S01]  /*7450*/  MUFU.EX2 R112, R8 ;  /* 0x0000000800707308 */ /* 0x000fe20000000800 */
[----:B---3--:R-:W-:Y:S01]  /*7460*/  FADD.FTZ R0, R160, R159 ;  /* 0x0000009fa0007221 */ /* 0x008fe20000010000 */
[----:B------:R-:W-:Y:S01]  /*7470*/  HMMA.16816.F32 R36, R4, R18, R108 ;  /* 0x000000120424723c */ /* 0x000fe2000000186c */
[----:B------:R-:W2:Y:S01]  /*7480*/  LDSM.16.MT88.4 R16, [R224+0x2800] ;  /* 0x00280000e010783b */ /* 0x000ea20000004200 */
[----:B------:R-:W-:-:S04]  /*7490*/  FADD.FTZ R3, R146, R3 ;  /* 0x0000000392037221 */ /* 0x000fc80000010000 */
[----:B------:R-:W-:Y:S02]  /*74a0*/  MUFU.EX2 R108, R11 ;  /* 0x0000000b006c7308 */ /* 0x000fe40000000800 */
[C---:B------:R-:W-:Y:S06]  /*74b0*/  HMMA.16816.F32 R48, R4.reuse, R20, R132 ;  /* 0x000000140430723c */ /* 0x040fec0000001884 */
[----:B------:R-:W-:Y:S02]  /*74c0*/  MUFU.EX2 R46, R44 ;  /* 0x0000002c002e7308 */ /* 0x000fe40000000800 */
[C---:B------:R-:W-:Y:S01]  /*74d0*/  HMMA.16816.F32 R40, R4.reuse, R22, R128 ;  /* 0x000000160428723c */ /* 0x040fe20000001880 */
[----:B------:R-:W-:Y:S05]  /*74e0*/  LDSM.16.MT88.4 R20, [R227+0x2800] ;  /* 0x00280000e314783b */ /* 0x000fea0000004200 */
[----:B------:R-:W-:Y:S02]  /*74f0*/  MUFU.EX2 R65, R65 ;  /* 0x0000004100417308 */ /* 0x000fe40000000800 */
[C---:B------:R-:W-:Y:S06]  /*7500*/  HMMA.16816.F32 R100, R4.reuse, R12, R100 ;  /* 0x0000000c0464723c */ /* 0x040fec0000001864 */
[----:B------:R-:W-:Y:S02]  /*7510*/  MUFU.EX2 R66, R66 ;  /* 0x0000004200427308 */ /* 0x000fe40000000800 */
[C---:B------:R-:W-:Y:S01]  /*7520*/  HMMA.16816.F32 R88, R4.reuse, R14, R88 ;  /* 0x0000000e0458723c */ /* 0x040fe20000001858 */
[----:B------:R-:W3:Y:S05]  /*7530*/  LDSM.16.MT88.4 R12, [R228+0x2800] ;  /* 0x00280000e40c783b */ /* 0x000eea0000004200 */
[----:B------:R-:W-:Y:S02]  /*7540*/  MUFU.EX2 R67, R67 ;  /* 0x0000004300437308 */ /* 0x000fe40000000800 */
[C---:B------:R-:W-:Y:S06]  /*7550*/  HMMA.16816.F32 R56, R4.reuse, R24, R140 ;  /* 0x000000180438723c */ /* 0x040fec000000188c */
[----:B------:R-:W-:Y:S01]  /*7560*/  MUFU.EX2 R45, R45 ;  /* 0x0000002d002d7308 */ /* 0x000fe20000000800 */
[----:B------:R-:W-:Y:S01]  /*7570*/  FADD.FTZ R24, R161, R0 ;  /* 0x00000000a1187221 */ /* 0x000fe20000010000 */
[----:B------:R-:W-:Y:S01]  /*7580*/  HMMA.16816.F32 R52, R4, R26, R136 ;  /* 0x0000001a0434723c */ /* 0x000fe20000001888 */
[----:B------:R-:W-:Y:S01]  /*7590*/  IMAD.MOV.U32 R113, RZ, RZ, R182 ;  /* 0x000000ffff717224 */ /* 0x000fe200078e00b6 */
[----:B------:R-:W-:Y:S01]  /*75a0*/  LDSM.16.MT88.4 R132, [R224+0x3000] ;  /* 0x00300000e084783b */ /* 0x000fe20000004200 */
[----:B------:R-:W-:-:S03]  /*75b0*/  FADD.FTZ R24, R216, R24 ;  /* 0x00000018d8187221 */ /* 0x000fc60000010000 */
[----:B------:R-:W1:Y:S01]  /*75c0*/  MUFU.EX2 R109, R10 ;  /* 0x0000000a006d7308 */ /* 0x000e620000000800 */
[----:B------:R-:W-:Y:S02]  /*75d0*/  FADD.FTZ R4, R163, R28 ;  /* 0x0000001ca3047221 */ /* 0x000fe40000010000 */
[----:B------:R-:W-:Y:S02]  /*75e0*/  FADD.FTZ R24, R217, R24 ;  /* 0x00000018d9187221 */ /* 0x000fe40000010000 */
[----:B------:R-:W-:Y:S02]  /*75f0*/  FADD.FTZ R0, R209, R4 ;  /* 0x00000004d1007221 */ /* 0x000fe40000010000 */
[----:B------:R-:W-:Y:S01]  /*7600*/  IMAD.MOV.U32 R138, RZ, RZ, R176 ;  /* 0x000000ffff8a7224 */ /* 0x000fe200078e00b0 */
[----:B------:R2:W2:Y:S01]  /*7610*/  MUFU.EX2 R111, R9 ;  /* 0x00000009006f7308 */ /* 0x0004a20000000800 */
[----:B------:R-:W-:Y:S02]  /*7620*/  FADD.FTZ R0, R219, R0 ;  /* 0x00000000db007221 */ /* 0x000fe40000010000 */
[----:B------:R-:W-:-:S02]  /*7630*/  IMAD.MOV.U32 R137, RZ, RZ, R175 ;  /* 0x000000ffff897224 */ /* 0x000fc400078e00af */
[----:B------:R-:W-:Y:S02]  /*7640*/  FADD.FTZ R0, R218, R0 ;  /* 0x00000000da007221 */ /* 0x000fe40000010000 */
[----:B------:R-:W-:Y:S01]  /*7650*/  IMAD.MOV.U32 R139, RZ, RZ, R178 ;  /* 0x000000ffff8b7224 */ /* 0x000fe200078e00b2 */
[----:B------:R-:W-:Y:S01]  /*7660*/  MUFU.EX2 R110, R64 ;  /* 0x00000040006e7308 */ /* 0x000fe20000000800 */
[----:B-1----:R-:W-:Y:S01]  /*7670*/  F2FP.PACK_AB R4, R109, R108 ;  /* 0x0000006c6d04723e */ /* 0x002fe200000000ff */
[----:B------:R-:W-:-:S04]  /*7680*/  FADD.FTZ R0, R145, R0 ;  /* 0x0000000091007221 */ /* 0x000fc80000010000 */
[----:B------:R-:W-:Y:S01]  /*7690*/  FADD.FTZ R0, R179, R0 ;  /* 0x00000000b3007221 */ /* 0x000fe20000010000 */
[----:B--2---:R-:W1:Y:S01]  /*76a0*/  LDSM.16.MT88.4 R8, [R225+0x2800] ;  /* 0x00280000e108783b */ /* 0x004e620000004200 */
[----:B------:R2:W2:Y:S01]  /*76b0*/  MUFU.EX2 R64, R2 ;  /* 0x0000000200407308 */ /* 0x0004a20000000800 */
[----:B------:R-:W-:-:S07]  /*76c0*/  F2FP.PACK_AB R6, R112, R111 ;  /* 0x0000006f7006723e */ /* 0x000fce00000000ff */
[----:B------:R-:W-:Y:S01]  /*76d0*/  MUFU.EX2 R44, R31 ;  /* 0x0000001f002c7308 */ /* 0x000fe20000000800 */
[----:B--2---:R-:W-:Y:S01]  /*76e0*/  FADD.FTZ R2, R69, R149 ;  /* 0x0000009545027221 */ /* 0x004fe20000010000 */
[----:B------:R-:W-:-:S06]  /*76f0*/  F2FP.PACK_AB R5, R64, R75 ;  /* 0x0000004b4005723e */ /* 0x000fcc00000000ff */
[----:B------:R-:W-:Y:S01]  /*7700*/  MUFU.EX2 R69, R29 ;  /* 0x0000001d00457308 */ /* 0x000fe20000000800 */
[----:B------:R-:W-:Y:S01]  /*7710*/  FADD.FTZ R0, R223, R0 ;  /* 0x00000000df007221 */ /* 0x000fe20000010000 */
[----:B------:R-:W2:Y:S01]  /*7720*/  LDSM.16.MT88.4 R148, [R228+0x3000] ;  /* 0x00300000e494783b */ /* 0x000ea20000004200 */
[----:B------:R-:W-:Y:S02]  /*7730*/  FADD.FTZ R2, R156, R2 ;  /* 0x000000029c027221 */ /* 0x000fe40000010000 */
[----:B------:R-:W-:-:S03]  /*7740*/  IMAD.MOV.U32 R156, RZ, RZ, R71 ;  /* 0x000000ffff9c7224 */ /* 0x000fc600078e0047 */
[----:B------:R-:W1:Y:S01]  /*7750*/  MUFU.EX2 R71, R30 ;  /* 0x0000001e00477308 */ /* 0x000e620000000800 */
[----:B------:R-:W-:Y:S02]  /*7760*/  FADD.FTZ R2, R156, R2 ;  /* 0x000000029c027221 */ /* 0x000fe40000010000 */
[----:B------:R-:W-:Y:S02]  /*7770*/  IMAD.MOV.U32 R156, RZ, RZ, R170 ;  /* 0x000000ffff9c7224 */ /* 0x000fe400078e00aa */
[----:B------:R-:W-:Y:S02]  /*7780*/  FADD.FTZ R2, R169, R2 ;  /* 0x00000002a9027221 */ /* 0x000fe40000010000 */
[----:B------:R-:W-:Y:S01]  /*7790*/  IMAD.MOV.U32 R136, RZ, RZ, R156 ;  /* 0x000000ffff887224 */ /* 0x000fe200078e009c */
[----:B------:R-:W-:Y:S01]  /*77a0*/  MUFU.EX2 R28, R68 ;  /* 0x00000044001c7308 */ /* 0x000fe20000000800 */
[----:B------:R-:W-:Y:S02]  /*77b0*/  FADD.FTZ R2, R252, R2 ;  /* 0x00000002fc027221 */ /* 0x000fe40000010000 */
[----:B------:R-:W-:-:S02]  /*77c0*/  FADD.FTZ R3, R137, R3 ;  /* 0x0000000389037221 */ /* 0x000fc40000010000 */
[----:B------:R-:W-:Y:S02]  /*77d0*/  FADD.FTZ R2, R147, R2 ;  /* 0x0000000293027221 */ /* 0x000fe40000010000 */
[----:B------:R-:W-:Y:S01]  /*77e0*/  IMAD.MOV.U32 R216, RZ, RZ, R180 ;  /* 0x000000ffffd87224 */ /* 0x000fe200078e00b4 */
[----:B-1----:R-:W-:Y:S01]  /*77f0*/  F2FP.PACK_AB R7, R71, R69 ;  /* 0x000000454707723e */ /* 0x002fe200000000ff */
[----:B------:R-:W-:Y:S01]  /*7800*/  IMAD.MOV.U32 R209, RZ, RZ, R183 ;  /* 0x000000ffffd17224 */ /* 0x000fe200078e00b7 */
[----:B------:R-:W-:Y:S01]  /*7810*/  MUFU.EX2 R47, R47 ;  /* 0x0000002f002f7308 */ /* 0x000fe20000000800 */
[----:B------:R-:W-:Y:S02]  /*7820*/  IMAD.MOV.U32 R115, RZ, RZ, R139 ;  /* 0x000000ffff737224 */ /* 0x000fe400078e008b */
[----:B------:R-:W-:Y:S02]  /*7830*/  IMAD.MOV.U32 R114, RZ, RZ, R181 ;  /* 0x000000ffff727224 */ /* 0x000fe400078e00b5 */
[----:B------:R-:W-:Y:S01]  /*7840*/  HMMA.16816.F32 R120, R4, R16, R120 ;  /* 0x000000100478723c */ /* 0x000fe20000001878 */
[----:B------:R-:W-:-:S02]  /*7850*/  IMAD.MOV.U32 R252, RZ, RZ, R177 ;  /* 0x000000fffffc7224 */ /* 0x000fc400078e00b1 */
[----:B------:R-:W-:Y:S05]  /*7860*/  MUFU.EX2 R27, R116 ;  /* 0x00000074001b7308 */ /* 0x000fea0000000800 */
[C---:B------:R-:W-:Y:S03]  /*7870*/  HMMA.16816.F32 R124, R4.reuse, R18, R124 ;  /* 0x00000012047c723c */ /* 0x040fe6000000187c */
[----:B------:R-:W-:Y:S05]  /*7880*/  MUFU.EX2 R31, R60 ;  /* 0x0000003c001f7308 */ /* 0x000fea0000000800 */
[C---:B---3--:R-:W-:Y:S03]  /*7890*/  HMMA.16816.F32 R104, R4.reuse, R12, R104 ;  /* 0x0000000c0468723c */ /* 0x048fe60000001868 */
[----:B------:R-:W-:Y:S05]  /*78a0*/  MUFU.EX2 R25, R117 ;  /* 0x0000007500197308 */ /* 0x000fea0000000800 */
[C---:B------:R-:W-:Y:S03]  /*78b0*/  HMMA.16816.F32 R96, R4.reuse, R14, R96 ;  /* 0x0000000e0460723c */ /* 0x040fe60000001860 */
[----:B------:R-:W-:Y:S05]  /*78c0*/  MUFU.EX2 R30, R61 ;  /* 0x0000003d001e7308 */ /* 0x000fea0000000800 */
[C---:B------:R-:W-:Y:S03]  /*78d0*/  HMMA.16816.F32 R92, R4.reuse, R8, R92 ;  /* 0x00000008045c723c */ /* 0x040fe6000000185c */
[----:B------:R-:W-:Y:S05]  /*78e0*/  MUFU.EX2 R26, R144 ;  /* 0x00000090001a7308 */ /* 0x000fea0000000800 */
[C---:B------:R-:W-:Y:S03]  /*78f0*/  HMMA.16816.F32 R84, R4.reuse, R10, R84 ;  /* 0x0000000a0454723c */ /* 0x040fe60000001854 */
[----:B------:R-:W-:Y:S05]  /*7900*/  MUFU.EX2 R29, R63 ;  /* 0x0000003f001d7308 */ /* 0x000fea0000000800 */
[C---:B------:R-:W-:Y:S08]  /*7910*/  HMMA.16816.F32 R80, R4.reuse, R20, R80 ;  /* 0x000000140450723c */ /* 0x040ff00000001850 */
[----:B------:R-:W-:Y:S07]  /*7920*/  HMMA.16816.F32 R76, R4, R22, R76 ;  /* 0x00000016044c723c */ /* 0x000fee000000184c */
[----:B------:R-:W-:-:S02]  /*7930*/  F2FP.PACK_AB R4, R65, R110 ;  /* 0x0000006e4104723e */ /* 0x000fc400000000ff */
[----:B------:R-:W-:Y:S02]  /*7940*/  F2FP.PACK_AB R5, R46, R62 ;  /* 0x0000003e2e05723e */ /* 0x000fe400000000ff */
[----:B------:R-:W-:Y:S02]  /*7950*/  F2FP.PACK_AB R6, R67, R66 ;  /* 0x000000424306723e */ /* 0x000fe400000000ff */
[----:B------:R-:W-:-:S07]  /*7960*/  F2FP.PACK_AB R7, R45, R44 ;  /* 0x0000002c2d07723e */ /* 0x000fce00000000ff */
[C---:B------:R-:W-:Y:S07]  /*7970*/  HMMA.16816.F32 R32, R4.reuse, R8, R32 ;  /* 0x000000080420723c */ /* 0x040fee0000001820 */
[----:B------:R-:W-:Y:S01]  /*7980*/  FADD.FTZ R8, R243, R24 ;  /* 0x00000018f3087221 */ /* 0x000fe20000010000 */
[----:B------:R-:W-:Y:S03]  /*7990*/  HMMA.16816.F32 R168, R4, R20, R100 ;  /* 0x0000001404a8723c */ /* 0x000fe60000001864 */
[----:B------:R-:W-:-:S02]  /*79a0*/  FADD.FTZ R8, R244, R8 ;  /* 0x00000008f4087221 */ /* 0x000fc40000010000 */
[----:B------:R-:W-:-:S03]  /*79b0*/  FADD.FTZ R2, R138, R2 ;  /* 0x000000028a027221 */ /* 0x000fc60000010000 */
[C---:B------:R-:W-:Y:S08]  /*79c0*/  HMMA.16816.F32 R56, R4.reuse, R16, R56 ;  /* 0x000000100438723c */ /* 0x040ff00000001838 */
[C---:B------:R-:W-:Y:S08]  /*79d0*/  HMMA.16816.F32 R52, R4.reuse, R18, R52 ;  /* 0x000000120434723c */ /* 0x040ff00000001834 */
[C---:B------:R-:W-:Y:S08]  /*79e0*/  HMMA.16816.F32 R48, R4.reuse, R12, R48 ;  /* 0x0000000c0430723c */ /* 0x040ff00000001830 */
[C---:B------:R-:W-:Y:S08]  /*79f0*/  HMMA.16816.F32 R40, R4.reuse, R14, R40 ;  /* 0x0000000e0428723c */ /* 0x040ff00000001828 */
[C---:B------:R-:W-:Y:S08]  /*7a00*/  HMMA.16816.F32 R36, R4.reuse, R10, R36 ;  /* 0x0000000a0424723c */ /* 0x040ff00000001824 */
[----:B------:R-:W-:Y:S01]  /*7a10*/  HMMA.16816.F32 R20, R4, R22, R88 ;  /* 0x000000160414723c */ /* 0x000fe20000001858 */
[----:B------:R-:W-:Y:S01]  /*7a20*/  MUFU.EX2 R9, R152 ;  /* 0x0000009800097308 */ /* 0x000fe20000000800 */
[----:B------:R-:W1:Y:S05]  /*7a30*/  LDSM.16.MT88.4 R12, [R227+0x3000] ;  /* 0x00300000e30c783b */ /* 0x000e6a0000004200 */
[----:B------:R-:W-:-:S04]  /*7a40*/  FADD.FTZ R4, R136, R8 ;  /* 0x0000000888047221 */ /* 0x000fc80000010000 */
[----:B------:R-:W-:Y:S02]  /*7a50*/  FADD.FTZ R7, R222, R4 ;  /* 0x00000004de077221 */ /* 0x000fe40000010000 */
[----:B------:R-:W-:Y:S02]  /*7a60*/  FADD.FTZ R4, R220, R2 ;  /* 0x00000002dc047221 */ /* 0x000fe40000010000 */
[----:B------:R-:W-:Y:S02]  /*7a70*/  FADD.FTZ R5, R242, R0 ;  /* 0x00000000f2057221 */ /* 0x000fe40000010000 */
[----:B----4-:R-:W-:-:S04]  /*7a80*/  @P4 IMAD.HI.U32 R2, R250, c[0x0][0x2c8], RZ ;  /* 0x0000b200fa024a27 */ /* 0x010fc800078e00ff */
[----:B------:R-:W-:Y:S01]  /*7a90*/  IMAD.MOV.U32 R0, RZ, RZ, R250 ;  /* 0x000000ffff007224 */ /* 0x000fe200078e00fa */
[----:B------:R-:W-:Y:S01]  /*7aa0*/  @P4 SHF.R.U32.HI R0, RZ, c[0x0][0x2cc], R2 ;  /* 0x0000b300ff004a19 */ /* 0x000fe20000011602 */
[----:B------:R-:W-:Y:S02]  /*7ab0*/  IMAD.MOV.U32 R2, RZ, RZ, c[0x0][0x168] ;  /* 0x00005a00ff027624 */ /* 0x000fe400078e00ff */
[----:B------:R-:W-:-:S03]  /*7ac0*/  FADD.FTZ R6, R221, R3 ;  /* 0x00000003dd067221 */ /* 0x000fc60000010000 */
[----:B------:R-:W-:Y:S01]  /*7ad0*/  IADD3 R3, R0, c[0x0][0x1d0], -R2 ;  /* 0x0000740000037a10 */ /* 0x000fe20007ffe802 */
[----:B------:R-:W-:-:S04]  /*7ae0*/  IMAD.MOV.U32 R2, RZ, RZ, RZ ;  /* 0x000000ffff027224 */ /* 0x000fc800078e00ff */
[----:B------:R-:W-:-:S05]  /*7af0*/  IMAD.HI R2, R3, -0x6db6db6d, R2 ;  /* 0x9249249303027827 */ /* 0x000fca00078e0202 */
[----:B------:R-:W-:Y:S01]  /*7b00*/  SHF.R.U32.HI R0, RZ, 0x1f, R2 ;  /* 0x0000001fff007819 */ /* 0x000fe20000011602 */
[----:B------:R-:W-:-:S03]  /*7b10*/  FADD.FTZ R3, R248, R6 ;  /* 0x00000006f8037221 */ /* 0x000fc60000010000 */
[----:B------:R-:W-:Y:S01]  /*7b20*/  LEA.HI.SX32 R8, R2, R0, 0x1a ;  /* 0x0000000002087211 */ /* 0x000fe200078fd2ff */
        /* <DEDUP_REMOVED lines=42> */
[----:B------:R-:W3:Y:S01]  /*7dd0*/  MUFU.EX2 R11, R162 ;  /* 0x000000a2000b7308 */ /* 0x000ee20000000800 */
[----:B------:R-:W-:-:S02]  /*7de0*/  FADD.FTZ R5, R110, R5 ;  /* 0x000000056e057221 */ /* 0x000fc40000010000 */
[----:B------:R-:W-:Y:S02]  /*7df0*/  FADD.FTZ R0, R62, R0 ;  /* 0x000000003e007221 */ /* 0x000fe40000010000 */
[----:B------:R-:W-:Y:S02]  /*7e00*/  FADD.FTZ R3, R108, R3 ;  /* 0x000000036c037221 */ /* 0x000fe40000010000 */
[----:B------:R-:W-:Y:S01]  /*7e10*/  FADD.FTZ R4, R75, R4 ;  /* 0x000000044b047221 */ /* 0x000fe20000010000 */
[----:B------:R-:W4:Y:S01]  /*7e20*/  MUFU.EX2 R10, R172 ;  /* 0x000000ac000a7308 */ /* 0x000f220000000800 */
[----:B------:R-:W-:Y:S02]  /*7e30*/  FADD.FTZ R5, R65, R5 ;  /* 0x0000000541057221 */ /* 0x000fe40000010000 */
[----:B------:R-:W-:Y:S02]  /*7e40*/  FADD.FTZ R2, R46, R0 ;  /* 0x000000002e027221 */ /* 0x000fe40000010000 */
[----:B------:R-:W-:-:S02]  /*7e50*/  FADD.FTZ R0, R109, R3 ;  /* 0x000000036d007221 */ /* 0x000fc40000010000 */
[----:B------:R-:W-:Y:S01]  /*7e60*/  FADD.FTZ R4, R64, R4 ;  /* 0x0000000440047221 */ /* 0x000fe20000010000 */
[----:B------:R-:W1:Y:S01]  /*7e70*/  MUFU.EX2 R16, R153 ;  /* 0x0000009900107308 */ /* 0x000e620000000800 */
[----:B------:R-:W-:Y:S02]  /*7e80*/  FADD.FTZ R5, R66, R5 ;  /* 0x0000000542057221 */ /* 0x000fe40000010000 */
[----:B------:R-:W-:Y:S02]  /*7e90*/  FADD.FTZ R3, R44, R2 ;  /* 0x000000022c037221 */ /* 0x000fe40000010000 */
[----:B------:R-:W-:-:S03]  /*7ea0*/  FADD.FTZ R2, R111, R0 ;  /* 0x000000006f027221 */ /* 0x000fc60000010000 */
[----:B------:R-:W1:Y:S01]  /*7eb0*/  MUFU.EX2 R17, R173 ;  /* 0x000000ad00117308 */ /* 0x000e620000000800 */
[----:B------:R-:W-:Y:S02]  /*7ec0*/  FADD.FTZ R0, R69, R4 ;  /* 0x0000000445007221 */ /* 0x000fe40000010000 */
[----:B------:R-:W-:Y:S02]  /*7ed0*/  FADD.FTZ R5, R67, R5 ;  /* 0x0000000543057221 */ /* 0x000fe40000010000 */
[----:B------:R-:W-:-:S03]  /*7ee0*/  FADD.FTZ R4, R45, R3 ;  /* 0x000000032d047221 */ /* 0x000fc60000010000 */
[----:B------:R-:W1:Y:S01]  /*7ef0*/  MUFU.EX2 R18, R154 ;  /* 0x0000009a00127308 */ /* 0x000e620000000800 */
[----:B------:R-:W-:Y:S02]  /*7f00*/  FADD.FTZ R3, R112, R2 ;  /* 0x0000000270037221 */ /* 0x000fe40000010000 */
[----:B------:R-:W-:-:S05]  /*7f10*/  FADD.FTZ R2, R71, R0 ;  /* 0x0000000047027221 */ /* 0x000fca0000010000 */
[----:B------:R-:W2:Y:S01]  /*7f20*/  MUFU.EX2 R19, R174 ;  /* 0x000000ae00137308 */ /* 0x000ea20000000800 */
[----:B---3--:R-:W-:Y:S02]  /*7f30*/  FADD.FTZ R0, R11, R5 ;  /* 0x000000050b007221 */ /* 0x008fe40000010000 */
[----:B------:R-:W-:-:S05]  /*7f40*/  FADD.FTZ R4, R9, R4 ;  /* 0x0000000409047221 */ /* 0x000fca0000010000 */
[----:B------:R-:W3:Y:S01]  /*7f50*/  MUFU.EX2 R24, R155 ;  /* 0x0000009b00187308 */ /* 0x000ee20000000800 */
[----:B------:R-:W-:Y:S02]  /*7f60*/  FADD.FTZ R6, R28, R2 ;  /* 0x000000021c067221 */ /* 0x000fe40000010000 */
[----:B------:R-:W-:Y:S02]  /*7f70*/  FADD.FTZ R3, R47, R3 ;  /* 0x000000032f037221 */ /* 0x000fe40000010000 */
[----:B----4-:R-:W-:Y:S02]  /*7f80*/  FADD.FTZ R2, R10, R0 ;  /* 0x000000000a027221 */ /* 0x010fe40000010000 */
[----:B-1----:R-:W-:Y:S02]  /*7f90*/  FADD.FTZ R0, R16, R4 ;  /* 0x0000000410007221 */ /* 0x002fe40000010000 */
[----:B------:R-:W-:Y:S02]  /*7fa0*/  FADD.FTZ R6, R27, R6 ;  /* 0x000000061b067221 */ /* 0x000fe40000010000 */
[----:B------:R-:W-:-:S02]  /*7fb0*/  FADD.FTZ R4, R31, R3 ;  /* 0x000000031f047221 */ /* 0x000fc40000010000 */
[----:B------:R-:W-:Y:S02]  /*7fc0*/  FADD.FTZ R5, R17, R2 ;  /* 0x0000000211057221 */ /* 0x000fe40000010000 */
[----:B------:R-:W-:Y:S01]  /*7fd0*/  FADD.FTZ R3, R18, R0 ;  /* 0x0000000012037221 */ /* 0x000fe20000010000 */
[----:B------:R-:W-:Y:S01]  /*7fe0*/  IMNMX R7, RZ, R8, !PT ;  /* 0x00000008ff077217 */ /* 0x000fe20007800200 */
[----:B------:R-:W-:Y:S02]  /*7ff0*/  FADD.FTZ R0, R25, R6 ;  /* 0x0000000619007221 */ /* 0x000fe40000010000 */
[----:B------:R-:W-:Y:S02]  /*8000*/  FADD.FTZ R2, R30, R4 ;  /* 0x000000041e027221 */ /* 0x000fe40000010000 */
[----:B--2---:R-:W-:Y:S02]  /*8010*/  FADD.FTZ R4, R19, R5 ;  /* 0x0000000513047221 */ /* 0x004fe40000010000 */
[----:B---3--:R-:W-:-:S02]  /*8020*/  FADD.FTZ R3, R24, R3 ;  /* 0x0000000318037221 */ /* 0x008fc40000010000 */
[----:B------:R-:W-:Y:S01]  /*8030*/  FADD.FTZ R0, R26, R0 ;  /* 0x000000001a007221 */ /* 0x000fe20000010000 */
[----:B------:R1:W-:Y:S01]  /*8040*/  STL [R1+0x8], R7 ;  /* 0x0000080701007387 */ /* 0x0003e20000100800 */
[----:B------:R-:W-:-:S03]  /*8050*/  FADD.FTZ R2, R29, R2 ;  /* 0x000000021d027221 */ /* 0x000fc60000010000 */
[----:B------:R1:W-:Y:S01]  /*8060*/  STL [R1+0x10], R4 ;  /* 0x0000100401007387 */ /* 0x0003e20000100800 */
[----:B------:R-:W-:-:S03]  /*8070*/  IADD3 R242, R252, -0x2, RZ ;  /* 0xfffffffefcf27810 */ /* 0x000fc60007ffe0ff */
[----:B------:R1:W-:Y:S04]  /*8080*/  STL [R1+0x18], R3 ;  /* 0x0000180301007387 */ /* 0x0003e80000100800 */
[----:B------:R1:W-:Y:S04]  /*8090*/  STL [R1+0x1c], R0 ;  /* 0x00001c0001007387 */ /* 0x0003e80000100800 */
[----:B------:R1:W-:Y:S01]  /*80a0*/  STL [R1+0x14], R2 ;  /* 0x0000140201007387 */ /* 0x0003e20000100800 */
[----:B------:R-:W-:Y:S02]  /*80b0*/  ISETP.GE.AND P0, PT, R242, R7, PT ;  /* 0x00000007f200720c */ /* 0x000fe40003f06270 */
        /* <DEDUP_REMOVED lines=25> */
[----:B-1----:R-:W2:Y:S01]  /*8250*/  LDL R252, [R1+0x74] ;  /* 0x0000740001fc7983 */ /* 0x002ea20000100800 */
[----:B------:R-:W-:Y:S01]  /*8260*/  IMAD.MOV.U32 R116, RZ, RZ, R73 ;  /* 0x000000ffff747224 */ /* 0x000fe200078e0049 */
[----:B------:R-:W-:Y:S01]  /*8270*/  MOV R3, R74 ;  /* 0x0000004a00037202 */ /* 0x000fe20000000f00 */
[----:B------:R-:W-:Y:S01]  /*8280*/  IMAD.MOV.U32 R118, RZ, RZ, R70 ;  /* 0x000000ffff767224 */ /* 0x000fe200078e0046 */
[----:B------:R-:W-:-:S02]  /*8290*/  MOV R117, R72 ;  /* 0x0000004800757202 */ /* 0x000fc40000000f00 */
[----:B------:R-:W-:Y:S01]  /*82a0*/  MOV R196, R242 ;  /* 0x000000f200c47202 */ /* 0x000fe20000000f00 */
[----:B--2---:R-:W-:-:S05]  /*82b0*/  IMAD.IADD R0, R252, 0x1, R250 ;  /* 0x00000001fc007824 */ /* 0x004fca00078e02fa */
[----:B------:R1:W-:Y:S02]  /*82c0*/  STL [R1+0x4], R0 ;  /* 0x0000040001007387 */ /* 0x0003e40000100800 */
[----:B-1----:R-:W-:-:S05]  /*82d0*/  @P4 IMAD.HI.U32 R0, R0, c[0x0][0x2c8], RZ ;  /* 0x0000b20000004a27 */ /* 0x002fca00078e00ff */
[----:B------:R-:W-:-:S05]  /*82e0*/  @P4 SHF.R.U32.HI R0, RZ, c[0x0][0x2cc], R0 ;  /* 0x0000b300ff004a19 */ /* 0x000fca0000011600 */
[----:B------:R1:W-:Y:S02]  /*82f0*/  @P4 STL [R1+0xc], R0 ;  /* 0x00000c0001004387 */ /* 0x0003e40000100800 */
.L_x_518:
[----:B------:R-:W-:Y:S04]  /*8300*/  DEPBAR.LE SB0, 0x0 ;  /* 0x000080000000791a */ /* 0x000fe80000000000 */
[----:B------:R-:W-:Y:S01]  /*8310*/  WARPSYNC 0xffffffff ;  /* 0xffffffff00007948 */ /* 0x000fe20003800000 */
[----:B------:R-:W-:Y:S01]  /*8320*/  BAR.SYNC.DEFER_BLOCKING 0x0 ;  /* 0x0000000000007b1d */ /* 0x000fe20000010000 */
[----:B------:R-:W-:Y:S11]  /*8330*/  ISETP.GE.AND P2, PT, R196, RZ, PT ;  /* 0x000000ffc400720c */ /* 0x000ff60003f46270 */
[----:B------:R-:W-:Y:S02]  /*8340*/  @!UPT UIADD3 URZ, URZ, URZ, URZ ;  /* 0x0000003f3f3ff290 */ /* 0x000fe4000fffe03f */
[----:B-12---:R-:W-:Y:S05]  /*8350*/  @P2 SHF.R.S32.HI R0, RZ, 0x1f, R196 ;  /* 0x0000001fff002819 */ /* 0x006fea00000114c4 */
[----:B------:R-:W-:Y:S04]  /*8360*/  @P2 IMAD R0, R0, c[0x0][0x208], RZ ;  /* 0x0000820000002a24 */ /* 0x000fe800078e02ff */
[C---:B------:R-:W-:Y:S01]  /*8370*/  @P2 IMAD R0, R196.reuse, c[0x0][0x20c], R0 ;  /* 0x00008300c4002a24 */ /* 0x040fe200078e0200 */
[----:B-----5:R-:W-:Y:S08]  /*8380*/  LDSM.16.M88.4 R112, [R230] ;  /* 0x00000000e670783b */ /* 0x020ff00000000200 */
[----:B------:R-:W1:Y:S08]  /*8390*/  LDSM.16.M88.4 R16, [R119] ;  /* 0x000000007710783b */ /* 0x000e700000000200 */
[----:B------:R-:W2:Y:S08]  /*83a0*/  LDSM.16.M88.4 R108, [R230+0x2000] ;  /* 0x00200000e66c783b */ /* 0x000eb00000000200 */
[----:B------:R-:W3:Y:S08]  /*83b0*/  LDSM.16.M88.4 R32, [R119+0x800] ;  /* 0x000800007720783b */ /* 0x000ef00000000200 */
[----:B------:R-:W2:Y:S08]  /*83c0*/  LDSM.16.M88.4 R48, [R119+0x1000] ;  /* 0x001000007730783b */ /* 0x000eb00000000200 */
[----:B------:R-:W1:Y:S08]  /*83d0*/  LDSM.16.M88.4 R64, [R119+0x1800] ;  /* 0x001800007740783b */ /* 0x000e700000000200 */
[----:B------:R-:W1:Y:S08]  /*83e0*/  LDSM.16.M88.4 R80, [R119+0x2000] ;  /* 0x002000007750783b */ /* 0x000e700000000200 */
[----:B------:R-:W1:Y:S08]  /*83f0*/  LDSM.16.M88.4 R96, [R119+0x2800] ;  /* 0x002800007760783b */ /* 0x000e700000000200 */
[----:B------:R-:W1:Y:S08]  /*8400*/  LDSM.16.M88.4 R184, [R119+0x3000] ;  /* 0x0030000077b8783b */ /* 0x000e700000000200 */
[----:B------:R-:W-:Y:S08]  /*8410*/  LDSM.16.M88.4 R188, [R233] ;  /* 0x00000000e9bc783b */ /* 0x000ff00000000200 */
[----:B------:R-:W1:Y:S08]  /*8420*/  LDSM.16.M88.4 R192, [R234] ;  /* 0x00000000eac0783b */ /* 0x000e700000000200 */
[----:B------:R-:W4:Y:S04]  /*8430*/  LDL R2, [R1+0x40] ;  /* 0x0000400001027983 */ /* 0x000f280000100800 */
[----:B------:R-:W4:Y:S06]  /*8440*/  LDL.64 R198, [R1+0x38] ;  /* 0x0000380001c67983 */ /* 0x000f2c0000100a00 */
[----:B------:R1:W-:Y:S04]  /*8450*/  STL [R1+0x8c], R230 ;  /* 0x00008ce601007387 */ /* 0x0003e80000100800 */
[----:B------:R2:W-:Y:S04]  /*8460*/  STL [R1+0x90], R119 ;  /* 0x0000907701007387 */ /* 0x0005e80000100800 */
[----:B------:R-:W-:Y:S04]  /*8470*/  STL [R1+0x94], R234 ;  /* 0x000094ea01007387 */ /* 0x000fe80000100800 */
[----:B------:R-:W-:Y:S04]  /*8480*/  STL [R1+0x98], R233 ;  /* 0x000098e901007387 */ /* 0x000fe80000100800 */
[----:B------:R-:W-:Y:S04]  /*8490*/  STL [R1+0x9c], R240 ;  /* 0x00009cf001007387 */ /* 0x000fe80000100800 */
[----:B------:R-:W-:Y:S04]  /*84a0*/  STL [R1+0xa0], R239 ;  /* 0x0000a0ef01007387 */ /* 0x000fe80000100800 */
[----:B-1----:R-:W4:Y:S04]  /*84b0*/  LDL R230, [R1+0xc] ;  /* 0x00000c0001e67983 */ /* 0x002f280000100800 */
[----:B--2---:R-:W2:Y:S01]  /*84c0*/  LDL R119, [R1+0x4c] ;  /* 0x00004c0001777983 */ /* 0x004ea20000100800 */
[-C--:B------:R-:W-:Y:S08]  /*84d0*/  HMMA.16816.F32 R4, R112, R16.reuse, RZ ;  /* 0x000000107004723c */ /* 0x080ff000000018ff */
[C---:B------:R-:W-:Y:S08]  /*84e0*/  HMMA.16816.F32 R8, R108.reuse, R16, RZ ;  /* 0x000000106c08723c */ /* 0x040ff000000018ff */
[-C--:B------:R-:W-:Y:S08]  /*84f0*/  HMMA.16816.F32 R12, R108, R18.reuse, RZ ;  /* 0x000000126c0c723c */ /* 0x080ff000000018ff */
[C---:B------:R-:W-:Y:S08]  /*8500*/  HMMA.16816.F32 R16, R112.reuse, R18, RZ ;  /* 0x000000127010723c */ /* 0x040ff000000018ff */
[-C--:B---3--:R-:W-:Y:S08]  /*8510*/  HMMA.16816.F32 R20, R112, R32.reuse, RZ ;  /* 0x000000207014723c */ /* 0x088ff000000018ff */
        /* <DEDUP_REMOVED lines=23> */
[----:B------:R-:W1:Y:S07]  /*8690*/  LDSM.16.M88.4 R184, [R233+0x2000] ;  /* 0x00200000e9b8783b */ /* 0x000e6e0000000200 */
[-C--:B------:R-:W-:Y:S08]  /*86a0*/  HMMA.16816.F32 R4, R188, R192.reuse, R4 ;  /* 0x000000c0bc04723c */ /* 0x080ff00000001804 */
[C---:B-1----:R-:W-:Y:S08]  /*86b0*/  HMMA.16816.F32 R8, R184.reuse, R192, R8 ;  /* 0x000000c0b808723c */ /* 0x042ff00000001808 */
[-C--:B------:R-:W-:Y:S08]  /*86c0*/  HMMA.16816.F32 R12, R184, R194.reuse, R12 ;  /* 0x000000c2b80c723c */ /* 0x080ff0000000180c */
[C---:B------:R-:W-:Y:S01]  /*86d0*/  HMMA.16816.F32 R16, R188.reuse, R194, R16 ;  /* 0x000000c2bc10723c */ /* 0x040fe20000001810 */
[----:B------:R-:W1:Y:S07]  /*86e0*/  LDSM.16.M88.4 R192, [R240] ;  /* 0x00000000f0c0783b */ /* 0x000e6e0000000200 */
[-C--:B-1----:R-:W-:Y:S08]  /*86f0*/  HMMA.16816.F32 R20, R188, R192.reuse, R20 ;  /* 0x000000c0bc14723c */ /* 0x082ff00000001814 */
[C---:B------:R-:W-:Y:S08]  /*8700*/  HMMA.16816.F32 R24, R184.reuse, R192, R24 ;  /* 0x000000c0b818723c */ /* 0x040ff00000001818 */
        /* <DEDUP_REMOVED lines=24> */
[C---:B------:R-:W-:Y:S07]  /*8890*/  HMMA.16816.F32 R104, R184.reuse, R192, R104 ;  /* 0x000000c0b868723c */ /* 0x040fee0000001868 */
[----:B------:R-:W-:Y:S01]  /*88a0*/  @P2 IMAD.MOV.U32 R192, RZ, RZ, c[0x0][0x208] ;  /* 0x00008200ffc02624 */ /* 0x000fe200078e00ff */
[-C--:B------:R-:W-:Y:S07]  /*88b0*/  HMMA.16816.F32 R108, R184, R194.reuse, R108 ;  /* 0x000000c2b86c723c */ /* 0x080fee000000186c */
[----:B------:R-:W-:Y:S01]  /*88c0*/  @P2 IMAD.WIDE.U32 R184, R196, c[0x0][0x208], RZ ;  /* 0x00008200c4b82a25 */ /* 0x000fe200078e00ff */
[----:B----4-:R-:W-:Y:S01]  /*88d0*/  @P2 MOV R187, R2 ;  /* 0x0000000200bb2202 */ /* 0x010fe20000000f00 */
[----:B------:R-:W-:Y:S04]  /*88e0*/  HMMA.16816.F32 R112, R188, R194, R112 ;  /* 0x000000c2bc70723c */ /* 0x000fe80000001870 */
[----:B------:R-:W-:Y:S02]  /*88f0*/  @P2 IMAD.IADD R0, R185, 0x1, R0 ;  /* 0x00000001b9002824 */ /* 0x000fe400078e0200 */
[----:B------:R-:W-:Y:S02]  /*8900*/  @P2 IMAD.MOV.U32 R186, RZ, RZ, R198 ;  /* 0x000000ffffba2224 */ /* 0x000fe400078e00c6 */
[----:B------:R-:W-:Y:S04]  /*8910*/  @P2 IMAD R2, R0, 0x70, RZ ;  /* 0x0000007000022824 */ /* 0x000fe800078e02ff */
[----:B------:R-:W-:Y:S04]  /*8920*/  @P2 IMAD.WIDE.U32 R186, R184, 0x70, R186 ;  /* 0x00000070b8ba2825 */ /* 0x000fe800078e00ba */
[----:B------:R-:W-:Y:S01]  /*8930*/  @P2 IMAD.MOV.U32 R184, RZ, RZ, 0x5 ;  /* 0x00000005ffb82424 */ /* 0x000fe200078e00ff */
[----:B------:R-:W-:Y:S01]  /*8940*/  @P2 IADD3 R185, R187, R2, RZ ;  /* 0x00000002bbb92210 */ /* 0x000fe20007ffe0ff */
[C---:B------:R-:W-:Y:S03]  /*8950*/  @P2 IMAD.SHL.U32 R2, R192.reuse, 0x20, RZ ;  /* 0x00000020c0022824 */ /* 0x040fe600078e00ff */
[----:B------:R-:W-:Y:S02]  /*8960*/  @P2 SHF.L.U64.HI R0, R192, R184, c[0x0][0x20c] ;  /* 0x00008300c0002619 */ /* 0x000fe400000102b8 */
[C---:B------:R-:W-:Y:S04]  /*8970*/  @P2 LEA R184, P0, R186.reuse, c[0x0][0x1f8], 0x1 ;  /* 0x00007e00bab82a11 */ /* 0x040fe800078008ff */
[----:B------:R-:W-:Y:S02]  /*8980*/  @P2 LEA.HI.X R185, R186, c[0x0][0x1fc], R185, 0x1, P0 ;  /* 0x00007f00bab92a11 */ /* 0x000fe400000f0cb9 */
[-C--:B------:R-:W-:Y:S03]  /*8990*/  @P2 IADD3 R186, P0, R184, R2.reuse, RZ ;  /* 0x00000002b8ba2210 */ /* 0x080fe60007f1e0ff */
[----:B------:R-:W-:Y:S01]  /*89a0*/  @!PT LDS RZ, [RZ] ;  /* 0x00000000fffff984 */ /* 0x000fe20000000800 */
[----:B------:R-:W-:Y:S01]  /*89b0*/  @!PT LDS RZ, [RZ] ;  /* 0x00000000fffff984 */ /* 0x000fe20000000800 */
[----:B------:R-:W-:Y:S01]  /*89c0*/  @!PT LDS RZ, [RZ] ;  /* 0x00000000fffff984 */ /* 0x000fe20000000800 */
[----:B------:R1:W-:Y:S02]  /*89d0*/  @P2 LDGSTS.E.BYPASS.LTC128B.128 [R241+0x100], [R184.64], !P6 ;  /* 0x00100000b8f12fae */ /* 0x0003e4000f101d48 */
[--C-:B------:R-:W-:Y:S06]  /*89e0*/  @P2 IMAD.X R187, R185, 0x1, R0.reuse, P0 ;  /* 0x00000001b9bb2824 */ /* 0x100fec00000e0600 */
[----:B------:R3:W-:Y:S01]  /*89f0*/  @P2 LDGSTS.E.BYPASS.LTC128B.128 [R241+0x900], [R186.64], !P6 ;  /* 0x00900000baf12fae */ /* 0x0007e2000f101d48 */
[----:B-1----:R-:W-:Y:S04]  /*8a00*/  @P2 IADD3 R184, P1, R186, R2, RZ ;  /* 0x00000002bab82210 */ /* 0x002fe80007f3e0ff */
[----:B------:R-:W-:Y:S02]  /*8a10*/  @P2 IADD3.X R185, R187, R0, RZ, P1, !PT ;  /* 0x00000000bbb92210 */ /* 0x000fe40000ffe4ff */
[-C--:B------:R-:W-:Y:S03]  /*8a20*/  @P2 IADD3 R192, P0, R184, R2.reuse, RZ ;  /* 0x00000002b8c02210 */ /* 0x080fe60007f1e0ff */
[----:B------:R1:W-:Y:S02]  /*8a30*/  @P2 LDGSTS.E.BYPASS.LTC128B.128 [R241+0x1100], [R184.64], !P6 ;  /* 0x01100000b8f12fae */ /* 0x0003e4000f101d48 */
[--C-:B------:R-:W-:Y:S01]  /*8a40*/  @P2 IMAD.X R193, R185, 0x1, R0.reuse, P0 ;  /* 0x00000001b9c12824 */ /* 0x100fe200000e0600 */
[-C--:B---3--:R-:W-:Y:S05]  /*8a50*/  @P2 IADD3 R186, P0, R192, R2.reuse, RZ ;  /* 0x00000002c0ba2210 */ /* 0x088fea0007f1e0ff */
[----:B------:R3:W-:Y:S01]  /*8a60*/  @P2 LDGSTS.E.BYPASS.LTC128B.128 [R241+0x1900], [R192.64], !P6 ;  /* 0x01900000c0f12fae */ /* 0x0007e2000f101d48 */
[--C-:B------:R-:W-:Y:S07]  /*8a70*/  @P2 IMAD.X R187, R193, 0x1, R0.reuse, P0 ;  /* 0x00000001c1bb2824 */ /* 0x100fee00000e0600 */
[----:B------:R4:W-:Y:S01]  /*8a80*/  @P2 LDGSTS.E.BYPASS.LTC128B.128 [R241+0x2100], [R186.64], !P6 ;  /* 0x02100000baf12fae */ /* 0x0009e2000f101d48 */
[----:B-1----:R-:W-:Y:S04]  /*8a90*/  @P2 IADD3 R184, P1, R186, R2, RZ ;  /* 0x00000002bab82210 */ /* 0x002fe80007f3e0ff */
[----:B------:R-:W-:Y:S02]  /*8aa0*/  @P2 IADD3.X R185, R187, R0, RZ, P1, !PT ;  /* 0x00000000bbb92210 */ /* 0x000fe40000ffe4ff */
[----:B---3--:R-:W-:Y:S03]  /*8ab0*/  @P2 IADD3 R192, P0, R184, R2, RZ ;  /* 0x00000002b8c02210 */ /* 0x008fe60007f1e0ff */
[----:B------:R4:W-:Y:S02]  /*8ac0*/  @P2 LDGSTS.E.BYPASS.LTC128B.128 [R241+0x2900], [R184.64], !P6 ;  /* 0x02900000b8f12fae */ /* 0x0009e4000f101d48 */
[----:B------:R-:W-:Y:S06]  /*8ad0*/  @P2 IMAD.X R193, R185, 0x1, R0, P0 ;  /* 0x00000001b9c12824 */ /* 0x000fec00000e0600 */
[----:B------:R1:W3:Y:S04]  /*8ae0*/  LDL R0, [R1+0x4] ;  /* 0x0000040001007983 */ /* 0x0002e80000100800 */
[----:B------:R1:W-:Y:S08]  /*8af0*/  @P2 LDGSTS.E.BYPASS.LTC128B.128 [R241+0x3100], [R192.64], !P6 ;  /* 0x03100000c0f12fae */ /* 0x0003f0000f101d48 */
[----:B------:R-:W-:Y:S08]  /*8b00*/  LDSM.16.M88.4 R188, [R229] ;  /* 0x00000000e5bc783b */ /* 0x000ff00000000200 */
[----:B----4-:R-:W4:Y:S08]  /*8b10*/  LDSM.16.M88.4 R184, [R231] ;  /* 0x00000000e7b8783b */ /* 0x010f300000000200 */
[----:B------:R-:W0:Y:S08]  /*8b20*/  LDGDEPBAR ;  /* 0x00000000000079af */ /* 0x000e300000000000 */
[----:B-1----:R-:W1:Y:S01]  /*8b30*/  LDSM.16.M88.4 R192, [R231+0x2000] ;  /* 0x00200000e7c0783b */ /* 0x002e620000000200 */
[-C--:B----4-:R-:W-:Y:S08]  /*8b40*/  HMMA.16816.F32 R4, R184, R188.reuse, R4 ;  /* 0x000000bcb804723c */ /* 0x090ff00000001804 */
[C---:B-1----:R-:W-:Y:S08]  /*8b50*/  HMMA.16816.F32 R8, R192.reuse, R188, R8 ;  /* 0x000000bcc008723c */ /* 0x042ff00000001808 */
[-C--:B------:R-:W-:Y:S08]  /*8b60*/  HMMA.16816.F32 R12, R192, R190.reuse, R12 ;  /* 0x000000bec00c723c */ /* 0x080ff0000000180c */
[C---:B------:R-:W-:Y:S01]  /*8b70*/  HMMA.16816.F32 R16, R184.reuse, R190, R16 ;  /* 0x000000beb810723c */ /* 0x040fe20000001810 */
[----:B------:R-:W1:Y:S07]  /*8b80*/  LDSM.16.M88.4 R188, [R229+0x800] ;  /* 0x00080000e5bc783b */ /* 0x000e6e0000000200 */
[-C--:B-1----:R-:W-:Y:S08]  /*8b90*/  HMMA.16816.F32 R20, R184, R188.reuse, R20 ;  /* 0x000000bcb814723c */ /* 0x082ff00000001814 */
[C---:B------:R-:W-:Y:S08]  /*8ba0*/  HMMA.16816.F32 R24, R192.reuse, R188, R24 ;  /* 0x000000bcc018723c */ /* 0x040ff00000001818 */
        /* <DEDUP_REMOVED lines=12> */
[----:B------:R-:W1:Y:S03]  /*8c70*/  LDSM.16.M88.4 R188, [R229+0x2000] ;  /* 0x00200000e5bc783b */ /* 0x000e660000000200 */
[----:B---3--:R-:W-:Y:S05]  /*8c80*/  @P4 IMAD.MOV.U32 R0, RZ, RZ, R230 ;  /* 0x000000ffff004224 */ /* 0x008fea00078e00e6 */
[----:B------:R-:W-:Y:S01]  /*8c90*/  SHFL.IDX PT, R2, R0, 0x2, 0x1c1f ;  /* 0x005c1f0000027f89 */ /* 0x000fe200000e0000 */
        /* <DEDUP_REMOVED lines=12> */
[-C--:B------:R-:W-:Y:S01]  /*8d60*/  HMMA.16816.F32 R108, R192, R190.reuse, R108 ;  /* 0x000000bec06c723c */ /* 0x080fe2000000186c */
[----:B------:R-:W-:Y:S07]  /*8d70*/  LDSM.16.M88.4 R192, [R232] ;  /* 0x00000000e8c0783b */ /* 0x000fee0000000200 */
[----:B------:R-:W-:Y:S01]  /*8d80*/  HMMA.16816.F32 R112, R184, R190, R112 ;  /* 0x000000beb870723c */ /* 0x000fe20000001870 */
[----:B------:R-:W1:Y:S08]  /*8d90*/  LDSM.16.M88.4 R184, [R226] ;  /* 0x00000000e2b8783b */ /* 0x000e700000000200 */
[----:B------:R-:W3:Y:S01]  /*8da0*/  LDSM.16.M88.4 R188, [R232+0x2000] ;  /* 0x00200000e8bc783b */ /* 0x000ee20000000200 */
[-C--:B-1----:R-:W-:Y:S08]  /*8db0*/  HMMA.16816.F32 R4, R192, R184.reuse, R4 ;  /* 0x000000b8c004723c */ /* 0x082ff00000001804 */
[C---:B---3--:R-:W-:Y:S08]  /*8dc0*/  HMMA.16816.F32 R8, R188.reuse, R184, R8 ;  /* 0x000000b8bc08723c */ /* 0x048ff00000001808 */
        /* <DEDUP_REMOVED lines=23> */
[----:B------:R4:W1:Y:S01]  /*8f40*/  MUFU.TANH R243, R8 ;  /* 0x0000000800f37308 */ /* 0x0008620000002400 */
[----:B---3--:R-:W3:Y:S09]  /*8f50*/  LDSM.16.M88.4 R4, [R226+0x800] ;  /* 0x00080000e204783b */ /* 0x008ef20000000200 */
[----:B------:R-:W-:Y:S10]  /*8f60*/  MUFU.TANH R220, R14 ;  /* 0x0000000e00dc7308 */ /* 0x000ff40000002400 */
[----:B------:R-:W-:Y:S01]  /*8f70*/  MUFU.TANH R14, R16 ;  /* 0x00000010000e7308 */ /* 0x000fe20000002400 */
[----:B----4-:R-:W-:Y:S09]  /*8f80*/  SHFL.IDX PT, R8, R0, 0x3, 0x1c1f ;  /* 0x007c1f0000087f89 */ /* 0x010ff200000e0000 */
[----:B------:R-:W4:Y:S10]  /*8f90*/  MUFU.TANH R222, R11 ;  /* 0x0000000b00de7308 */ /* 0x000f340000002400 */
[----:B------:R-:W-:Y:S01]  /*8fa0*/  MUFU.TANH R218, R15 ;  /* 0x0000000f00da7308 */ /* 0x000fe20000002400 */
[-C--:B---3--:R-:W-:Y:S09]  /*8fb0*/  HMMA.16816.F32 R20, R192, R4.reuse, R20 ;  /* 0x00000004c014723c */ /* 0x088ff20000001814 */
[----:B------:R-:W-:Y:S01]  /*8fc0*/  MUFU.TANH R15, R17 ;  /* 0x00000011000f7308 */ /* 0x000fe20000002400 */
[C---:B------:R-:W-:Y:S09]  /*8fd0*/  HMMA.16816.F32 R24, R188.reuse, R4, R24 ;  /* 0x00000004bc18723c */ /* 0x040ff20000001818 */
[----:B------:R-:W3:Y:S01]  /*8fe0*/  MUFU.TANH R221, R12 ;  /* 0x0000000c00dd7308 */ /* 0x000ee20000002400 */
[-C--:B------:R-:W-:Y:S04]  /*8ff0*/  HMMA.16816.F32 R28, R188, R6.reuse, R28 ;  /* 0x00000006bc1c723c */ /* 0x080fe8000000181c */
[----:B------:R-:W-:Y:S04]  /*9000*/  FMUL.FTZ R20, R20, c[0x0][0x320] ;  /* 0x0000c80014147a20 */ /* 0x000fe80000410000 */
[C---:B------:R-:W-:Y:S01]  /*9010*/  HMMA.16816.F32 R32, R192.reuse, R6, R32 ;  /* 0x00000006c020723c */ /* 0x040fe20000001820 */
[----:B------:R1:W-:Y:S01]  /*9020*/  MUFU.TANH R242, R10 ;  /* 0x0000000a00f27308 */ /* 0x0003e20000002400 */
[----:B------:R-:W1:Y:S02]  /*9030*/  LDSM.16.M88.4 R4, [R226+0x1000] ;  /* 0x00100000e204783b */ /* 0x000e640000000200 */
        /* <DEDUP_REMOVED lines=17> */
[----:B------:R-:W-:Y:S07]  /*9150*/  FMUL.FTZ R30, R30, c[0x0][0x320] ;  /* 0x0000c8001e1e7a20 */ /* 0x000fee0000410000 */
[----:B------:R-:W-:Y:S01]  /*9160*/  MUFU.TANH R215, R22 ;  /* 0x0000001600d77308 */ /* 0x000fe20000002400 */
[-C--:B-1----:R-:W-:Y:S08]  /*9170*/  HMMA.16816.F32 R36, R192, R4.reuse, R36 ;  /* 0x00000004c024723c */ /* 0x082ff00000001824 */
[C---:B------:R-:W-:Y:S01]  /*9180*/  HMMA.16816.F32 R40, R188.reuse, R4, R40 ;  /* 0x00000004bc28723c */ /* 0x040fe20000001828 */
[----:B------:R-:W1:Y:S07]  /*9190*/  MUFU.TANH R214, R23 ;  /* 0x0000001700d67308 */ /* 0x000e6e0000002400 */
[-C--:B------:R-:W-:Y:S03]  /*91a0*/  HMMA.16816.F32 R44, R188, R6.reuse, R44 ;  /* 0x00000006bc2c723c */ /* 0x080fe6000000182c */
[----:B------:R-:W-:Y:S05]  /*91b0*/  MUFU.TANH R199, R31 ;  /* 0x0000001f00c77308 */ /* 0x000fea0000002400 */
[C---:B------:R-:W-:Y:S01]  /*91c0*/  HMMA.16816.F32 R48, R192.reuse, R6, R48 ;  /* 0x00000006c030723c */ /* 0x040fe20000001830 */
[----:B------:R-:W1:Y:S03]  /*91d0*/  LDSM.16.M88.4 R4, [R226+0x1800] ;  /* 0x00180000e204783b */ /* 0x000e660000000200 */
[----:B------:R-:W-:Y:S01]  /*91e0*/  FMUL.FTZ R36, R36, c[0x0][0x320] ;  /* 0x0000c80024247a20 */ /* 0x000fe20000410000 */
[----:B------:R-:W1:Y:S01]  /*91f0*/  MUFU.TANH R210, R25 ;  /* 0x0000001900d27308 */ /* 0x000e620000002400 */
[----:B------:R-:W-:Y:S02]  /*9200*/  FMUL.FTZ R38, R38, c[0x0][0x320] ;  /* 0x0000c80026267a20 */ /* 0x000fe40000410000 */
[----:B------:R-:W-:Y:S04]  /*9210*/  FMUL.FTZ R43, R43, c[0x0][0x320] ;  /* 0x0000c8002b2b7a20 */ /* 0x000fe80000410000 */
        /* <DEDUP_REMOVED lines=15> */
[----:B------:R-:W-:Y:S01]  /*9310*/  FMUL.FTZ R40, R40, c[0x0][0x320] ;  /* 0x0000c80028287a20 */ /* 0x000fe20000410000 */
[-C--:B-1----:R-:W-:Y:S08]  /*9320*/  HMMA.16816.F32 R52, R192, R4.reuse, R52 ;  /* 0x00000004c034723c */ /* 0x082ff00000001834 */
[----:B------:R-:W1:Y:S01]  /*9330*/  MUFU.TANH R203, R33 ;  /* 0x0000002100cb7308 */ /* 0x000e620000002400 */
[C---:B------:R-:W-:Y:S09]  /*9340*/  HMMA.16816.F32 R56, R188.reuse, R4, R56 ;  /* 0x00000004bc38723c */ /* 0x040ff20000001838 */
[----:B------:R-:W-:Y:S01]  /*9350*/  MUFU.TANH R202, R34 ;  /* 0x0000002200ca7308 */ /* 0x000fe20000002400 */
[-C--:B------:R-:W-:Y:S09]  /*9360*/  HMMA.16816.F32 R60, R188, R6.reuse, R60 ;  /* 0x00000006bc3c723c */ /* 0x080ff2000000183c */
[----:B------:R1:W-:Y:S01]  /*9370*/  MUFU.TANH R212, R24 ;  /* 0x0000001800d47308 */ /* 0x0003e20000002400 */
[C---:B------:R-:W-:Y:S01]  /*9380*/  HMMA.16816.F32 R64, R192.reuse, R6, R64 ;  /* 0x00000006c040723c */ /* 0x040fe20000001840 */
[----:B------:R-:W1:Y:S03]  /*9390*/  LDSM.16.M88.4 R4, [R226+0x2000] ;  /* 0x00200000e204783b */ /* 0x000e660000000200 */
[----:B------:R-:W-:Y:S02]  /*93a0*/  FMUL.FTZ R52, R52, c[0x0][0x320] ;  /* 0x0000c80034347a20 */ /* 0x000fe40000410000 */
[----:B------:R-:W-:Y:S02]  /*93b0*/  FMUL.FTZ R53, R53, c[0x0][0x320] ;  /* 0x0000c80035357a20 */ /* 0x000fe40000410000 */
[----:B------:R-:W-:Y:S01]  /*93c0*/  FMUL.FTZ R56, R56, c[0x0][0x320] ;  /* 0x0000c80038387a20 */ /* 0x000fe20000410000 */
[----:B------:R-:W-:Y:S03]  /*93d0*/  MUFU.TANH R34, R52 ;  /* 0x0000003400227308 */ /* 0x000fe60000002400 */
        /* <DEDUP_REMOVED lines=14> */
[----:B------:R-:W-:Y:S03]  /*94c0*/  FMUL.FTZ R59, R59, c[0x0][0x320] ;  /* 0x0000c8003b3b7a20 */ /* 0x000fe60000410000 */
[----:B------:R2:W2:Y:S01]  /*94d0*/  MUFU.TANH R197, R27 ;  /* 0x0000001b00c57308 */ /* 0x0004a20000002400 */
[-C--:B-1----:R-:W-:Y:S09]  /*94e0*/  HMMA.16816.F32 R68, R192, R4.reuse, R68 ;  /* 0x00000004c044723c */ /* 0x082ff20000001844 */
[----:B------:R-:W1:Y:S01]  /*94f0*/  MUFU.TANH R208, R38 ;  /* 0x0000002600d07308 */ /* 0x000e620000002400 */
[C---:B------:R-:W-:Y:S08]  /*9500*/  HMMA.16816.F32 R72, R188.reuse, R4, R72 ;  /* 0x00000004bc48723c */ /* 0x040ff00000001848 */
[-C--:B------:R-:W-:Y:S01]  /*9510*/  HMMA.16816.F32 R76, R188, R6.reuse, R76 ;  /* 0x00000006bc4c723c */ /* 0x080fe2000000184c */
[----:B------:R-:W-:Y:S05]  /*9520*/  MUFU.TANH R248, R44 ;  /* 0x0000002c00f87308 */ /* 0x000fea0000002400 */
[----:B------:R-:W-:Y:S02]  /*9530*/  FMUL.FTZ R69, R69, c[0x0][0x320] ;  /* 0x0000c80045457a20 */ /* 0x000fe40000410000 */
[C---:B------:R-:W-:Y:S01]  /*9540*/  HMMA.16816.F32 R80, R192.reuse, R6, R80 ;  /* 0x00000006c050723c */ /* 0x040fe20000001850 */
[----:B------:R-:W1:Y:S02]  /*9550*/  LDSM.16.M88.4 R4, [R226+0x2800] ;  /* 0x00280000e204783b */ /* 0x000e640000000200 */
        /* <DEDUP_REMOVED lines=18> */
[-C--:B-1----:R-:W-:Y:S09]  /*9680*/  HMMA.16816.F32 R84, R192, R4.reuse, R84 ;  /* 0x00000004c054723c */ /* 0x082ff20000001854 */
[----:B------:R-:W-:Y:S01]  /*9690*/  MUFU.TANH R187, R37 ;  /* 0x0000002500bb7308 */ /* 0x000fe20000002400 */
[C---:B------:R-:W-:Y:S09]  /*96a0*/  HMMA.16816.F32 R88, R188.reuse, R4, R88 ;  /* 0x00000004bc58723c */ /* 0x040ff20000001858 */
[----:B------:R-:W-:Y:S01]  /*96b0*/  MUFU.TANH R250, R42 ;  /* 0x0000002a00fa7308 */ /* 0x000fe20000002400 */
[-C--:B------:R-:W-:Y:S09]  /*96c0*/  HMMA.16816.F32 R92, R188, R6.reuse, R92 ;  /* 0x00000006bc5c723c */ /* 0x080ff2000000185c */
[----:B------:R1:W1:Y:S01]  /*96d0*/  MUFU.TANH R185, R46 ;  /* 0x0000002e00b97308 */ /* 0x0002620000002400 */
[C---:B------:R-:W-:Y:S01]  /*96e0*/  HMMA.16816.F32 R96, R192.reuse, R6, R96 ;  /* 0x00000006c060723c */ /* 0x040fe20000001860 */
[----:B------:R-:W3:Y:S01]  /*96f0*/  LDSM.16.M88.4 R4, [R226+0x3000] ;  /* 0x00300000e204783b */ /* 0x000ee20000000200 */
[----:B------:R-:W-:Y:S04]  /*9700*/  DEPBAR.LE SB0, 0x0 ;  /* 0x000080000000791a */ /* 0x000fe80000000000 */
[----:B------:R-:W-:Y:S03]  /*9710*/  FMUL.FTZ R10, R86, c[0x0][0x320] ;  /* 0x0000c800560a7a20 */ /* 0x000fe60000410000 */
[----:B------:R-:W3:Y:S01]  /*9720*/  MUFU.TANH R42, R48 ;  /* 0x00000030002a7308 */ /* 0x000ee20000002400 */
[----:B------:R-:W-:Y:S02]  /*9730*/  BAR.SYNC.DEFER_BLOCKING 0x0 ;  /* 0x0000000000007b1d */ /* 0x000fe40000010000 */
[----:B------:R-:W-:Y:S02]  /*9740*/  FMUL.FTZ R24, R90, c[0x0][0x320] ;  /* 0x0000c8005a187a20 */ /* 0x000fe40000410000 */
[----:B--2---:R-:W-:Y:S02]  /*9750*/  FMUL.FTZ R27, R91, c[0x0][0x320] ;  /* 0x0000c8005b1b7a20 */ /* 0x004fe40000410000 */
[----:B------:R-:W-:Y:S03]  /*9760*/  FMUL.FTZ R11, R89, c[0x0][0x320] ;  /* 0x0000c800590b7a20 */ /* 0x000fe60000410000 */
        /* <DEDUP_REMOVED lines=8> */
[----:B-1----:R-:W-:Y:S02]  /*97f0*/  FMUL.FTZ R46, R85, c[0x0][0x320] ;  /* 0x0000c800552e7a20 */ /* 0x002fe40000410000 */
[----:B------:R-:W-:Y:S02]  /*9800*/  FMUL.FTZ R92, R92, c[0x0][0x320] ;  /* 0x0000c8005c5c7a20 */ /* 0x000fe40000410000 */
[----:B------:R-:W-:Y:S03]  /*9810*/  FMUL.FTZ R94, R94, c[0x0][0x320] ;  /* 0x0000c8005e5e7a20 */ /* 0x000fe60000410000 */
[----:B------:R-:W-:Y:S01]  /*9820*/  MUFU.TANH R11, R11 ;  /* 0x0000000b000b7308 */ /* 0x000fe20000002400 */
[-C--:B---3--:R-:W-:Y:S09]  /*9830*/  HMMA.16816.F32 R100, R192, R4.reuse, R100 ;  /* 0x00000004c064723c */ /* 0x088ff20000001864 */
[----:B------:R1:W-:Y:S01]  /*9840*/  MUFU.TANH R184, R47 ;  /* 0x0000002f00b87308 */ /* 0x0003e20000002400 */
[C---:B------:R-:W-:Y:S01]  /*9850*/  HMMA.16816.F32 R104, R188.reuse, R4, R104 ;  /* 0x00000004bc68723c */ /* 0x040fe20000001868 */
[----:B------:R-:W3:Y:S07]  /*9860*/  SHFL.IDX PT, R5, R0, RZ, 0x1c1f ;  /* 0x001c1fff00057589 */ /* 0x000eee00000e0000 */
[-C--:B------:R-:W-:Y:S01]  /*9870*/  HMMA.16816.F32 R108, R188, R6.reuse, R108 ;  /* 0x00000006bc6c723c */ /* 0x080fe2000000186c */
[----:B------:R-:W-:Y:S01]  /*9880*/  MUFU.TANH R95, R95 ;  /* 0x0000005f005f7308 */ /* 0x000fe20000002400 */
[----:B------:R2:W2:Y:S04]  /*9890*/  SHFL.IDX PT, R4, R0, 0x1, 0x1c1f ;  /* 0x003c1f0000047f89 */ /* 0x0004a800000e0000 */
[----:B------:R-:W-:Y:S02]  /*98a0*/  FMUL.FTZ R52, R100, c[0x0][0x320] ;  /* 0x0000c80064347a20 */ /* 0x000fe40000410000 */
[----:B------:R-:W-:Y:S03]  /*98b0*/  HMMA.16816.F32 R112, R192, R6, R112 ;  /* 0x00000006c070723c */ /* 0x000fe60000001870 */
[----:B------:R-:W3:Y:S01]  /*98c0*/  MUFU.TANH R56, R56 ;  /* 0x0000003800387308 */ /* 0x000ee20000002400 */
[----:B------:R-:W-:Y:S02]  /*98d0*/  FMUL.FTZ R102, R102, c[0x0][0x320] ;  /* 0x0000c80066667a20 */ /* 0x000fe40000410000 */
[----:B-1----:R-:W-:Y:S02]  /*98e0*/  FMUL.FTZ R47, R84, c[0x0][0x320] ;  /* 0x0000c800542f7a20 */ /* 0x002fe40000410000 */
[----:B------:R-:W-:Y:S05]  /*98f0*/  FMUL.FTZ R103, R103, c[0x0][0x320] ;  /* 0x0000c80067677a20 */ /* 0x000fea0000410000 */
[----:B------:R-:W-:Y:S01]  /*9900*/  MUFU.TANH R58, R58 ;  /* 0x0000003a003a7308 */ /* 0x000fe20000002400 */
[----:B------:R-:W-:Y:S02]  /*9910*/  FMUL.FTZ R104, R104, c[0x0][0x320] ;  /* 0x0000c80068687a20 */ /* 0x000fe40000410000 */
[----:B------:R-:W-:Y:S02]  /*9920*/  FMUL.FTZ R105, R105, c[0x0][0x320] ;  /* 0x0000c80069697a20 */ /* 0x000fe40000410000 */
[----:B--2---:R-:W-:Y:S02]  /*9930*/  IMAD R0, R196, -0x70, RZ ;  /* 0xffffff90c4007824 */ /* 0x004fe400078e02ff */
[----:B------:R-:W-:Y:S02]  /*9940*/  FMUL.FTZ R106, R106, c[0x0][0x320] ;  /* 0x0000c8006a6a7a20 */ /* 0x000fe40000410000 */
[----:B------:R-:W-:Y:S01]  /*9950*/  FMUL.FTZ R108, R108, c[0x0][0x320] ;  /* 0x0000c8006c6c7a20 */ /* 0x000fe20000410000 */
[----:B------:R-:W1:Y:S01]  /*9960*/  MUFU.TANH R61, R61 ;  /* 0x0000003d003d7308 */ /* 0x000e620000002400 */
[----:B------:R-:W-:Y:S01]  /*9970*/  IADD3 R0, -R119, 0x1, R0 ;  /* 0x0000000177007810 */ /* 0x000fe20007ffe100 */
[----:B------:R-:W-:Y:S02]  /*9980*/  FMUL.FTZ R112, R112, c[0x0][0x320] ;  /* 0x0000c80070707a20 */ /* 0x000fe40000410000 */
[----:B------:R-:W-:Y:S01]  /*9990*/  FMUL.FTZ R114, R114, c[0x0][0x320] ;  /* 0x0000c80072727a20 */ /* 0x000fe20000410000 */
[----:B------:R-:W-:Y:S01]  /*99a0*/  IADD3 R0, R0, c[0x0][0x1d0], RZ ;  /* 0x0000740000007a10 */ /* 0x000fe20007ffe0ff */
[----:B------:R-:W-:Y:S02]  /*99b0*/  FMUL.FTZ R113, R113, c[0x0][0x320] ;  /* 0x0000c80071717a20 */ /* 0x000fe40000410000 */
[----:B------:R-:W-:Y:S01]  /*99c0*/  FMUL.FTZ R110, R110, c[0x0][0x320] ;  /* 0x0000c8006e6e7a20 */ /* 0x000fe20000410000 */
[----:B------:R-:W-:Y:S01]  /*99d0*/  IADD3 R0, R0, -c[0x0][0x168], RZ ;  /* 0x80005a0000007a10 */ /* 0x000fe20007ffe0ff */
[----:B------:R-:W-:Y:S03]  /*99e0*/  MUFU.TANH R63, R63 ;  /* 0x0000003f003f7308 */ /* 0x000fe60000002400 */
[C---:B---3--:R-:W-:Y:S01]  /*99f0*/  IADD3 R5, R0.reuse, R5, RZ ;  /* 0x0000000500057210 */ /* 0x048fe20007ffe0ff */
[C---:B------:R-:W-:Y:S02]  /*9a00*/  IMAD.IADD R4, R0.reuse, 0x1, R4 ;  /* 0x0000000100047824 */ /* 0x040fe400078e0204 */
[C---:B------:R-:W-:Y:S01]  /*9a10*/  IMAD.IADD R2, R0.reuse, 0x1, R2 ;  /* 0x0000000100027824 */ /* 0x040fe200078e0202 */
[----:B------:R-:W-:Y:S01]  /*9a20*/  IADD3 R0, R0, R8, RZ ;  /* 0x0000000800007210 */ /* 0x000fe20007ffe0ff */
[----:B------:R-:W-:Y:S01]  /*9a30*/  FMUL.FTZ R8, R82, c[0x0][0x320] ;  /* 0x0000c80052087a20 */ /* 0x000fe20000410000 */
[----:B------:R-:W-:Y:S01]  /*9a40*/  ISETP.GT.AND P1, PT, R4, RZ, PT ;  /* 0x000000ff0400720c */ /* 0x000fe20003f24270 */
[----:B------:R-:W-:Y:S01]  /*9a50*/  MUFU.TANH R213, R39 ;  /* 0x0000002700d57308 */ /* 0x000fe20000002400 */
[----:B------:R-:W-:Y:S02]  /*9a60*/  ISETP.GT.AND P3, PT, R2, RZ, PT ;  /* 0x000000ff0200720c */ /* 0x000fe40003f64270 */
[----:B------:R-:W-:Y:S02]  /*9a70*/  FSEL R16, R246, -INF , P1 ;  /* 0xff800000f6107808 */ /* 0x000fe40000800000 */
[----:B------:R-:W-:Y:S02]  /*9a80*/  FSEL R20, R243, -INF , P3 ;  /* 0xff800000f3147808 */ /* 0x000fe40001800000 */
[C---:B------:R-:W-:Y:S02]  /*9a90*/  ISETP.GT.AND P1, PT, R0.reuse, 0x1, PT ;  /* 0x000000010000780c */ /* 0x040fe40003f24270 */
[----:B------:R-:W-:Y:S01]  /*9aa0*/  ISETP.GT.AND P3, PT, R0, 0x8, PT ;  /* 0x000000080000780c */ /* 0x000fe20003f64270 */
[----:B------:R-:W-:Y:S01]  /*9ab0*/  MUFU.TANH R57, R57 ;  /* 0x0000003900397308 */ /* 0x000fe20000002400 */
[----:B----4-:R-:W-:Y:S02]  /*9ac0*/  FSEL R29, R222, -INF , P1 ;  /* 0xff800000de1d7808 */ /* 0x010fe40000800000 */
[----:B------:R-:W-:Y:S02]  /*9ad0*/  FSEL R50, R220, -INF , P3 ;  /* 0xff800000dc327808 */ /* 0x000fe40001800000 */
[C---:B------:R-:W-:Y:S02]  /*9ae0*/  ISETP.GT.AND P5, PT, R4.reuse, 0x1, PT ;  /* 0x000000010400780c */ /* 0x040fe40003fa4270 */
[C---:B------:R-:W-:Y:S02]  /*9af0*/  ISETP.GT.AND P1, PT, R5.reuse, 0x8, PT ;  /* 0x000000080500780c */ /* 0x040fe40003f24270 */
[----:B------:R-:W-:Y:S01]  /*9b00*/  ISETP.GT.AND P3, PT, R4, 0x8, PT ;  /* 0x000000080400780c */ /* 0x000fe20003f64270 */
[----:B------:R-:W2:Y:S01]  /*9b10*/  MUFU.TANH R66, R66 ;  /* 0x0000004200427308 */ /* 0x000ea20000002400 */
[----:B------:R-:W-:Y:S02]  /*9b20*/  FSEL R17, R244, -INF , P5 ;  /* 0xff800000f4117808 */ /* 0x000fe40002800000 */
[----:B------:R-:W-:Y:S02]  /*9b30*/  ISETP.GT.AND P5, PT, R2, 0x8, PT ;  /* 0x000000080200780c */ /* 0x000fe40003fa4270 */
[----:B------:R-:W-:Y:S02]  /*9b40*/  FSEL R18, R18, -INF , P3 ;  /* 0xff80000012127808 */ /* 0x000fe40001800000 */
[----:B------:R-:W-:Y:S02]  /*9b50*/  FSEL R14, R14, -INF , P1 ;  /* 0xff8000000e0e7808 */ /* 0x000fe40000800000 */
[----:B------:R-:W-:Y:S01]  /*9b60*/  ISETP.GT.AND P1, PT, R5, 0x11, PT ;  /* 0x000000110500780c */ /* 0x000fe20003f24270 */
[----:B------:R-:W-:Y:S01]  /*9b70*/  MUFU.TANH R39, R68 ;  /* 0x0000004400277308 */ /* 0x000fe20000002400 */
[----:B------:R-:W-:Y:S02]  /*9b80*/  ISETP.GT.AND P3, PT, R4, 0x11, PT ;  /* 0x000000110400780c */ /* 0x000fe40003f64270 */
[----:B------:R-:W-:Y:S02]  /*9b90*/  FSEL R22, R221, -INF , P5 ;  /* 0xff800000dd167808 */ /* 0x000fe40002800000 */
[----:B------:R-:W-:Y:S02]  /*9ba0*/  FSEL R36, R216, -INF , P1 ;  /* 0xff800000d8247808 */ /* 0x000fe40000800000 */
[----:B------:R-:W-:Y:S02]  /*9bb0*/  FSEL R96, R214, -INF , P3 ;  /* 0xff800000d6607808 */ /* 0x000fe40001800000 */
[C---:B------:R-:W-:Y:S01]  /*9bc0*/  ISETP.GT.AND P1, PT, R2.reuse, 0x11, PT ;  /* 0x000000110200780c */ /* 0x040fe20003f24270 */
[----:B------:R-:W-:Y:S01]  /*9bd0*/  MUFU.TANH R48, R81 ;  /* 0x0000005100307308 */ /* 0x000fe20000002400 */
[----:B------:R-:W-:Y:S02]  /*9be0*/  ISETP.GT.AND P3, PT, R2, 0x18, PT ;  /* 0x000000180200780c */ /* 0x000fe40003f64270 */
[----:B------:R-:W-:Y:S02]  /*9bf0*/  ISETP.GT.AND P5, PT, R5, 0x9, PT ;  /* 0x000000090500780c */ /* 0x000fe40003fa4270 */
[----:B------:R-:W-:Y:S02]  /*9c00*/  FSEL R99, R210, -INF , P1 ;  /* 0xff800000d2637808 */ /* 0x000fe40000800000 */
[----:B------:R-:W-:Y:S02]  /*9c10*/  FSEL R15, R15, -INF , P5 ;  /* 0xff8000000f0f7808 */ /* 0x000fe40002800000 */
[----:B------:R-:W-:Y:S01]  /*9c20*/  ISETP.GT.AND P5, PT, R4, 0x10, PT ;  /* 0x000000100400780c */ /* 0x000fe20003fa4270 */
[----:B------:R-:W-:Y:S01]  /*9c30*/  MUFU.TANH R211, R26 ;  /* 0x0000001a00d37308 */ /* 0x000fe20000002400 */
[----:B------:R-:W-:Y:S02]  /*9c40*/  ISETP.GT.AND P1, PT, R0, 0x19, PT ;  /* 0x000000190000780c */ /* 0x000fe40003f24270 */
[----:B------:R-:W-:Y:S02]  /*9c50*/  FSEL R100, R206, -INF , P3 ;  /* 0xff800000ce647808 */ /* 0x000fe40001800000 */
[----:B------:R-:W-:Y:S02]  /*9c60*/  ISETP.GT.AND P3, PT, R5, 0x19, PT ;  /* 0x000000190500780c */ /* 0x000fe40003f64270 */
[----:B------:R-:W-:Y:S02]  /*9c70*/  FSEL R90, R215, -INF , P5 ;  /* 0xff800000d75a7808 */ /* 0x000fe40002800000 */
[----:B------:R-:W-:Y:S01]  /*9c80*/  FSEL R199, R199, -INF , P1 ;  /* 0xff800000c7c77808 */ /* 0x000fe20000800000 */
[----:B------:R-:W-:Y:S01]  /*9c90*/  MUFU.TANH R62, R62 ;  /* 0x0000003e003e7308 */ /* 0x000fe20000002400 */
[----:B------:R-:W-:Y:S02]  /*9ca0*/  FSEL R45, R203, -INF , P3 ;  /* 0xff800000cb2d7808 */ /* 0x000fe40001800000 */
[----:B------:R-:W-:Y:S02]  /*9cb0*/  ISETP.GT.AND P5, PT, R0, 0x11, PT ;  /* 0x000000110000780c */ /* 0x000fe40003fa4270 */
[----:B------:R-:W-:Y:S02]  /*9cc0*/  ISETP.GT.AND P1, PT, R5, 0x20, PT ;  /* 0x000000200500780c */ /* 0x000fe40003f24270 */
[----:B------:R-:W-:Y:S02]  /*9cd0*/  ISETP.GT.AND P3, PT, R4, 0x20, PT ;  /* 0x000000200400780c */ /* 0x000fe40003f64270 */
[----:B------:R-:W-:Y:S01]  /*9ce0*/  FSEL R197, R197, -INF , P5 ;  /* 0xff800000c5c57808 */ /* 0x000fe20002800000 */
[----:B------:R-:W-:Y:S01]  /*9cf0*/  MUFU.TANH R32, R64 ;  /* 0x0000004000207308 */ /* 0x000fe20000002400 */
[----:B------:R-:W-:Y:S02]  /*9d00*/  FSEL R44, R200, -INF , P1 ;  /* 0xff800000c82c7808 */ /* 0x000fe40000800000 */
[----:B------:R-:W-:Y:S02]  /*9d10*/  FSEL R208, R208, -INF , P3 ;  /* 0xff800000d0d07808 */ /* 0x000fe40001800000 */
[----:B------:R-:W-:Y:S02]  /*9d20*/  ISETP.GT.AND P3, PT, R0, 0x21, PT ;  /* 0x000000210000780c */ /* 0x000fe40003f64270 */
[----:B------:R-:W-:Y:S02]  /*9d30*/  ISETP.GT.AND P1, PT, R2, 0x21, PT ;  /* 0x000000210200780c */ /* 0x000fe40003f24270 */
[----:B------:R-:W-:Y:S01]  /*9d40*/  ISETP.GT.AND P5, PT, R5, 0x18, PT ;  /* 0x000000180500780c */ /* 0x000fe20003fa4270 */
[----:B------:R-:W3:Y:S01]  /*9d50*/  MUFU.TANH R71, R71 ;  /* 0x0000004700477308 */ /* 0x000ee20000002400 */
[----:B------:R-:W-:Y:S02]  /*9d60*/  FSEL R82, R186, -INF , P3 ;  /* 0xff800000ba527808 */ /* 0x000fe40001800000 */
[----:B------:R-:W-:Y:S02]  /*9d70*/  FSEL R35, R204, -INF , P5 ;  /* 0xff800000cc237808 */ /* 0x000fe40002800000 */
[----:B------:R-:W-:Y:S02]  /*9d80*/  FSEL R247, R247, -INF , P1 ;  /* 0xff800000f7f77808 */ /* 0x000fe40000800000 */
[C---:B------:R-:W-:Y:S02]  /*9d90*/  ISETP.GT.AND P1, PT, R0.reuse, 0x28, PT ;  /* 0x000000280000780c */ /* 0x040fe40003f24270 */
[C---:B------:R-:W-:Y:S01]  /*9da0*/  ISETP.GT.AND P2, PT, R5.reuse, 0x1, PT ;  /* 0x000000010500780c */ /* 0x040fe20003f44270 */
[----:B------:R-:W-:Y:S01]  /*9db0*/  MUFU.TANH R73, R73 ;  /* 0x0000004900497308 */ /* 0x000fe20000002400 */
[C---:B------:R-:W-:Y:S02]  /*9dc0*/  ISETP.GT.AND P5, PT, R5.reuse, 0x21, PT ;  /* 0x000000210500780c */ /* 0x040fe40003fa4270 */
[----:B------:R-:W-:Y:S02]  /*9dd0*/  ISETP.GT.AND P3, PT, R5, 0x28, PT ;  /* 0x000000280500780c */ /* 0x000fe40003f64270 */
[----:B------:R-:W-:Y:S02]  /*9de0*/  FSEL R239, R185, -INF , P1 ;  /* 0xff800000b9ef7808 */ /* 0x000fe40000800000 */
[----:B------:R-:W-:Y:S02]  /*9df0*/  FSEL R43, R187, -INF , P5 ;  /* 0xff800000bb2b7808 */ /* 0x000fe40002800000 */
[----:B------:R-:W-:Y:S01]  /*9e00*/  ISETP.GT.AND P5, PT, R0, 0x20, PT ;  /* 0x000000200000780c */ /* 0x000fe20003fa4270 */
[----:B------:R4:W-:Y:S01]  /*9e10*/  MUFU.TANH R219, R13 ;  /* 0x0000000d00db7308 */ /* 0x0009e20000002400 */
[----:B------:R-:W-:Y:S02]  /*9e20*/  ISETP.GT.AND P1, PT, R4, 0x29, PT ;  /* 0x000000290400780c */ /* 0x000fe40003f24270 */
[----:B------:R-:W-:Y:S02]  /*9e30*/  FSEL R250, R250, -INF , P5 ;  /* 0xff800000fafa7808 */ /* 0x000fe40002800000 */
[----:B------:R-:W-:Y:S02]  /*9e40*/  FSEL R42, R42, -INF , P3 ;  /* 0xff8000002a2a7808 */ /* 0x000fe40001800000 */
[----:B------:R-:W-:Y:S02]  /*9e50*/  FSEL R209, R209, -INF , P1 ;  /* 0xff800000d1d17808 */ /* 0x000fe40000800000 */
[----:B------:R-:W-:Y:S01]  /*9e60*/  ISETP.GT.AND P1, PT, R2, 0x30, PT ;  /* 0x000000300200780c */ /* 0x000fe20003f24270 */
[----:B------:R-:W-:Y:S01]  /*9e70*/  MUFU.TANH R67, R67 ;  /* 0x0000004300437308 */ /* 0x000fe20000002400 */
[----:B------:R-:W-:Y:S02]  /*9e80*/  ISETP.GT.AND P3, PT, R5, 0x31, PT ;  /* 0x000000310500780c */ /* 0x000fe40003f64270 */
[----:B------:R-:W-:Y:S02]  /*9e90*/  FSEL R234, R56, -INF , P1 ;  /* 0xff80000038ea7808 */ /* 0x000fe40000800000 */
[----:B------:R-:W-:Y:S02]  /*9ea0*/  FSEL R33, R33, -INF , P3 ;  /* 0xff80000021217808 */ /* 0x000fe40001800000 */
[----:B------:R-:W-:Y:S02]  /*9eb0*/  ISETP.GT.AND P1, PT, R2, 0x39, PT ;  /* 0x000000390200780c */ /* 0x000fe40003f24270 */
[----:B------:R-:W-:Y:S01]  /*9ec0*/  ISETP.GT.AND P5, PT, R0, 0x29, PT ;  /* 0x000000290000780c */ /* 0x000fe20003fa4270 */
[----:B------:R-:W-:Y:S01]  /*9ed0*/  MUFU.TANH R38, R69 ;  /* 0x0000004500267308 */ /* 0x000fe20000002400 */
[----:B-1----:R-:W-:Y:S02]  /*9ee0*/  FSEL R61, R61, -INF , P1 ;  /* 0xff8000003d3d7808 */ /* 0x002fe40000800000 */
[----:B------:R-:W-:Y:S02]  /*9ef0*/  ISETP.GT.AND P1, PT, R4, 0x38, PT ;  /* 0x000000380400780c */ /* 0x000fe40003f24270 */
[----:B----4-:R-:W-:Y:S02]  /*9f00*/  FSEL R13, R251, -INF , P2 ;  /* 0xff800000fb0d7808 */ /* 0x010fe40001000000 */
[----:B--2---:R-:W-:Y:S02]  /*9f10*/  FSEL R81, R66, -INF , P1 ;  /* 0xff80000042517808 */ /* 0x004fe40000800000 */
[----:B------:R-:W-:Y:S01]  /*9f20*/  ISETP.GT.AND P2, PT, R2, 0x1, PT ;  /* 0x000000010200780c */ /* 0x000fe20003f44270 */
[----:B------:R-:W1:Y:S01]  /*9f30*/  MUFU.TANH R76, R76 ;  /* 0x0000004c004c7308 */ /* 0x000e620000002400 */
[----:B------:R-:W-:Y:S02]  /*9f40*/  FSEL R184, R184, -INF , P5 ;  /* 0xff800000b8b87808 */ /* 0x000fe40002800000 */
[----:B------:R-:W-:Y:S02]  /*9f50*/  ISETP.GT.AND P5, PT, R5, 0x30, PT ;  /* 0x000000300500780c */ /* 0x000fe40003fa4270 */
[----:B------:R-:W-:Y:S02]  /*9f60*/  ISETP.GT.AND P1, PT, R4, 0x41, PT ;  /* 0x000000410400780c */ /* 0x000fe40003f24270 */
[----:B------:R-:W-:Y:S02]  /*9f70*/  FSEL R34, R34, -INF , P5 ;  /* 0xff80000022227808 */ /* 0x000fe40002800000 */
[C---:B------:R-:W-:Y:S01]  /*9f80*/  ISETP.GT.AND P5, PT, R2.reuse, 0x31, PT ;  /* 0x000000310200780c */ /* 0x040fe20003fa4270 */
[----:B------:R-:W-:Y:S01]  /*9f90*/  MUFU.TANH R78, R78 ;  /* 0x0000004e004e7308 */ /* 0x000fe20000002400 */
[----:B---3--:R-:W-:Y:S01]  /*9fa0*/  FSEL R64, R71, -INF , P1 ;  /* 0xff80000047407808 */ /* 0x008fe20000800000 */
[----:B------:R-:W-:Y:S01]  /*9fb0*/  FMUL.FTZ R71, R111, c[0x0][0x320] ;  /* 0x0000c8006f477a20 */ /* 0x000fe20000410000 */
[----:B------:R-:W-:Y:S02]  /*9fc0*/  FSEL R119, R57, -INF , P5 ;  /* 0xff80000039777808 */ /* 0x000fe40002800000 */
[----:B------:R-:W-:Y:S02]  /*9fd0*/  ISETP.GT.AND P1, PT, R2, 0x48, PT ;  /* 0x000000480200780c */ /* 0x000fe40003f24270 */
[----:B------:R-:W-:Y:S02]  /*9fe0*/  ISETP.GT.AND P3, PT, R0, 0x30, PT ;  /* 0x000000300000780c */ /* 0x000fe40003f64270 */
[----:B------:R-:W-:Y:S01]  /*9ff0*/  ISETP.GT.AND P0, PT, R5, RZ, PT ;  /* 0x000000ff0500720c */ /* 0x000fe20003f04270 */
[----:B------:R-:W-:Y:S01]  /*a000*/  MUFU.TANH R71, R71 ;  /* 0x0000004700477308 */ /* 0x000fe20000002400 */
[----:B------:R-:W-:Y:S02]  /*a010*/  FSEL R58, R58, -INF , P3 ;  /* 0xff8000003a3a7808 */ /* 0x000fe40001800000 */
[----:B------:R-:W-:Y:S02]  /*a020*/  ISETP.GT.AND P3, PT, R0, 0x39, PT ;  /* 0x000000390000780c */ /* 0x000fe40003f64270 */
[----:B-1----:R-:W-:Y:S02]  /*a030*/  FSEL R69, R76, -INF , P1 ;  /* 0xff8000004c457808 */ /* 0x002fe40000800000 */
[----:B------:R-:W-:Y:S02]  /*a040*/  FSEL R63, R63, -INF , P3 ;  /* 0xff8000003f3f7808 */ /* 0x000fe40001800000 */
[----:B------:R-:W-:Y:S01]  /*a050*/  ISETP.GT.AND P3, PT, R5, 0x40, PT ;  /* 0x000000400500780c */ /* 0x000fe20003f64270 */
[----:B------:R-:W1:Y:S01]  /*a060*/  MUFU.TANH R19, R19 ;  /* 0x0000001300137308 */ /* 0x000e620000002400 */
[----:B------:R-:W-:Y:S02]  /*a070*/  FSEL R7, R252, -INF , P0 ;  /* 0xff800000fc077808 */ /* 0x000fe40000000000 */
[----:B------:R-:W-:Y:S02]  /*a080*/  FSEL R39, R39, -INF , P3 ;  /* 0xff80000027277808 */ /* 0x000fe40001800000 */
[----:B------:R-:W-:Y:S02]  /*a090*/  ISETP.GT.AND P0, PT, R0, RZ, PT ;  /* 0x000000ff0000720c */ /* 0x000fe40003f04270 */
[----:B------:R-:W-:Y:S02]  /*a0a0*/  ISETP.GT.AND P3, PT, R2, 0x41, PT ;  /* 0x000000410200780c */ /* 0x000fe40003f64270 */
[----:B------:R-:W-:Y:S01]  /*a0b0*/  FSEL R26, R242, -INF , P0 ;  /* 0xff800000f21a7808 */ /* 0x000fe20000000000 */
[----:B------:R-:W2:Y:S01]  /*a0c0*/  MUFU.TANH R6, R83 ;  /* 0x0000005300067308 */ /* 0x000ea20000002400 */
[----:B------:R-:W-:Y:S02]  /*a0d0*/  ISETP.GT.AND P0, PT, R2, 0x9, PT ;  /* 0x000000090200780c */ /* 0x000fe40003f04270 */
[----:B------:R-:W-:Y:S02]  /*a0e0*/  IADD3 R242, R196, -0x1, RZ ;  /* 0xffffffffc4f27810 */ /* 0x000fe40007ffe0ff */
[----:B------:R-:W-:Y:S02]  /*a0f0*/  FSEL R23, R219, -INF , P0 ;  /* 0xff800000db177808 */ /* 0x000fe40000000000 */
[----:B------:R-:W-:Y:S02]  /*a100*/  ISETP.GT.AND P5, PT, R0, 0x38, PT ;  /* 0x000000380000780c */ /* 0x000fe40003fa4270 */
[----:B------:R-:W-:Y:S01]  /*a110*/  ISETP.GT.AND P0, PT, R4, 0x9, PT ;  /* 0x000000090400780c */ /* 0x000fe20003f04270 */
[----:B------:R-:W3:Y:S01]  /*a120*/  MUFU.TANH R12, R12 ;  /* 0x0000000c000c7308 */ /* 0x000ee20000002400 */
[----:B------:R-:W-:Y:S02]  /*a130*/  FSEL R62, R62, -INF , P5 ;  /* 0xff8000003e3e7808 */ /* 0x000fe40002800000 */
[----:B------:R-:W-:Y:S02]  /*a140*/  ISETP.GT.AND P5, PT, R4, 0x39, PT ;  /* 0x000000390400780c */ /* 0x000fe40003fa4270 */
[----:B-1----:R-:W-:Y:S02]  /*a150*/  FSEL R19, R19, -INF , P0 ;  /* 0xff80000013137808 */ /* 0x002fe40000000000 */
        /* <DEDUP_REMOVED lines=12> */
[C---:B------:R-:W-:Y:S02]  /*a220*/  ISETP.GT.AND P3, PT, R0.reuse, 0x48, PT ;  /* 0x000000480000780c */ /* 0x040fe40003f64270 */
[----:B------:R-:W-:Y:S01]  /*a230*/  ISETP.GT.AND P1, PT, R0, 0x51, PT ;  /* 0x000000510000780c */ /* 0x000fe20003f24270 */
[----:B------:R-:W1:Y:S01]  /*a240*/  MUFU.TANH R27, R27 ;  /* 0x0000001b001b7308 */ /* 0x000e620000002400 */
[----:B------:R-:W-:Y:S02]  /*a250*/  FSEL R67, R78, -INF , P3 ;  /* 0xff8000004e437808 */ /* 0x000fe40001800000 */
[----:B------:R-:W-:Y:S04]  /*a260*/  ISETP.GT.AND P3, PT, R4, 0x49, PT ;  /* 0x000000490400780c */ /* 0x000fe80003f64270 */
[----:B--2---:R-:W-:Y:S02]  /*a270*/  FSEL R216, R6, -INF , P3 ;  /* 0xff80000006d87808 */ /* 0x004fe40001800000 */
[----:B------:R-:W-:Y:S01]  /*a280*/  ISETP.GT.AND P3, PT, R2, 0x50, PT ;  /* 0x000000500200780c */ /* 0x000fe20003f64270 */
[----:B------:R-:W2:Y:S03]  /*a290*/  MUFU.TANH R93, R93 ;  /* 0x0000005d005d7308 */ /* 0x000ea60000002400 */
[----:B---3--:R-:W-:Y:S01]  /*a2a0*/  FSEL R252, R12, -INF , P3 ;  /* 0xff8000000cfc7808 */ /* 0x008fe20001800000 */
[----:B------:R-:W-:Y:S01]  /*a2b0*/  FMUL.FTZ R12, R107, c[0x0][0x320] ;  /* 0x0000c8006b0c7a20 */ /* 0x000fe20000410000 */
[----:B------:R-:W-:Y:S05]  /*a2c0*/  ISETP.GT.AND P3, PT, R2, 0x59, PT ;  /* 0x000000590200780c */ /* 0x000fea0003f64270 */
[----:B------:R-:W3:Y:S01]  /*a2d0*/  MUFU.TANH R72, R72 ;  /* 0x0000004800487308 */ /* 0x000ee20000002400 */
[----:B-1----:R-:W-:Y:S02]  /*a2e0*/  FSEL R65, R27, -INF , P1 ;  /* 0xff8000001b417808 */ /* 0x002fe40000800000 */
[----:B------:R-:W-:Y:S07]  /*a2f0*/  ISETP.GT.AND P1, PT, R4, 0x58, PT ;  /* 0x000000580400780c */ /* 0x000fee0003f24270 */
[----:B------:R-:W1:Y:S01]  /*a300*/  MUFU.TANH R28, R28 ;  /* 0x0000001c001c7308 */ /* 0x000e620000002400 */
[----:B--2---:R-:W-:Y:S02]  /*a310*/  FSEL R244, R93, -INF , P3 ;  /* 0xff8000005df47808 */ /* 0x004fe40001800000 */
[C---:B------:R-:W-:Y:S07]  /*a320*/  ISETP.GT.AND P3, PT, R5.reuse, 0x60, PT ;  /* 0x000000600500780c */ /* 0x040fee0003f64270 */
[----:B------:R-:W2:Y:S01]  /*a330*/  MUFU.TANH R52, R52 ;  /* 0x0000003400347308 */ /* 0x000ea20000002400 */
[----:B---3--:R-:W-:Y:S02]  /*a340*/  FSEL R83, R72, -INF , P5 ;  /* 0xff80000048537808 */ /* 0x008fe40002800000 */
[----:B------:R-:W-:Y:S07]  /*a350*/  ISETP.GT.AND P5, PT, R2, 0x49, PT ;  /* 0x000000490200780c */ /* 0x000fee0003fa4270 */
[----:B------:R-:W3:Y:S01]  /*a360*/  MUFU.TANH R77, R77 ;  /* 0x0000004d004d7308 */ /* 0x000ee20000002400 */
[----:B-1----:R-:W-:Y:S02]  /*a370*/  FSEL R206, R28, -INF , P1 ;  /* 0xff8000001cce7808 */ /* 0x002fe40000800000 */
[----:B------:R-:W-:Y:S07]  /*a380*/  ISETP.GT.AND P1, PT, R5, 0x69, PT ;  /* 0x000000690500780c */ /* 0x000fee0003f24270 */
[----:B------:R-:W1:Y:S01]  /*a390*/  MUFU.TANH R198, R30 ;  /* 0x0000001e00c67308 */ /* 0x000e620000002400 */
[----:B--2---:R-:W-:Y:S02]  /*a3a0*/  FSEL R28, R52, -INF , P3 ;  /* 0xff800000341c7808 */ /* 0x004fe40001800000 */
[----:B------:R-:W2:Y:S01]  /*a3b0*/  LDL R52, [R1+0x20] ;  /* 0x0000200001347983 */ /* 0x000ea20000100800 */
[C---:B------:R-:W-:Y:S06]  /*a3c0*/  ISETP.GT.AND P3, PT, R4.reuse, 0x61, PT ;  /* 0x000000610400780c */ /* 0x040fec0003f64270 */
[----:B------:R4:W4:Y:S01]  /*a3d0*/  MUFU.TANH R223, R9 ;  /* 0x0000000900df7308 */ /* 0x0009220000002400 */
[----:B---3--:R-:W-:Y:S02]  /*a3e0*/  FSEL R66, R77, -INF , P5 ;  /* 0xff8000004d427808 */ /* 0x008fe40002800000 */
[----:B------:R-:W3:Y:S01]  /*a3f0*/  LDL.64 R76, [R1+0x30] ;  /* 0x00003000014c7983 */ /* 0x000ee20000100a00 */
[----:B------:R-:W-:Y:S06]  /*a400*/  ISETP.GT.AND P5, PT, R4, 0x48, PT ;  /* 0x000000480400780c */ /* 0x000fec0003fa4270 */
[----:B------:R-:W4:Y:S01]  /*a410*/  MUFU.TANH R41, R49 ;  /* 0x0000003100297308 */ /* 0x000f220000002400 */
[----:B-1----:R-:W-:Y:S01]  /*a420*/  FSEL R198, R198, -INF , P0 ;  /* 0xff800000c6c67808 */ /* 0x002fe20000000000 */
[----:B------:R-:W-:Y:S01]  /*a430*/  FMUL.FTZ R30, R97, c[0x0][0x320] ;  /* 0x0000c800611e7a20 */ /* 0x000fe20000410000 */
[----:B------:R-:W-:Y:S07]  /*a440*/  ISETP.GT.AND P0, PT, R4, 0x18, PT ;  /* 0x000000180400780c */ /* 0x000fee0003f04270 */
[----:B------:R1:W1:Y:S01]  /*a450*/  MUFU.TANH R25, R54 ;  /* 0x0000003600197308 */ /* 0x0002620000002400 */
[----:B------:R-:W-:Y:S02]  /*a460*/  FSEL R91, R202, -INF , P0 ;  /* 0xff800000ca5b7808 */ /* 0x000fe40000000000 */
[----:B------:R-:W-:Y:S01]  /*a470*/  ISETP.GT.AND P0, PT, R4, 0x21, PT ;  /* 0x000000210400780c */ /* 0x000fe20003f04270 */
[----:B----4-:R-:W-:Y:S01]  /*a480*/  FMUL.FTZ R9, R87, c[0x0][0x320] ;  /* 0x0000c80057097a20 */ /* 0x010fe20000410000 */
[----:B------:R-:W-:Y:S02]  /*a490*/  FSEL R21, R223, -INF , P2 ;  /* 0xff800000df157808 */ /* 0x000fe40001000000 */
[----:B------:R-:W-:Y:S02]  /*a4a0*/  ISETP.GT.AND P2, PT, R0, 0x9, PT ;  /* 0x000000090000780c */ /* 0x000fe40003f44270 */
[----:B------:R-:W-:Y:S01]  /*a4b0*/  FSEL R213, R213, -INF , P0 ;  /* 0xff800000d5d57808 */ /* 0x000fe20000000000 */
[----:B------:R-:W4:Y:S01]  /*a4c0*/  MUFU.TANH R59, R59 ;  /* 0x0000003b003b7308 */ /* 0x000f220000002400 */
[----:B------:R-:W-:Y:S02]  /*a4d0*/  FSEL R51, R218, -INF , P2 ;  /* 0xff800000da337808 */ /* 0x000fe40001000000 */
[----:B------:R-:W-:Y:S02]  /*a4e0*/  ISETP.GT.AND P2, PT, R5, 0x10, PT ;  /* 0x000000100500780c */ /* 0x000fe40003f44270 */
[----:B------:R-:W-:Y:S02]  /*a4f0*/  ISETP.GT.AND P0, PT, R2, 0x28, PT ;  /* 0x000000280200780c */ /* 0x000fe40003f04270 */
[----:B------:R-:W-:Y:S02]  /*a500*/  FSEL R37, R217, -INF , P2 ;  /* 0xff800000d9257808 */ /* 0x000fe40001000000 */
[----:B------:R-:W-:Y:S01]  /*a510*/  ISETP.GT.AND P2, PT, R0, 0x10, PT ;  /* 0x000000100000780c */ /* 0x000fe20003f44270 */
[----:B------:R-:W4:Y:S01]  /*a520*/  MUFU.TANH R74, R74 ;  /* 0x0000004a004a7308 */ /* 0x000f220000002400 */
[----:B------:R-:W-:Y:S02]  /*a530*/  FSEL R248, R248, -INF , P0 ;  /* 0xff800000f8f87808 */ /* 0x000fe40000000000 */
[----:B------:R-:W-:Y:S01]  /*a540*/  ISETP.GT.AND P0, PT, R5, 0x29, PT ;  /* 0x000000290500780c */ /* 0x000fe20003f04270 */
[----:B-1----:R-:W-:Y:S01]  /*a550*/  FMUL.FTZ R54, R101, c[0x0][0x320] ;  /* 0x0000c80065367a20 */ /* 0x002fe20000410000 */
[----:B------:R-:W-:Y:S02]  /*a560*/  FSEL R195, R211, -INF , P2 ;  /* 0xff800000d3c37808 */ /* 0x000fe40001000000 */
[----:B------:R-:W-:Y:S02]  /*a570*/  FSEL R41, R41, -INF , P0 ;  /* 0xff80000029297808 */ /* 0x000fe40000000000 */
[----:B------:R-:W-:Y:S01]  /*a580*/  ISETP.GT.AND P0, PT, R4, 0x30, PT ;  /* 0x000000300400780c */ /* 0x000fe20003f04270 */
[----:B------:R-:W1:Y:S01]  /*a590*/  MUFU.TANH R55, R55 ;  /* 0x0000003700377308 */ /* 0x000e620000002400 */
[----:B------:R-:W-:Y:S02]  /*a5a0*/  ISETP.GT.AND P2, PT, R2, 0x19, PT ;  /* 0x000000190200780c */ /* 0x000fe40003f44270 */
[----:B------:R-:W-:Y:S02]  /*a5b0*/  FSEL R240, R25, -INF , P0 ;  /* 0xff80000019f07808 */ /* 0x000fe40000000000 */
[----:B------:R-:W-:Y:S02]  /*a5c0*/  FSEL R101, R205, -INF , P2 ;  /* 0xff800000cd657808 */ /* 0x000fe40001000000 */
[----:B------:R-:W-:Y:S02]  /*a5d0*/  ISETP.GT.AND P2, PT, R4, 0x19, PT ;  /* 0x000000190400780c */ /* 0x000fe40003f44270 */
[----:B------:R-:W-:Y:S01]  /*a5e0*/  ISETP.GT.AND P0, PT, R0, 0x31, PT ;  /* 0x000000310000780c */ /* 0x000fe20003f04270 */
[----:B------:R-:W1:Y:S01]  /*a5f0*/  MUFU.TANH R60, R60 ;  /* 0x0000003c003c7308 */ /* 0x000e620000002400 */
[----:B------:R-:W-:Y:S02]  /*a600*/  FSEL R97, R201, -INF , P2 ;  /* 0xff800000c9617808 */ /* 0x000fe40001000000 */
[C---:B------:R-:W-:Y:S02]  /*a610*/  ISETP.GT.AND P2, PT, R2.reuse, 0x20, PT ;  /* 0x000000200200780c */ /* 0x040fe40003f44270 */
[----:B----4-:R-:W-:Y:S02]  /*a620*/  FSEL R59, R59, -INF , P0 ;  /* 0xff8000003b3b7808 */ /* 0x010fe40000000000 */
[----:B------:R-:W-:Y:S02]  /*a630*/  ISETP.GT.AND P0, PT, R5, 0x38, PT ;  /* 0x000000380500780c */ /* 0x000fe40003f04270 */
[----:B------:R-:W-:Y:S01]  /*a640*/  FSEL R245, R245, -INF , P2 ;  /* 0xff800000f5f57808 */ /* 0x000fe20001000000 */
[----:B------:R-:W4:Y:S01]  /*a650*/  MUFU.TANH R70, R70 ;  /* 0x0000004600467308 */ /* 0x000f220000002400 */
[----:B------:R-:W-:Y:S02]  /*a660*/  ISETP.GT.AND P2, PT, R2, 0x29, PT ;  /* 0x000000290200780c */ /* 0x000fe40003f44270 */
[----:B------:R-:W-:Y:S02]  /*a670*/  FSEL R32, R32, -INF , P0 ;  /* 0xff80000020207808 */ /* 0x000fe40000000000 */
[----:B------:R-:W-:Y:S02]  /*a680*/  ISETP.GT.AND P0, PT, R5, 0x41, PT ;  /* 0x000000410500780c */ /* 0x000fe40003f04270 */
[----:B------:R-:W-:Y:S02]  /*a690*/  FSEL R249, R249, -INF , P2 ;  /* 0xff800000f9f97808 */ /* 0x000fe40001000000 */
[----:B------:R-:W-:Y:S01]  /*a6a0*/  FSEL R38, R38, -INF , P0 ;  /* 0xff80000026267808 */ /* 0x000fe20000000000 */
[----:B------:R4:W-:Y:S01]  /*a6b0*/  MUFU.TANH R49, R80 ;  /* 0x0000005000317308 */ /* 0x0009e20000002400 */
[----:B------:R-:W-:Y:S02]  /*a6c0*/  ISETP.GT.AND P2, PT, R4, 0x28, PT ;  /* 0x000000280400780c */ /* 0x000fe40003f44270 */
[----:B------:R-:W-:Y:S02]  /*a6d0*/  ISETP.GT.AND P0, PT, R0, 0x40, PT ;  /* 0x000000400000780c */ /* 0x000fe40003f04270 */
[----:B------:R-:W-:Y:S02]  /*a6e0*/  FSEL R207, R207, -INF , P2 ;  /* 0xff800000cfcf7808 */ /* 0x000fe40001000000 */
[----:B------:R-:W-:Y:S02]  /*a6f0*/  ISETP.GT.AND P2, PT, R4, 0x31, PT ;  /* 0x000000310400780c */ /* 0x000fe40003f44270 */
[----:B------:R-:W-:Y:S01]  /*a700*/  FSEL R56, R74, -INF , P0 ;  /* 0xff8000004a387808 */ /* 0x000fe20000000000 */
[----:B------:R-:W4:Y:S01]  /*a710*/  MUFU.TANH R75, R75 ;  /* 0x0000004b004b7308 */ /* 0x000f220000002400 */
[----:B-1----:R-:W-:Y:S02]  /*a720*/  FSEL R233, R55, -INF , P2 ;  /* 0xff80000037e97808 */ /* 0x002fe40001000000 */
[----:B------:R-:W-:Y:S02]  /*a730*/  ISETP.GT.AND P2, PT, R2, 0x38, PT ;  /* 0x000000380200780c */ /* 0x000fe40003f44270 */
[----:B------:R-:W-:Y:S02]  /*a740*/  FMNMX.FTZ R74, R7, R3, !PT ;  /* 0x00000003074a7209 */ /* 0x000fe40007810000 */
[----:B------:R-:W-:Y:S01]  /*a750*/  FSEL R230, R60, -INF , P2 ;  /* 0xff8000003ce67808 */ /* 0x000fe20001000000 */
[----:B------:R-:W-:Y:S01]  /*a760*/  IMAD.MOV.U32 R60, RZ, RZ, R58 ;  /* 0x000000ffff3c7224 */ /* 0x000fe200078e003a */
[----:B------:R-:W-:Y:S01]  /*a770*/  FMNMX.FTZ R74, R13, R74, !PT ;  /* 0x0000004a0d4a7209 */ /* 0x000fe20007810000 */
[----:B------:R-:W1:Y:S01]  /*a780*/  MUFU.TANH R8, R8 ;  /* 0x0000000800087308 */ /* 0x000e620000002400 */
[----:B------:R-:W-:Y:S02]  /*a790*/  ISETP.GT.AND P2, PT, R5, 0x39, PT ;  /* 0x000000390500780c */ /* 0x000fe40003f44270 */
[----:B------:R-:W-:Y:S02]  /*a7a0*/  FMNMX.FTZ R74, R14, R74, !PT ;  /* 0x0000004a0e4a7209 */ /* 0x000fe40007810000 */
[----:B------:R-:W-:Y:S02]  /*a7b0*/  FSEL R40, R40, -INF , P2 ;  /* 0xff80000028287808 */ /* 0x000fe40001000000 */
[----:B------:R-:W-:Y:S02]  /*a7c0*/  ISETP.GT.AND P2, PT, R4, 0x40, PT ;  /* 0x000000400400780c */ /* 0x000fe40003f44270 */
[----:B------:R-:W-:Y:S01]  /*a7d0*/  FMNMX.FTZ R74, R15, R74, !PT ;  /* 0x0000004a0f4a7209 */ /* 0x000fe20007810000 */
[----:B------:R-:W1:Y:S01]  /*a7e0*/  MUFU.TANH R46, R46 ;  /* 0x0000002e002e7308 */ /* 0x000e620000002400 */
[----:B----4-:R-:W-:Y:S02]  /*a7f0*/  FSEL R80, R70, -INF , P2 ;  /* 0xff80000046507808 */ /* 0x010fe40001000000 */
[----:B------:R-:W-:Y:S02]  /*a800*/  ISETP.GT.AND P2, PT, R0, 0x41, PT ;  /* 0x000000410000780c */ /* 0x000fe40003f44270 */
[----:B------:R-:W-:Y:S02]  /*a810*/  FMNMX.FTZ R74, R37, R74, !PT ;  /* 0x0000004a254a7209 */ /* 0x000fe40007810000 */
[----:B------:R-:W-:Y:S02]  /*a820*/  FSEL R55, R75, -INF , P2 ;  /* 0xff8000004b377808 */ /* 0x000fe40001000000 */
[----:B------:R-:W-:Y:S01]  /*a830*/  FMNMX.FTZ R74, R36, R74, !PT ;  /* 0x0000004a244a7209 */ /* 0x000fe20007810000 */
[----:B------:R-:W4:Y:S01]  /*a840*/  MUFU.TANH R79, R79 ;  /* 0x0000004f004f7308 */ /* 0x000f220000002400 */
[----:B------:R-:W-:Y:S02]  /*a850*/  ISETP.GT.AND P0, PT, R0, 0x49, PT ;  /* 0x000000490000780c */ /* 0x000fe40003f04270 */
[----:B------:R-:W-:Y:S02]  /*a860*/  FMNMX.FTZ R74, R35, R74, !PT ;  /* 0x0000004a234a7209 */ /* 0x000fe40007810000 */
[----:B-1----:R-:W-:Y:S02]  /*a870*/  FSEL R217, R8, -INF , P5 ;  /* 0xff80000008d97808 */ /* 0x002fe40002800000 */
[----:B------:R-:W-:Y:S02]  /*a880*/  FMNMX.FTZ R74, R45, R74, !PT ;  /* 0x0000004a2d4a7209 */ /* 0x000fe40007810000 */
[----:B------:R-:W-:Y:S01]  /*a890*/  ISETP.GT.AND P5, PT, R4, 0x51, PT ;  /* 0x000000510400780c */ /* 0x000fe20003fa4270 */
[----:B------:R-:W1:Y:S01]  /*a8a0*/  MUFU.TANH R24, R24 ;  /* 0x0000001800187308 */ /* 0x000e620000002400 */
[----:B------:R-:W-:Y:S02]  /*a8b0*/  FMNMX.FTZ R74, R44, R74, !PT ;  /* 0x0000004a2c4a7209 */ /* 0x000fe40007810000 */
[----:B------:R-:W-:Y:S02]  /*a8c0*/  ISETP.GT.AND P2, PT, R5, 0x48, PT ;  /* 0x000000480500780c */ /* 0x000fe40003f44270 */
[----:B------:R-:W-:Y:S02]  /*a8d0*/  FMNMX.FTZ R74, R43, R74, !PT ;  /* 0x0000004a2b4a7209 */ /* 0x000fe40007810000 */
[----:B------:R-:W-:Y:S02]  /*a8e0*/  FSEL R49, R49, -INF , P2 ;  /* 0xff80000031317808 */ /* 0x000fe40001000000 */
[----:B------:R-:W-:Y:S01]  /*a8f0*/  FMNMX.FTZ R74, R42, R74, !PT ;  /* 0x0000004a2a4a7209 */ /* 0x000fe20007810000 */
[----:B------:R1:W1:Y:S01]  /*a900*/  MUFU.TANH R6, R103 ;  /* 0x0000006700067308 */ /* 0x0002620000002400 */
[----:B------:R-:W-:Y:S02]  /*a910*/  ISETP.GT.AND P2, PT, R5, 0x51, PT ;  /* 0x000000510500780c */ /* 0x000fe40003f44270 */
[----:B------:R-:W-:Y:S02]  /*a920*/  FMNMX.FTZ R74, R41, R74, !PT ;  /* 0x0000004a294a7209 */ /* 0x000fe40007810000 */
[----:B------:R-:W-:Y:S02]  /*a930*/  FSEL R46, R46, -INF , P2 ;  /* 0xff8000002e2e7808 */ /* 0x000fe40001000000 */
[----:B------:R-:W-:Y:S02]  /*a940*/  ISETP.GT.AND P2, PT, R0, 0x50, PT ;  /* 0x000000500000780c */ /* 0x000fe40003f44270 */
[----:B----4-:R-:W-:Y:S01]  /*a950*/  FSEL R79, R79, -INF , P0 ;  /* 0xff8000004f4f7808 */ /* 0x010fe20000000000 */
[----:B------:R-:W4:Y:S01]  /*a960*/  MUFU.TANH R47, R47 ;  /* 0x0000002f002f7308 */ /* 0x000f220000002400 */
[----:B------:R-:W-:Y:S02]  /*a970*/  FMNMX.FTZ R74, R34, R74, !PT ;  /* 0x0000004a224a7209 */ /* 0x000fe40007810000 */
[----:B------:R-:W-:Y:S02]  /*a980*/  ISETP.GT.AND P0, PT, R5, 0x50, PT ;  /* 0x000000500500780c */ /* 0x000fe40003f04270 */
[----:B------:R-:W-:Y:S04]  /*a990*/  FMNMX.FTZ R74, R33, R74, !PT ;  /* 0x0000004a214a7209 */ /* 0x000fe80007810000 */
[----:B------:R-:W-:Y:S01]  /*a9a0*/  FMNMX.FTZ R74, R32, R74, !PT ;  /* 0x0000004a204a7209 */ /* 0x000fe20007810000 */
[----:B------:R-:W4:Y:S03]  /*a9b0*/  MUFU.TANH R9, R9 ;  /* 0x0000000900097308 */ /* 0x000f260000002400 */
[----:B------:R-:W-:Y:S01]  /*a9c0*/  FMNMX.FTZ R74, R40, R74, !PT ;  /* 0x0000004a284a7209 */ /* 0x000fe20007810000 */
[----:B-1----:R-:W-:Y:S01]  /*a9d0*/  IMAD.MOV.U32 R103, RZ, RZ, R64 ;  /* 0x000000ffff677224 */ /* 0x002fe200078e0040 */
[----:B------:R-:W-:Y:S02]  /*a9e0*/  FSEL R64, R24, -INF , P2 ;  /* 0xff80000018407808 */ /* 0x000fe40001000000 */
[----:B------:R-:W-:Y:S02]  /*a9f0*/  FMNMX.FTZ R74, R39, R74, !PT ;  /* 0x0000004a274a7209 */ /* 0x000fe40007810000 */
[----:B------:R-:W-:Y:S01]  /*aa00*/  FSEL R202, R6, -INF , P3 ;  /* 0xff80000006ca7808 */ /* 0x000fe20001800000 */
[----:B------:R-:W1:Y:S01]  /*aa10*/  MUFU.TANH R92, R92 ;  /* 0x0000005c005c7308 */ /* 0x000e620000002400 */
[----:B------:R-:W-:Y:S02]  /*aa20*/  FMNMX.FTZ R74, R38, R74, !PT ;  /* 0x0000004a264a7209 */ /* 0x000fe40007810000 */
[C---:B------:R-:W-:Y:S02]  /*aa30*/  ISETP.GT.AND P3, PT, R2.reuse, 0x60, PT ;  /* 0x000000600200780c */ /* 0x040fe40003f64270 */
[----:B----4-:R-:W-:Y:S02]  /*aa40*/  FSEL R47, R47, -INF , P0 ;  /* 0xff8000002f2f7808 */ /* 0x010fe40000000000 */
[C---:B------:R-:W-:Y:S02]  /*aa50*/  ISETP.GT.AND P0, PT, R2.reuse, 0x51, PT ;  /* 0x000000510200780c */ /* 0x040fe40003f04270 */
[----:B------:R-:W-:Y:S01]  /*aa60*/  ISETP.GT.AND P2, PT, R5, 0x59, PT ;  /* 0x000000590500780c */ /* 0x000fe20003f44270 */
[----:B------:R-:W4:Y:S01]  /*aa70*/  MUFU.TANH R31, R31 ;  /* 0x0000001f001f7308 */ /* 0x000f220000002400 */
[----:B------:R-:W-:Y:S02]  /*aa80*/  FSEL R251, R11, -INF , P0 ;  /* 0xff8000000bfb7808 */ /* 0x000fe40000000000 */
[----:B------:R-:W-:Y:S02]  /*aa90*/  ISETP.GT.AND P0, PT, R5, 0x58, PT ;  /* 0x000000580500780c */ /* 0x000fe40003f04270 */
[----:B------:R-:W-:Y:S01]  /*aaa0*/  FSEL R210, R9, -INF , P5 ;  /* 0xff80000009d27808 */ /* 0x000fe20002800000 */
[----:B------:R-:W-:Y:S01]  /*aab0*/  FMUL.FTZ R9, R115, c[0x0][0x320] ;  /* 0x0000c80073097a20 */ /* 0x000fe20000410000 */
[----:B------:R-:W-:Y:S01]  /*aac0*/  ISETP.GT.AND P5, PT, R2, 0x58, PT ;  /* 0x000000580200780c */ /* 0x000fe20003fa4270 */
[----:B------:R-:W-:Y:S01]  /*aad0*/  IMAD.MOV.U32 R115, RZ, RZ, R69 ;  /* 0x000000ffff737224 */ /* 0x000fe200078e0045 */
[----:B------:R-:W-:Y:S01]  /*aae0*/  FMNMX.FTZ R74, R49, R74, !PT ;  /* 0x0000004a314a7209 */ /* 0x000fe20007810000 */
[----:B------:R-:W4:Y:S03]  /*aaf0*/  MUFU.TANH R53, R53 ;  /* 0x0000003500357308 */ /* 0x000f260000002400 */
[----:B------:R-:W-:Y:S02]  /*ab00*/  FMNMX.FTZ R74, R48, R74, !PT ;  /* 0x0000004a304a7209 */ /* 0x000fe40007810000 */
[----:B-1----:R-:W-:Y:S02]  /*ab10*/  FSEL R246, R92, -INF , P5 ;  /* 0xff8000005cf67808 */ /* 0x002fe40002800000 */
[----:B------:R-:W-:Y:S02]  /*ab20*/  ISETP.GT.AND P5, PT, R4, 0x59, PT ;  /* 0x000000590400780c */ /* 0x000fe40003fa4270 */
[----:B------:R-:W-:Y:S01]  /*ab30*/  FMNMX.FTZ R74, R47, R74, !PT ;  /* 0x0000004a2f4a7209 */ /* 0x000fe20007810000 */
[----:B------:R-:W1:Y:S03]  /*ab40*/  MUFU.TANH R54, R54 ;  /* 0x0000003600367308 */ /* 0x000e660000002400 */
[----:B------:R-:W-:Y:S02]  /*ab50*/  FMNMX.FTZ R74, R46, R74, !PT ;  /* 0x0000004a2e4a7209 */ /* 0x000fe40007810000 */
[----:B----4-:R-:W-:Y:S02]  /*ab60*/  FSEL R31, R31, -INF , P0 ;  /* 0xff8000001f1f7808 */ /* 0x010fe40000000000 */
[----:B------:R-:W-:Y:S02]  /*ab70*/  ISETP.GT.AND P0, PT, R5, 0x61, PT ;  /* 0x000000610500780c */ /* 0x000fe40003f04270 */
[----:B------:R-:W-:Y:S01]  /*ab80*/  FMNMX.FTZ R74, R31, R74, !PT ;  /* 0x0000004a1f4a7209 */ /* 0x000fe20007810000 */
[----:B------:R-:W4:Y:S01]  /*ab90*/  MUFU.TANH R8, R102 ;  /* 0x0000006600087308 */ /* 0x000f220000002400 */
[----:B------:R-:W-:Y:S02]  /*aba0*/  FSEL R204, R53, -INF , P5 ;  /* 0xff80000035cc7808 */ /* 0x000fe40002800000 */
[----:B------:R-:W-:Y:S02]  /*abb0*/  MOV R53, R61 ;  /* 0x0000003d00357202 */ /* 0x000fe40000000f00 */
[----:B------:R-:W-:Y:S05]  /*abc0*/  ISETP.GT.AND P5, PT, R4, 0x60, PT ;  /* 0x000000600400780c */ /* 0x000fea0003fa4270 */
[----:B------:R-:W4:Y:S01]  /*abd0*/  MUFU.TANH R30, R30 ;  /* 0x0000001e001e7308 */ /* 0x000f220000002400 */
[----:B-1----:R-:W-:Y:S02]  /*abe0*/  FSEL R27, R54, -INF , P0 ;  /* 0xff800000361b7808 */ /* 0x002fe40000000000 */
[----:B------:R-:W-:Y:S07]  /*abf0*/  ISETP.GT.AND P0, PT, R4, 0x68, PT ;  /* 0x000000680400780c */ /* 0x000fee0003f04270 */
[----:B------:R-:W1:Y:S01]  /*ac00*/  MUFU.TANH R25, R112 ;  /* 0x0000007000197308 */ /* 0x000e620000002400 */
[----:B----4-:R-:W-:Y:S01]  /*ac10*/  FSEL R203, R8, -INF , P5 ;  /* 0xff80000008cb7808 */ /* 0x010fe20002800000 */
[----:B------:R-:W-:Y:S01]  /*ac20*/  FMUL.FTZ R8, R109, c[0x0][0x320] ;  /* 0x0000c8006d087a20 */ /* 0x000fe20000410000 */
[----:B------:R-:W-:Y:S02]  /*ac30*/  ISETP.GT.AND P5, PT, R4, 0x69, PT ;  /* 0x000000690400780c */ /* 0x000fe40003fa4270 */
[----:B------:R-:W-:Y:S05]  /*ac40*/  FMNMX.FTZ R4, R16, R116, !PT ;  /* 0x0000007410047209 */ /* 0x000fea0007810000 */
[----:B------:R-:W4:Y:S01]  /*ac50*/  MUFU.TANH R24, R113 ;  /* 0x0000007100187308 */ /* 0x000f220000002400 */
[----:B------:R-:W-:Y:S02]  /*ac60*/  FMNMX.FTZ R4, R17, R4, !PT ;  /* 0x0000000411047209 */ /* 0x000fe40007810000 */
[----:B------:R-:W-:Y:S02]  /*ac70*/  FSEL R30, R30, -INF , P2 ;  /* 0xff8000001e1e7808 */ /* 0x000fe40001000000 */
[----:B------:R-:W-:Y:S02]  /*ac80*/  FMNMX.FTZ R4, R18, R4, !PT ;  /* 0x0000000412047209 */ /* 0x000fe40007810000 */
[----:B------:R-:W-:Y:S03]  /*ac90*/  ISETP.GT.AND P2, PT, R5, 0x68, PT ;  /* 0x000000680500780c */ /* 0x000fe60003f44270 */
[----:B------:R-:W-:Y:S01]  /*aca0*/  MUFU.TANH R8, R8 ;  /* 0x0000000800087308 */ /* 0x000fe20000002400 */
[----:B------:R-:W-:Y:S02]  /*acb0*/  FMNMX.FTZ R74, R30, R74, !PT ;  /* 0x0000004a1e4a7209 */ /* 0x000fe40007810000 */
[----:B------:R-:W-:Y:S02]  /*acc0*/  FMNMX.FTZ R5, R26, R118, !PT ;  /* 0x000000761a057209 */ /* 0x000fe40007810000 */
[----:B-1----:R-:W-:Y:S02]  /*acd0*/  FSEL R25, R25, -INF , P2 ;  /* 0xff80000019197808 */ /* 0x002fe40001000000 */
[----:B------:R-:W-:Y:S02]  /*ace0*/  FMNMX.FTZ R74, R28, R74, !PT ;  /* 0x0000004a1c4a7209 */ /* 0x000fe40007810000 */
[----:B------:R-:W-:Y:S01]  /*acf0*/  ISETP.GT.AND P2, PT, R2, 0x61, PT ;  /* 0x000000610200780c */ /* 0x000fe20003f44270 */
[----:B------:R-:W1:Y:S01]  /*ad00*/  MUFU.TANH R114, R114 ;  /* 0x0000007200727308 */ /* 0x000e620000002400 */
[----:B------:R-:W-:Y:S02]  /*ad10*/  FMNMX.FTZ R74, R27, R74, !PT ;  /* 0x0000004a1b4a7209 */ /* 0x000fe40007810000 */
[----:B------:R-:W-:Y:S02]  /*ad20*/  FMNMX.FTZ R5, R29, R5, !PT ;  /* 0x000000051d057209 */ /* 0x000fe40007810000 */
[----:B----4-:R-:W-:Y:S02]  /*ad30*/  FSEL R24, R24, -INF , P1 ;  /* 0xff80000018187808 */ /* 0x010fe40000800000 */
[----:B------:R-:W-:Y:S02]  /*ad40*/  ISETP.GT.AND P1, PT, R2, 0x68, PT ;  /* 0x000000680200780c */ /* 0x000fe40003f24270 */
[----:B------:R-:W-:Y:S01]  /*ad50*/  FMNMX.FTZ R74, R25, R74, !PT ;  /* 0x0000004a194a7209 */ /* 0x000fe20007810000 */
[----:B------:R-:W4:Y:S01]  /*ad60*/  MUFU.TANH R9, R9 ;  /* 0x0000000900097308 */ /* 0x000f220000002400 */
[----:B------:R-:W-:Y:S02]  /*ad70*/  FMNMX.FTZ R5, R50, R5, !PT ;  /* 0x0000000532057209 */ /* 0x000fe40007810000 */
[----:B------:R-:W-:Y:S02]  /*ad80*/  FMNMX.FTZ R74, R24, R74, !PT ;  /* 0x0000004a184a7209 */ /* 0x000fe40007810000 */
[----:B------:R-:W-:Y:S02]  /*ad90*/  FMNMX.FTZ R5, R51, R5, !PT ;  /* 0x0000000533057209 */ /* 0x000fe40007810000 */
[----:B------:R-:W-:Y:S01]  /*ada0*/  MOV R113, R184 ;  /* 0x000000b800717202 */ /* 0x000fe20000000f00 */
[----:B------:R-:W2:Y:S01]  /*adb0*/  SHFL.BFLY PT, R6, R74, 0x2, 0x1f ;  /* 0x0c401f004a067f89 */ /* 0x000ea200000e0000 */
[----:B------:R-:W-:Y:S01]  /*adc0*/  FMNMX.FTZ R5, R195, R5, !PT ;  /* 0x00000005c3057209 */ /* 0x000fe20007810000 */
[----:B------:R-:W2:Y:S03]  /*add0*/  MUFU.TANH R104, R104 ;  /* 0x0000006800687308 */ /* 0x000ea60000002400 */
[----:B------:R-:W-:Y:S02]  /*ade0*/  FMNMX.FTZ R5, R197, R5, !PT ;  /* 0x00000005c5057209 */ /* 0x000fe40007810000 */
[----:B-1----:R-:W-:Y:S01]  /*adf0*/  FSEL R112, R114, -INF , P0 ;  /* 0xff80000072707808 */ /* 0x002fe20000000000 */
[----:B------:R-:W-:Y:S01]  /*ae00*/  IMAD.MOV.U32 R114, RZ, RZ, R73 ;  /* 0x000000ffff727224 */ /* 0x000fe200078e0049 */
[----:B------:R-:W-:Y:S02]  /*ae10*/  ISETP.GT.AND P0, PT, R2, 0x69, PT ;  /* 0x000000690200780c */ /* 0x000fe40003f04270 */
[----:B------:R-:W-:Y:S01]  /*ae20*/  FMNMX.FTZ R2, R19, R4, !PT ;  /* 0x0000000413027209 */ /* 0x000fe20007810000 */
[----:B------:R-:W1:Y:S01]  /*ae30*/  MUFU.TANH R105, R105 ;  /* 0x0000006900697308 */ /* 0x000e620000002400 */
[----:B------:R-:W-:Y:S02]  /*ae40*/  FMNMX.FTZ R4, R20, R117, !PT ;  /* 0x0000007514047209 */ /* 0x000fe40007810000 */
[----:B------:R-:W-:Y:S02]  /*ae50*/  FMNMX.FTZ R2, R90, R2, !PT ;  /* 0x000000025a027209 */ /* 0x000fe40007810000 */
[----:B------:R-:W-:Y:S02]  /*ae60*/  FMNMX.FTZ R4, R21, R4, !PT ;  /* 0x0000000415047209 */ /* 0x000fe40007810000 */
[----:B------:R-:W-:Y:S02]  /*ae70*/  FMNMX.FTZ R2, R96, R2, !PT ;  /* 0x0000000260027209 */ /* 0x000fe40007810000 */
        /* <DEDUP_REMOVED lines=41> */
[----:B--2---:R-:W-:Y:S02]  /*b110*/  FMNMX.FTZ R74, R74, R6, !PT ;  /* 0x000000064a4a7209 */ /* 0x004fe40007810000 */
[----:B------:R-:W-:Y:S02]  /*b120*/  FMNMX.FTZ R2, R203, R2, !PT ;  /* 0x00000002cb027209 */ /* 0x000fe40007810000 */
[----:B------:R-:W-:Y:S01]  /*b130*/  FMNMX.FTZ R5, R239, R5, !PT ;  /* 0x00000005ef057209 */ /* 0x000fe20007810000 */
[----:B------:R-:W2:Y:S01]  /*b140*/  SHFL.BFLY PT, R6, R74, 0x1, 0x1f ;  /* 0x0c201f004a067f89 */ /* 0x000ea200000e0000 */
[----:B------:R-:W-:Y:S02]  /*b150*/  FMNMX.FTZ R4, R114, R4, !PT ;  /* 0x0000000472047209 */ /* 0x000fe40007810000 */
[----:B------:R-:W-:Y:S02]  /*b160*/  FMNMX.FTZ R2, R202, R2, !PT ;  /* 0x00000002ca027209 */ /* 0x000fe40007810000 */
[----:B------:R-:W-:Y:S02]  /*b170*/  FMNMX.FTZ R4, R115, R4, !PT ;  /* 0x0000000473047209 */ /* 0x000fe40007810000 */
[----:B------:R-:W-:Y:S02]  /*b180*/  FMNMX.FTZ R5, R113, R5, !PT ;  /* 0x0000000571057209 */ /* 0x000fe40007810000 */
[----:B----4-:R-:W-:Y:S02]  /*b190*/  FSEL R89, R9, -INF , P5 ;  /* 0xff80000009597808 */ /* 0x010fe40002800000 */
[----:B------:R-:W4:Y:S01]  /*b1a0*/  MUFU.TANH R9, R110 ;  /* 0x0000006e00097308 */ /* 0x000f220000002400 */
[----:B------:R-:W-:Y:S02]  /*b1b0*/  FMNMX.FTZ R2, R112, R2, !PT ;  /* 0x0000000270027209 */ /* 0x000fe40007810000 */
[----:B------:R-:W-:Y:S02]  /*b1c0*/  FMNMX.FTZ R5, R60, R5, !PT ;  /* 0x000000053c057209 */ /* 0x000fe40007810000 */
[----:B------:R-:W-:Y:S02]  /*b1d0*/  FMNMX.FTZ R4, R66, R4, !PT ;  /* 0x0000000442047209 */ /* 0x000fe40007810000 */
[----:B------:R-:W-:Y:S02]  /*b1e0*/  FMNMX.FTZ R2, R89, R2, !PT ;  /* 0x0000000259027209 */ /* 0x000fe40007810000 */
[----:B------:R-:W-:Y:S02]  /*b1f0*/  FMNMX.FTZ R5, R59, R5, !PT ;  /* 0x000000053b057209 */ /* 0x000fe40007810000 */
[----:B------:R-:W-:Y:S01]  /*b200*/  FMNMX.FTZ R4, R252, R4, !PT ;  /* 0x00000004fc047209 */ /* 0x000fe20007810000 */
[----:B------:R-:W3:Y:S01]  /*b210*/  SHFL.BFLY PT, R73, R2, 0x2, 0x1f ;  /* 0x0c401f0002497f89 */ /* 0x000ee200000e0000 */
[----:B------:R-:W-:Y:S02]  /*b220*/  FMNMX.FTZ R5, R62, R5, !PT ;  /* 0x000000053e057209 */ /* 0x000fe40007810000 */
[----:B------:R-:W-:Y:S02]  /*b230*/  FMNMX.FTZ R4, R251, R4, !PT ;  /* 0x00000004fb047209 */ /* 0x000fe40007810000 */
[----:B------:R-:W-:Y:S02]  /*b240*/  FMNMX.FTZ R5, R63, R5, !PT ;  /* 0x000000053f057209 */ /* 0x000fe40007810000 */
[----:B------:R-:W-:Y:S02]  /*b250*/  FMNMX.FTZ R4, R246, R4, !PT ;  /* 0x00000004f6047209 */ /* 0x000fe40007810000 */
[----:B------:R-:W-:Y:S02]  /*b260*/  FMNMX.FTZ R5, R56, R5, !PT ;  /* 0x0000000538057209 */ /* 0x000fe40007810000 */
[----:B------:R-:W-:Y:S02]  /*b270*/  FSEL R192, R104, -INF , P3 ;  /* 0xff80000068c07808 */ /* 0x000fe40001800000 */
[----:B------:R-:W-:Y:S02]  /*b280*/  FMNMX.FTZ R4, R244, R4, !PT ;  /* 0x00000004f4047209 */ /* 0x000fe40007810000 */
[----:B--2---:R-:W-:Y:S02]  /*b290*/  FMNMX.FTZ R74, R74, R6, !PT ;  /* 0x000000064a4a7209 */ /* 0x004fe40007810000 */
[C---:B------:R-:W-:Y:S02]  /*b2a0*/  ISETP.GT.AND P5, PT, R0.reuse, 0x58, PT ;  /* 0x000000580000780c */ /* 0x040fe40003fa4270 */
[----:B------:R-:W-:Y:S01]  /*b2b0*/  ISETP.GT.AND P3, PT, R0, 0x60, PT ;  /* 0x000000600000780c */ /* 0x000fe20003f64270 */
[----:B------:R-:W-:Y:S01]  /*b2c0*/  FMUL.FTZ R6, R74, c[0x0][0x2d0] ;  /* 0x0000b4004a067a20 */ /* 0x000fe20000410000 */
[----:B------:R-:W-:Y:S02]  /*b2d0*/  FMNMX.FTZ R5, R55, R5, !PT ;  /* 0x0000000537057209 */ /* 0x000fe40007810000 */
[----:B-1----:R-:W-:Y:S02]  /*b2e0*/  FSEL R191, R105, -INF , P2 ;  /* 0xff80000069bf7808 */ /* 0x002fe40001000000 */
[----:B------:R-:W-:Y:S02]  /*b2f0*/  FMNMX.FTZ R4, R192, R4, !PT ;  /* 0x00000004c0047209 */ /* 0x000fe40007810000 */
[----:B------:R-:W-:Y:S02]  /*b300*/  FSEL R243, R94, -INF , P5 ;  /* 0xff8000005ef37808 */ /* 0x000fe40002800000 */
[----:B------:R-:W-:Y:S02]  /*b310*/  ISETP.GT.AND P5, PT, R0, 0x59, PT ;  /* 0x000000590000780c */ /* 0x000fe40003fa4270 */
[----:B------:R-:W-:Y:S02]  /*b320*/  FSEL R220, R106, -INF , P3 ;  /* 0xff8000006adc7808 */ /* 0x000fe40001800000 */
[----:B------:R-:W-:Y:S02]  /*b330*/  FSETP.NEU.FTZ.AND P3, PT, R74, -INF , PT ;  /* 0xff8000004a00780b */ /* 0x000fe40003f7d000 */
[----:B------:R-:W-:Y:S02]  /*b340*/  FSEL R190, R108, -INF , P1 ;  /* 0xff8000006cbe7808 */ /* 0x000fe40000800000 */
[----:B------:R-:W-:Y:S02]  /*b350*/  FMNMX.FTZ R5, R67, R5, !PT ;  /* 0x0000000543057209 */ /* 0x000fe40007810000 */
[----:B------:R-:W-:Y:S02]  /*b360*/  FMNMX.FTZ R4, R191, R4, !PT ;  /* 0x00000004bf047209 */ /* 0x000fe40007810000 */
[----:B------:R-:W-:Y:S02]  /*b370*/  FSEL R223, R95, -INF , P5 ;  /* 0xff8000005fdf7808 */ /* 0x000fe40002800000 */
[----:B------:R-:W-:Y:S02]  /*b380*/  ISETP.GE.AND P5, PT, R196, 0x1, PT ;  /* 0x00000001c400780c */ /* 0x000fe40003fa6270 */
[----:B------:R-:W-:Y:S02]  /*b390*/  FSEL R6, R6, RZ, P3 ;  /* 0x000000ff06067208 */ /* 0x000fe40001800000 */
[----:B------:R-:W-:Y:S02]  /*b3a0*/  FMNMX.FTZ R5, R79, R5, !PT ;  /* 0x000000054f057209 */ /* 0x000fe40007810000 */
[----:B------:R-:W-:Y:S01]  /*b3b0*/  FSEL R189, R8, -INF , P0 ;  /* 0xff80000008bd7808 */ /* 0x000fe20000000000 */
[--C-:B------:R-:W-:Y:S01]  /*b3c0*/  FFMA.FTZ R86, R36, c[0x0][0x2d0], -R6.reuse ;  /* 0x0000b40024567a23 */ /* 0x100fe20000010806 */
[----:B------:R-:W-:Y:S01]  /*b3d0*/  FMNMX.FTZ R4, R190, R4, !PT ;  /* 0x00000004be047209 */ /* 0x000fe20007810000 */
[--C-:B------:R-:W-:Y:S01]  /*b3e0*/  FFMA.FTZ R54, R38, c[0x0][0x2d0], -R6.reuse ;  /* 0x0000b40026367a23 */ /* 0x100fe20000010806 */
[----:B------:R-:W-:Y:S01]  /*b3f0*/  FMNMX.FTZ R5, R64, R5, !PT ;  /* 0x0000000540057209 */ /* 0x000fe20007810000 */
[--C-:B------:R-:W-:Y:S01]  /*b400*/  FFMA.FTZ R87, R37, c[0x0][0x2d0], -R6.reuse ;  /* 0x0000b40025577a23 */ /* 0x100fe20000010806 */
[----:B------:R-:W-:Y:S01]  /*b410*/  FMNMX.FTZ R4, R189, R4, !PT ;  /* 0x00000004bd047209 */ /* 0x000fe20007810000 */
[----:B------:R-:W-:Y:S01]  /*b420*/  @P5 IMAD.WIDE.U32 R10, R242, c[0x0][0x1e0], RZ ;  /* 0x00007800f20a5a25 */ /* 0x000fe200078e00ff */
[----:B---3--:R-:W-:Y:S02]  /*b430*/  FMNMX.FTZ R73, R2, R73, !PT ;  /* 0x0000004902497209 */ /* 0x008fe40007810000 */
[C---:B------:R-:W-:Y:S01]  /*b440*/  ISETP.GT.AND P0, PT, R0.reuse, 0x69, PT ;  /* 0x000000690000780c */ /* 0x040fe20003f04270 */
[--C-:B------:R-:W-:Y:S01]  /*b450*/  FFMA.FTZ R2, R7, c[0x0][0x2d0], -R6.reuse ;  /* 0x0000b40007027a23 */ /* 0x100fe20000010806 */
[----:B------:R-:W-:Y:S01]  /*b460*/  ISETP.GT.AND P2, PT, R0, 0x61, PT ;  /* 0x000000610000780c */ /* 0x000fe20003f44270 */
[--C-:B------:R-:W-:Y:S01]  /*b470*/  FFMA.FTZ R7, R13, c[0x0][0x2d0], -R6.reuse ;  /* 0x0000b4000d077a23 */ /* 0x100fe20000010806 */
[----:B------:R-:W-:Y:S01]  /*b480*/  MOV R37, R64 ;  /* 0x0000004000257202 */ /* 0x000fe20000000f00 */
[----:B------:R-:W-:Y:S01]  /*b490*/  MUFU.EX2 R186, R2 ;  /* 0x0000000200ba7308 */ /* 0x000fe20000000800 */
[----:B------:R-:W1:Y:S01]  /*b4a0*/  SHFL.BFLY PT, R72, R4, 0x2, 0x1f ;  /* 0x0c401f0004487f89 */ /* 0x000e6200000e0000 */
[----:B------:R-:W-:Y:S01]  /*b4b0*/  FSEL R71, R71, -INF , P0 ;  /* 0xff80000047477808 */ /* 0x000fe20000000000 */
[--C-:B------:R-:W-:Y:S01]  /*b4c0*/  FFMA.FTZ R84, R45, c[0x0][0x2d0], -R6.reuse ;  /* 0x0000b4002d547a23 */ /* 0x100fe20000010806 */
[----:B------:R-:W-:Y:S01]  /*b4d0*/  FSEL R219, R12, -INF , P2 ;  /* 0xff8000000cdb7808 */ /* 0x000fe20001000000 */
[--C-:B------:R-:W-:Y:S01]  /*b4e0*/  FFMA.FTZ R102, R44, c[0x0][0x2d0], -R6.reuse ;  /* 0x0000b4002c667a23 */ /* 0x100fe20000010806 */
[----:B------:R-:W-:Y:S01]  /*b4f0*/  ISETP.GT.AND P1, PT, R0, 0x68, PT ;  /* 0x000000680000780c */ /* 0x000fe20003f24270 */
[----:B------:R-:W-:Y:S01]  /*b500*/  FFMA.FTZ R95, R43, c[0x0][0x2d0], -R6 ;  /* 0x0000b4002b5f7a23 */ /* 0x000fe20000010806 */
[----:B------:R-:W-:Y:S01]  /*b510*/  FMNMX.FTZ R0, R65, R5, !PT ;  /* 0x0000000541007209 */ /* 0x000fe20007810000 */
[----:B------:R-:W2:Y:S01]  /*b520*/  SHFL.BFLY PT, R12, R73, 0x1, 0x1f ;  /* 0x0c201f00490c7f89 */ /* 0x000ea200000e0000 */
[----:B------:R3:W2:Y:S01]  /*b530*/  MUFU.EX2 R205, R7 ;  /* 0x0000000700cd7308 */ /* 0x0006a20000000800 */
[----:B------:R-:W-:Y:S01]  /*b540*/  @P5 SHF.R.S32.HI R5, RZ, 0x1f, R242 ;  /* 0x0000001fff055819 */ /* 0x000fe200000114f2 */
[----:B------:R-:W-:Y:S01]  /*b550*/  @P5 IMAD.MOV.U32 R8, RZ, RZ, R76 ;  /* 0x000000ffff085224 */ /* 0x000fe200078e004c */
[----:B------:R-:W-:Y:S01]  /*b560*/  FMNMX.FTZ R0, R243, R0, !PT ;  /* 0x00000000f3007209 */ /* 0x000fe20007810000 */
[--C-:B------:R-:W-:Y:S01]  /*b570*/  FFMA.FTZ R94, R42, c[0x0][0x2d0], -R6.reuse ;  /* 0x0000b4002a5e7a23 */ /* 0x100fe20000010806 */
[----:B----4-:R-:W-:Y:S01]  /*b580*/  FSEL R218, R9, -INF , P1 ;  /* 0xff80000009da7808 */ /* 0x010fe20000800000 */
[----:B------:R-:W-:Y:S01]  /*b590*/  @P5 IMAD R5, R5, c[0x0][0x1e0], RZ ;  /* 0x0000780005055a24 */ /* 0x000fe200078e02ff */
[----:B------:R-:W-:Y:S01]  /*b5a0*/  FMNMX.FTZ R0, R223, R0, !PT ;  /* 0x00000000df007209 */ /* 0x000fe20007810000 */
[--C-:B------:R-:W-:Y:S01]  /*b5b0*/  FFMA.FTZ R93, R41, c[0x0][0x2d0], -R6.reuse ;  /* 0x0000b400295d7a23 */ /* 0x100fe20000010806 */
[----:B------:R-:W-:Y:S01]  /*b5c0*/  @P5 MOV R9, R52 ;  /* 0x0000003400095202 */ /* 0x000fe20000000f00 */
[----:B------:R-:W-:Y:S01]  /*b5d0*/  @P5 IMAD R5, R242, c[0x0][0x1e4], R5 ;  /* 0x00007900f2055a24 */ /* 0x000fe200078e0205 */
[----:B------:R-:W-:Y:S01]  /*b5e0*/  FMNMX.FTZ R0, R220, R0, !PT ;  /* 0x00000000dc007209 */ /* 0x000fe20007810000 */
[----:B------:R-:W-:Y:S02]  /*b5f0*/  FFMA.FTZ R52, R39, c[0x0][0x2d0], -R6 ;  /* 0x0000b40027347a23 */ /* 0x000fe40000010806 */
[----:B------:R-:W-:Y:S01]  /*b600*/  @P5 IMAD.IADD R5, R11, 0x1, R5 ;  /* 0x000000010b055824 */ /* 0x000fe200078e0205 */
[----:B------:R-:W-:Y:S01]  /*b610*/  FMNMX.FTZ R0, R219, R0, !PT ;  /* 0x00000000db007209 */ /* 0x000fe20007810000 */
[----:B------:R-:W-:Y:S01]  /*b620*/  @P5 IMAD.WIDE.U32 R8, R10, 0x70, R8 ;  /* 0x000000700a085825 */ /* 0x000fe200078e0008 */
[----:B-1----:R-:W-:Y:S02]  /*b630*/  FMNMX.FTZ R72, R4, R72, !PT ;  /* 0x0000004804487209 */ /* 0x002fe40007810000 */
[----:B------:R-:W-:Y:S01]  /*b640*/  FMNMX.FTZ R0, R218, R0, !PT ;  /* 0x00000000da007209 */ /* 0x000fe20007810000 */
[----:B------:R-:W-:Y:S01]  /*b650*/  @P5 IMAD R5, R5, 0x70, RZ ;  /* 0x0000007005055824 */ /* 0x000fe200078e02ff */
[----:B------:R-:W-:Y:S01]  /*b660*/  @P5 LEA R4, P0, R8, c[0x0][0x1c8], 0x1 ;  /* 0x0000720008045a11 */ /* 0x000fe200078008ff */
[----:B------:R-:W-:Y:S01]  /*b670*/  IMAD.MOV.U32 R10, RZ, RZ, R68 ;  /* 0x000000ffff0a7224 */ /* 0x000fe200078e0044 */
[----:B------:R-:W-:Y:S01]  /*b680*/  FMNMX.FTZ R0, R71, R0, !PT ;  /* 0x0000000047007209 */ /* 0x000fe20007810000 */
[--C-:B---3--:R-:W-:Y:S01]  /*b690*/  FFMA.FTZ R7, R14, c[0x0][0x2d0], -R6.reuse ;  /* 0x0000b4000e077a23 */ /* 0x108fe20000010806 */
[----:B------:R-:W-:Y:S01]  /*b6a0*/  @P5 IADD3 R5, R9, R5, RZ ;  /* 0x0000000509055210 */ /* 0x000fe20007ffe0ff */
[--C-:B------:R-:W-:Y:S01]  /*b6b0*/  FFMA.FTZ R106, R40, c[0x0][0x2d0], -R6.reuse ;  /* 0x0000b400286a7a23 */ /* 0x100fe20000010806 */
[----:B--2---:R-:W-:Y:S01]  /*b6c0*/  FMNMX.FTZ R73, R73, R12, !PT ;  /* 0x0000000c49497209 */ /* 0x004fe20007810000 */
[----:B------:R1:W-:Y:S01]  /*b6d0*/  MUFU.EX2 R222, R7 ;  /* 0x0000000700de7308 */ /* 0x0003e20000000800 */
[----:B------:R-:W-:Y:S01]  /*b6e0*/  @P5 LEA.HI.X R5, R8, c[0x0][0x1cc], R5, 0x1, P0 ;  /* 0x0000730008055a11 */ /* 0x000fe200000f0c05 */
[----:B------:R-:W2:Y:S01]  /*b6f0*/  SHFL.BFLY PT, R2, R0, 0x2, 0x1f ;  /* 0x0c401f0000027f89 */ /* 0x000ea200000e0000 */
[----:B------:R-:W-:Y:S01]  /*b700*/  @P5 IMAD.MOV.U32 R8, RZ, RZ, c[0x0][0x1e0] ;  /* 0x00007800ff085624 */ /* 0x000fe200078e00ff */
[C---:B------:R-:W-:Y:S01]  /*b710*/  FSETP.NEU.FTZ.AND P2, PT, R73.reuse, -INF , PT ;  /* 0xff8000004900780b */ /* 0x040fe20003f5d000 */
[----:B------:R-:W-:Y:S01]  /*b720*/  FMUL.FTZ R88, R73, c[0x0][0x2d0] ;  /* 0x0000b40049587a20 */ /* 0x000fe20000410000 */
[----:B------:R-:W-:Y:S01]  /*b730*/  F2FP.PACK_AB R76, R205, R186 ;  /* 0x000000bacd4c723e */ /* 0x000fe200000000ff */
[--C-:B------:R-:W-:Y:S02]  /*b740*/  FFMA.FTZ R104, R30, c[0x0][0x2d0], -R6.reuse ;  /* 0x0000b4001e687a23 */ /* 0x100fe40000010806 */
[--C-:B------:R-:W-:Y:S01]  /*b750*/  FFMA.FTZ R57, R28, c[0x0][0x2d0], -R6.reuse ;  /* 0x0000b4001c397a23 */ /* 0x100fe20000010806 */
[----:B------:R3:W-:Y:S01]  /*b760*/  @P5 LDGSTS.E.BYPASS.LTC128B.128 [R241+0x3900], [R4.64], !P6 ;  /* 0x0390000004f15fae */ /* 0x0007e2000f101d48 */
[----:B------:R-:W-:Y:S01]  /*b770*/  FSEL R88, R88, RZ, P2 ;  /* 0x000000ff58587208 */ /* 0x000fe20001000000 */
[--C-:B------:R-:W-:Y:S02]  /*b780*/  FFMA.FTZ R61, R25, c[0x0][0x2d0], -R6.reuse ;  /* 0x0000b400193d7a23 */ /* 0x100fe40000010806 */
[----:B------:R-:W-:Y:S02]  /*b790*/  IMAD.MOV.U32 R11, RZ, RZ, R63 ;  /* 0x000000ffff0b7224 */ /* 0x000fe400078e003f */
[--C-:B------:R-:W-:Y:S02]  /*b7a0*/  FFMA.FTZ R63, R24, c[0x0][0x2d0], -R6.reuse ;  /* 0x0000b400183f7a23 */ /* 0x100fe40000010806 */
[----:B------:R-:W4:Y:S01]  /*b7b0*/  SHFL.BFLY PT, R9, R72, 0x1, 0x1f ;  /* 0x0c201f0048097f89 */ /* 0x000f2200000e0000 */
[--C-:B------:R-:W-:Y:S02]  /*b7c0*/  FFMA.FTZ R85, R35, c[0x0][0x2d0], -R6.reuse ;  /* 0x0000b40023557a23 */ /* 0x100fe40000010806 */
[--C-:B------:R-:W-:Y:S02]  /*b7d0*/  FFMA.FTZ R109, R34, c[0x0][0x2d0], -R6.reuse ;  /* 0x0000b400226d7a23 */ /* 0x100fe40000010806 */
[--C-:B------:R-:W-:Y:S02]  /*b7e0*/  FFMA.FTZ R108, R33, c[0x0][0x2d0], -R6.reuse ;  /* 0x0000b400216c7a23 */ /* 0x100fe40000010806 */
[----:B-1----:R-:W-:Y:S01]  /*b7f0*/  @P5 IMAD.MOV.U32 R7, RZ, RZ, 0x5 ;  /* 0x00000005ff075424 */ /* 0x002fe200078e00ff */
[----:B--2---:R-:W-:Y:S01]  /*b800*/  FMNMX.FTZ R0, R0, R2, !PT ;  /* 0x0000000200007209 */ /* 0x004fe20007810000 */
[----:B------:R-:W-:Y:S02]  /*b810*/  FFMA.FTZ R2, R15, c[0x0][0x2d0], -R6 ;  /* 0x0000b4000f027a23 */ /* 0x000fe40000010806 */
[----:B------:R-:W-:Y:S01]  /*b820*/  FFMA.FTZ R103, R103, c[0x0][0x2d0], -R88 ;  /* 0x0000b40067677a23 */ /* 0x000fe20000010858 */
[C---:B------:R-:W-:Y:S01]  /*b830*/  @P5 SHF.L.U64.HI R7, R8.reuse, R7, c[0x0][0x1e4] ;  /* 0x0000790008075619 */ /* 0x040fe20000010207 */
[----:B------:R1:W2:Y:S01]  /*b840*/  MUFU.EX2 R221, R2 ;  /* 0x0000000200dd7308 */ /* 0x0002a20000000800 */
[----:B------:R-:W-:Y:S01]  /*b850*/  @P5 SHF.L.U32 R8, R8, 0x5, RZ ;  /* 0x0000000508085819 */ /* 0x000fe200000006ff */
[--C-:B------:R-:W-:Y:S02]  /*b860*/  FFMA.FTZ R107, R32, c[0x0][0x2d0], -R6.reuse ;  /* 0x0000b400206b7a23 */ /* 0x100fe40000010806 */
[--C-:B------:R-:W-:Y:S01]  /*b870*/  FFMA.FTZ R49, R49, c[0x0][0x2d0], -R6.reuse ;  /* 0x0000b40031317a23 */ /* 0x100fe20000010806 */
[----:B---3--:R-:W-:Y:S01]  /*b880*/  @P5 IADD3 R4, P0, R4, R8, RZ ;  /* 0x0000000804045210 */ /* 0x008fe20007f1e0ff */
[--C-:B------:R-:W-:Y:S02]  /*b890*/  FFMA.FTZ R110, R48, c[0x0][0x2d0], -R6.reuse ;  /* 0x0000b400306e7a23 */ /* 0x100fe40000010806 */
[----:B------:R-:W-:Y:S02]  /*b8a0*/  FFMA.FTZ R47, R47, c[0x0][0x2d0], -R6 ;  /* 0x0000b4002f2f7a23 */ /* 0x000fe40000010806 */
[----:B------:R-:W-:Y:S01]  /*b8b0*/  @P5 IMAD.X R5, R7, 0x1, R5, P0 ;  /* 0x0000000107055824 */ /* 0x000fe200000e0605 */
[----:B----4-:R-:W-:Y:S01]  /*b8c0*/  FMNMX.FTZ R72, R72, R9, !PT ;  /* 0x0000000948487209 */ /* 0x010fe20007810000 */
[----:B------:R-:W-:Y:S02]  /*b8d0*/  FFMA.FTZ R9, R16, c[0x0][0x2d0], -R88 ;  /* 0x0000b40010097a23 */ /* 0x000fe40000010858 */
[--C-:B------:R-:W-:Y:S01]  /*b8e0*/  FFMA.FTZ R111, R46, c[0x0][0x2d0], -R6.reuse ;  /* 0x0000b4002e6f7a23 */ /* 0x100fe20000010806 */
[----:B------:R3:W-:Y:S01]  /*b8f0*/  @P5 LDGSTS.E.BYPASS.LTC128B.128 [R241+0x4100], [R4.64], !P6 ;  /* 0x0410000004f15fae */ /* 0x0007e2000f101d48 */
[----:B------:R4:W-:Y:S01]  /*b900*/  MUFU.EX2 R105, R9 ;  /* 0x0000000900697308 */ /* 0x0009e20000000800 */
[C---:B------:R-:W-:Y:S01]  /*b910*/  FMUL.FTZ R75, R72.reuse, c[0x0][0x2d0] ;  /* 0x0000b400484b7a20 */ /* 0x040fe20000410000 */
[----:B------:R-:W-:Y:S01]  /*b920*/  FSETP.NEU.FTZ.AND P1, PT, R72, -INF , PT ;  /* 0xff8000004800780b */ /* 0x000fe20003f3d000 */
[--C-:B------:R-:W-:Y:S02]  /*b930*/  FFMA.FTZ R35, R31, c[0x0][0x2d0], -R6.reuse ;  /* 0x0000b4001f237a23 */ /* 0x100fe40000010806 */
[----:B------:R-:W-:Y:S01]  /*b940*/  FFMA.FTZ R58, R27, c[0x0][0x2d0], -R6 ;  /* 0x0000b4001b3a7a23 */ /* 0x000fe20000010806 */
[----:B------:R-:W-:Y:S01]  /*b950*/  FSEL R75, R75, RZ, P1 ;  /* 0x000000ff4b4b7208 */ /* 0x000fe20000800000 */
[----:B-1----:R-:W1:Y:S01]  /*b960*/  SHFL.BFLY PT, R2, R0, 0x1, 0x1f ;  /* 0x0c201f0000027f89 */ /* 0x002e6200000e0000 */
[----:B--2---:R-:W-:Y:S01]  /*b970*/  F2FP.PACK_AB R78, R221, R222 ;  /* 0x000000dedd4e723e */ /* 0x004fe200000000ff */
[--C-:B----4-:R-:W-:Y:S01]  /*b980*/  FFMA.FTZ R9, R17, c[0x0][0x2d0], -R88.reuse ;  /* 0x0000b40011097a23 */ /* 0x110fe20000010858 */
[----:B---3--:R-:W-:Y:S03]  /*b990*/  @P5 IADD3 R4, P0, R4, R8, RZ ;  /* 0x0000000804045210 */ /* 0x008fe60007f1e0ff */
[----:B------:R2:W3:Y:S02]  /*b9a0*/  MUFU.EX2 R201, R9 ;  /* 0x0000000900c97308 */ /* 0x0004e40000000800 */
[----:B------:R-:W-:Y:S01]  /*b9b0*/  @P5 IMAD.X R5, R5, 0x1, R7, P0 ;  /* 0x0000000105055824 */ /* 0x000fe200000e0607 */
[----:B-1----:R-:W-:Y:S01]  /*b9c0*/  FMNMX.FTZ R70, R0, R2, !PT ;  /* 0x0000000200467209 */ /* 0x002fe20007810000 */
[--C-:B------:R-:W-:Y:S03]  /*b9d0*/  FFMA.FTZ R0, R19, c[0x0][0x2d0], -R88.reuse ;  /* 0x0000b40013007a23 */ /* 0x100fe60000010858 */
[----:B------:R1:W-:Y:S01]  /*b9e0*/  @P5 LDGSTS.E.BYPASS.LTC128B.128 [R241+0x4900], [R4.64], !P6 ;  /* 0x0490000004f15fae */ /* 0x0003e2000f101d48 */
[----:B------:R-:W-:Y:S02]  /*b9f0*/  FMUL.FTZ R92, R70, c[0x0][0x2d0] ;  /* 0x0000b400465c7a20 */ /* 0x000fe40000410000 */
[----:B------:R4:W-:Y:S01]  /*ba00*/  MUFU.EX2 R215, R0 ;  /* 0x0000000000d77308 */ /* 0x0009e20000000800 */
[----:B--2---:R-:W-:Y:S01]  /*ba10*/  FFMA.FTZ R9, R18, c[0x0][0x2d0], -R88 ;  /* 0x0000b40012097a23 */ /* 0x004fe20000010858 */
[----:B---3--:R-:W-:Y:S08]  /*ba20*/  F2FP.PACK_AB R77, R201, R105 ;  /* 0x00000069c94d723e */ /* 0x008ff000000000ff */
[----:B------:R-:W-:Y:S01]  /*ba30*/  MUFU.EX2 R214, R9 ;  /* 0x0000000900d67308 */ /* 0x000fe20000000800 */
[--C-:B----4-:R-:W-:Y:S01]  /*ba40*/  FFMA.FTZ R0, R20, c[0x0][0x2d0], -R75.reuse ;  /* 0x0000b40014007a23 */ /* 0x110fe2000001084b */
[-C--:B-1----:R-:W-:Y:S08]  /*ba50*/  @P5 IADD3 R4, P0, R4, R8.reuse, RZ ;  /* 0x0000000804045210 */ /* 0x082ff00007f1e0ff */
[----:B------:R1:W-:Y:S01]  /*ba60*/  MUFU.EX2 R184, R0 ;  /* 0x0000000000b87308 */ /* 0x0003e20000000800 */
[----:B------:R-:W-:Y:S05]  /*ba70*/  @P5 IADD3.X R5, R5, R7, RZ, P0, !PT ;  /* 0x0000000705055210 */ /* 0x000fea00007fe4ff */
[----:B------:R2:W-:Y:S01]  /*ba80*/  @P5 LDGSTS.E.BYPASS.LTC128B.128 [R241+0x5100], [R4.64], !P6 ;  /* 0x0510000004f15fae */ /* 0x0005e2000f101d48 */
[----:B-1----:R-:W-:Y:S04]  /*ba90*/  FFMA.FTZ R0, R21, c[0x0][0x2d0], -R75 ;  /* 0x0000b40015007a23 */ /* 0x002fe8000001084b */
[----:B------:R1:W3:Y:S01]  /*baa0*/  MUFU.EX2 R194, R0 ;  /* 0x0000000000c27308 */ /* 0x0002e20000000800 */
[----:B--2---:R-:W-:Y:S05]  /*bab0*/  @P5 IADD3 R4, P0, R4, R8, RZ ;  /* 0x0000000804045210 */ /* 0x004fea0007f1e0ff */
[----:B------:R-:W-:Y:S05]  /*bac0*/  @P5 IMAD.X R5, R5, 0x1, R7, P0 ;  /* 0x0000000105055824 */ /* 0x000fea00000e0607 */
[----:B------:R2:W-:Y:S01]  /*bad0*/  @P5 LDGSTS.E.BYPASS.LTC128B.128 [R241+0x5900], [R4.64], !P6 ;  /* 0x0590000004f15fae */ /* 0x0005e2000f101d48 */
[----:B-1----:R-:W-:Y:S01]  /*bae0*/  FFMA.FTZ R0, R22, c[0x0][0x2d0], -R75 ;  /* 0x0000b40016007a23 */ /* 0x002fe2000001084b */
[----:B---3--:R-:W-:Y:S03]  /*baf0*/  F2FP.PACK_AB R64, R194, R184 ;  /* 0x000000b8c240723e */ /* 0x008fe600000000ff */
[----:B------:R1:W-:Y:S01]  /*bb00*/  MUFU.EX2 R200, R0 ;  /* 0x0000000000c87308 */ /* 0x0003e20000000800 */
[----:B--2---:R-:W-:Y:S05]  /*bb10*/  @P5 IADD3 R4, P0, R4, R8, RZ ;  /* 0x0000000804045210 */ /* 0x004fea0007f1e0ff */
[----:B------:R-:W-:Y:S01]  /*bb20*/  @P5 IMAD.X R5, R5, 0x1, R7, P0 ;  /* 0x0000000105055824 */ /* 0x000fe200000e0607 */
[----:B------:R-:W-:Y:S01]  /*bb30*/  FSETP.NEU.FTZ.AND P0, PT, R70, -INF , PT ;  /* 0xff8000004600780b */ /* 0x000fe20003f1d000 */
[----:B-1----:R-:W-:Y:S03]  /*bb40*/  FFMA.FTZ R0, R23, c[0x0][0x2d0], -R75 ;  /* 0x0000b40017007a23 */ /* 0x002fe6000001084b */
[----:B------:R-:W-:Y:S01]  /*bb50*/  FSEL R92, R92, RZ, P0 ;  /* 0x000000ff5c5c7208 */ /* 0x000fe20000000000 */
[----:B------:R1:W-:Y:S01]  /*bb60*/  @P5 LDGSTS.E.BYPASS.LTC128B.128 [R241+0x6100], [R4.64], !P6 ;  /* 0x0610000004f15fae */ /* 0x0003e2000f101d48 */
[----:B------:R2:W3:Y:S03]  /*bb70*/  MUFU.EX2 R211, R0 ;  /* 0x0000000000d37308 */ /* 0x0004e60000000800 */
[--C-:B------:R-:W-:Y:S01]  /*bb80*/  FFMA.FTZ R2, R26, c[0x0][0x2d0], -R92.reuse ;  /* 0x0000b4001a027a23 */ /* 0x100fe2000001085c */
[----:B------:R-:W-:Y:S01]  /*bb90*/  MOV R26, R79 ;  /* 0x0000004f001a7202 */ /* 0x000fe20000000f00 */
[--C-:B------:R-:W-:Y:S01]  /*bba0*/  FFMA.FTZ R220, R220, c[0x0][0x2d0], -R92.reuse ;  /* 0x0000b400dcdc7a23 */ /* 0x100fe2000001085c */
[----:B------:R-:W-:Y:S01]  /*bbb0*/  F2FP.PACK_AB R79, R215, R214 ;  /* 0x000000d6d74f723e */ /* 0x000fe200000000ff */
[--C-:B------:R-:W-:Y:S02]  /*bbc0*/  FFMA.FTZ R219, R219, c[0x0][0x2d0], -R92.reuse ;  /* 0x0000b400dbdb7a23 */ /* 0x100fe4000001085c */
[--C-:B------:R-:W-:Y:S01]  /*bbd0*/  FFMA.FTZ R218, R218, c[0x0][0x2d0], -R92.reuse ;  /* 0x0000b400dada7a23 */ /* 0x100fe2000001085c */
[----:B------:R4:W-:Y:S01]  /*bbe0*/  MUFU.EX2 R185, R2 ;  /* 0x0000000200b97308 */ /* 0x0009e20000000800 */
[----:B--2---:R-:W-:Y:S02]  /*bbf0*/  FSEL R0, R74, RZ, P3 ;  /* 0x000000ff4a007208 */ /* 0x004fe40001800000 */
[----:B------:R-:W-:Y:S04]  /*bc00*/  @P5 IADD3 R8, P3, R4, R8, RZ ;  /* 0x0000000804085210 */ /* 0x000fe80007f7e0ff */
[----:B------:R-:W-:Y:S01]  /*bc10*/  @P5 IADD3.X R9, R5, R7, RZ, P3, !PT ;  /* 0x0000000705095210 */ /* 0x000fe20001ffe4ff */
[----:B-1----:R-:W-:Y:S01]  /*bc20*/  FADD.FTZ R5, -R0, R3 ;  /* 0x0000000300057221 */ /* 0x002fe20000010100 */
[----:B------:R-:W-:Y:S01]  /*bc30*/  FSEL R3, R73, RZ, P2 ;  /* 0x000000ff49037208 */ /* 0x000fe20001000000 */
[----:B------:R-:W-:Y:S01]  /*bc40*/  FFMA.FTZ R7, R29, c[0x0][0x2d0], -R92 ;  /* 0x0000b4001d077a23 */ /* 0x000fe2000001085c */
[----:B----4-:R-:W-:Y:S01]  /*bc50*/  FSEL R2, R72, RZ, P1 ;  /* 0x000000ff48027208 */ /* 0x010fe20000800000 */
[----:B------:R1:W-:Y:S01]  /*bc60*/  @P5 LDGSTS.E.BYPASS.LTC128B.128 [R241+0x6900], [R8.64], !P6 ;  /* 0x0690000008f15fae */ /* 0x0003e2000f101d48 */
[----:B------:R-:W-:Y:S01]  /*bc70*/  FSEL R0, R70, RZ, P0 ;  /* 0x000000ff46007208 */ /* 0x000fe20000000000 */
[----:B------:R-:W2:Y:S01]  /*bc80*/  MUFU.EX2 R193, R7 ;  /* 0x0000000700c17308 */ /* 0x000ea20000000800 */
[----:B------:R-:W-:Y:S01]  /*bc90*/  FADD.FTZ R4, -R3, R116 ;  /* 0x0000007403047221 */ /* 0x000fe20000010100 */
[----:B------:R-:W-:Y:S01]  /*bca0*/  MOV R116, R66 ;  /* 0x0000004200747202 */ /* 0x000fe20000000f00 */
[----:B------:R-:W-:Y:S01]  /*bcb0*/  FADD.FTZ R3, -R2, R117 ;  /* 0x0000007502037221 */ /* 0x000fe20000010100 */
[----:B---3--:R-:W-:Y:S01]  /*bcc0*/  F2FP.PACK_AB R66, R211, R200 ;  /* 0x000000c8d342723e */ /* 0x008fe200000000ff */
[----:B------:R-:W-:Y:S01]  /*bcd0*/  FADD.FTZ R2, -R0, R118 ;  /* 0x0000007600027221 */ /* 0x000fe20000010100 */
[----:B------:R-:W3:Y:S01]  /*bce0*/  LDSM.16.MT88.4 R20, [R224] ;  /* 0x00000000e014783b */ /* 0x000ee20000004200 */
[----:B------:R-:W-:Y:S02]  /*bcf0*/  FMUL.FTZ R0, R5, c[0x0][0x2d0] ;  /* 0x0000b40005007a20 */ /* 0x000fe40000410000 */
[----:B------:R-:W-:Y:S02]  /*bd00*/  IMAD.MOV.U32 R29, RZ, RZ, R67 ;  /* 0x000000ffff1d7224 */ /* 0x000fe400078e0043 */
[----:B------:R4:W1:Y:S01]  /*bd10*/  MUFU.EX2 R69, R0 ;  /* 0x0000000000457308 */ /* 0x0008620000000800 */
[----:B------:R-:W-:Y:S02]  /*bd20*/  IMAD.MOV.U32 R118, RZ, RZ, R11 ;  /* 0x000000ffff767224 */ /* 0x000fe400078e000b */
[----:B------:R-:W-:Y:S01]  /*bd30*/  IMAD.MOV.U32 R117, RZ, RZ, R65 ;  /* 0x000000ffff757224 */ /* 0x000fe200078e0041 */
[----:B------:R-:W0:Y:S01]  /*bd40*/  LDGDEPBAR ;  /* 0x00000000000079af */ /* 0x000e220000000000 */
[----:B--2---:R-:W-:Y:S01]  /*bd50*/  F2FP.PACK_AB R65, R193, R185 ;  /* 0x000000b9c141723e */ /* 0x004fe200000000ff */
[----:B----4-:R-:W-:Y:S02]  /*bd60*/  FMUL.FTZ R0, R4, c[0x0][0x2d0] ;  /* 0x0000b40004007a20 */ /* 0x010fe40000410000 */
[C---:B-1----:R-:W-:Y:S02]  /*bd70*/  FMUL.FTZ R4, R69.reuse, R124 ;  /* 0x0000007c45047220 */ /* 0x042fe40000410000 */
[----:B------:R1:W2:Y:S01]  /*bd80*/  MUFU.EX2 R68, R0 ;  /* 0x0000000000447308 */ /* 0x0002a20000000800 */
[C---:B------:R-:W-:Y:S02]  /*bd90*/  FMUL.FTZ R5, R69.reuse, R125 ;  /* 0x0000007d45057220 */ /* 0x040fe40000410000 */
[C---:B------:R-:W-:Y:S02]  /*bda0*/  FMUL.FTZ R16, R69.reuse, R132 ;  /* 0x0000008445107220 */ /* 0x040fe40000410000 */
[C---:B------:R-:W-:Y:S02]  /*bdb0*/  FMUL.FTZ R17, R69.reuse, R133 ;  /* 0x0000008545117220 */ /* 0x040fe40000410000 */
[C---:B------:R-:W-:Y:S01]  /*bdc0*/  FMUL.FTZ R32, R69.reuse, R148 ;  /* 0x0000009445207220 */ /* 0x040fe20000410000 */
[----:B------:R-:W-:Y:S01]  /*bdd0*/  MOV R148, R35 ;  /* 0x0000002300947202 */ /* 0x000fe20000000f00 */
[C---:B------:R-:W-:Y:S02]  /*bde0*/  FMUL.FTZ R33, R69.reuse, R149 ;  /* 0x0000009545217220 */ /* 0x040fe40000410000 */
[----:B------:R-:W-:Y:S02]  /*bdf0*/  FMUL.FTZ R48, R69, R164 ;  /* 0x000000a445307220 */ /* 0x000fe40000410000 */
[----:B------:R-:W-:Y:S02]  /*be00*/  IMAD.MOV.U32 R164, RZ, RZ, R115 ;  /* 0x000000ffffa47224 */ /* 0x000fe400078e0073 */
[----:B------:R-:W-:Y:S02]  /*be10*/  IMAD.MOV.U32 R149, RZ, RZ, R118 ;  /* 0x000000ffff957224 */ /* 0x000fe400078e0076 */
[----:B------:R-:W-:Y:S01]  /*be20*/  MUFU.EX2 R118, R86 ;  /* 0x0000005600767308 */ /* 0x000fe20000000800 */
[----:B-1----:R-:W-:Y:S02]  /*be30*/  FMUL.FTZ R0, R3, c[0x0][0x2d0] ;  /* 0x0000b40003007a20 */ /* 0x002fe40000410000 */
[C---:B--2---:R-:W-:Y:S07]  /*be40*/  FMUL.FTZ R6, R68.reuse, R126 ;  /* 0x0000007e44067220 */ /* 0x044fee0000410000 */
[----:B------:R1:W2:Y:S01]  /*be50*/  MUFU.EX2 R3, R0 ;  /* 0x0000000000037308 */ /* 0x0002a20000000800 */
[C---:B------:R-:W-:Y:S02]  /*be60*/  FMUL.FTZ R7, R68.reuse, R127 ;  /* 0x0000007f44077220 */ /* 0x040fe40000410000 */
[----:B------:R-:W-:Y:S02]  /*be70*/  IMAD.MOV.U32 R126, RZ, RZ, R10 ;  /* 0x000000ffff7e7224 */ /* 0x000fe400078e000a */
[C---:B------:R-:W-:Y:S02]  /*be80*/  FMUL.FTZ R18, R68.reuse, R134 ;  /* 0x0000008644127220 */ /* 0x040fe40000410000 */
[C---:B------:R-:W-:Y:S01]  /*be90*/  FMUL.FTZ R19, R68.reuse, R135 ;  /* 0x0000008744137220 */ /* 0x040fe20000410000 */
[-C--:B---3--:R-:W-:Y:S02]  /*bea0*/  HMMA.16816.F32 R4, R76, R20.reuse, R4 ;  /* 0x000000144c04723c */ /* 0x088fe40000001804 */
[----:B------:R-:W-:Y:S03]  /*beb0*/  MUFU.EX2 R135, R84 ;  /* 0x0000005400877308 */ /* 0x000fe60000000800 */
[C---:B------:R-:W-:Y:S01]  /*bec0*/  FMUL.FTZ R34, R68.reuse, R150 ;  /* 0x0000009644227220 */ /* 0x040fe20000410000 */
[----:B------:R-:W-:Y:S01]  /*bed0*/  MOV R150, R54 ;  /* 0x0000003600967202 */ /* 0x000fe20000000f00 */
[----:B------:R-:W-:Y:S02]  /*bee0*/  FMUL.FTZ R35, R68, R151 ;  /* 0x0000009744237220 */ /* 0x000fe40000410000 */
[----:B------:R-:W-:Y:S03]  /*bef0*/  IMAD.MOV.U32 R151, RZ, RZ, R53 ;  /* 0x000000ffff977224 */ /* 0x000fe600078e0035 */
[----:B------:R-:W-:Y:S02]  /*bf00*/  IMAD.MOV.U32 R134, RZ, RZ, R56 ;  /* 0x000000ffff867224 */ /* 0x000fe400078e0038 */
[----:B-1----:R-:W-:Y:S02]  /*bf10*/  FMUL.FTZ R0, R2, c[0x0][0x2d0] ;  /* 0x0000b40002007a20 */ /* 0x002fe40000410000 */
[--C-:B------:R-:W-:Y:S02]  /*bf20*/  FFMA.FTZ R2, R50, c[0x0][0x2d0], -R92.reuse ;  /* 0x0000b40032027a23 */ /* 0x100fe4000001085c */
[C---:B--2---:R-:W-:Y:S02]  /*bf30*/  FMUL.FTZ R8, R3.reuse, R120 ;  /* 0x0000007803087220 */ /* 0x044fe40000410000 */
[----:B------:R1:W-:Y:S01]  /*bf40*/  MUFU.EX2 R187, R2 ;  /* 0x0000000200bb7308 */ /* 0x0003e20000000800 */
[C---:B------:R-:W-:Y:S02]  /*bf50*/  FMUL.FTZ R9, R3.reuse, R121 ;  /* 0x0000007903097220 */ /* 0x040fe40000410000 */
[C---:B------:R-:W-:Y:S02]  /*bf60*/  FMUL.FTZ R12, R3.reuse, R128 ;  /* 0x00000080030c7220 */ /* 0x040fe40000410000 */
[C---:B------:R-:W-:Y:S02]  /*bf70*/  FMUL.FTZ R13, R3.reuse, R129 ;  /* 0x00000081030d7220 */ /* 0x040fe40000410000 */
[C---:B------:R-:W-:Y:S02]  /*bf80*/  FMUL.FTZ R24, R3.reuse, R140 ;  /* 0x0000008c03187220 */ /* 0x040fe40000410000 */
[C---:B------:R-:W-:Y:S01]  /*bf90*/  FMUL.FTZ R25, R3.reuse, R141 ;  /* 0x0000008d03197220 */ /* 0x040fe20000410000 */
[----:B------:R-:W2:Y:S01]  /*bfa0*/  MUFU.EX2 R0, R0 ;  /* 0x0000000000007308 */ /* 0x000ea20000000800 */
[C---:B------:R-:W-:Y:S02]  /*bfb0*/  FMUL.FTZ R28, R3.reuse, R144 ;  /* 0x00000090031c7220 */ /* 0x040fe40000410000 */
[C---:B------:R-:W-:Y:S01]  /*bfc0*/  FMUL.FTZ R40, R3.reuse, R156 ;  /* 0x0000009c03287220 */ /* 0x040fe20000410000 */
[----:B------:R-:W-:Y:S01]  /*bfd0*/  MOV R156, R59 ;  /* 0x0000003b009c7202 */ /* 0x000fe20000000f00 */
[C---:B------:R-:W-:Y:S02]  /*bfe0*/  FMUL.FTZ R41, R3.reuse, R157 ;  /* 0x0000009d03297220 */ /* 0x040fe40000410000 */
[C---:B------:R-:W-:Y:S02]  /*bff0*/  FMUL.FTZ R45, R3.reuse, R161 ;  /* 0x000000a1032d7220 */ /* 0x040fe40000410000 */
[----:B------:R-:W-:Y:S01]  /*c000*/  FMUL.FTZ R44, R3, R160 ;  /* 0x000000a0032c7220 */ /* 0x000fe20000410000 */
[----:B------:R-:W-:Y:S01]  /*c010*/  MUFU.EX2 R129, R85 ;  /* 0x0000005500817308 */ /* 0x000fe20000000800 */
[----:B------:R-:W-:Y:S01]  /*c020*/  MOV R160, R111 ;  /* 0x0000006f00a07202 */ /* 0x000fe20000000f00 */
[C---:B------:R-:W-:Y:S02]  /*c030*/  FMUL.FTZ R50, R68.reuse, R166 ;  /* 0x000000a644327220 */ /* 0x040fe40000410000 */
[----:B-1----:R-:W-:Y:S02]  /*c040*/  FFMA.FTZ R2, R51, c[0x0][0x2d0], -R92 ;  /* 0x0000b40033027a23 */ /* 0x002fe4000001085c */
[C---:B------:R-:W-:Y:S01]  /*c050*/  FMUL.FTZ R56, R3.reuse, R172 ;  /* 0x000000ac03387220 */ /* 0x040fe20000410000 */
[----:B------:R-:W-:Y:S01]  /*c060*/  MOV R172, R107 ;  /* 0x0000006b00ac7202 */ /* 0x000fe20000000f00 */
[----:B------:R-:W-:Y:S01]  /*c070*/  FMUL.FTZ R51, R68, R167 ;  /* 0x000000a744337220 */ /* 0x000fe20000410000 */
[----:B------:R-:W-:Y:S01]  /*c080*/  MOV R167, R63 ;  /* 0x0000003f00a77202 */ /* 0x000fe20000000f00 */
[----:B------:R-:W1:Y:S01]  /*c090*/  MUFU.EX2 R188, R2 ;  /* 0x0000000200bc7308 */ /* 0x000e620000000800 */
[----:B------:R-:W-:Y:S02]  /*c0a0*/  IMAD.MOV.U32 R157, RZ, RZ, R57 ;  /* 0x000000ffff9d7224 */ /* 0x000fe400078e0039 */
[----:B------:R-:W-:Y:S02]  /*c0b0*/  FMUL.FTZ R57, R3, R173 ;  /* 0x000000ad03397220 */ /* 0x000fe40000410000 */
[C---:B--2---:R-:W-:Y:S02]  /*c0c0*/  FMUL.FTZ R10, R0.reuse, R122 ;  /* 0x0000007a000a7220 */ /* 0x044fe40000410000 */
[C---:B------:R-:W-:Y:S02]  /*c0d0*/  FMUL.FTZ R11, R0.reuse, R123 ;  /* 0x0000007b000b7220 */ /* 0x040fe40000410000 */
[C---:B------:R-:W-:Y:S01]  /*c0e0*/  FMUL.FTZ R14, R0.reuse, R130 ;  /* 0x00000082000e7220 */ /* 0x040fe20000410000 */
[----:B------:R-:W-:Y:S01]  /*c0f0*/  MUFU.EX2 R128, R102 ;  /* 0x0000006600807308 */ /* 0x000fe20000000800 */
[C---:B------:R-:W-:Y:S02]  /*c100*/  FMUL.FTZ R15, R0.reuse, R131 ;  /* 0x00000083000f7220 */ /* 0x040fe40000410000 */
[C---:B------:R-:W-:Y:S01]  /*c110*/  FMUL.FTZ R27, R0.reuse, R143 ;  /* 0x0000008f001b7220 */ /* 0x040fe20000410000 */
[----:B------:R-:W-:Y:S01]  /*c120*/  MOV R143, R83 ;  /* 0x00000053008f7202 */ /* 0x000fe20000000f00 */
[C---:B------:R-:W-:Y:S02]  /*c130*/  FMUL.FTZ R30, R0.reuse, R146 ;  /* 0x00000092001e7220 */ /* 0x040fe40000410000 */
[C---:B------:R-:W-:Y:S02]  /*c140*/  FMUL.FTZ R31, R0.reuse, R147 ;  /* 0x00000093001f7220 */ /* 0x040fe40000410000 */
[C---:B------:R-:W-:Y:S01]  /*c150*/  FMUL.FTZ R43, R0.reuse, R159 ;  /* 0x0000009f002b7220 */ /* 0x040fe20000410000 */
[----:B------:R2:W-:Y:S01]  /*c160*/  MUFU.EX2 R146, R94 ;  /* 0x0000005e00927308 */ /* 0x0005e20000000800 */
[----:B------:R-:W-:Y:S01]  /*c170*/  MOV R159, R52 ;  /* 0x00000034009f7202 */ /* 0x000fe20000000f00 */
[----:B------:R-:W-:Y:S01]  /*c180*/  FMUL.FTZ R42, R0, R158 ;  /* 0x0000009e002a7220 */ /* 0x000fe20000410000 */
[----:B-1----:R-:W-:Y:S01]  /*c190*/  F2FP.PACK_AB R67, R188, R187 ;  /* 0x000000bbbc43723e */ /* 0x002fe200000000ff */
[----:B------:R-:W-:Y:S02]  /*c1a0*/  FFMA.FTZ R2, R90, c[0x0][0x2d0], -R88 ;  /* 0x0000b4005a027a23 */ /* 0x000fe40000010858 */
[C---:B------:R-:W-:Y:S02]  /*c1b0*/  FMUL.FTZ R46, R0.reuse, R162 ;  /* 0x000000a2002e7220 */ /* 0x040fe40000410000 */
[----:B------:R-:W-:Y:S02]  /*c1c0*/  IMAD.MOV.U32 R158, RZ, RZ, R47 ;  /* 0x000000ffff9e7224 */ /* 0x000fe400078e002f */
[----:B------:R1:W-:Y:S01]  /*c1d0*/  MUFU.EX2 R131, R95 ;  /* 0x0000005f00837308 */ /* 0x0003e20000000800 */
[C---:B------:R-:W-:Y:S04]  /*c1e0*/  HMMA.16816.F32 R8, R64.reuse, R20, R8 ;  /* 0x000000144008723c */ /* 0x040fe80000001808 */
[----:B------:R-:W-:Y:S01]  /*c1f0*/  FMUL.FTZ R47, R0, R163 ;  /* 0x000000a3002f7220 */ /* 0x000fe20000410000 */
[----:B------:R-:W-:Y:S01]  /*c200*/  MOV R163, R116 ;  /* 0x0000007400a37202 */ /* 0x000fe20000000f00 */
[----:B------:R-:W-:Y:S01]  /*c210*/  IMAD.MOV.U32 R162, RZ, RZ, R104 ;  /* 0x000000ffffa27224 */ /* 0x000fe200078e0068 */
[----:B------:R-:W-:Y:S01]  /*c220*/  MOV R104, R80 ;  /* 0x0000005000687202 */ /* 0x000fe20000000f00 */
[-C--:B------:R-:W-:Y:S01]  /*c230*/  HMMA.16816.F32 R12, R64, R22.reuse, R12 ;  /* 0x00000016400c723c */ /* 0x080fe2000000180c */
[----:B------:R-:W-:Y:S03]  /*c240*/  MUFU.EX2 R116, R87 ;  /* 0x0000005700747308 */ /* 0x000fe60000000800 */
[C---:B------:R-:W-:Y:S01]  /*c250*/  FMUL.FTZ R20, R69.reuse, R136 ;  /* 0x0000008845147220 */ /* 0x040fe20000410000 */
[----:B------:R-:W-:Y:S01]  /*c260*/  MOV R136, R62 ;  /* 0x0000003e00887202 */ /* 0x000fe20000000f00 */
[----:B------:R-:W-:Y:S01]  /*c270*/  FMUL.FTZ R21, R69, R137 ;  /* 0x0000008945157220 */ /* 0x000fe20000410000 */
[----:B------:R-:W-:Y:S01]  /*c280*/  MOV R137, R117 ;  /* 0x0000007500897202 */ /* 0x000fe20000000f00 */
[C---:B------:R-:W-:Y:S04]  /*c290*/  HMMA.16816.F32 R16, R76.reuse, R22, R16 ;  /* 0x000000164c10723c */ /* 0x040fe80000001810 */
[----:B------:R-:W-:Y:S01]  /*c2a0*/  IMAD.MOV.U32 R117, RZ, RZ, R29 ;  /* 0x000000ffff757224 */ /* 0x000fe200078e001d */
[----:B------:R-:W-:Y:S01]  /*c2b0*/  MOV R173, R158 ;  /* 0x0000009e00ad7202 */ /* 0x000fe20000000f00 */
[----:B------:R-:W-:Y:S02]  /*c2c0*/  FMUL.FTZ R29, R3, R145 ;  /* 0x00000091031d7220 */ /* 0x000fe40000410000 */
[C---:B------:R-:W-:Y:S04]  /*c2d0*/  FMUL.FTZ R22, R68.reuse, R138 ;  /* 0x0000008a44167220 */ /* 0x040fe80000410000 */
[----:B------:R-:W-:Y:S02]  /*c2e0*/  IMAD.MOV.U32 R138, RZ, RZ, R37 ;  /* 0x000000ffff8a7224 */ /* 0x000fe400078e0025 */
[----:B------:R-:W3:Y:S01]  /*c2f0*/  LDSM.16.MT88.4 R36, [R228] ;  /* 0x00000000e424783b */ /* 0x000ee20000004200 */
[----:B------:R-:W-:Y:S02]  /*c300*/  FMUL.FTZ R23, R68, R139 ;  /* 0x0000008b44177220 */ /* 0x000fe40000410000 */
[----:B------:R-:W-:Y:S02]  /*c310*/  IMAD.MOV.U32 R139, RZ, RZ, R26 ;  /* 0x000000ffff8b7224 */ /* 0x000fe400078e001a */
[C---:B------:R-:W-:Y:S01]  /*c320*/  FMUL.FTZ R26, R0.reuse, R142 ;  /* 0x0000008e001a7220 */ /* 0x040fe20000410000 */
[----:B------:R-:W-:Y:S01]  /*c330*/  MOV R142, R49 ;  /* 0x00000031008e7202 */ /* 0x000fe20000000f00 */
[----:B------:R-:W-:Y:S02]  /*c340*/  IMAD.MOV.U32 R161, RZ, RZ, R117 ;  /* 0x000000ffffa17224 */ /* 0x000fe400078e0075 */
[----:B------:R-:W-:Y:S01]  /*c350*/  FMUL.FTZ R49, R69, R165 ;  /* 0x000000a545317220 */ /* 0x000fe20000410000 */
[----:B------:R-:W-:Y:S01]  /*c360*/  MOV R158, R142 ;  /* 0x0000008e009e7202 */ /* 0x000fe20000000f00 */
[----:B------:R-:W-:Y:S02]  /*c370*/  IMAD.MOV.U32 R165, RZ, RZ, R58 ;  /* 0x000000ffffa57224 */ /* 0x000fe400078e003a */
[C---:B------:R-:W-:Y:S02]  /*c380*/  FMUL.FTZ R58, R0.reuse, R174 ;  /* 0x000000ae003a7220 */ /* 0x040fe40000410000 */
[C---:B------:R-:W-:Y:S01]  /*c390*/  FMUL.FTZ R59, R0.reuse, R175 ;  /* 0x000000af003b7220 */ /* 0x040fe20000410000 */
[----:B------:R-:W-:Y:S01]  /*c3a0*/  MOV R175, R164 ;  /* 0x000000a400af7202 */ /* 0x000fe20000000f00 */
[----:B------:R-:W-:Y:S02]  /*c3b0*/  IMAD.MOV.U32 R166, RZ, RZ, R61 ;  /* 0x000000ffffa67224 */ /* 0x000fe400078e003d */
[----:B------:R-:W-:Y:S01]  /*c3c0*/  FMUL.FTZ R61, R3, R177 ;  /* 0x000000b1033d7220 */ /* 0x000fe20000410000 */
[----:B------:R-:W-:Y:S01]  /*c3d0*/  MOV R177, R151 ;  /* 0x0000009700b17202 */ /* 0x000fe20000000f00 */
[C---:B------:R-:W-:Y:S02]  /*c3e0*/  FMUL.FTZ R62, R0.reuse, R178 ;  /* 0x000000b2003e7220 */ /* 0x040fe40000410000 */
[----:B------:R-:W-:Y:S02]  /*c3f0*/  FMUL.FTZ R63, R0, R179 ;  /* 0x000000b3003f7220 */ /* 0x000fe40000410000 */
[--C-:B--2---:R-:W-:Y:S02]  /*c400*/  FFMA.FTZ R94, R240, c[0x0][0x2d0], -R88.reuse ;  /* 0x0000b400f05e7a23 */ /* 0x104fe40000010858 */
[--C-:B------:R-:W-:Y:S02]  /*c410*/  FFMA.FTZ R151, R89, c[0x0][0x2d0], -R88.reuse ;  /* 0x0000b40059977a23 */ /* 0x100fe40000010858 */
[----:B------:R-:W-:Y:S02]  /*c420*/  FFMA.FTZ R89, R234, c[0x0][0x2d0], -R75 ;  /* 0x0000b400ea597a23 */ /* 0x000fe4000001084b */
[--C-:B------:R-:W-:Y:S02]  /*c430*/  FFMA.FTZ R90, R126, c[0x0][0x2d0], -R88.reuse ;  /* 0x0000b4007e5a7a23 */ /* 0x100fe40000010858 */
[----:B------:R-:W-:Y:S02]  /*c440*/  FFMA.FTZ R104, R104, c[0x0][0x2d0], -R88 ;  /* 0x0000b40068687a23 */ /* 0x000fe40000010858 */
[----:B------:R-:W-:Y:S02]  /*c450*/  IMAD.MOV.U32 R174, RZ, RZ, R163 ;  /* 0x000000ffffae7224 */ /* 0x000fe400078e00a3 */
[----:B------:R-:W-:Y:S02]  /*c460*/  IMAD.MOV.U32 R164, RZ, RZ, R148 ;  /* 0x000000ffffa47224 */ /* 0x000fe400078e0094 */
[--C-:B------:R-:W-:Y:S01]  /*c470*/  FFMA.FTZ R148, R203, c[0x0][0x2d0], -R88.reuse ;  /* 0x0000b400cb947a23 */ /* 0x100fe20000010858 */
[-C--:B---3--:R-:W-:Y:S03]  /*c480*/  HMMA.16816.F32 R20, R76, R36.reuse, R20 ;  /* 0x000000244c14723c */ /* 0x088fe60000001814 */
[--C-:B------:R-:W-:Y:S02]  /*c490*/  FFMA.FTZ R102, R217, c[0x0][0x2d0], -R88.reuse ;  /* 0x0000b400d9667a23 */ /* 0x100fe40000010858 */
[--C-:B------:R-:W-:Y:S02]  /*c4a0*/  FFMA.FTZ R107, R210, c[0x0][0x2d0], -R88.reuse ;  /* 0x0000b400d26b7a23 */ /* 0x100fe40000010858 */
[----:B------:R-:W-:Y:S01]  /*c4b0*/  MUFU.EX2 R203, R102 ;  /* 0x0000006600cb7308 */ /* 0x000fe20000000800 */
[C---:B------:R-:W-:Y:S04]  /*c4c0*/  HMMA.16816.F32 R24, R64.reuse, R36, R24 ;  /* 0x000000244018723c */ /* 0x040fe80000001818 */
[----:B------:R-:W-:Y:S02]  /*c4d0*/  IMAD.MOV.U32 R163, RZ, RZ, R159 ;  /* 0x000000ffffa37224 */ /* 0x000fe400078e009f */
[----:B------:R-:W-:Y:S01]  /*c4e0*/  IMAD.MOV.U32 R159, RZ, RZ, R139 ;  /* 0x000000ffff9f7224 */ /* 0x000fe200078e008b */
[----:B------:R-:W-:Y:S01]  /*c4f0*/  MOV R139, R109 ;  /* 0x0000006d008b7202 */ /* 0x000fe20000000f00 */
[-C--:B------:R-:W-:Y:S02]  /*c500*/  HMMA.16816.F32 R28, R64, R38.reuse, R28 ;  /* 0x00000026401c723c */ /* 0x080fe4000000181c */
[----:B------:R-:W-:Y:S02]  /*c510*/  MUFU.EX2 R163, R163 ;  /* 0x000000a300a37308 */ /* 0x000fe40000000800 */
[C---:B------:R-:W-:Y:S01]  /*c520*/  FMUL.FTZ R36, R69.reuse, R152 ;  /* 0x0000009845247220 */ /* 0x040fe20000410000 */
[----:B------:R-:W-:Y:S01]  /*c530*/  MOV R152, R60 ;  /* 0x0000003c00987202 */ /* 0x000fe20000000f00 */
[----:B------:R-:W-:Y:S02]  /*c540*/  FMUL.FTZ R37, R69, R153 ;  /* 0x0000009945257220 */ /* 0x000fe40000410000 */
[C---:B------:R-:W-:Y:S04]  /*c550*/  HMMA.16816.F32 R32, R76.reuse, R38, R32 ;  /* 0x000000264c20723c */ /* 0x040fe80000001820 */
[----:B------:R-:W-:Y:S01]  /*c560*/  MUFU.EX2 R139, R139 ;  /* 0x0000008b008b7308 */ /* 0x000fe20000000800 */
[----:B------:R-:W-:Y:S02]  /*c570*/  FMUL.FTZ R60, R3, R176 ;  /* 0x000000b0033c7220 */ /* 0x000fe40000410000 */
[C---:B------:R-:W-:Y:S01]  /*c580*/  FMUL.FTZ R39, R68.reuse, R155 ;  /* 0x0000009b44277220 */ /* 0x040fe20000410000 */
[----:B------:R-:W-:Y:S01]  /*c590*/  MOV R155, R55 ;  /* 0x00000037009b7202 */ /* 0x000fe20000000f00 */
[----:B------:R-:W-:Y:S01]  /*c5a0*/  FMUL.FTZ R38, R68, R154 ;  /* 0x0000009a44267220 */ /* 0x000fe20000410000 */
[----:B------:R-:W2:Y:S02]  /*c5b0*/  LDSM.16.MT88.4 R52, [R225] ;  /* 0x00000000e134783b */ /* 0x000ea40000004200 */
[--C-:B-1----:R-:W-:Y:S02]  /*c5c0*/  FFMA.FTZ R95, R230, c[0x0][0x2d0], -R75.reuse ;  /* 0x0000b400e65f7a23 */ /* 0x102fe4000001084b */
[----:B------:R1:W-:Y:S01]  /*c5d0*/  MUFU.EX2 R154, R93 ;  /* 0x0000005d009a7308 */ /* 0x0003e20000000800 */
[----:B------:R-:W-:Y:S02]  /*c5e0*/  FFMA.FTZ R109, R204, c[0x0][0x2d0], -R88 ;  /* 0x0000b400cc6d7a23 */ /* 0x000fe40000010858 */
[----:B------:R-:W-:Y:S01]  /*c5f0*/  IMAD.MOV.U32 R179, RZ, RZ, R172 ;  /* 0x000000ffffb37224 */ /* 0x000fe200078e00ac */
[----:B------:R-:W-:Y:S02]  /*c600*/  MOV R172, R157 ;  /* 0x0000009d00ac7202 */ /* 0x000fe40000000f00 */
[----:B------:R-:W-:Y:S01]  /*c610*/  MOV R157, R134 ;  /* 0x00000086009d7202 */ /* 0x000fe20000000f00 */
[----:B------:R-:W-:Y:S02]  /*c620*/  FFMA.FTZ R134, R246, c[0x0][0x2d0], -R75 ;  /* 0x0000b400f6867a23 */ /* 0x000fe4000001084b */
[----:B-1----:R-:W-:Y:S01]  /*c630*/  FFMA.FTZ R93, R233, c[0x0][0x2d0], -R88 ;  /* 0x0000b400e95d7a23 */ /* 0x002fe20000010858 */
[-C--:B--2---:R-:W-:Y:S08]  /*c640*/  HMMA.16816.F32 R36, R76, R52.reuse, R36 ;  /* 0x000000344c24723c */ /* 0x084ff00000001824 */
[C---:B------:R-:W-:Y:S07]  /*c650*/  HMMA.16816.F32 R40, R64.reuse, R52, R40 ;  /* 0x000000344028723c */ /* 0x040fee0000001828 */
[C---:B------:R-:W-:Y:S01]  /*c660*/  FMUL.FTZ R52, R69.reuse, R168 ;  /* 0x000000a845347220 */ /* 0x040fe20000410000 */
[----:B------:R-:W-:Y:S01]  /*c670*/  MOV R168, R114 ;  /* 0x0000007200a87202 */ /* 0x000fe20000000f00 */
[----:B------:R-:W-:Y:S01]  /*c680*/  FMUL.FTZ R53, R69, R169 ;  /* 0x000000a945357220 */ /* 0x000fe20000410000 */
[----:B------:R1:W-:Y:S01]  /*c690*/  MUFU.EX2 R114, R2 ;  /* 0x0000000200727308 */ /* 0x0003e20000000800 */
[-C--:B------:R-:W-:Y:S03]  /*c6a0*/  HMMA.16816.F32 R44, R64, R54.reuse, R44 ;  /* 0x00000036402c723c */ /* 0x080fe6000000182c */
[----:B------:R-:W-:Y:S02]  /*c6b0*/  IMAD.MOV.U32 R169, RZ, RZ, R113 ;  /* 0x000000ffffa97224 */ /* 0x000fe400078e0071 */
[----:B------:R-:W-:Y:S01]  /*c6c0*/  IMAD.MOV.U32 R176, RZ, RZ, R168 ;  /* 0x000000ffffb07224 */ /* 0x000fe200078e00a8 */
[----:B------:R-:W-:Y:S01]  /*c6d0*/  MOV R168, R149 ;  /* 0x0000009500a87202 */ /* 0x000fe20000000f00 */
[----:B------:R-:W-:Y:S01]  /*c6e0*/  FFMA.FTZ R149, R202, c[0x0][0x2d0], -R88 ;  /* 0x0000b400ca957a23 */ /* 0x000fe20000010858 */
[C---:B------:R-:W-:Y:S04]  /*c6f0*/  HMMA.16816.F32 R48, R76.reuse, R54, R48 ;  /* 0x000000364c30723c */ /* 0x040fe80000001830 */
[----:B------:R-:W-:Y:S01]  /*c700*/  MOV R178, R169 ;  /* 0x000000a900b27202 */ /* 0x000fe20000000f00 */
[----:B------:R-:W-:Y:S02]  /*c710*/  IMAD.MOV.U32 R169, RZ, RZ, R106 ;  /* 0x000000ffffa97224 */ /* 0x000fe400078e006a */
[C---:B------:R-:W-:Y:S02]  /*c720*/  FMUL.FTZ R54, R68.reuse, R170 ;  /* 0x000000aa44367220 */ /* 0x040fe40000410000 */
[----:B------:R-:W-:Y:S03]  /*c730*/  IMAD.MOV.U32 R170, RZ, RZ, R81 ;  /* 0x000000ffffaa7224 */ /* 0x000fe600078e0051 */
[----:B------:R-:W-:Y:S02]  /*c740*/  FMUL.FTZ R55, R68, R171 ;  /* 0x000000ab44377220 */ /* 0x000fe40000410000 */
[----:B------:R-:W-:Y:S02]  /*c750*/  IMAD.MOV.U32 R171, RZ, RZ, R82 ;  /* 0x000000ffffab7224 */ /* 0x000fe400078e0052 */
[--C-:B-1----:R-:W-:Y:S01]  /*c760*/  FFMA.FTZ R2, R96, c[0x0][0x2d0], -R88.reuse ;  /* 0x0000b40060027a23 */ /* 0x102fe20000010858 */
[----:B------:R-:W1:Y:S01]  /*c770*/  LDSM.16.MT88.4 R80, [R227] ;  /* 0x00000000e350783b */ /* 0x000e620000004200 */
[----:B------:R-:W-:Y:S01]  /*c780*/  FFMA.FTZ R96, R177, c[0x0][0x2d0], -R75 ;  /* 0x0000b400b1607a23 */ /* 0x000fe2000001084b */
[----:B------:R-:W-:Y:S01]  /*c790*/  MOV R177, R173 ;  /* 0x000000ad00b17202 */ /* 0x000fe20000000f00 */
[----:B------:R2:W-:Y:S01]  /*c7a0*/  MUFU.EX2 R120, R2 ;  /* 0x0000000200787308 */ /* 0x0005e20000000800 */
[--C-:B------:R-:W-:Y:S02]  /*c7b0*/  FFMA.FTZ R106, R212, c[0x0][0x2d0], -R88.reuse ;  /* 0x0000b400d46a7a23 */ /* 0x100fe40000010858 */
[----:B------:R-:W-:Y:S02]  /*c7c0*/  IMAD.MOV.U32 R173, RZ, RZ, R165 ;  /* 0x000000ffffad7224 */ /* 0x000fe400078e00a5 */
[----:B------:R-:W-:Y:S02]  /*c7d0*/  FFMA.FTZ R165, R192, c[0x0][0x2d0], -R75 ;  /* 0x0000b400c0a57a23 */ /* 0x000fe4000001084b */
[--C-:B--2---:R-:W-:Y:S02]  /*c7e0*/  FFMA.FTZ R2, R91, c[0x0][0x2d0], -R88.reuse ;  /* 0x0000b4005b027a23 */ /* 0x104fe40000010858 */
[----:B------:R-:W-:Y:S01]  /*c7f0*/  FFMA.FTZ R91, R170, c[0x0][0x2d0], -R88 ;  /* 0x0000b400aa5b7a23 */ /* 0x000fe20000010858 */
[----:B------:R-:W-:Y:S01]  /*c800*/  MOV R170, R161 ;  /* 0x000000a100aa7202 */ /* 0x000fe20000000f00 */
[----:B------:R2:W-:Y:S01]  /*c810*/  MUFU.EX2 R125, R2 ;  /* 0x00000002007d7308 */ /* 0x0005e20000000800 */
[----:B------:R-:W-:Y:S02]  /*c820*/  IMAD.MOV.U32 R161, RZ, RZ, R155 ;  /* 0x000000ffffa17224 */ /* 0x000fe400078e009b */
[----:B------:R-:W-:Y:S02]  /*c830*/  IMAD.MOV.U32 R155, RZ, RZ, R108 ;  /* 0x000000ffff9b7224 */ /* 0x000fe400078e006c */
[--C-:B------:R-:W-:Y:S01]  /*c840*/  FFMA.FTZ R108, R206, c[0x0][0x2d0], -R88.reuse ;  /* 0x0000b400ce6c7a23 */ /* 0x100fe20000010858 */
[-C--:B-1----:R-:W-:Y:S04]  /*c850*/  HMMA.16816.F32 R52, R76, R80.reuse, R52 ;  /* 0x000000504c34723c */ /* 0x082fe80000001834 */
[----:B------:R-:W-:Y:S04]  /*c860*/  MUFU.EX2 R210, R91 ;  /* 0x0000005b00d27308 */ /* 0x000fe80000000800 */
[C---:B------:R-:W-:Y:S06]  /*c870*/  HMMA.16816.F32 R56, R64.reuse, R80, R56 ;  /* 0x000000504038723c */ /* 0x040fec0000001838 */
[----:B------:R-:W-:Y:S01]  /*c880*/  MUFU.EX2 R155, R155 ;  /* 0x0000009b009b7308 */ /* 0x000fe20000000800 */
[----:B--2---:R-:W-:Y:S01]  /*c890*/  FFMA.FTZ R2, R97, c[0x0][0x2d0], -R88 ;  /* 0x0000b40061027a23 */ /* 0x004fe20000010858 */
[-C--:B------:R-:W-:Y:S04]  /*c8a0*/  HMMA.16816.F32 R60, R64, R82.reuse, R60 ;  /* 0x00000052403c723c */ /* 0x080fe8000000183c */
[--C-:B------:R-:W-:Y:S04]  /*c8b0*/  FFMA.FTZ R97, R174, c[0x0][0x2d0], -R75.reuse ;  /* 0x0000b400ae617a23 */ /* 0x100fe8000001084b */
[----:B------:R1:W2:Y:S01]  /*c8c0*/  MUFU.EX2 R133, R2 ;  /* 0x0000000200857308 */ /* 0x0002a20000000800 */
[----:B------:R-:W-:Y:S03]  /*c8d0*/  MOV R174, R166 ;  /* 0x000000a600ae7202 */ /* 0x000fe60000000f00 */
[C---:B------:R-:W-:Y:S01]  /*c8e0*/  FMUL.FTZ R64, R69.reuse, R180 ;  /* 0x000000b445407220 */ /* 0x040fe20000410000 */
[----:B------:R-:W-:Y:S01]  /*c8f0*/  MOV R180, R158 ;  /* 0x0000009e00b47202 */ /* 0x000fe20000000f00 */
[----:B------:R-:W-:Y:S02]  /*c900*/  FMUL.FTZ R65, R69, R181 ;  /* 0x000000b545417220 */ /* 0x000fe40000410000 */
[C---:B------:R-:W-:Y:S02]  /*c910*/  FMUL.FTZ R66, R68.reuse, R182 ;  /* 0x000000b644427220 */ /* 0x040fe40000410000 */
[----:B------:R-:W-:Y:S01]  /*c920*/  FMUL.FTZ R67, R68, R183 ;  /* 0x000000b744437220 */ /* 0x000fe20000410000 */
[----:B------:R-:W-:Y:S01]  /*c930*/  MUFU.EX2 R206, R180 ;  /* 0x000000b400ce7308 */ /* 0x000fe20000000800 */
[--C-:B------:R-:W-:Y:S05]  /*c940*/  FFMA.FTZ R166, R191, c[0x0][0x2d0], -R75.reuse ;  /* 0x0000b400bfa67a23 */ /* 0x100fea000001084b */
[----:B------:R-:W-:Y:S01]  /*c950*/  HMMA.16816.F32 R64, R76, R82, R64 ;  /* 0x000000524c40723c */ /* 0x000fe20000001840 */
[----:B------:R-:W3:Y:S03]  /*c960*/  LDSM.16.MT88.4 R80, [R224+0x800] ;  /* 0x00080000e050783b */ /* 0x000ee60000004200 */
[----:B------:R-:W-:Y:S03]  /*c970*/  MUFU.EX2 R158, R95 ;  /* 0x0000005f009e7308 */ /* 0x000fe60000000800 */
[----:B------:R-:W-:Y:S01]  /*c980*/  F2FP.PACK_AB R78, R135, R129 ;  /* 0x00000081874e723e */ /* 0x000fe200000000ff */
[--C-:B-1----:R-:W-:Y:S01]  /*c990*/  FFMA.FTZ R2, R98, c[0x0][0x2d0], -R75.reuse ;  /* 0x0000b40062027a23 */ /* 0x102fe2000001084b */
[----:B--2---:R-:W-:Y:S03]  /*c9a0*/  F2FP.PACK_AB R79, R133, R125 ;  /* 0x0000007d854f723e */ /* 0x004fe600000000ff */
[----:B------:R-:W-:Y:S01]  /*c9b0*/  FFMA.FTZ R98, R175, c[0x0][0x2d0], -R75 ;  /* 0x0000b400af627a23 */ /* 0x000fe2000001084b */
[----:B------:R-:W-:Y:S01]  /*c9c0*/  F2FP.PACK_AB R76, R118, R116 ;  /* 0x00000074764c723e */ /* 0x000fe200000000ff */
[----:B------:R1:W-:Y:S01]  /*c9d0*/  MUFU.EX2 R117, R2 ;  /* 0x0000000200757308 */ /* 0x0003e20000000800 */
[----:B------:R-:W-:Y:S01]  /*c9e0*/  F2FP.PACK_AB R77, R120, R114 ;  /* 0x00000072784d723e */ /* 0x000fe200000000ff */
[----:B------:R-:W-:Y:S02]  /*c9f0*/  IMAD.MOV.U32 R175, RZ, RZ, R167 ;  /* 0x000000ffffaf7224 */ /* 0x000fe400078e00a7 */
[--C-:B------:R-:W-:Y:S06]  /*ca00*/  FFMA.FTZ R167, R190, c[0x0][0x2d0], -R75.reuse ;  /* 0x0000b400bea77a23 */ /* 0x100fec000001084b */
[----:B------:R-:W-:Y:S10]  /*ca10*/  MUFU.EX2 R204, R98 ;  /* 0x0000006200cc7308 */ /* 0x000ff40000000800 */
[----:B------:R-:W-:Y:S01]  /*ca20*/  MUFU.EX2 R190, R107 ;  /* 0x0000006b00be7308 */ /* 0x000fe20000000800 */
[--C-:B-1----:R-:W-:Y:S02]  /*ca30*/  FFMA.FTZ R2, R99, c[0x0][0x2d0], -R75.reuse ;  /* 0x0000b40063027a23 */ /* 0x102fe4000001084b */
[--C-:B------:R-:W-:Y:S01]  /*ca40*/  FFMA.FTZ R99, R176, c[0x0][0x2d0], -R75.reuse ;  /* 0x0000b400b0637a23 */ /* 0x100fe2000001084b */
[-C--:B---3--:R-:W-:Y:S06]  /*ca50*/  HMMA.16816.F32 R4, R76, R80.reuse, R4 ;  /* 0x000000504c04723c */ /* 0x088fec0000001804 */
[----:B------:R1:W2:Y:S01]  /*ca60*/  MUFU.EX2 R121, R2 ;  /* 0x0000000200797308 */ /* 0x0002a20000000800 */
[----:B------:R-:W-:Y:S02]  /*ca70*/  IMAD.MOV.U32 R176, RZ, RZ, R110 ;  /* 0x000000ffffb07224 */ /* 0x000fe400078e006e */
[--C-:B------:R-:W-:Y:S07]  /*ca80*/  FFMA.FTZ R110, R252, c[0x0][0x2d0], -R75.reuse ;  /* 0x0000b400fc6e7a23 */ /* 0x100fee000001084b */
[----:B------:R-:W-:Y:S10]  /*ca90*/  MUFU.EX2 R107, R149 ;  /* 0x00000095006b7308 */ /* 0x000ff40000000800 */
[----:B------:R3:W-:Y:S01]  /*caa0*/  MUFU.EX2 R212, R176 ;  /* 0x000000b000d47308 */ /* 0x0007e20000000800 */
[--C-:B-1----:R-:W-:Y:S01]  /*cab0*/  FFMA.FTZ R2, R100, c[0x0][0x2d0], -R75.reuse ;  /* 0x0000b40064027a23 */ /* 0x102fe2000001084b */
[----:B--2---:R-:W-:Y:S01]  /*cac0*/  F2FP.PACK_AB R84, R121, R117 ;  /* 0x000000757954723e */ /* 0x004fe200000000ff */
[--C-:B------:R-:W-:Y:S07]  /*cad0*/  FFMA.FTZ R100, R143, c[0x0][0x2d0], -R75.reuse ;  /* 0x0000b4008f647a23 */ /* 0x100fee000001084b */
[----:B------:R1:W-:Y:S10]  /*cae0*/  MUFU.EX2 R123, R2 ;  /* 0x00000002007b7308 */ /* 0x0003f40000000800 */
[----:B------:R-:W-:Y:S01]  /*caf0*/  MUFU.EX2 R191, R106 ;  /* 0x0000006a00bf7308 */ /* 0x000fe20000000800 */
[----:B---3--:R-:W-:Y:S09]  /*cb00*/  IMAD.MOV.U32 R176, RZ, RZ, R162 ;  /* 0x000000ffffb07224 */ /* 0x008ff200078e00a2 */
[----:B------:R2:W-:Y:S01]  /*cb10*/  MUFU.EX2 R162, R104 ;  /* 0x0000006800a27308 */ /* 0x0005e20000000800 */
[----:B-1----:R-:W-:Y:S02]  /*cb20*/  FFMA.FTZ R2, R101, c[0x0][0x2d0], -R75 ;  /* 0x0000b40065027a23 */ /* 0x002fe4000001084b */
[----:B------:R-:W-:Y:S07]  /*cb30*/  FFMA.FTZ R101, R216, c[0x0][0x2d0], -R88 ;  /* 0x0000b400d8657a23 */ /* 0x000fee0000010858 */
[----:B------:R1:W3:Y:S10]  /*cb40*/  MUFU.EX2 R141, R2 ;  /* 0x00000002008d7308 */ /* 0x0002f40000000800 */
[----:B------:R-:W-:Y:S01]  /*cb50*/  MUFU.EX2 R216, R90 ;  /* 0x0000005a00d87308 */ /* 0x000fe20000000800 */
[--C-:B--2---:R-:W-:Y:S02]  /*cb60*/  FFMA.FTZ R104, R223, c[0x0][0x2d0], -R92.reuse ;  /* 0x0000b400df687a23 */ /* 0x104fe4000001085c */
[----:B-1----:R-:W-:Y:S01]  /*cb70*/  FFMA.FTZ R2, R195, c[0x0][0x2d0], -R92 ;  /* 0x0000b400c3027a23 */ /* 0x002fe2000001085c */
[----:B---3--:R-:W-:Y:S06]  /*cb80*/  F2FP.PACK_AB R86, R141, R123 ;  /* 0x0000007b8d56723e */ /* 0x008fec00000000ff */
[----:B------:R1:W-:Y:S10]  /*cb90*/  MUFU.EX2 R195, R177 ;  /* 0x000000b100c37308 */ /* 0x0003f40000000800 */
[----:B------:R2:W-:Y:S01]  /*cba0*/  MUFU.EX2 R111, R2 ;  /* 0x00000002006f7308 */ /* 0x0005e20000000800 */
[----:B-1----:R-:W-:Y:S02]  /*cbb0*/  IMAD.MOV.U32 R177, RZ, RZ, R164 ;  /* 0x000000ffffb17224 */ /* 0x002fe400078e00a4 */
[--C-:B------:R-:W-:Y:S02]  /*cbc0*/  FFMA.FTZ R164, R71, c[0x0][0x2d0], -R92.reuse ;  /* 0x0000b40047a47a23 */ /* 0x100fe4000001085c */
[--C-:B--2---:R-:W-:Y:S05]  /*cbd0*/  FFMA.FTZ R2, R197, c[0x0][0x2d0], -R92.reuse ;  /* 0x0000b400c5027a23 */ /* 0x104fea000001085c */
[----:B------:R-:W-:Y:S10]  /*cbe0*/  MUFU.EX2 R197, R96 ;  /* 0x0000006000c57308 */ /* 0x000ff40000000800 */
[----:B------:R1:W2:Y:S02]  /*cbf0*/  MUFU.EX2 R113, R2 ;  /* 0x0000000200717308 */ /* 0x0002a40000000800 */
[--C-:B-1----:R-:W-:Y:S01]  /*cc00*/  FFMA.FTZ R2, R198, c[0x0][0x2d0], -R92.reuse ;  /* 0x0000b400c6027a23 */ /* 0x102fe2000001085c */
[----:B--2---:R-:W-:Y:S07]  /*cc10*/  F2FP.PACK_AB R85, R113, R111 ;  /* 0x0000006f7155723e */ /* 0x004fee00000000ff */
[----:B------:R-:W-:Y:S10]  /*cc20*/  MUFU.EX2 R198, R99 ;  /* 0x0000006300c67308 */ /* 0x000ff40000000800 */
[----:B------:R1:W-:Y:S02]  /*cc30*/  MUFU.EX2 R115, R2 ;  /* 0x0000000200737308 */ /* 0x0003e40000000800 */
[--C-:B-1----:R-:W-:Y:S08]  /*cc40*/  FFMA.FTZ R2, R199, c[0x0][0x2d0], -R92.reuse ;  /* 0x0000b400c7027a23 */ /* 0x102ff0000001085c */
[----:B------:R1:W-:Y:S10]  /*cc50*/  MUFU.EX2 R199, R103 ;  /* 0x0000006700c77308 */ /* 0x0003f40000000800 */
[----:B------:R2:W3:Y:S01]  /*cc60*/  MUFU.EX2 R140, R2 ;  /* 0x00000002008c7308 */ /* 0x0004e20000000800 */
[----:B-1----:R-:W-:Y:S02]  /*cc70*/  FFMA.FTZ R103, R243, c[0x0][0x2d0], -R92 ;  /* 0x0000b400f3677a23 */ /* 0x002fe4000001085c */
[--C-:B--2---:R-:W-:Y:S01]  /*cc80*/  FFMA.FTZ R2, R208, c[0x0][0x2d0], -R88.reuse ;  /* 0x0000b400d0027a23 */ /* 0x104fe20000010858 */
[----:B---3--:R-:W-:Y:S06]  /*cc90*/  F2FP.PACK_AB R87, R140, R115 ;  /* 0x000000738c57723e */ /* 0x008fec00000000ff */
[----:B------:R-:W-:Y:S01]  /*cca0*/  MUFU.EX2 R208, R93 ;  /* 0x0000005d00d07308 */ /* 0x000fe20000000800 */
[C---:B------:R-:W-:Y:S09]  /*ccb0*/  HMMA.16816.F32 R8, R84.reuse, R80, R8 ;  /* 0x000000505408723c */ /* 0x040ff20000001808 */
[----:B------:R1:W-:Y:S01]  /*ccc0*/  MUFU.EX2 R127, R2 ;  /* 0x00000002007f7308 */ /* 0x0003e20000000800 */
[-C--:B------:R-:W-:Y:S08]  /*ccd0*/  HMMA.16816.F32 R12, R84, R82.reuse, R12 ;  /* 0x00000052540c723c */ /* 0x080ff0000000180c */
[C---:B------:R-:W-:Y:S01]  /*cce0*/  HMMA.16816.F32 R16, R76.reuse, R82, R16 ;  /* 0x000000524c10723c */ /* 0x040fe20000001810 */
[----:B------:R-:W2:Y:S03]  /*ccf0*/  LDSM.16.MT88.4 R80, [R228+0x800] ;  /* 0x00080000e450783b */ /* 0x000ea60000004200 */
[----:B-1----:R-:W-:Y:S02]  /*cd00*/  FFMA.FTZ R2, R213, c[0x0][0x2d0], -R88 ;  /* 0x0000b400d5027a23 */ /* 0x002fe40000010858 */
[----:B------:R1:W-:Y:S10]  /*cd10*/  MUFU.EX2 R213, R179 ;  /* 0x000000b300d57308 */ /* 0x0003f40000000800 */
[----:B------:R3:W4:Y:S01]  /*cd20*/  MUFU.EX2 R130, R2 ;  /* 0x0000000200827308 */ /* 0x0007220000000800 */
[----:B-1----:R-:W-:Y:S09]  /*cd30*/  IMAD.MOV.U32 R179, RZ, RZ, R138 ;  /* 0x000000ffffb37224 */ /* 0x002ff200078e008a */
[----:B------:R-:W-:Y:S01]  /*cd40*/  MUFU.EX2 R138, R94 ;  /* 0x0000005e008a7308 */ /* 0x000fe20000000800 */
[-C--:B--2---:R-:W-:Y:S03]  /*cd50*/  HMMA.16816.F32 R20, R76, R80.reuse, R20 ;  /* 0x000000504c14723c */ /* 0x084fe60000001814 */
[----:B------:R-:W-:Y:S02]  /*cd60*/  IMAD.MOV.U32 R180, RZ, RZ, R179 ;  /* 0x000000ffffb47224 */ /* 0x000fe400078e00b3 */
[--C-:B---3--:R-:W-:Y:S03]  /*cd70*/  FFMA.FTZ R2, R207, c[0x0][0x2d0], -R88.reuse ;  /* 0x0000b400cf027a23 */ /* 0x108fe60000010858 */
[C---:B------:R-:W-:Y:S01]  /*cd80*/  HMMA.16816.F32 R24, R84.reuse, R80, R24 ;  /* 0x000000505418723c */ /* 0x040fe20000001818 */
[----:B------:R1:W-:Y:S07]  /*cd90*/  MUFU.EX2 R207, R97 ;  /* 0x0000006100cf7308 */ /* 0x0003ee0000000800 */
[-C--:B------:R-:W-:Y:S03]  /*cda0*/  HMMA.16816.F32 R28, R84, R82.reuse, R28 ;  /* 0x00000052541c723c */ /* 0x080fe6000000181c */
[----:B------:R2:W-:Y:S05]  /*cdb0*/  MUFU.EX2 R144, R2 ;  /* 0x0000000200907308 */ /* 0x0005ea0000000800 */
[C---:B------:R-:W-:Y:S01]  /*cdc0*/  HMMA.16816.F32 R32, R76.reuse, R82, R32 ;  /* 0x000000524c20723c */ /* 0x040fe20000001820 */
[----:B------:R-:W3:Y:S08]  /*cdd0*/  LDSM.16.MT88.4 R80, [R225+0x800] ;  /* 0x00080000e150783b */ /* 0x000ef00000004200 */
[----:B-1----:R-:W-:Y:S03]  /*cde0*/  LDSM.16.MT88.4 R96, [R225+0x1800] ;  /* 0x00180000e160783b */ /* 0x002fe60000004200 */
[----:B--2---:R-:W-:Y:S02]  /*cdf0*/  FFMA.FTZ R2, R209, c[0x0][0x2d0], -R88 ;  /* 0x0000b400d1027a23 */ /* 0x004fe40000010858 */
[----:B------:R1:W-:Y:S10]  /*ce00*/  MUFU.EX2 R209, R101 ;  /* 0x0000006500d17308 */ /* 0x0003f40000000800 */
[----:B------:R2:W2:Y:S01]  /*ce10*/  MUFU.EX2 R153, R2 ;  /* 0x0000000200997308 */ /* 0x0004a20000000800 */
[-C--:B---3--:R-:W-:Y:S03]  /*ce20*/  HMMA.16816.F32 R36, R76, R80.reuse, R36 ;  /* 0x000000504c24723c */ /* 0x088fe60000001824 */
[--C-:B-1----:R-:W-:Y:S05]  /*ce30*/  FFMA.FTZ R101, R180, c[0x0][0x2d0], -R92.reuse ;  /* 0x0000b400b4657a23 */ /* 0x102fea000001085c */
[C---:B------:R-:W-:Y:S04]  /*ce40*/  HMMA.16816.F32 R40, R84.reuse, R80, R40 ;  /* 0x000000505428723c */ /* 0x040fe80000001828 */
[--C-:B--2---:R-:W-:Y:S04]  /*ce50*/  FFMA.FTZ R2, R245, c[0x0][0x2d0], -R75.reuse ;  /* 0x0000b400f5027a23 */ /* 0x104fe8000001084b */
[-C--:B------:R-:W-:Y:S01]  /*ce60*/  HMMA.16816.F32 R44, R84, R82.reuse, R44 ;  /* 0x00000052542c723c */ /* 0x080fe2000000182c */
[----:B------:R1:W-:Y:S07]  /*ce70*/  MUFU.EX2 R124, R2 ;  /* 0x00000002007c7308 */ /* 0x0003ee0000000800 */
[C---:B------:R-:W-:Y:S01]  /*ce80*/  HMMA.16816.F32 R48, R76.reuse, R82, R48 ;  /* 0x000000524c30723c */ /* 0x040fe20000001830 */
[----:B------:R-:W2:Y:S03]  /*ce90*/  LDSM.16.MT88.4 R80, [R227+0x800] ;  /* 0x00080000e350783b */ /* 0x000ea60000004200 */
[--C-:B-1----:R-:W-:Y:S04]  /*cea0*/  FFMA.FTZ R2, R247, c[0x0][0x2d0], -R75.reuse ;  /* 0x0000b400f7027a23 */ /* 0x102fe8000001084b */
[----:B------:R1:W-:Y:S01]  /*ceb0*/  MUFU.EX2 R132, R2 ;  /* 0x0000000200847308 */ /* 0x0003e20000000800 */
[-C--:B--2---:R-:W-:Y:S03]  /*cec0*/  HMMA.16816.F32 R52, R76, R80.reuse, R52 ;  /* 0x000000504c34723c */ /* 0x084fe60000001834 */
[--C-:B-1----:R-:W-:Y:S05]  /*ced0*/  FFMA.FTZ R2, R248, c[0x0][0x2d0], -R75.reuse ;  /* 0x0000b400f8027a23 */ /* 0x102fea000001084b */
[C---:B------:R-:W-:Y:S01]  /*cee0*/  HMMA.16816.F32 R56, R84.reuse, R80, R56 ;  /* 0x000000505438723c */ /* 0x040fe20000001838 */
[----:B------:R1:W-:Y:S07]  /*cef0*/  MUFU.EX2 R145, R2 ;  /* 0x0000000200917308 */ /* 0x0003ee0000000800 */
[-C--:B------:R-:W-:Y:S08]  /*cf00*/  HMMA.16816.F32 R60, R84, R82.reuse, R60 ;  /* 0x00000052543c723c */ /* 0x080ff0000000183c */
[----:B------:R-:W-:Y:S01]  /*cf10*/  HMMA.16816.F32 R64, R76, R82, R64 ;  /* 0x000000524c40723c */ /* 0x000fe20000001840 */
[----:B------:R-:W2:Y:S06]  /*cf20*/  LDSM.16.MT88.4 R80, [R224+0x1000] ;  /* 0x00100000e050783b */ /* 0x000eac0000004200 */
[----:B------:R-:W-:Y:S01]  /*cf30*/  FFMA.FTZ R76, R171, c[0x0][0x2d0], -R92 ;  /* 0x0000b400ab4c7a23 */ /* 0x000fe2000001085c */
[----:B------:R-:W-:Y:S01]  /*cf40*/  F2FP.PACK_AB R78, R154, R146 ;  /* 0x000000929a4e723e */ /* 0x000fe200000000ff */
[--C-:B-1----:R-:W-:Y:S02]  /*cf50*/  FFMA.FTZ R2, R249, c[0x0][0x2d0], -R75.reuse ;  /* 0x0000b400f9027a23 */ /* 0x102fe4000001084b */
[----:B------:R1:W-:Y:S01]  /*cf60*/  MUFU.EX2 R126, R76 ;  /* 0x0000004c007e7308 */ /* 0x0003e20000000800 */
[----:B------:R-:W-:Y:S01]  /*cf70*/  IMAD.MOV.U32 R171, RZ, RZ, R150 ;  /* 0x000000ffffab7224 */ /* 0x000fe200078e0096 */
[----:B----4-:R-:W-:Y:S01]  /*cf80*/  F2FP.PACK_AB R77, R130, R127 ;  /* 0x0000007f824d723e */ /* 0x010fe200000000ff */
[----:B------:R-:W-:Y:S01]  /*cf90*/  FFMA.FTZ R150, R112, c[0x0][0x2d0], -R88 ;  /* 0x0000b40070967a23 */ /* 0x000fe20000010858 */
[----:B------:R-:W-:Y:S01]  /*cfa0*/  F2FP.PACK_AB R79, R153, R144 ;  /* 0x00000090994f723e */ /* 0x000fe200000000ff */
[----:B------:R-:W-:Y:S01]  /*cfb0*/  FFMA.FTZ R88, R119, c[0x0][0x2d0], -R75 ;  /* 0x0000b40077587a23 */ /* 0x000fe2000001084b */
[----:B------:R-:W-:Y:S01]  /*cfc0*/  MOV R181, R171 ;  /* 0x000000ab00b57202 */ /* 0x000fe20000000f00 */
[----:B------:R-:W-:Y:S02]  /*cfd0*/  IMAD.MOV.U32 R171, RZ, RZ, R159 ;  /* 0x000000ffffab7224 */ /* 0x000fe400078e009f */
[--C-:B------:R-:W-:Y:S01]  /*cfe0*/  FFMA.FTZ R112, R251, c[0x0][0x2d0], -R75.reuse ;  /* 0x0000b400fb707a23 */ /* 0x100fe2000001084b */
[----:B------:R3:W4:Y:S10]  /*cff0*/  MUFU.EX2 R147, R2 ;  /* 0x0000000200937308 */ /* 0x0007340000000800 */
[----:B------:R-:W-:Y:S01]  /*d000*/  MUFU.EX2 R159, R88 ;  /* 0x00000058009f7308 */ /* 0x000fe20000000800 */
[----:B-1----:R-:W-:Y:S09]  /*d010*/  F2FP.PACK_AB R76, R131, R128 ;  /* 0x00000080834c723e */ /* 0x002ff200000000ff */
[----:B------:R-:W-:Y:S01]  /*d020*/  MUFU.EX2 R202, R181 ;  /* 0x000000b500ca7308 */ /* 0x000fe20000000800 */
[-C--:B--2---:R-:W-:Y:S03]  /*d030*/  HMMA.16816.F32 R4, R76, R80.reuse, R4 ;  /* 0x000000504c04723c */ /* 0x084fe60000001804 */
[--C-:B---3--:R-:W-:Y:S01]  /*d040*/  FFMA.FTZ R2, R250, c[0x0][0x2d0], -R92.reuse ;  /* 0x0000b400fa027a23 */ /* 0x108fe2000001085c */
[----:B----4-:R-:W-:Y:S05]  /*d050*/  F2FP.PACK_AB R86, R147, R145 ;  /* 0x000000919356723e */ /* 0x010fea00000000ff */
[----:B------:R1:W2:Y:S03]  /*d060*/  MUFU.EX2 R122, R2 ;  /* 0x00000002007a7308 */ /* 0x0002a60000000800 */
[--C-:B-1----:R-:W-:Y:S01]  /*d070*/  FFMA.FTZ R2, R239, c[0x0][0x2d0], -R92.reuse ;  /* 0x0000b400ef027a23 */ /* 0x102fe2000001085c */
[----:B--2---:R-:W-:Y:S01]  /*d080*/  F2FP.PACK_AB R85, R126, R122 ;  /* 0x0000007a7e55723e */ /* 0x004fe200000000ff */
[----:B------:R1:W5:Y:S05]  /*d090*/  LDL.LU R239, [R1+0xa0] ;  /* 0x0000a00001ef7983 */ /* 0x00036a0000300800 */
[----:B------:R2:W-:Y:S01]  /*d0a0*/  MUFU.EX2 R142, R2 ;  /* 0x00000002008e7308 */ /* 0x0005e20000000800 */
[----:B------:R1:W5:Y:S04]  /*d0b0*/  LDL.LU R240, [R1+0x9c] ;  /* 0x00009c0001f07983 */ /* 0x0003680000300800 */
[----:B------:R1:W5:Y:S04]  /*d0c0*/  LDL.LU R233, [R1+0x98] ;  /* 0x0000980001e97983 */ /* 0x0003680000300800 */
[----:B------:R1:W5:Y:S04]  /*d0d0*/  LDL.LU R234, [R1+0x94] ;  /* 0x0000940001ea7983 */ /* 0x0003680000300800 */
[----:B------:R1:W5:Y:S04]  /*d0e0*/  LDL.LU R119, [R1+0x90] ;  /* 0x0000900001777983 */ /* 0x0003680000300800 */
[----:B------:R1:W5:Y:S01]  /*d0f0*/  LDL.LU R230, [R1+0x8c] ;  /* 0x00008c0001e67983 */ /* 0x0003620000300800 */
[----:B--2---:R-:W-:Y:S01]  /*d100*/  FFMA.FTZ R2, R178, c[0x0][0x2d0], -R92 ;  /* 0x0000b400b2027a23 */ /* 0x004fe2000001085c */
[----:B------:R-:W-:Y:S01]  /*d110*/  MOV R178, R169 ;  /* 0x000000a900b27202 */ /* 0x000fe20000000f00 */
[----:B------:R-:W-:Y:S02]  /*d120*/  IMAD.MOV.U32 R169, RZ, RZ, R136 ;  /* 0x000000ffffa97224 */ /* 0x000fe400078e0088 */
[----:B------:R2:W3:Y:S01]  /*d130*/  MUFU.EX2 R143, R2 ;  /* 0x00000002008f7308 */ /* 0x0004e20000000800 */
[--C-:B------:R-:W-:Y:S02]  /*d140*/  FFMA.FTZ R136, R244, c[0x0][0x2d0], -R75.reuse ;  /* 0x0000b400f4887a23 */ /* 0x100fe4000001084b */
[----:B------:R-:W-:Y:S07]  /*d150*/  FFMA.FTZ R75, R189, c[0x0][0x2d0], -R75 ;  /* 0x0000b400bd4b7a23 */ /* 0x000fee000001084b */
[----:B------:R4:W-:Y:S10]  /*d160*/  MUFU.EX2 R217, R178 ;  /* 0x000000b200d97308 */ /* 0x0009f40000000800 */
[----:B------:R-:W-:Y:S01]  /*d170*/  MUFU.EX2 R75, R75 ;  /* 0x0000004b004b7308 */ /* 0x000fe20000000800 */
[----:B--2---:R-:W2:Y:S01]  /*d180*/  LDL.LU R2, [R1+0x10] ;  /* 0x0000100001027983 */ /* 0x004ea20000300800 */
[----:B---3--:R-:W-:Y:S03]  /*d190*/  F2FP.PACK_AB R87, R143, R142 ;  /* 0x0000008e8f57723e */ /* 0x008fe600000000ff */
[----:B------:R-:W3:Y:S05]  /*d1a0*/  LDL.LU R84, [R1+0x18] ;  /* 0x0000180001547983 */ /* 0x000eea0000300800 */
[----:B------:R1:W-:Y:S01]  /*d1b0*/  MUFU.EX2 R189, R177 ;  /* 0x000000b100bd7308 */ /* 0x0003e20000000800 */
[----:B----4-:R-:W-:Y:S04]  /*d1c0*/  MOV R178, R137 ;  /* 0x0000008900b27202 */ /* 0x010fe80000000f00 */
[----:B------:R-:W-:Y:S05]  /*d1d0*/  MOV R179, R178 ;  /* 0x000000b200b37202 */ /* 0x000fea0000000f00 */
[----:B------:R4:W2:Y:S01]  /*d1e0*/  MUFU.EX2 R137, R89 ;  /* 0x0000005900897308 */ /* 0x0008a20000000800 */
[----:B------:R-:W-:Y:S01]  /*d1f0*/  MOV R178, R160 ;  /* 0x000000a000b27202 */ /* 0x000fe20000000f00 */
[----:B------:R-:W-:Y:S02]  /*d200*/  FFMA.FTZ R102, R179, c[0x0][0x2d0], -R92 ;  /* 0x0000b400b3667a23 */ /* 0x000fe4000001085c */
[----:B------:R-:W-:Y:S06]  /*d210*/  IMAD.MOV.U32 R179, RZ, RZ, R172 ;  /* 0x000000ffffb37224 */ /* 0x000fec00078e00ac */
[----:B------:R-:W-:Y:S01]  /*d220*/  MUFU.EX2 R172, R102 ;  /* 0x0000006600ac7308 */ /* 0x000fe20000000800 */
[----:B-1----:R-:W-:Y:S09]  /*d230*/  IMAD.MOV.U32 R177, RZ, RZ, R174 ;  /* 0x000000ffffb17224 */ /* 0x002ff200078e00ae */
[----:B------:R-:W-:Y:S01]  /*d240*/  MUFU.EX2 R102, R166 ;  /* 0x000000a600667308 */ /* 0x000fe20000000800 */
[----:B----4-:R-:W-:Y:S09]  /*d250*/  LDSM.16.MT88.4 R88, [R227+0x1000] ;  /* 0x00100000e358783b */ /* 0x010ff20000004200 */
[----:B------:R-:W-:Y:S10]  /*d260*/  MUFU.EX2 R160, R100 ;  /* 0x0000006400a07308 */ /* 0x000ff40000000800 */
[----:B------:R1:W-:Y:S10]  /*d270*/  MUFU.EX2 R192, R178 ;  /* 0x000000b200c07308 */ /* 0x0003f40000000800 */
[----:B------:R-:W-:Y:S10]  /*d280*/  MUFU.EX2 R174, R112 ;  /* 0x0000007000ae7308 */ /* 0x000ff40000000800 */
[----:B------:R-:W-:Y:S01]  /*d290*/  MUFU.EX2 R112, R104 ;  /* 0x0000006800707308 */ /* 0x000fe20000000800 */
[----:B-1----:R-:W-:Y:S09]  /*d2a0*/  MOV R178, R173 ;  /* 0x000000ad00b27202 */ /* 0x002ff20000000f00 */
[----:B------:R-:W-:Y:S10]  /*d2b0*/  MUFU.EX2 R104, R151 ;  /* 0x0000009700687308 */ /* 0x000ff40000000800 */
[----:B------:R-:W-:Y:S01]  /*d2c0*/  MUFU.EX2 R173, R101 ;  /* 0x0000006500ad7308 */ /* 0x000fe20000000800 */
[----:B--2---:R-:W-:Y:S02]  /*d2d0*/  FFMA.FTZ R69, R69, R2, R186 ;  /* 0x0000000245457223 */ /* 0x004fe400000100ba */
[----:B------:R-:W2:Y:S07]  /*d2e0*/  LDL.LU R2, [R1+0x14] ;  /* 0x0000140001027983 */ /* 0x000eae0000300800 */
[----:B------:R-:W-:Y:S01]  /*d2f0*/  MUFU.EX2 R186, R108 ;  /* 0x0000006c00ba7308 */ /* 0x000fe20000000800 */
[----:B---3--:R-:W-:Y:S01]  /*d300*/  FFMA.FTZ R105, R68, R84, R105 ;  /* 0x0000005444697223 */ /* 0x008fe20000010069 */
[----:B------:R-:W-:Y:S07]  /*d310*/  F2FP.PACK_AB R84, R132, R124 ;  /* 0x0000007c8454723e */ /* 0x000fee00000000ff */
[C---:B------:R-:W-:Y:S01]  /*d320*/  HMMA.16816.F32 R8, R84.reuse, R80, R8 ;  /* 0x000000505408723c */ /* 0x040fe20000001808 */
[----:B------:R-:W-:Y:S07]  /*d330*/  MUFU.EX2 R108, R177 ;  /* 0x000000b1006c7308 */ /* 0x000fee0000000800 */
[-C--:B------:R-:W-:Y:S08]  /*d340*/  HMMA.16816.F32 R12, R84, R82.reuse, R12 ;  /* 0x00000052540c723c */ /* 0x080ff0000000180c */
[C---:B------:R-:W-:Y:S01]  /*d350*/  HMMA.16816.F32 R16, R76.reuse, R82, R16 ;  /* 0x000000524c10723c */ /* 0x040fe20000001810 */
[----:B------:R-:W1:Y:S07]  /*d360*/  LDSM.16.MT88.4 R80, [R228+0x1000] ;  /* 0x00100000e450783b */ /* 0x000e6e0000004200 */
[-C--:B-1----:R-:W-:Y:S08]  /*d370*/  HMMA.16816.F32 R20, R76, R80.reuse, R20 ;  /* 0x000000504c14723c */ /* 0x082ff00000001814 */
[C---:B------:R-:W-:Y:S08]  /*d380*/  HMMA.16816.F32 R24, R84.reuse, R80, R24 ;  /* 0x000000505418723c */ /* 0x040ff00000001818 */
        /* <DEDUP_REMOVED lines=8> */
[-C--:B------:R-:W-:Y:S08]  /*d410*/  HMMA.16816.F32 R52, R76, R88.reuse, R52 ;  /* 0x000000584c34723c */ /* 0x080ff00000001834 */
[C---:B------:R-:W-:Y:S08]  /*d420*/  HMMA.16816.F32 R56, R84.reuse, R88, R56 ;  /* 0x000000585438723c */ /* 0x040ff00000001838 */
[-C--:B------:R-:W-:Y:S07]  /*d430*/  HMMA.16816.F32 R60, R84, R90.reuse, R60 ;  /* 0x0000005a543c723c */ /* 0x080fee000000183c */
[----:B------:R-:W-:Y:S01]  /*d440*/  F2FP.PACK_AB R84, R159, R137 ;  /* 0x000000899f54723e */ /* 0x000fe200000000ff */
[----:B------:R-:W-:Y:S01]  /*d450*/  HMMA.16816.F32 R64, R76, R90, R64 ;  /* 0x0000005a4c40723c */ /* 0x000fe20000001840 */
[----:B------:R-:W-:Y:S03]  /*d460*/  LDSM.16.MT88.4 R88, [R227+0x1800] ;  /* 0x00180000e358783b */ /* 0x000fe60000004200 */
[----:B------:R-:W-:Y:S03]  /*d470*/  F2FP.PACK_AB R86, R197, R158 ;  /* 0x0000009ec556723e */ /* 0x000fe600000000ff */
[----:B------:R-:W-:Y:S02]  /*d480*/  F2FP.PACK_AB R76, R155, R139 ;  /* 0x0000008b9b4c723e */ /* 0x000fe400000000ff */
[----:B------:R-:W-:Y:S03]  /*d490*/  F2FP.PACK_AB R78, R217, R213 ;  /* 0x000000d5d94e723e */ /* 0x000fe600000000ff */
[----:B------:R-:W-:Y:S02]  /*d4a0*/  F2FP.PACK_AB R77, R208, R138 ;  /* 0x0000008ad04d723e */ /* 0x000fe400000000ff */
[----:B------:R-:W-:Y:S07]  /*d4b0*/  F2FP.PACK_AB R79, R216, R210 ;  /* 0x000000d2d84f723e */ /* 0x000fee00000000ff */
[-C--:B-1----:R-:W-:Y:S03]  /*d4c0*/  HMMA.16816.F32 R4, R76, R80.reuse, R4 ;  /* 0x000000504c04723c */ /* 0x082fe60000001804 */
[----:B--2---:R-:W-:Y:S02]  /*d4d0*/  FFMA.FTZ R68, R3, R2, R184 ;  /* 0x0000000203447223 */ /* 0x004fe400000100b8 */
[----:B------:R-:W2:Y:S01]  /*d4e0*/  LDL.LU R3, [R1+0x1c] ;  /* 0x00001c0001037983 */ /* 0x000ea20000300800 */
[----:B------:R-:W-:Y:S01]  /*d4f0*/  FFMA.FTZ R2, R152, c[0x0][0x2d0], -R92 ;  /* 0x0000b40098027a23 */ /* 0x000fe2000001085c */
[----:B------:R-:W-:Y:S01]  /*d500*/  MUFU.EX2 R184, R134 ;  /* 0x0000008600b87308 */ /* 0x000fe20000000800 */
[----:B------:R-:W-:Y:S04]  /*d510*/  FADD.FTZ R68, R194, R68 ;  /* 0x00000044c2447221 */ /* 0x000fe80000010000 */
[----:B------:R-:W-:Y:S05]  /*d520*/  FADD.FTZ R68, R200, R68 ;  /* 0x00000044c8447221 */ /* 0x000fea0000010000 */
[----:B------:R1:W-:Y:S02]  /*d530*/  MUFU.EX2 R152, R2 ;  /* 0x0000000200987308 */ /* 0x0003e40000000800 */
[--C-:B-1----:R-:W-:Y:S08]  /*d540*/  FFMA.FTZ R2, R156, c[0x0][0x2d0], -R92.reuse ;  /* 0x0000b4009c027a23 */ /* 0x102ff0000001085c */
[----:B------:R1:W3:Y:S02]  /*d550*/  MUFU.EX2 R156, R2 ;  /* 0x00000002009c7308 */ /* 0x0002e40000000800 */
[--C-:B-1----:R-:W-:Y:S01]  /*d560*/  FFMA.FTZ R2, R169, c[0x0][0x2d0], -R92.reuse ;  /* 0x0000b400a9027a23 */ /* 0x102fe2000001085c */
[----:B---3--:R-:W-:Y:S01]  /*d570*/  F2FP.PACK_AB R85, R156, R152 ;  /* 0x000000989c55723e */ /* 0x008fe200000000ff */
[----:B------:R-:W-:Y:S06]  /*d580*/  IMAD.MOV.U32 R169, RZ, RZ, R157 ;  /* 0x000000ffffa97224 */ /* 0x000fec00078e009d */
[----:B------:R1:W-:Y:S02]  /*d590*/  MUFU.EX2 R157, R2 ;  /* 0x00000002009d7308 */ /* 0x0003e40000000800 */
[--C-:B-1----:R-:W-:Y:S01]  /*d5a0*/  FFMA.FTZ R2, R168, c[0x0][0x2d0], -R92.reuse ;  /* 0x0000b400a8027a23 */ /* 0x102fe2000001085c */
[----:B------:R-:W-:Y:S07]  /*d5b0*/  MOV R168, R161 ;  /* 0x000000a100a87202 */ /* 0x000fee0000000f00 */
[----:B------:R1:W3:Y:S02]  /*d5c0*/  MUFU.EX2 R161, R2 ;  /* 0x0000000200a17308 */ /* 0x0002e40000000800 */
[----:B-1----:R-:W-:Y:S01]  /*d5d0*/  FFMA.FTZ R2, R169, c[0x0][0x2d0], -R92 ;  /* 0x0000b400a9027a23 */ /* 0x002fe2000001085c */
[----:B---3--:R-:W-:Y:S07]  /*d5e0*/  F2FP.PACK_AB R87, R161, R157 ;  /* 0x0000009da157723e */ /* 0x008fee00000000ff */
[----:B------:R1:W-:Y:S01]  /*d5f0*/  MUFU.EX2 R169, R2 ;  /* 0x0000000200a97308 */ /* 0x0003e20000000800 */
[C---:B------:R-:W-:Y:S08]  /*d600*/  HMMA.16816.F32 R8, R84.reuse, R80, R8 ;  /* 0x000000505408723c */ /* 0x040ff00000001808 */
[-C--:B------:R-:W-:Y:S08]  /*d610*/  HMMA.16816.F32 R12, R84, R82.reuse, R12 ;  /* 0x00000052540c723c */ /* 0x080ff0000000180c */
[C---:B------:R-:W-:Y:S01]  /*d620*/  HMMA.16816.F32 R16, R76.reuse, R82, R16 ;  /* 0x000000524c10723c */ /* 0x040fe20000001810 */
[----:B------:R-:W-:Y:S03]  /*d630*/  LDSM.16.MT88.4 R80, [R224+0x2000] ;  /* 0x00200000e050783b */ /* 0x000fe60000004200 */
[----:B-1----:R-:W-:Y:S04]  /*d640*/  FADD.FTZ R2, R205, R69 ;  /* 0x00000045cd027221 */ /* 0x002fe80000010000 */
[----:B------:R-:W-:Y:S04]  /*d650*/  FADD.FTZ R2, R222, R2 ;  /* 0x00000002de027221 */ /* 0x000fe80000010000 */
[----:B------:R-:W-:Y:S02]  /*d660*/  FADD.FTZ R100, R221, R2 ;  /* 0x00000002dd647221 */ /* 0x000fe40000010000 */
[----:B------:R-:W-:Y:S04]  /*d670*/  FADD.FTZ R2, R211, R68 ;  /* 0x00000044d3027221 */ /* 0x000fe80000010000 */
[----:B------:R-:W-:Y:S01]  /*d680*/  FADD.FTZ R2, R117, R2 ;  /* 0x0000000275027221 */ /* 0x000fe20000010000 */
[----:B------:R-:W-:Y:S03]  /*d690*/  MOV R117, R72 ;  /* 0x0000004800757202 */ /* 0x000fe60000000f00 */
[----:B------:R-:W-:Y:S02]  /*d6a0*/  FADD.FTZ R2, R121, R2 ;  /* 0x0000000279027221 */ /* 0x000fe40000010000 */
[----:B--2---:R-:W-:Y:S02]  /*d6b0*/  FFMA.FTZ R3, R0, R3, R185 ;  /* 0x0000000300037223 */ /* 0x004fe400000100b9 */
[--C-:B------:R-:W-:Y:S01]  /*d6c0*/  FFMA.FTZ R0, R168, c[0x0][0x2d0], -R92.reuse ;  /* 0x0000b400a8007a23 */ /* 0x100fe2000001085c */
[----:B------:R-:W-:Y:S01]  /*d6d0*/  MUFU.EX2 R185, R109 ;  /* 0x0000006d00b97308 */ /* 0x000fe20000000800 */
[----:B------:R-:W-:Y:S04]  /*d6e0*/  FADD.FTZ R3, R193, R3 ;  /* 0x00000003c1037221 */ /* 0x000fe80000010000 */
[----:B------:R-:W-:Y:S04]  /*d6f0*/  FADD.FTZ R3, R187, R3 ;  /* 0x00000003bb037221 */ /* 0x000fe80000010000 */
[----:B------:R-:W-:Y:S01]  /*d700*/  FADD.FTZ R69, R188, R3 ;  /* 0x00000003bc457221 */ /* 0x000fe20000010000 */
[----:B------:R1:W-:Y:S03]  /*d710*/  MUFU.EX2 R168, R0 ;  /* 0x0000000000a87308 */ /* 0x0003e60000000800 */
[----:B------:R-:W-:Y:S07]  /*d720*/  FADD.FTZ R69, R111, R69 ;  /* 0x000000456f457221 */ /* 0x000fee0000010000 */
[----:B------:R-:W2:Y:S10]  /*d730*/  MUFU.EX2 R109, R148 ;  /* 0x00000094006d7308 */ /* 0x000eb40000000800 */
[----:B------:R3:W-:Y:S01]  /*d740*/  MUFU.EX2 R187, R176 ;  /* 0x000000b000bb7308 */ /* 0x0007e20000000800 */
[--C-:B-1----:R-:W-:Y:S09]  /*d750*/  FFMA.FTZ R0, R170, c[0x0][0x2d0], -R92.reuse ;  /* 0x0000b400aa007a23 */ /* 0x102ff2000001085c */
[----:B------:R1:W-:Y:S01]  /*d760*/  MUFU.EX2 R170, R0 ;  /* 0x0000000000aa7308 */ /* 0x0003e20000000800 */
[----:B--2---:R-:W-:Y:S09]  /*d770*/  F2FP.PACK_AB R181, R107, R109 ;  /* 0x0000006d6bb5723e */ /* 0x004ff200000000ff */
[----:B------:R-:W-:Y:S01]  /*d780*/  MUFU.EX2 R111, R179 ;  /* 0x000000b3006f7308 */ /* 0x000fe20000000800 */
[----:B---3--:R-:W-:Y:S09]  /*d790*/  MOV R176, R175 ;  /* 0x000000af00b07202 */ /* 0x008ff20000000f00 */
[----:B------:R-:W2:Y:S01]  /*d7a0*/  MUFU.EX2 R106, R176 ;  /* 0x000000b0006a7308 */ /* 0x000ea20000000800 */
[----:B-1----:R-:W-:Y:S02]  /*d7b0*/  FFMA.FTZ R0, R171, c[0x0][0x2d0], -R92 ;  /* 0x0000b400ab007a23 */ /* 0x002fe4000001085c */
[----:B------:R-:W1:Y:S07]  /*d7c0*/  LDSM.16.MT88.4 R92, [R228+0x1800] ;  /* 0x00180000e45c783b */ /* 0x000e6e0000004200 */
[----:B------:R3:W-:Y:S10]  /*d7d0*/  MUFU.EX2 R171, R0 ;  /* 0x0000000000ab7308 */ /* 0x0007f40000000800 */
[----:B------:R-:W-:Y:S01]  /*d7e0*/  MUFU.EX2 R175, R110 ;  /* 0x0000006e00af7308 */ /* 0x000fe20000000800 */
[----:B--2---:R-:W-:Y:S09]  /*d7f0*/  F2FP.PACK_AB R182, R106, R108 ;  /* 0x0000006c6ab6723e */ /* 0x004ff200000000ff */
[----:B------:R-:W2:Y:S01]  /*d800*/  MUFU.EX2 R110, R178 ;  /* 0x000000b2006e7308 */ /* 0x000ea20000000800 */
[----:B---3--:R-:W-:Y:S04]  /*d810*/  FADD.FTZ R0, R201, R105 ;  /* 0x00000069c9007221 */ /* 0x008fe80000010000 */
[----:B------:R-:W-:Y:S05]  /*d820*/  FADD.FTZ R0, R214, R0 ;  /* 0x00000000d6007221 */ /* 0x000fea0000010000 */
[----:B------:R3:W4:Y:S01]  /*d830*/  MUFU.EX2 R105, R150 ;  /* 0x0000009600697308 */ /* 0x0007220000000800 */
[----:B------:R-:W-:Y:S02]  /*d840*/  FADD.FTZ R71, R215, R0 ;  /* 0x00000000d7477221 */ /* 0x000fe40000010000 */
[----:B------:R-:W-:Y:S01]  /*d850*/  FADD.FTZ R0, R116, R100 ;  /* 0x0000006474007221 */ /* 0x000fe20000010000 */
[----:B------:R-:W-:Y:S01]  /*d860*/  MOV R116, R73 ;  /* 0x0000004900747202 */ /* 0x000fe20000000f00 */
[-C--:B-1----:R-:W-:Y:S03]  /*d870*/  HMMA.16816.F32 R20, R76, R92.reuse, R20 ;  /* 0x0000005c4c14723c */ /* 0x082fe60000001814 */
[----:B------:R-:W-:Y:S02]  /*d880*/  FADD.FTZ R68, R118, R0 ;  /* 0x0000000076447221 */ /* 0x000fe40000010000 */
[----:B------:R-:W-:Y:S02]  /*d890*/  FADD.FTZ R0, R113, R69 ;  /* 0x0000004571007221 */ /* 0x000fe40000010000 */
[----:B------:R-:W-:Y:S01]  /*d8a0*/  MUFU.EX2 R113, R103 ;  /* 0x0000006700717308 */ /* 0x000fe20000000800 */
[C---:B------:R-:W-:Y:S04]  /*d8b0*/  HMMA.16816.F32 R24, R84.reuse, R92, R24 ;  /* 0x0000005c5418723c */ /* 0x040fe80000001818 */
[----:B------:R-:W-:Y:S01]  /*d8c0*/  FADD.FTZ R69, R115, R0 ;  /* 0x0000000073457221 */ /* 0x000fe20000010000 */
[----:B--2---:R-:W-:Y:S01]  /*d8d0*/  F2FP.PACK_AB R180, R110, R111 ;  /* 0x0000006f6eb4723e */ /* 0x004fe200000000ff */
[----:B------:R-:W2:Y:S01]  /*d8e0*/  LDL R115, [R1+0x8] ;  /* 0x0000080001737983 */ /* 0x000ea20000100800 */
[----:B------:R-:W-:Y:S01]  /*d8f0*/  FADD.FTZ R68, R129, R68 ;  /* 0x0000004481447221 */ /* 0x000fe20000010000 */
[-C--:B------:R-:W-:Y:S01]  /*d900*/  HMMA.16816.F32 R28, R84, R94.reuse, R28 ;  /* 0x0000005e541c723c */ /* 0x080fe2000000181c */
[----:B------:R-:W1:Y:S01]  /*d910*/  MUFU.EX2 R103, R165 ;  /* 0x000000a500677308 */ /* 0x000e620000000800 */
[----:B---3--:R-:W-:Y:S02]  /*d920*/  LDSM.16.MT88.4 R148, [R228+0x3000] ;  /* 0x00300000e494783b */ /* 0x008fe40000004200 */
[----:B----4-:R-:W-:Y:S01]  /*d930*/  F2FP.PACK_AB R183, R104, R105 ;  /* 0x0000006968b7723e */ /* 0x010fe200000000ff */
[----:B------:R-:W-:Y:S02]  /*d940*/  FADD.FTZ R3, R114, R71 ;  /* 0x0000004772037221 */ /* 0x000fe40000010000 */
[----:B------:R-:W-:Y:S01]  /*d950*/  FADD.FTZ R71, R123, R2 ;  /* 0x000000027b477221 */ /* 0x000fe20000010000 */
[C---:B------:R-:W-:Y:S02]  /*d960*/  HMMA.16816.F32 R32, R76.reuse, R94, R32 ;  /* 0x0000005e4c20723c */ /* 0x040fe40000001820 */
[----:B------:R-:W3:Y:S01]  /*d970*/  LDSM.16.MT88.4 R92, [R228+0x2000] ;  /* 0x00200000e45c783b */ /* 0x000ee20000004200 */
[----:B------:R-:W-:Y:S01]  /*d980*/  MUFU.EX2 R114, R136 ;  /* 0x0000008800727308 */ /* 0x000fe20000000800 */
[----:B------:R-:W-:Y:S02]  /*d990*/  FADD.FTZ R2, R135, R68 ;  /* 0x0000004487027221 */ /* 0x000fe40000010000 */
[----:B------:R-:W-:Y:S02]  /*d9a0*/  FADD.FTZ R3, R120, R3 ;  /* 0x0000000378037221 */ /* 0x000fe40000010000 */
[-C--:B------:R-:W-:Y:S04]  /*d9b0*/  HMMA.16816.F32 R36, R76, R96.reuse, R36 ;  /* 0x000000604c24723c */ /* 0x080fe80000001824 */
[----:B------:R-:W-:Y:S02]  /*d9c0*/  FADD.FTZ R3, R125, R3 ;  /* 0x000000037d037221 */ /* 0x000fe40000010000 */
[----:B------:R-:W-:Y:S02]  /*d9d0*/  FADD.FTZ R2, R128, R2 ;  /* 0x0000000280027221 */ /* 0x000fe40000010000 */
[C---:B------:R-:W-:Y:S04]  /*d9e0*/  HMMA.16816.F32 R40, R84.reuse, R96, R40 ;  /* 0x000000605428723c */ /* 0x040fe80000001828 */
[----:B------:R-:W-:Y:S01]  /*d9f0*/  FADD.FTZ R0, R133, R3 ;  /* 0x0000000385007221 */ /* 0x000fe20000010000 */
[----:B-1----:R-:W-:Y:S01]  /*da00*/  F2FP.PACK_AB R176, R102, R103 ;  /* 0x0000006766b0723e */ /* 0x002fe200000000ff */
[----:B------:R-:W-:Y:S02]  /*da10*/  FADD.FTZ R101, R131, R2 ;  /* 0x0000000283657221 */ /* 0x000fe40000010000 */
[-C--:B------:R-:W-:Y:S04]  /*da20*/  HMMA.16816.F32 R44, R84, R98.reuse, R44 ;  /* 0x00000062542c723c */ /* 0x080fe8000000182c */
[----:B------:R-:W-:Y:S02]  /*da30*/  FADD.FTZ R3, R140, R69 ;  /* 0x000000458c037221 */ /* 0x000fe40000010000 */
[----:B------:R-:W-:Y:S01]  /*da40*/  MUFU.EX2 R69, R164 ;  /* 0x000000a400457308 */ /* 0x000fe20000000800 */
[----:B------:R-:W-:Y:S01]  /*da50*/  FADD.FTZ R0, R127, R0 ;  /* 0x000000007f007221 */ /* 0x000fe20000010000 */
[C---:B------:R-:W-:Y:S01]  /*da60*/  HMMA.16816.F32 R48, R76.reuse, R98, R48 ;  /* 0x000000624c30723c */ /* 0x040fe20000001830 */
[----:B------:R-:W1:Y:S03]  /*da70*/  LDSM.16.MT88.4 R96, [R225+0x2000] ;  /* 0x00200000e160783b */ /* 0x000e660000004200 */
[----:B------:R-:W-:Y:S02]  /*da80*/  FADD.FTZ R68, R141, R71 ;  /* 0x000000478d447221 */ /* 0x000fe40000010000 */
[----:B------:R-:W-:Y:S02]  /*da90*/  FADD.FTZ R3, R122, R3 ;  /* 0x000000037a037221 */ /* 0x000fe40000010000 */
[-C--:B------:R-:W-:Y:S01]  /*daa0*/  HMMA.16816.F32 R52, R76, R88.reuse, R52 ;  /* 0x000000584c34723c */ /* 0x080fe20000001834 */
[----:B------:R-:W4:Y:S03]  /*dab0*/  MUFU.EX2 R71, R218 ;  /* 0x000000da00477308 */ /* 0x000f260000000800 */
[----:B------:R-:W-:Y:S02]  /*dac0*/  FADD.FTZ R68, R124, R68 ;  /* 0x000000447c447221 */ /* 0x000fe40000010000 */
[----:B------:R-:W-:Y:S02]  /*dad0*/  FADD.FTZ R100, R130, R0 ;  /* 0x0000000082647221 */ /* 0x000fe40000010000 */
[C---:B------:R-:W-:Y:S04]  /*dae0*/  HMMA.16816.F32 R56, R84.reuse, R88, R56 ;  /* 0x000000585438723c */ /* 0x040fe80000001838 */
[----:B------:R-:W-:Y:S02]  /*daf0*/  FADD.FTZ R2, R132, R68 ;  /* 0x0000004484027221 */ /* 0x000fe40000010000 */
[----:B------:R-:W-:Y:S01]  /*db00*/  LDSM.16.MT88.4 R132, [R224+0x3000] ;  /* 0x00300000e084783b */ /* 0x000fe20000004200 */
[----:B------:R-:W-:Y:S01]  /*db10*/  FADD.FTZ R0, R126, R3 ;  /* 0x000000037e007221 */ /* 0x000fe20000010000 */
[-C--:B------:R-:W-:Y:S04]  /*db20*/  HMMA.16816.F32 R60, R84, R90.reuse, R60 ;  /* 0x0000005a543c723c */ /* 0x080fe8000000183c */
[----:B------:R-:W-:Y:S02]  /*db30*/  FADD.FTZ R68, R146, R101 ;  /* 0x0000006592447221 */ /* 0x000fe40000010000 */
[----:B------:R-:W-:Y:S01]  /*db40*/  FADD.FTZ R3, R144, R100 ;  /* 0x0000006490037221 */ /* 0x000fe20000010000 */
[----:B------:R-:W-:Y:S01]  /*db50*/  F2FP.PACK_AB R84, R198, R160 ;  /* 0x000000a0c654723e */ /* 0x000fe200000000ff */
[----:B------:R-:W-:Y:S01]  /*db60*/  HMMA.16816.F32 R64, R76, R90, R64 ;  /* 0x0000005a4c40723c */ /* 0x000fe20000001840 */
[----:B------:R-:W1:Y:S03]  /*db70*/  LDSM.16.MT88.4 R88, [R227+0x2000] ;  /* 0x00200000e358783b */ /* 0x000e660000004200 */
[----:B------:R-:W-:Y:S01]  /*db80*/  F2FP.PACK_AB R86, R207, R204 ;  /* 0x000000cccf56723e */ /* 0x000fe200000000ff */
[----:B------:R-:W-:Y:S01]  /*db90*/  FADD.FTZ R68, R154, R68 ;  /* 0x000000449a447221 */ /* 0x000fe20000010000 */
[----:B------:R-:W-:Y:S01]  /*dba0*/  F2FP.PACK_AB R85, R168, R169 ;  /* 0x000000a9a855723e */ /* 0x000fe200000000ff */
[----:B------:R-:W-:Y:S01]  /*dbb0*/  FADD.FTZ R3, R153, R3 ;  /* 0x0000000399037221 */ /* 0x000fe20000010000 */
[----:B------:R-:W-:Y:S01]  /*dbc0*/  F2FP.PACK_AB R76, R202, R163 ;  /* 0x000000a3ca4c723e */ /* 0x000fe200000000ff */
[----:B------:R-:W-:Y:S03]  /*dbd0*/  FADD.FTZ R68, R139, R68 ;  /* 0x000000448b447221 */ /* 0x000fe60000010000 */
[----:B------:R-:W-:Y:S01]  /*dbe0*/  F2FP.PACK_AB R78, R212, R206 ;  /* 0x000000ced44e723e */ /* 0x000fe200000000ff */
[----:B------:R-:W-:Y:S01]  /*dbf0*/  FADD.FTZ R3, R138, R3 ;  /* 0x000000038a037221 */ /* 0x000fe20000010000 */
[----:B------:R-:W-:Y:S01]  /*dc00*/  F2FP.PACK_AB R77, R199, R162 ;  /* 0x000000a2c74d723e */ /* 0x000fe200000000ff */
[----:B------:R-:W-:Y:S01]  /*dc10*/  FADD.FTZ R2, R145, R2 ;  /* 0x0000000291027221 */ /* 0x000fe20000010000 */
[----:B------:R-:W-:Y:S01]  /*dc20*/  F2FP.PACK_AB R79, R209, R203 ;  /* 0x000000cbd14f723e */ /* 0x000fe200000000ff */
[----:B------:R-:W-:Y:S01]  /*dc30*/  FADD.FTZ R3, R208, R3 ;  /* 0x00000003d0037221 */ /* 0x000fe20000010000 */
[----:B------:R-:W-:Y:S01]  /*dc40*/  F2FP.PACK_AB R87, R171, R170 ;  /* 0x000000aaab57723e */ /* 0x000fe200000000ff */
[----:B------:R-:W-:Y:S01]  /*dc50*/  FADD.FTZ R2, R147, R2 ;  /* 0x0000000293027221 */ /* 0x000fe20000010000 */
[----:B----4-:R-:W-:Y:S01]  /*dc60*/  F2FP.PACK_AB R179, R69, R71 ;  /* 0x0000004745b3723e */ /* 0x010fe200000000ff */
[----:B------:R-:W-:Y:S02]  /*dc70*/  FADD.FTZ R0, R142, R0 ;  /* 0x000000008e007221 */ /* 0x000fe40000010000 */
[-C--:B------:R-:W-:Y:S03]  /*dc80*/  HMMA.16816.F32 R4, R76, R80.reuse, R4 ;  /* 0x000000504c04723c */ /* 0x080fe60000001804 */
[----:B------:R-:W-:Y:S02]  /*dc90*/  FADD.FTZ R2, R137, R2 ;  /* 0x0000000289027221 */ /* 0x000fe40000010000 */
[----:B------:R-:W-:Y:S02]  /*dca0*/  FADD.FTZ R0, R143, R0 ;  /* 0x000000008f007221 */ /* 0x000fe40000010000 */
[----:B------:R-:W-:Y:S01]  /*dcb0*/  FADD.FTZ R2, R159, R2 ;  /* 0x000000029f027221 */ /* 0x000fe20000010000 */
[C---:B------:R-:W-:Y:S04]  /*dcc0*/  HMMA.16816.F32 R8, R84.reuse, R80, R8 ;  /* 0x000000505408723c */ /* 0x040fe80000001808 */
[----:B------:R-:W-:Y:S02]  /*dcd0*/  FADD.FTZ R0, R152, R0 ;  /* 0x0000000098007221 */ /* 0x000fe40000010000 */
[----:B------:R-:W-:Y:S02]  /*dce0*/  IMAD.MOV.U32 R118, RZ, RZ, R70 ;  /* 0x000000ffff767224 */ /* 0x000fe400078e0046 */
[-C--:B------:R-:W-:Y:S04]  /*dcf0*/  HMMA.16816.F32 R12, R84, R82.reuse, R12 ;  /* 0x00000052540c723c */ /* 0x080fe8000000180c */
[----:B------:R-:W-:Y:S04]  /*dd00*/  FADD.FTZ R0, R156, R0 ;  /* 0x000000009c007221 */ /* 0x000fe80000010000 */
[C---:B------:R-:W-:Y:S01]  /*dd10*/  HMMA.16816.F32 R16, R76.reuse, R82, R16 ;  /* 0x000000524c10723c */ /* 0x040fe20000001810 */
[----:B------:R-:W4:Y:S07]  /*dd20*/  LDSM.16.MT88.4 R80, [R224+0x2800] ;  /* 0x00280000e050783b */ /* 0x000f2e0000004200 */
[-C--:B---3--:R-:W-:Y:S08]  /*dd30*/  HMMA.16816.F32 R20, R76, R92.reuse, R20 ;  /* 0x0000005c4c14723c */ /* 0x088ff00000001814 */
[C---:B------:R-:W-:Y:S08]  /*dd40*/  HMMA.16816.F32 R24, R84.reuse, R92, R24 ;  /* 0x0000005c5418723c */ /* 0x040ff00000001818 */
[-C--:B------:R-:W-:Y:S08]  /*dd50*/  HMMA.16816.F32 R28, R84, R94.reuse, R28 ;  /* 0x0000005e541c723c */ /* 0x080ff0000000181c */
[C---:B------:R-:W-:Y:S01]  /*dd60*/  HMMA.16816.F32 R32, R76.reuse, R94, R32 ;  /* 0x0000005e4c20723c */ /* 0x040fe20000001820 */
[----:B------:R-:W3:Y:S07]  /*dd70*/  LDSM.16.MT88.4 R92, [R228+0x2800] ;  /* 0x00280000e45c783b */ /* 0x000eee0000004200 */
        /* <DEDUP_REMOVED lines=10> */
[----:B------:R-:W1:Y:S03]  /*de20*/  LDSM.16.MT88.4 R88, [R227+0x2800] ;  /* 0x00280000e358783b */ /* 0x000e660000004200 */
[----:B------:R-:W-:Y:S02]  /*de30*/  F2FP.PACK_AB R85, R172, R173 ;  /* 0x000000adac55723e */ /* 0x000fe400000000ff */
[----:B------:R-:W-:Y:S02]  /*de40*/  F2FP.PACK_AB R86, R114, R184 ;  /* 0x000000b87256723e */ /* 0x000fe400000000ff */
[----:B------:R-:W-:Y:S04]  /*de50*/  F2FP.PACK_AB R76, R192, R195 ;  /* 0x000000c3c04c723e */ /* 0x000fe800000000ff */
[----:B------:R-:W-:Y:S02]  /*de60*/  F2FP.PACK_AB R77, R190, R191 ;  /* 0x000000bfbe4d723e */ /* 0x000fe400000000ff */
[----:B------:R-:W-:Y:S02]  /*de70*/  F2FP.PACK_AB R78, R187, R189 ;  /* 0x000000bdbb4e723e */ /* 0x000fe400000000ff */
[----:B------:R-:W-:Y:S02]  /*de80*/  F2FP.PACK_AB R79, R185, R186 ;  /* 0x000000bab94f723e */ /* 0x000fe400000000ff */
[----:B------:R-:W-:Y:S05]  /*de90*/  F2FP.PACK_AB R87, R112, R113 ;  /* 0x000000717057723e */ /* 0x000fea00000000ff */
[-C--:B----4-:R-:W-:Y:S08]  /*dea0*/  HMMA.16816.F32 R4, R76, R80.reuse, R4 ;  /* 0x000000504c04723c */ /* 0x090ff00000001804 */
[C---:B------:R-:W-:Y:S01]  /*deb0*/  HMMA.16816.F32 R8, R84.reuse, R80, R8 ;  /* 0x000000505408723c */ /* 0x040fe20000001808 */
[----:B------:R4:W1:Y:S07]  /*dec0*/  MUFU.EX2 R80, R167 ;  /* 0x000000a700507308 */ /* 0x00086e0000000800 */
[-C--:B------:R-:W-:Y:S03]  /*ded0*/  HMMA.16816.F32 R12, R84, R82.reuse, R12 ;  /* 0x00000052540c723c */ /* 0x080fe6000000180c */
[----:B------:R-:W-:Y:S05]  /*dee0*/  MUFU.EX2 R81, R219 ;  /* 0x000000db00517308 */ /* 0x000fea0000000800 */
[C---:B------:R-:W-:Y:S05]  /*def0*/  HMMA.16816.F32 R16, R76.reuse, R82, R16 ;  /* 0x000000524c10723c */ /* 0x040fea0000001810 */
[----:B------:R-:W2:Y:S03]  /*df00*/  MUFU.EX2 R82, R220 ;  /* 0x000000dc00527308 */ /* 0x000ea60000000800 */
[-C--:B---3--:R-:W-:Y:S01]  /*df10*/  HMMA.16816.F32 R20, R76, R92.reuse, R20 ;  /* 0x0000005c4c14723c */ /* 0x088fe20000001814 */
[----:B----4-:R-:W3:Y:S03]  /*df20*/  LDSM.16.MT88.4 R164, [R225+0x3000] ;  /* 0x00300000e1a4783b */ /* 0x010ee60000004200 */
[----:B-1----:R-:W-:Y:S04]  /*df30*/  F2FP.PACK_AB R178, R75, R80 ;  /* 0x000000504bb2723e */ /* 0x002fe800000000ff */
[C---:B------:R-:W-:Y:S08]  /*df40*/  HMMA.16816.F32 R24, R84.reuse, R92, R24 ;  /* 0x0000005c5418723c */ /* 0x040ff00000001818 */
[-C--:B------:R-:W-:Y:S04]  /*df50*/  HMMA.16816.F32 R28, R84, R94.reuse, R28 ;  /* 0x0000005e541c723c */ /* 0x080fe8000000181c */
[----:B--2---:R-:W-:Y:S04]  /*df60*/  F2FP.PACK_AB R177, R81, R82 ;  /* 0x0000005251b1723e */ /* 0x004fe800000000ff */
[C---:B------:R-:W-:Y:S04]  /*df70*/  HMMA.16816.F32 R32, R76.reuse, R94, R32 ;  /* 0x0000005e4c20723c */ /* 0x040fe80000001820 */
[----:B------:R-:W-:Y:S02]  /*df80*/  ISETP.GT.AND P0, PT, R196, R115, PT ;  /* 0x00000073c400720c */ /* 0x000fe40003f04270 */
[----:B------:R-:W-:Y:S02]  /*df90*/  MOV R196, R242 ;  /* 0x000000f200c47202 */ /* 0x000fe40000000f00 */
        /* <DEDUP_REMOVED lines=8> */
[-C--:B------:R-:W-:Y:S01]  /*e020*/  HMMA.16816.F32 R124, R180, R132.reuse, R4 ;  /* 0x00000084b47c723c */ /* 0x080fe20000001804 */
[----:B------:R-:W1:Y:S07]  /*e030*/  LDSM.16.MT88.4 R4, [R227+0x3000] ;  /* 0x00300000e304783b */ /* 0x000e6e0000004200 */
[C---:B------:R-:W-:Y:S07]  /*e040*/  HMMA.16816.F32 R120, R176.reuse, R132, R8 ;  /* 0x00000084b078723c */ /* 0x040fee0000001808 */
[----:B------:R-:W-:Y:S01]  /*e050*/  FADD.FTZ R8, R155, R68 ;  /* 0x000000449b087221 */ /* 0x000fe20000010000 */
[-C--:B------:R-:W-:Y:S04]  /*e060*/  HMMA.16816.F32 R128, R176, R134.reuse, R12 ;  /* 0x00000086b080723c */ /* 0x080fe8000000180c */
        /* <DEDUP_REMOVED lines=23> */
[-C--:B---3--:R-:W-:Y:S03]  /*e1e0*/  HMMA.16816.F32 R152, R180, R164.reuse, R36 ;  /* 0x000000a4b498723c */ /* 0x088fe60000001824 */
        /* <DEDUP_REMOVED lines=15> */
[-C--:B-1----:R-:W-:Y:S03]  /*e2e0*/  HMMA.16816.F32 R168, R180, R4.reuse, R52 ;  /* 0x00000004b4a8723c */ /* 0x082fe60000001834 */
        /* <DEDUP_REMOVED lines=28> */
[----:B------:R-:W-:Y:S02]  /*e4b0*/  FADD.FTZ R2, R75, R2 ;  /* 0x000000024b027221 */ /* 0x000fe40000010000 */
[----:B------:R-:W-:Y:S01]  /*e4c0*/  FADD.FTZ R0, R69, R0 ;  /* 0x0000000045007221 */ /* 0x000fe20000010000 */
[----:B------:R1:W-:Y:S04]  /*e4d0*/  STL [R1+0x18], R3 ;  /* 0x0000180301007387 */ /* 0x0003e80000100800 */
[----:B------:R2:W-:Y:S04]  /*e4e0*/  STL [R1+0x14], R2 ;  /* 0x0000140201007387 */ /* 0x0005e80000100800 */
[----:B------:R2:W-:Y:S01]  /*e4f0*/  STL [R1+0x1c], R0 ;  /* 0x00001c0001007387 */ /* 0x0005e20000100800 */
[----:B-1----:R-:W-:Y:S01]  /*e500*/  IMAD.MOV.U32 R3, RZ, RZ, R74 ;  /* 0x000000ffff037224 */ /* 0x002fe200078e004a */
[----:B------:R-:W-:-:S05]  /*e510*/  @P0 BRA `(.L_x_518) ;  /* 0xffff9de000000947 */ /* 0x000fca000383ffff */
.L_x_517:
[----:B-1----:R-:W-:-:S13]  /*e520*/  ISETP.GE.AND P0, PT, R242, RZ, PT ;  /* 0x000000fff200720c */ /* 0x002fda0003f06270 */
[----:B------:R-:W-:Y:S05]  /*e530*/  @!P0 BRA `(.L_x_519) ;  /* 0x0000557000008947 */ /* 0x000fea0003800000 */
[----:B------:R-:W-:Y:S01]  /*e540*/  IMAD.MOV.U32 R3, RZ, RZ, R73 ;  /* 0x000000ffff037224 */ /* 0x000fe200078e0049 */
[----:B------:R-:W-:Y:S01]  /*e550*/  MOV R117, R70 ;  /* 0x0000004600757202 */ /* 0x000fe20000000f00 */
[----:B--2---:R-:W-:Y:S01]  /*e560*/  IMAD.MOV.U32 R2, RZ, RZ, R74 ;  /* 0x000000ffff027224 */ /* 0x004fe200078e004a */
[----:B------:R-:W-:Y:S02]  /*e570*/  MOV R116, R72 ;  /* 0x0000004800747202 */ /* 0x000fe40000000f00 */
.L_x_520:
[----:B--2---:R-:W2:Y:S01]  /*e580*/  LDL R76, [R1+0x40] ;  /* 0x00004000014c7983 */ /* 0x004ea20000100800 */
[----:B------:R-:W-:Y:S04]  /*e590*/  DEPBAR.LE SB0, 0x0 ;  /* 0x000080000000791a */ /* 0x000fe80000000000 */
[----:B------:R-:W3:Y:S01]  /*e5a0*/  LDL.64 R74, [R1+0x38] ;  /* 0x00003800014a7983 */ /* 0x000ee20000100a00 */
[----:B------:R-:W-:Y:S01]  /*e5b0*/  WARPSYNC 0xffffffff ;  /* 0xffffffff00007948 */ /* 0x000fe20003800000 */
[----:B------:R-:W-:Y:S01]  /*e5c0*/  SHF.R.S32.HI R0, RZ, 0x1f, R242 ;  /* 0x0000001fff007819 */ /* 0x000fe200000114f2 */
[----:B------:R-:W-:Y:S01]  /*e5d0*/  IMAD.WIDE.U32 R72, R242, c[0x0][0x208], RZ ;  /* 0x00008200f2487a25 */ /* 0x000fe200078e00ff */
[----:B------:R-:W-:Y:S02]  /*e5e0*/  MOV R78, c[0x0][0x208] ;  /* 0x00008200004e7a02 */ /* 0x000fe40000000f00 */
[----:B------:R-:W-:Y:S01]  /*e5f0*/  BAR.SYNC.DEFER_BLOCKING 0x0 ;  /* 0x0000000000007b1d */ /* 0x000fe20000010000 */
[----:B------:R-:W-:Y:S01]  /*e600*/  IMAD R0, R0, c[0x0][0x208], RZ ;  /* 0x0000820000007a24 */ /* 0x000fe200078e02ff */
[----:B------:R-:W-:Y:S02]  /*e610*/  SHF.L.U32 R104, R78, 0x5, RZ ;  /* 0x000000054e687819 */ /* 0x000fe400000006ff */
[----:B------:R-:W-:Y:S01]  /*e620*/  MOV R246, 0x5 ;  /* 0x0000000500f67802 */ /* 0x000fe20000000f00 */
[----:B------:R-:W-:Y:S03]  /*e630*/  IMAD R0, R242, c[0x0][0x20c], R0 ;  /* 0x00008300f2007a24 */ /* 0x000fe600078e0200 */
[----:B-----5:R-:W-:Y:S02]  /*e640*/  STL [R1+0x8c], R230 ;  /* 0x00008ce601007387 */ /* 0x020fe40000100800 */
[----:B------:R-:W-:Y:S02]  /*e650*/  IADD3 R0, R73, R0, RZ ;  /* 0x0000000049007210 */ /* 0x000fe40007ffe0ff */
[----:B------:R-:W-:Y:S03]  /*e660*/  STL [R1+0x90], R119 ;  /* 0x0000907701007387 */ /* 0x000fe60000100800 */
[----:B------:R-:W-:Y:S01]  /*e670*/  IMAD R0, R0, 0x70, RZ ;  /* 0x0000007000007824 */ /* 0x000fe200078e02ff */
[----:B------:R-:W-:Y:S04]  /*e680*/  STL [R1+0x94], R234 ;  /* 0x000094ea01007387 */ /* 0x000fe80000100800 */
[----:B------:R-:W-:Y:S04]  /*e690*/  STL [R1+0x98], R233 ;  /* 0x000098e901007387 */ /* 0x000fe80000100800 */
[----:B------:R-:W-:Y:S08]  /*e6a0*/  LDSM.16.M88.4 R112, [R230] ;  /* 0x00000000e670783b */ /* 0x000ff00000000200 */
[----:B------:R-:W1:Y:S08]  /*e6b0*/  LDSM.16.M88.4 R16, [R119] ;  /* 0x000000007710783b */ /* 0x000e700000000200 */
[----:B------:R-:W4:Y:S08]  /*e6c0*/  LDSM.16.M88.4 R108, [R230+0x2000] ;  /* 0x00200000e66c783b */ /* 0x000f300000000200 */
[----:B------:R-:W1:Y:S08]  /*e6d0*/  LDSM.16.M88.4 R32, [R119+0x800] ;  /* 0x000800007720783b */ /* 0x000e700000000200 */
[----:B------:R-:W1:Y:S08]  /*e6e0*/  LDSM.16.M88.4 R48, [R119+0x1000] ;  /* 0x001000007730783b */ /* 0x000e700000000200 */
[----:B------:R-:W1:Y:S08]  /*e6f0*/  LDSM.16.M88.4 R64, [R119+0x1800] ;  /* 0x001800007740783b */ /* 0x000e700000000200 */
[----:B------:R-:W1:Y:S08]  /*e700*/  LDSM.16.M88.4 R80, [R119+0x2000] ;  /* 0x002000007750783b */ /* 0x000e700000000200 */
[----:B------:R-:W1:Y:S08]  /*e710*/  LDSM.16.M88.4 R96, [R119+0x2800] ;  /* 0x002800007760783b */ /* 0x000e700000000200 */
[----:B------:R-:W1:Y:S08]  /*e720*/  LDSM.16.M88.4 R184, [R119+0x3000] ;  /* 0x0030000077b8783b */ /* 0x000e700000000200 */
[----:B------:R-:W-:Y:S08]  /*e730*/  LDSM.16.M88.4 R188, [R233] ;  /* 0x00000000e9bc783b */ /* 0x000ff00000000200 */
[----:B------:R-:W1:Y:S08]  /*e740*/  LDSM.16.M88.4 R192, [R234] ;  /* 0x00000000eac0783b */ /* 0x000e700000000200 */
[----:B------:R-:W1:Y:S08]  /*e750*/  LDSM.16.M88.4 R196, [R233+0x2000] ;  /* 0x00200000e9c4783b */ /* 0x000e700000000200 */
[----:B------:R-:W1:Y:S08]  /*e760*/  LDSM.16.M88.4 R200, [R240] ;  /* 0x00000000f0c8783b */ /* 0x000e700000000200 */
[----:B------:R-:W1:Y:S08]  /*e770*/  LDSM.16.M88.4 R204, [R239] ;  /* 0x00000000efcc783b */ /* 0x000e700000000200 */
[----:B------:R-:W1:Y:S08]  /*e780*/  LDSM.16.M88.4 R208, [R238] ;  /* 0x00000000eed0783b */ /* 0x000e700000000200 */
[----:B------:R-:W2:Y:S08]  /*e790*/  LDSM.16.M88.4 R212, [R237] ;  /* 0x00000000edd4783b */ /* 0x000eb00000000200 */
[----:B------:R-:W2:Y:S08]  /*e7a0*/  LDSM.16.M88.4 R216, [R236] ;  /* 0x00000000ecd8783b */ /* 0x000eb00000000200 */
[----:B------:R-:W2:Y:S08]  /*e7b0*/  LDSM.16.M88.4 R220, [R235] ;  /* 0x00000000ebdc783b */ /* 0x000eb00000000200 */
        /* <DEDUP_REMOVED lines=16> */
[C---:B------:R-:W-:Y:S04]  /*e8c0*/  HMMA.16816.F32 R56, R108.reuse, R64, RZ ;  /* 0x000000406c38723c */ /* 0x040fe800000018ff */
[----:B--2---:R-:W-:Y:S04]  /*e8d0*/  MOV R77, R76 ;  /* 0x0000004c004d7202 */ /* 0x004fe80000000f00 */
[-C--:B------:R-:W-:Y:S01]  /*e8e0*/  HMMA.16816.F32 R60, R108, R66.reuse, RZ ;  /* 0x000000426c3c723c */ /* 0x080fe200000018ff */
[----:B---3--:R-:W-:Y:S07]  /*e8f0*/  MOV R76, R74 ;  /* 0x0000004a004c7202 */ /* 0x008fee0000000f00 */
[C---:B------:R-:W-:Y:S04]  /*e900*/  HMMA.16816.F32 R64, R112.reuse, R66, RZ ;  /* 0x000000427040723c */ /* 0x040fe800000018ff */
[----:B------:R-:W-:Y:S04]  /*e910*/  IMAD.WIDE.U32 R76, R72, 0x70, R76 ;  /* 0x00000070484c7825 */ /* 0x000fe800078e004c */
[-C--:B------:R-:W-:Y:S01]  /*e920*/  HMMA.16816.F32 R68, R112, R80.reuse, RZ ;  /* 0x000000507044723c */ /* 0x080fe200000018ff */
[----:B------:R-:W-:Y:S03]  /*e930*/  LEA R90, P0, R76, c[0x0][0x1f8], 0x1 ;  /* 0x00007e004c5a7a11 */ /* 0x000fe600078008ff */
[----:B------:R-:W-:Y:S02]  /*e940*/  IADD3 R0, R77, R0, RZ ;  /* 0x000000004d007210 */ /* 0x000fe40007ffe0ff */
[----:B------:R-:W-:Y:S02]  /*e950*/  IADD3 R88, P1, R90, R104, RZ ;  /* 0x000000685a587210 */ /* 0x000fe40007f3e0ff */
[----:B------:R-:W-:Y:S01]  /*e960*/  LEA.HI.X R91, R76, c[0x0][0x1fc], R0, 0x1, P0 ;  /* 0x00007f004c5b7a11 */ /* 0x000fe200000f0c00 */
[C---:B------:R-:W-:Y:S03]  /*e970*/  HMMA.16816.F32 R72, R108.reuse, R80, RZ ;  /* 0x000000506c48723c */ /* 0x040fe600000018ff */
[----:B------:R-:W-:Y:S01]  /*e980*/  SHF.L.U64.HI R0, R78, R246, c[0x0][0x20c] ;  /* 0x000083004e007619 */ /* 0x000fe200000102f6 */
[----:B------:R-:W-:Y:S01]  /*e990*/  @!PT LDS RZ, [RZ] ;  /* 0x00000000fffff984 */ /* 0x000fe20000000800 */
[----:B------:R-:W-:Y:S01]  /*e9a0*/  @!PT LDS RZ, [RZ] ;  /* 0x00000000fffff984 */ /* 0x000fe20000000800 */
[----:B------:R-:W-:Y:S01]  /*e9b0*/  @!PT LDS RZ, [RZ] ;  /* 0x00000000fffff984 */ /* 0x000fe20000000800 */
[----:B------:R1:W-:Y:S01]  /*e9c0*/  LDGSTS.E.BYPASS.LTC128B.128 [R241+0x100], [R90.64], !P6 ;  /* 0x001000005af17fae */ /* 0x0003e2000f101d48 */
[----:B------:R-:W-:Y:S02]  /*e9d0*/  IADD3 R94, P0, R88, R104, RZ ;  /* 0x00000068585e7210 */ /* 0x000fe40007f1e0ff */
[----:B------:R-:W-:Y:S01]  /*e9e0*/  IADD3.X R89, R91, R0, RZ, P1, !PT ;  /* 0x000000005b597210 */ /* 0x000fe20000ffe4ff */
[-C--:B------:R-:W-:Y:S01]  /*e9f0*/  HMMA.16816.F32 R76, R108, R82.reuse, RZ ;  /* 0x000000526c4c723c */ /* 0x080fe200000018ff */
[----:B------:R-:W-:Y:S03]  /*ea00*/  IADD3 R92, P1, R94, R104, RZ ;  /* 0x000000685e5c7210 */ /* 0x000fe60007f3e0ff */
[----:B------:R1:W-:Y:S01]  /*ea10*/  LDGSTS.E.BYPASS.LTC128B.128 [R241+0x900], [R88.64], !P6 ;  /* 0x0090000058f17fae */ /* 0x0003e2000f101d48 */
[----:B------:R-:W-:Y:S02]  /*ea20*/  IADD3.X R95, R89, R0, RZ, P0, !PT ;  /* 0x00000000595f7210 */ /* 0x000fe400007fe4ff */
[----:B------:R-:W-:Y:S01]  /*ea30*/  IADD3 R102, P0, R92, R104, RZ ;  /* 0x000000685c667210 */ /* 0x000fe20007f1e0ff */
[C---:B------:R-:W-:Y:S04]  /*ea40*/  HMMA.16816.F32 R80, R112.reuse, R82, RZ ;  /* 0x000000527050723c */ /* 0x040fe800000018ff */
[----:B------:R2:W-:Y:S01]  /*ea50*/  LDGSTS.E.BYPASS.LTC128B.128 [R241+0x1100], [R94.64], !P6 ;  /* 0x011000005ef17fae */ /* 0x0005e2000f101d48 */
[-C--:B------:R-:W-:Y:S03]  /*ea60*/  IADD3.X R93, R95, R0.reuse, RZ, P1, !PT ;  /* 0x000000005f5d7210 */ /* 0x080fe60000ffe4ff */
[-C--:B------:R-:W-:Y:S01]  /*ea70*/  HMMA.16816.F32 R84, R112, R96.reuse, RZ ;  /* 0x000000607054723c */ /* 0x080fe200000018ff */
[----:B------:R-:W-:Y:S03]  /*ea80*/  IADD3.X R103, R93, R0, RZ, P0, !PT ;  /* 0x000000005d677210 */ /* 0x000fe600007fe4ff */
[----:B------:R2:W-:Y:S01]  /*ea90*/  LDGSTS.E.BYPASS.LTC128B.128 [R241+0x1900], [R92.64], !P6 ;  /* 0x019000005cf17fae */ /* 0x0005e2000f101d48 */
[----:B------:R-:W-:Y:S04]  /*eaa0*/  IADD3 R100, P0, R102, R104, RZ ;  /* 0x0000006866647210 */ /* 0x000fe80007f1e0ff */
[----:B------:R-:W-:Y:S03]  /*eab0*/  IADD3.X R101, R103, R0, RZ, P0, !PT ;  /* 0x0000000067657210 */ /* 0x000fe600007fe4ff */
[----:B------:R3:W-:Y:S01]  /*eac0*/  LDGSTS.E.BYPASS.LTC128B.128 [R241+0x2100], [R102.64], !P6 ;  /* 0x0210000066f17fae */ /* 0x0007e2000f101d48 */
[C---:B-1----:R-:W-:Y:S07]  /*ead0*/  HMMA.16816.F32 R88, R108.reuse, R96, RZ ;  /* 0x000000606c58723c */ /* 0x042fee00000018ff */
[----:B------:R1:W-:Y:S01]  /*eae0*/  LDGSTS.E.BYPASS.LTC128B.128 [R241+0x2900], [R100.64], !P6 ;  /* 0x0290000064f17fae */ /* 0x0003e2000f101d48 */
[-C--:B--2---:R-:W-:Y:S01]  /*eaf0*/  HMMA.16816.F32 R92, R108, R98.reuse, RZ ;  /* 0x000000626c5c723c */ /* 0x084fe200000018ff */
[----:B---3--:R-:W-:Y:S07]  /*eb00*/  IADD3 R102, P0, R100, R104, RZ ;  /* 0x0000006864667210 */ /* 0x008fee0007f1e0ff */
[C---:B------:R-:W-:Y:S04]  /*eb10*/  HMMA.16816.F32 R96, R112.reuse, R98, RZ ;  /* 0x000000627060723c */ /* 0x040fe800000018ff */
[----:B------:R-:W-:Y:S02]  /*eb20*/  IADD3.X R103, R101, R0, RZ, P0, !PT ;  /* 0x0000000065677210 */ /* 0x000fe400007fe4ff */
[C---:B------:R-:W-:Y:S02]  /*eb30*/  ISETP.GT.AND P0, PT, R242.reuse, RZ, PT ;  /* 0x000000fff200720c */ /* 0x040fe40003f04270 */
[----:B------:R-:W-:Y:S01]  /*eb40*/  IADD3 R242, R242, -0x1, RZ ;  /* 0xfffffffff2f27810 */ /* 0x000fe20007ffe0ff */
[----:B------:R1:W-:Y:S08]  /*eb50*/  LDGSTS.E.BYPASS.LTC128B.128 [R241+0x3100], [R102.64], !P6 ;  /* 0x0310000066f17fae */ /* 0x0003f0000f101d48 */
[----:B------:R-:W0:Y:S01]  /*eb60*/  LDGDEPBAR ;  /* 0x00000000000079af */ /* 0x000e220000000000 */
[-C--:B-1----:R-:W-:Y:S08]  /*eb70*/  HMMA.16816.F32 R100, R112, R184.reuse, RZ ;  /* 0x000000b87064723c */ /* 0x082ff000000018ff */
[C---:B------:R-:W-:Y:S08]  /*eb80*/  HMMA.16816.F32 R104, R108.reuse, R184, RZ ;  /* 0x000000b86c68723c */ /* 0x040ff000000018ff */
[-C--:B------:R-:W-:Y:S08]  /*eb90*/  HMMA.16816.F32 R108, R108, R186.reuse, RZ ;  /* 0x000000ba6c6c723c */ /* 0x080ff000000018ff */
[----:B------:R-:W-:Y:S01]  /*eba0*/  HMMA.16816.F32 R112, R112, R186, RZ ;  /* 0x000000ba7070723c */ /* 0x000fe200000018ff */
[----:B------:R-:W-:Y:S07]  /*ebb0*/  LDSM.16.M88.4 R184, [R231] ;  /* 0x00000000e7b8783b */ /* 0x000fee0000000200 */
[-C--:B------:R-:W-:Y:S08]  /*ebc0*/  HMMA.16816.F32 R4, R188, R192.reuse, R4 ;  /* 0x000000c0bc04723c */ /* 0x080ff00000001804 */
[C---:B------:R-:W-:Y:S08]  /*ebd0*/  HMMA.16816.F32 R8, R196.reuse, R192, R8 ;  /* 0x000000c0c408723c */ /* 0x040ff00000001808 */
[-C--:B------:R-:W-:Y:S08]  /*ebe0*/  HMMA.16816.F32 R12, R196, R194.reuse, R12 ;  /* 0x000000c2c40c723c */ /* 0x080ff0000000180c */
[C---:B------:R-:W-:Y:S01]  /*ebf0*/  HMMA.16816.F32 R16, R188.reuse, R194, R16 ;  /* 0x000000c2bc10723c */ /* 0x040fe20000001810 */
[----:B------:R-:W1:Y:S07]  /*ec00*/  LDSM.16.M88.4 R192, [R229] ;  /* 0x00000000e5c0783b */ /* 0x000e6e0000000200 */
        /* <DEDUP_REMOVED lines=19> */
[----:B------:R-:W-:Y:S07]  /*ed40*/  LDSM.16.M88.4 R212, [R232] ;  /* 0x00000000e8d4783b */ /* 0x000fee0000000200 */
        /* <DEDUP_REMOVED lines=67> */
[----:B------:R1:W-:Y:S10]  /*f180*/  MUFU.TANH R185, R7 ;  /* 0x0000000700b97308 */ /* 0x0003f40000002400 */
[----:B------:R-:W-:Y:S10]  /*f190*/  MUFU.TANH R13, R13 ;  /* 0x0000000d000d7308 */ /* 0x000ff40000002400 */
[----:B------:R-:W3:Y:S01]  /*f1a0*/  MUFU.TANH R193, R8 ;  /* 0x0000000800c17308 */ /* 0x000ee20000002400 */
[----:B-1----:R-:W1:Y:S09]  /*f1b0*/  LDSM.16.M88.4 R4, [R226+0x800] ;  /* 0x00080000e204783b */ /* 0x002e720000000200 */
[----:B------:R-:W-:Y:S10]  /*f1c0*/  MUFU.TANH R14, R14 ;  /* 0x0000000e000e7308 */ /* 0x000ff40000002400 */
[----:B------:R-:W4:Y:S10]  /*f1d0*/  MUFU.TANH R192, R9 ;  /* 0x0000000900c07308 */ /* 0x000f340000002400 */
[----:B------:R-:W-:Y:S10]  /*f1e0*/  MUFU.TANH R15, R15 ;  /* 0x0000000f000f7308 */ /* 0x000ff40000002400 */
[----:B------:R-:W-:Y:S01]  /*f1f0*/  MUFU.TANH R195, R10 ;  /* 0x0000000a00c37308 */ /* 0x000fe20000002400 */
[-C--:B-1----:R-:W-:Y:S09]  /*f200*/  HMMA.16816.F32 R20, R212, R4.reuse, R20 ;  /* 0x00000004d414723c */ /* 0x082ff20000001814 */
[----:B------:R1:W-:Y:S01]  /*f210*/  MUFU.TANH R194, R11 ;  /* 0x0000000b00c27308 */ /* 0x0003e20000002400 */
[C---:B------:R-:W-:Y:S09]  /*f220*/  HMMA.16816.F32 R24, R188.reuse, R4, R24 ;  /* 0x00000004bc18723c */ /* 0x040ff20000001818 */
[----:B------:R-:W2:Y:S01]  /*f230*/  MUFU.TANH R18, R18 ;  /* 0x0000001200127308 */ /* 0x000ea20000002400 */
[-C--:B------:R-:W-:Y:S04]  /*f240*/  HMMA.16816.F32 R28, R188, R6.reuse, R28 ;  /* 0x00000006bc1c723c */ /* 0x080fe8000000181c */
[----:B------:R-:W-:Y:S04]  /*f250*/  FMUL.FTZ R22, R22, c[0x0][0x320] ;  /* 0x0000c80016167a20 */ /* 0x000fe80000410000 */
[C---:B------:R-:W-:Y:S01]  /*f260*/  HMMA.16816.F32 R32, R212.reuse, R6, R32 ;  /* 0x00000006d420723c */ /* 0x040fe20000001820 */
[----:B------:R-:W-:Y:S01]  /*f270*/  MUFU.TANH R16, R16 ;  /* 0x0000001000107308 */ /* 0x000fe20000002400 */
[----:B------:R-:W-:Y:S02]  /*f280*/  LDSM.16.M88.4 R4, [R226+0x1800] ;  /* 0x00180000e204783b */ /* 0x000fe40000000200 */
[----:B------:R-:W-:Y:S02]  /*f290*/  FMUL.FTZ R20, R20, c[0x0][0x320] ;  /* 0x0000c80014147a20 */ /* 0x000fe40000410000 */
[----:B------:R-:W-:Y:S02]  /*f2a0*/  FMUL.FTZ R23, R23, c[0x0][0x320] ;  /* 0x0000c80017177a20 */ /* 0x000fe40000410000 */
[----:B------:R-:W-:Y:S02]  /*f2b0*/  FMUL.FTZ R21, R21, c[0x0][0x320] ;  /* 0x0000c80015157a20 */ /* 0x000fe40000410000 */
[----:B-1----:R-:W1:Y:S01]  /*f2c0*/  LDSM.16.M88.4 R8, [R226+0x1000] ;  /* 0x00100000e208783b */ /* 0x002e620000000200 */
        /* <DEDUP_REMOVED lines=14> */
[----:B------:R-:W-:Y:S07]  /*f3b0*/  FMUL.FTZ R31, R31, c[0x0][0x320] ;  /* 0x0000c8001f1f7a20 */ /* 0x000fee0000410000 */
[----:B------:R-:W-:Y:S01]  /*f3c0*/  MUFU.TANH R30, R30 ;  /* 0x0000001e001e7308 */ /* 0x000fe20000002400 */
[-C--:B-1----:R-:W-:Y:S09]  /*f3d0*/  HMMA.16816.F32 R36, R212, R8.reuse, R36 ;  /* 0x00000008d424723c */ /* 0x082ff20000001824 */
[----:B------:R-:W1:Y:S01]  /*f3e0*/  MUFU.TANH R22, R22 ;  /* 0x0000001600167308 */ /* 0x000e620000002400 */
[C---:B------:R-:W-:Y:S09]  /*f3f0*/  HMMA.16816.F32 R40, R188.reuse, R8, R40 ;  /* 0x00000008bc28723c */ /* 0x040ff20000001828 */
[----:B------:R-:W-:Y:S01]  /*f400*/  MUFU.TANH R20, R20 ;  /* 0x0000001400147308 */ /* 0x000fe20000002400 */
[-C--:B------:R-:W-:Y:S09]  /*f410*/  HMMA.16816.F32 R44, R188, R10.reuse, R44 ;  /* 0x0000000abc2c723c */ /* 0x080ff2000000182c */
[----:B------:R-:W1:Y:S01]  /*f420*/  MUFU.TANH R23, R23 ;  /* 0x0000001700177308 */ /* 0x000e620000002400 */
[C---:B------:R-:W-:Y:S01]  /*f430*/  HMMA.16816.F32 R48, R212.reuse, R10, R48 ;  /* 0x0000000ad430723c */ /* 0x040fe20000001830 */
[----:B------:R-:W1:Y:S03]  /*f440*/  LDSM.16.M88.4 R8, [R226+0x2000] ;  /* 0x00200000e208783b */ /* 0x000e660000000200 */
[----:B------:R-:W-:Y:S02]  /*f450*/  FMUL.FTZ R38, R38, c[0x0][0x320] ;  /* 0x0000c80026267a20 */ /* 0x000fe40000410000 */
[----:B------:R-:W-:Y:S03]  /*f460*/  FMUL.FTZ R36, R36, c[0x0][0x320] ;  /* 0x0000c80024247a20 */ /* 0x000fe60000410000 */
[----:B------:R-:W1:Y:S01]  /*f470*/  MUFU.TANH R24, R24 ;  /* 0x0000001800187308 */ /* 0x000e620000002400 */
[-C--:B------:R-:W-:Y:S03]  /*f480*/  HMMA.16816.F32 R52, R212, R4.reuse, R52 ;  /* 0x00000004d434723c */ /* 0x080fe60000001834 */
[----:B------:R-:W-:Y:S02]  /*f490*/  FMUL.FTZ R39, R39, c[0x0][0x320] ;  /* 0x0000c80027277a20 */ /* 0x000fe40000410000 */
[----:B------:R-:W-:Y:S03]  /*f4a0*/  FMUL.FTZ R37, R37, c[0x0][0x320] ;  /* 0x0000c80025257a20 */ /* 0x000fe60000410000 */
[C---:B------:R-:W-:Y:S01]  /*f4b0*/  HMMA.16816.F32 R56, R188.reuse, R4, R56 ;  /* 0x00000004bc38723c */ /* 0x040fe20000001838 */
[----:B------:R-:W1:Y:S03]  /*f4c0*/  MUFU.TANH R21, R21 ;  /* 0x0000001500157308 */ /* 0x000e660000002400 */
[----:B------:R-:W-:Y:S02]  /*f4d0*/  FMUL.FTZ R47, R47, c[0x0][0x320] ;  /* 0x0000c8002f2f7a20 */ /* 0x000fe40000410000 */
[----:B------:R-:W-:Y:S02]  /*f4e0*/  FMUL.FTZ R40, R40, c[0x0][0x320] ;  /* 0x0000c80028287a20 */ /* 0x000fe40000410000 */
[-C--:B------:R-:W-:Y:S03]  /*f4f0*/  HMMA.16816.F32 R60, R188, R6.reuse, R60 ;  /* 0x00000006bc3c723c */ /* 0x080fe6000000183c */
[----:B------:R-:W2:Y:S01]  /*f500*/  MUFU.TANH R25, R25 ;  /* 0x0000001900197308 */ /* 0x000ea20000002400 */
[----:B------:R-:W-:Y:S02]  /*f510*/  FMUL.FTZ R50, R50, c[0x0][0x320] ;  /* 0x0000c80032327a20 */ /* 0x000fe40000410000 */
[----:B------:R-:W-:Y:S02]  /*f520*/  FMUL.FTZ R48, R48, c[0x0][0x320] ;  /* 0x0000c80030307a20 */ /* 0x000fe40000410000 */
[C---:B------:R-:W-:Y:S01]  /*f530*/  HMMA.16816.F32 R64, R212.reuse, R6, R64 ;  /* 0x00000006d440723c */ /* 0x040fe20000001840 */
[----:B------:R-:W2:Y:S03]  /*f540*/  LDSM.16.M88.4 R4, [R226+0x2800] ;  /* 0x00280000e204783b */ /* 0x000ea60000000200 */
[----:B------:R-:W-:Y:S01]  /*f550*/  FMUL.FTZ R55, R55, c[0x0][0x320] ;  /* 0x0000c80037377a20 */ /* 0x000fe20000410000 */
        /* <DEDUP_REMOVED lines=17> */
[----:B------:R-:W1:Y:S01]  /*f670*/  MUFU.TANH R35, R35 ;  /* 0x0000002300237308 */ /* 0x000e620000002400 */
[----:B------:R-:W1:Y:S01]  /*f680*/  LDSM.16.M88.4 R8, [R226+0x3000] ;  /* 0x00300000e208783b */ /* 0x000e620000000200 */
[----:B------:R-:W-:Y:S04]  /*f690*/  DEPBAR.LE SB0, 0x0 ;  /* 0x000080000000791a */ /* 0x000fe80000000000 */
[----:B------:R-:W-:Y:S01]  /*f6a0*/  FMUL.FTZ R74, R74, c[0x0][0x320] ;  /* 0x0000c8004a4a7a20 */ /* 0x000fe20000410000 */
[-C--:B--2---:R-:W-:Y:S03]  /*f6b0*/  HMMA.16816.F32 R84, R212, R4.reuse, R84 ;  /* 0x00000004d454723c */ /* 0x084fe60000001854 */
[----:B------:R2:W-:Y:S01]  /*f6c0*/  MUFU.TANH R234, R74 ;  /* 0x0000004a00ea7308 */ /* 0x0005e20000002400 */
[----:B------:R-:W-:Y:S01]  /*f6d0*/  BAR.SYNC.DEFER_BLOCKING 0x0 ;  /* 0x0000000000007b1d */ /* 0x000fe20000010000 */
[----:B------:R-:W-:Y:S02]  /*f6e0*/  FMUL.FTZ R73, R73, c[0x0][0x320] ;  /* 0x0000c80049497a20 */ /* 0x000fe40000410000 */
[----:B------:R-:W-:Y:S01]  /*f6f0*/  FMUL.FTZ R65, R65, c[0x0][0x320] ;  /* 0x0000c80041417a20 */ /* 0x000fe20000410000 */
[C---:B------:R-:W-:Y:S04]  /*f700*/  HMMA.16816.F32 R88, R188.reuse, R4, R88 ;  /* 0x00000004bc58723c */ /* 0x040fe80000001858 */
[----:B------:R-:W-:Y:S01]  /*f710*/  FMUL.FTZ R79, R79, c[0x0][0x320] ;  /* 0x0000c8004f4f7a20 */ /* 0x000fe20000410000 */
[----:B------:R-:W1:Y:S01]  /*f720*/  MUFU.TANH R33, R33 ;  /* 0x0000002100217308 */ /* 0x000e620000002400 */
[----:B------:R-:W-:Y:S01]  /*f730*/  FMUL.FTZ R77, R77, c[0x0][0x320] ;  /* 0x0000c8004d4d7a20 */ /* 0x000fe20000410000 */
[----:B------:R-:W-:Y:S01]  /*f740*/  FMNMX.FTZ R4, R186, R3, !PT ;  /* 0x00000003ba047209 */ /* 0x000fe20007810000 */
[-C--:B------:R-:W-:Y:S04]  /*f750*/  HMMA.16816.F32 R92, R188, R6.reuse, R92 ;  /* 0x00000006bc5c723c */ /* 0x080fe8000000185c */
[----:B---3--:R-:W-:Y:S01]  /*f760*/  FMNMX.FTZ R5, R193, R116, !PT ;  /* 0x00000074c1057209 */ /* 0x008fe20007810000 */
[----:B------:R-:W-:Y:S02]  /*f770*/  FMUL.FTZ R80, R80, c[0x0][0x320] ;  /* 0x0000c80050507a20 */ /* 0x000fe40000410000 */
[----:B------:R-:W-:Y:S01]  /*f780*/  MUFU.TANH R29, R29 ;  /* 0x0000001d001d7308 */ /* 0x000fe20000002400 */
[C---:B------:R-:W-:Y:S04]  /*f790*/  HMMA.16816.F32 R96, R212.reuse, R6, R96 ;  /* 0x00000006d460723c */ /* 0x040fe80000001860 */
[----:B--2---:R-:W-:Y:S01]  /*f7a0*/  FMNMX.FTZ R74, R118, R0, !PT ;  /* 0x00000000764a7209 */ /* 0x004fe20007810000 */
[----:B------:R-:W-:Y:S01]  /*f7b0*/  FMUL.FTZ R82, R82, c[0x0][0x320] ;  /* 0x0000c80052527a20 */ /* 0x000fe20000410000 */
[----:B------:R-:W-:Y:S01]  /*f7c0*/  FMNMX.FTZ R0, R185, R4, !PT ;  /* 0x00000004b9007209 */ /* 0x000fe20007810000 */
[----:B------:R-:W-:Y:S01]  /*f7d0*/  FMUL.FTZ R83, R83, c[0x0][0x320] ;  /* 0x0000c80053537a20 */ /* 0x000fe20000410000 */
[----:B----4-:R-:W-:Y:S01]  /*f7e0*/  FMNMX.FTZ R4, R192, R5, !PT ;  /* 0x00000005c0047209 */ /* 0x010fe20007810000 */
[----:B------:R-:W2:Y:S01]  /*f7f0*/  MUFU.TANH R38, R38 ;  /* 0x0000002600267308 */ /* 0x000ea20000002400 */
[-C--:B-1----:R-:W-:Y:S03]  /*f800*/  HMMA.16816.F32 R100, R212, R8.reuse, R100 ;  /* 0x00000008d464723c */ /* 0x082fe60000001864 */
[----:B------:R-:W-:Y:S01]  /*f810*/  FMNMX.FTZ R0, R18, R0, !PT ;  /* 0x0000000012007209 */ /* 0x000fe20007810000 */
[----:B------:R-:W-:Y:S01]  /*f820*/  FMUL.FTZ R81, R81, c[0x0][0x320] ;  /* 0x0000c80051517a20 */ /* 0x000fe20000410000 */
[----:B------:R-:W-:Y:S01]  /*f830*/  FMNMX.FTZ R4, R12, R4, !PT ;  /* 0x000000040c047209 */ /* 0x000fe20007810000 */
[----:B------:R-:W-:Y:S01]  /*f840*/  FMUL.FTZ R93, R93, c[0x0][0x320] ;  /* 0x0000c8005d5d7a20 */ /* 0x000fe20000410000 */
[----:B------:R-:W-:Y:S01]  /*f850*/  FMNMX.FTZ R0, R19, R0, !PT ;  /* 0x0000000013007209 */ /* 0x000fe20007810000 */
[C---:B------:R-:W-:Y:S01]  /*f860*/  HMMA.16816.F32 R104, R188.reuse, R8, R104 ;  /* 0x00000008bc68723c */ /* 0x040fe20000001868 */
[----:B------:R-:W1:Y:S03]  /*f870*/  MUFU.TANH R36, R36 ;  /* 0x0000002400247308 */ /* 0x000e660000002400 */
[----:B------:R-:W-:Y:S01]  /*f880*/  FMNMX.FTZ R74, R16, R74, !PT ;  /* 0x0000004a104a7209 */ /* 0x000fe20007810000 */
[----:B------:R-:W-:Y:S01]  /*f890*/  FMUL.FTZ R84, R84, c[0x0][0x320] ;  /* 0x0000c80054547a20 */ /* 0x000fe20000410000 */
[----:B------:R-:W-:Y:S01]  /*f8a0*/  FMNMX.FTZ R5, R22, R0, !PT ;  /* 0x0000000016057209 */ /* 0x000fe20007810000 */
[----:B------:R-:W-:Y:S01]  /*f8b0*/  FMUL.FTZ R92, R92, c[0x0][0x320] ;  /* 0x0000c8005c5c7a20 */ /* 0x000fe20000410000 */
[-C--:B------:R-:W-:Y:S03]  /*f8c0*/  HMMA.16816.F32 R108, R188, R10.reuse, R108 ;  /* 0x0000000abc6c723c */ /* 0x080fe6000000186c */
[----:B------:R-:W-:Y:S01]  /*f8d0*/  MUFU.TANH R39, R39 ;  /* 0x0000002700277308 */ /* 0x000fe20000002400 */
[----:B------:R-:W-:Y:S01]  /*f8e0*/  FMNMX.FTZ R5, R23, R5, !PT ;  /* 0x0000000517057209 */ /* 0x000fe20007810000 */
[----:B------:R-:W-:Y:S01]  /*f8f0*/  FMUL.FTZ R86, R86, c[0x0][0x320] ;  /* 0x0000c80056567a20 */ /* 0x000fe20000410000 */
[----:B------:R-:W-:Y:S01]  /*f900*/  FMNMX.FTZ R4, R13, R4, !PT ;  /* 0x000000040d047209 */ /* 0x000fe20007810000 */
[----:B------:R-:W-:Y:S01]  /*f910*/  FMUL.FTZ R87, R87, c[0x0][0x320] ;  /* 0x0000c80057577a20 */ /* 0x000fe20000410000 */
[----:B------:R-:W-:Y:S01]  /*f920*/  HMMA.16816.F32 R112, R212, R10, R112 ;  /* 0x0000000ad470723c */ /* 0x000fe20000001870 */
[----:B------:R-:W3:Y:S03]  /*f930*/  LDL R10, [R1+0x20] ;  /* 0x00002000010a7983 */ /* 0x000ee60000100800 */
[----:B------:R-:W-:Y:S01]  /*f940*/  FMNMX.FTZ R74, R17, R74, !PT ;  /* 0x0000004a114a7209 */ /* 0x000fe20007810000 */
[----:B------:R-:W-:Y:S01]  /*f950*/  MUFU.TANH R40, R40 ;  /* 0x0000002800287308 */ /* 0x000fe20000002400 */
[----:B------:R-:W-:Y:S01]  /*f960*/  FMUL.FTZ R85, R85, c[0x0][0x320] ;  /* 0x0000c80055557a20 */ /* 0x000fe20000410000 */
[----:B------:R-:W-:Y:S01]  /*f970*/  FMNMX.FTZ R0, R24, R4, !PT ;  /* 0x0000000418007209 */ /* 0x000fe20007810000 */
[----:B------:R-:W-:Y:S01]  /*f980*/  FMUL.FTZ R89, R89, c[0x0][0x320] ;  /* 0x0000c80059597a20 */ /* 0x000fe20000410000 */
[----:B------:R-:W-:Y:S03]  /*f990*/  FMNMX.FTZ R74, R20, R74, !PT ;  /* 0x0000004a144a7209 */ /* 0x000fe60007810000 */
[----:B------:R-:W-:Y:S01]  /*f9a0*/  FMUL.FTZ R98, R98, c[0x0][0x320] ;  /* 0x0000c80062627a20 */ /* 0x000fe20000410000 */
[----:B------:R-:W-:Y:S01]  /*f9b0*/  FMNMX.FTZ R74, R21, R74, !PT ;  /* 0x0000004a154a7209 */ /* 0x000fe20007810000 */
        /* <DEDUP_REMOVED lines=20> */
[----:B------:R-:W1:Y:S01]  /*fb00*/  MUFU.TANH R48, R48 ;  /* 0x0000003000307308 */ /* 0x000e620000002400 */
[----:B------:R-:W-:Y:S01]  /*fb10*/  FMNMX.FTZ R0, R29, R0, !PT ;  /* 0x000000001d007209 */ /* 0x000fe20007810000 */
[----:B------:R-:W-:Y:S01]  /*fb20*/  FMUL.FTZ R91, R91, c[0x0][0x320] ;  /* 0x0000c8005b5b7a20 */ /* 0x000fe20000410000 */
[----:B----4-:R-:W-:Y:S01]  /*fb30*/  FMNMX.FTZ R74, R37, R74, !PT ;  /* 0x0000004a254a7209 */ /* 0x010fe20007810000 */
[----:B------:R-:W-:Y:S01]  /*fb40*/  FMUL.FTZ R94, R94, c[0x0][0x320] ;  /* 0x0000c8005e5e7a20 */ /* 0x000fe20000410000 */
[----:B------:R-:W-:Y:S01]  /*fb50*/  FMNMX.FTZ R4, R40, R0, !PT ;  /* 0x0000000028047209 */ /* 0x000fe20007810000 */
[----:B------:R-:W-:Y:S01]  /*fb60*/  FMUL.FTZ R95, R95, c[0x0][0x320] ;  /* 0x0000c8005f5f7a20 */ /* 0x000fe20000410000 */
[----:B------:R-:W-:Y:S01]  /*fb70*/  FMNMX.FTZ R0, R39, R5, !PT ;  /* 0x0000000527007209 */ /* 0x000fe20007810000 */
[----:B------:R-:W-:Y:S02]  /*fb80*/  FMUL.FTZ R107, R107, c[0x0][0x320] ;  /* 0x0000c8006b6b7a20 */ /* 0x000fe40000410000 */
[----:B------:R-:W2:Y:S01]  /*fb90*/  MUFU.TANH R51, R51 ;  /* 0x0000003300337308 */ /* 0x000ea20000002400 */
[----:B------:R-:W-:Y:S01]  /*fba0*/  FMUL.FTZ R104, R104, c[0x0][0x320] ;  /* 0x0000c80068687a20 */ /* 0x000fe20000410000 */
[----:B------:R-:W-:Y:S01]  /*fbb0*/  FMNMX.FTZ R5, R195, R117, !PT ;  /* 0x00000075c3057209 */ /* 0x000fe20007810000 */
[----:B------:R-:W-:Y:S01]  /*fbc0*/  FMUL.FTZ R105, R105, c[0x0][0x320] ;  /* 0x0000c80069697a20 */ /* 0x000fe20000410000 */
[----:B------:R-:W-:Y:S01]  /*fbd0*/  FMNMX.FTZ R0, R50, R0, !PT ;  /* 0x0000000032007209 */ /* 0x000fe20007810000 */
[----:B------:R-:W-:Y:S01]  /*fbe0*/  FMUL.FTZ R68, R68, c[0x0][0x320] ;  /* 0x0000c80044447a20 */ /* 0x000fe20000410000 */
[----:B------:R-:W-:Y:S01]  /*fbf0*/  FMNMX.FTZ R5, R194, R5, !PT ;  /* 0x00000005c2057209 */ /* 0x000fe20007810000 */
[----:B------:R-:W-:Y:S02]  /*fc00*/  FMUL.FTZ R69, R69, c[0x0][0x320] ;  /* 0x0000c80045457a20 */ /* 0x000fe40000410000 */
[----:B------:R-:W-:Y:S01]  /*fc10*/  FMUL.FTZ R102, R102, c[0x0][0x320] ;  /* 0x0000c80066667a20 */ /* 0x000fe20000410000 */
[----:B------:R-:W4:Y:S01]  /*fc20*/  MUFU.TANH R49, R49 ;  /* 0x0000003100317308 */ /* 0x000f220000002400 */
[----:B------:R-:W-:Y:S01]  /*fc30*/  FMNMX.FTZ R5, R14, R5, !PT ;  /* 0x000000050e057209 */ /* 0x000fe20007810000 */
[----:B------:R-:W-:Y:S01]  /*fc40*/  FMUL.FTZ R100, R100, c[0x0][0x320] ;  /* 0x0000c80064647a20 */ /* 0x000fe20000410000 */
[----:B-1----:R-:W-:Y:S01]  /*fc50*/  FMNMX.FTZ R74, R48, R74, !PT ;  /* 0x0000004a304a7209 */ /* 0x002fe20007810000 */
[----:B------:R-:W-:Y:S01]  /*fc60*/  FMUL.FTZ R59, R59, c[0x0][0x320] ;  /* 0x0000c8003b3b7a20 */ /* 0x000fe20000410000 */
[----:B------:R-:W-:Y:S01]  /*fc70*/  FMNMX.FTZ R5, R15, R5, !PT ;  /* 0x000000050f057209 */ /* 0x000fe20007810000 */
[----:B------:R-:W-:Y:S02]  /*fc80*/  FMUL.FTZ R62, R62, c[0x0][0x320] ;  /* 0x0000c8003e3e7a20 */ /* 0x000fe40000410000 */
[----:B------:R-:W-:Y:S02]  /*fc90*/  FMUL.FTZ R63, R63, c[0x0][0x320] ;  /* 0x0000c8003f3f7a20 */ /* 0x000fe40000410000 */
[----:B------:R-:W1:Y:S01]  /*fca0*/  MUFU.TANH R202, R54 ;  /* 0x0000003600ca7308 */ /* 0x000e620000002400 */
[----:B------:R-:W-:Y:S02]  /*fcb0*/  FMUL.FTZ R75, R75, c[0x0][0x320] ;  /* 0x0000c8004b4b7a20 */ /* 0x000fe40000410000 */
[----:B------:R-:W-:Y:S01]  /*fcc0*/  FMUL.FTZ R61, R61, c[0x0][0x320] ;  /* 0x0000c8003d3d7a20 */ /* 0x000fe20000410000 */
[----:B--2---:R-:W-:Y:S01]  /*fcd0*/  FMNMX.FTZ R0, R51, R0, !PT ;  /* 0x0000000033007209 */ /* 0x004fe20007810000 */
[----:B------:R-:W-:Y:S02]  /*fce0*/  FMUL.FTZ R72, R72, c[0x0][0x320] ;  /* 0x0000c80048487a20 */ /* 0x000fe40000410000 */
[----:B------:R-:W-:Y:S02]  /*fcf0*/  FMUL.FTZ R76, R76, c[0x0][0x320] ;  /* 0x0000c8004c4c7a20 */ /* 0x000fe40000410000 */
[----:B------:R-:W-:Y:S01]  /*fd00*/  FMUL.FTZ R108, R108, c[0x0][0x320] ;  /* 0x0000c8006c6c7a20 */ /* 0x000fe20000410000 */
[----:B------:R-:W-:Y:S01]  /*fd10*/  MUFU.TANH R199, R47 ;  /* 0x0000002f00c77308 */ /* 0x000fe20000002400 */
[----:B------:R-:W-:Y:S02]  /*fd20*/  FMUL.FTZ R67, R67, c[0x0][0x320] ;  /* 0x0000c80043437a20 */ /* 0x000fe40000410000 */
[----:B------:R-:W-:Y:S01]  /*fd30*/  FMUL.FTZ R71, R71, c[0x0][0x320] ;  /* 0x0000c80047477a20 */ /* 0x000fe20000410000 */
[----:B----4-:R-:W-:Y:S01]  /*fd40*/  FMNMX.FTZ R74, R49, R74, !PT ;  /* 0x0000004a314a7209 */ /* 0x010fe20007810000 */
        /* <DEDUP_REMOVED lines=13> */
[----:B------:R-:W-:Y:S02]  /*fe20*/  FMUL.FTZ R57, R57, c[0x0][0x320] ;  /* 0x0000c80039397a20 */ /* 0x000fe40000410000 */
[----:B------:R-:W-:Y:S03]  /*fe30*/  FMUL.FTZ R109, R109, c[0x0][0x320] ;  /* 0x0000c8006d6d7a20 */ /* 0x000fe60000410000 */
[----:B------:R-:W4:Y:S01]  /*fe40*/  MUFU.TANH R198, R53 ;  /* 0x0000003500c67308 */ /* 0x000f220000002400 */
[----:B--2---:R-:W-:Y:S09]  /*fe50*/  FMNMX.FTZ R74, R47, R74, !PT ;  /* 0x0000004a2f4a7209 */ /* 0x004ff20007810000 */
[----:B------:R-:W2:Y:S01]  /*fe60*/  MUFU.TANH R200, R66 ;  /* 0x0000004200c87308 */ /* 0x000ea20000002400 */
[----:B-1----:R-:W-:Y:S09]  /*fe70*/  FMNMX.FTZ R0, R203, R0, !PT ;  /* 0x00000000cb007209 */ /* 0x002ff20007810000 */
[----:B------:R-:W-:Y:S01]  /*fe80*/  MUFU.TANH R205, R56 ;  /* 0x0000003800cd7308 */ /* 0x000fe20000002400 */
[----:B----4-:R-:W-:Y:S09]  /*fe90*/  FMNMX.FTZ R74, R198, R74, !PT ;  /* 0x0000004ac64a7209 */ /* 0x010ff20007810000 */
[----:B------:R-:W1:Y:S01]  /*fea0*/  MUFU.TANH R56, R64 ;  /* 0x0000004000387308 */ /* 0x000e620000002400 */
[----:B--2---:R-:W-:Y:S09]  /*feb0*/  FMNMX.FTZ R0, R200, R0, !PT ;  /* 0x00000000c8007209 */ /* 0x004ff20007810000 */
[----:B------:R-:W2:Y:S10]  /*fec0*/  MUFU.TANH R201, R67 ;  /* 0x0000004300c97308 */ /* 0x000eb40000002400 */
[----:B------:R-:W4:Y:S01]  /*fed0*/  MUFU.TANH R187, R70 ;  /* 0x0000004600bb7308 */ /* 0x000f220000002400 */
[----:B-1----:R-:W-:Y:S09]  /*fee0*/  FMNMX.FTZ R74, R56, R74, !PT ;  /* 0x0000004a384a7209 */ /* 0x002ff20007810000 */
[----:B------:R-:W-:Y:S01]  /*fef0*/  MUFU.TANH R204, R60 ;  /* 0x0000003c00cc7308 */ /* 0x000fe20000002400 */
[----:B--2---:R-:W-:Y:S09]  /*ff00*/  FMNMX.FTZ R0, R201, R0, !PT ;  /* 0x00000000c9007209 */ /* 0x004ff20007810000 */
[----:B------:R-:W1:Y:S01]  /*ff10*/  MUFU.TANH R60, R65 ;  /* 0x00000041003c7308 */ /* 0x000e620000002400 */
[----:B----4-:R-:W-:Y:S04]  /*ff20*/  MOV R215, R187 ;  /* 0x000000bb00d77202 */ /* 0x010fe80000000f00 */
[----:B------:R-:W-:Y:S05]  /*ff30*/  FMNMX.FTZ R0, R215, R0, !PT ;  /* 0x00000000d7007209 */ /* 0x000fea0007810000 */
[----:B------:R-:W2:Y:S10]  /*ff40*/  MUFU.TANH R210, R68 ;  /* 0x0000004400d27308 */ /* 0x000eb40000002400 */
[----:B------:R-:W4:Y:S01]  /*ff50*/  MUFU.TANH R219, R69 ;  /* 0x0000004500db7308 */ /* 0x000f220000002400 */
[----:B-1----:R-:W-:Y:S09]  /*ff60*/  FMNMX.FTZ R74, R60, R74, !PT ;  /* 0x0000004a3c4a7209 */ /* 0x002ff20007810000 */
[----:B------:R4:W-:Y:S01]  /*ff70*/  MUFU.TANH R216, R93 ;  /* 0x0000005d00d87308 */ /* 0x0009e20000002400 */
[----:B--2---:R-:W-:Y:S09]  /*ff80*/  FMNMX.FTZ R74, R210, R74, !PT ;  /* 0x0000004ad24a7209 */ /* 0x004ff20007810000 */
[----:B------:R-:W1:Y:S10]  /*ff90*/  MUFU.TANH R247, R71 ;  /* 0x0000004700f77308 */ /* 0x000e740000002400 */
[----:B------:R-:W2:Y:S01]  /*ffa0*/  MUFU.TANH R207, R80 ;  /* 0x0000005000cf7308 */ /* 0x000ea20000002400 */
[----:B----4-:R-:W-:Y:S04]  /*ffb0*/  MOV R93, R219 ;  /* 0x000000db005d7202 */ /* 0x010fe80000000f00 */
[----:B------:R-:W-:Y:S05]  /*ffc0*/  FMNMX.FTZ R74, R93, R74, !PT ;  /* 0x0000004a5d4a7209 */ /* 0x000fea0007810000 */
[----:B------:R-:W4:Y:S01]  /*ffd0*/  MUFU.TANH R238, R82 ;  /* 0x0000005200ee7308 */ /* 0x000f220000002400 */
[----:B-1----:R-:W-:Y:S09]  /*ffe0*/  FMNMX.FTZ R0, R247, R0, !PT ;  /* 0x00000000f7007209 */ /* 0x002ff20007810000 */
[----:B------:R-:W1:Y:S01]  /*fff0*/  MUFU.TANH R230, R83 ;  /* 0x0000005300e67308 */ /* 0x000e620000002400 */
[----:B--2---:R-:W-:Y:S04]  /*10000*/  MOV R214, R207 ;  /* 0x000000cf00d67202 */ /* 0x004fe80000000f00 */
[----:B------:R-:W-:Y:S05]  /*10010*/  FMNMX.FTZ R74, R214, R74, !PT ;  /* 0x0000004ad64a7209 */ /* 0x000fea0007810000 */
[----:B------:R-:W2:Y:S01]  /*10020*/  MUFU.TANH R249, R81 ;  /* 0x0000005100f97308 */ /* 0x000ea20000002400 */
[----:B----4-:R-:W-:Y:S09]  /*10030*/  FMNMX.FTZ R0, R238, R0, !PT ;  /* 0x00000000ee007209 */ /* 0x010ff20007810000 */
        /* <DEDUP_REMOVED lines=8> */
[----:B------:R2:W-:Y:S01]  /*100c0*/  MUFU.TANH R212, R114 ;  /* 0x0000007200d47308 */ /* 0x0005e20000002400 */
[----:B-1----:R-:W-:Y:S09]  /*100d0*/  FMNMX.FTZ R0, R81, R0, !PT ;  /* 0x0000000051007209 */ /* 0x002ff20007810000 */
[----:B------:R-:W1:Y:S10]  /*100e0*/  MUFU.TANH R26, R26 ;  /* 0x0000001a001a7308 */ /* 0x000e740000002400 */
[----:B------:R-:W4:Y:S01]  /*100f0*/  MUFU.TANH R211, R85 ;  /* 0x0000005500d37308 */ /* 0x000f220000002400 */
[----:B--2---:R-:W-:Y:S04]  /*10100*/  MOV R114, R222 ;  /* 0x000000de00727202 */ /* 0x004fe80000000f00 */
[----:B------:R-:W-:Y:S05]  /*10110*/  FMNMX.FTZ R0, R114, R0, !PT ;  /* 0x0000000072007209 */ /* 0x000fea0007810000 */
[----:B------:R4:W-:Y:S01]  /*10120*/  MUFU.TANH R119, R89 ;  /* 0x0000005900777308 */ /* 0x0009e20000002400 */
[----:B-1----:R-:W-:Y:S04]  /*10130*/  FMNMX.FTZ R5, R26, R5, !PT ;  /* 0x000000051a057209 */ /* 0x002fe80007810000 */
[----:B------:R-:W-:Y:S05]  /*10140*/  FMNMX.FTZ R5, R27, R5, !PT ;  /* 0x000000051b057209 */ /* 0x000fea0007810000 */
[----:B------:R-:W1:Y:S01]  /*10150*/  MUFU.TANH R53, R98 ;  /* 0x0000006200357308 */ /* 0x000e620000002400 */
[----:B------:R-:W-:Y:S09]  /*10160*/  FMNMX.FTZ R5, R30, R5, !PT ;  /* 0x000000051e057209 */ /* 0x000ff20007810000 */
[----:B------:R1:W-:Y:S01]  /*10170*/  MUFU.TANH R223, R102 ;  /* 0x0000006600df7308 */ /* 0x0003e20000002400 */
[----:B----4-:R-:W-:Y:S04]  /*10180*/  MOV R89, R211 ;  /* 0x000000d300597202 */ /* 0x010fe80000000f00 */
[----:B------:R-:W-:Y:S05]  /*10190*/  FMNMX.FTZ R74, R89, R74, !PT ;  /* 0x0000004a594a7209 */ /* 0x000fea0007810000 */
[----:B------:R-:W-:Y:S10]  /*101a0*/  MUFU.TANH R248, R88 ;  /* 0x0000005800f87308 */ /* 0x000ff40000002400 */
[----:B------:R-:W2:Y:S01]  /*101b0*/  MUFU.TANH R54, R99 ;  /* 0x0000006300367308 */ /* 0x000ea20000002400 */
[----:B-1----:R-:W-:Y:S04]  /*101c0*/  MOV R102, R53 ;  /* 0x0000003500667202 */ /* 0x002fe80000000f00 */
[----:B------:R-:W-:Y:S05]  /*101d0*/  FMNMX.FTZ R0, R102, R0, !PT ;  /* 0x0000000066007209 */ /* 0x000fea0007810000 */
[----:B------:R2:W-:Y:S10]  /*101e0*/  MUFU.TANH R88, R103 ;  /* 0x0000006700587308 */ /* 0x0005f40000002400 */
[----:B------:R-:W1:Y:S10]  /*101f0*/  MUFU.TANH R83, R96 ;  /* 0x0000006000537308 */ /* 0x000e740000002400 */
[----:B------:R-:W4:Y:S01]  /*10200*/  MUFU.TANH R197, R97 ;  /* 0x0000006100c57308 */ /* 0x000f220000002400 */
[----:B--2---:R-:W-:Y:S02]  /*10210*/  MOV R103, R54 ;  /* 0x0000003600677202 */ /* 0x004fe40000000f00 */
[----:B------:R-:W2:Y:S02]  /*10220*/  LDL.64 R54, [R1+0x30] ;  /* 0x0000300001367983 */ /* 0x000ea40000100a00 */
[----:B------:R-:W-:Y:S05]  /*10230*/  FMNMX.FTZ R0, R103, R0, !PT ;  /* 0x0000000067007209 */ /* 0x000fea0007810000 */
[----:B------:R4:W-:Y:S01]  /*10240*/  MUFU.TANH R99, R101 ;  /* 0x0000006500637308 */ /* 0x0009e20000002400 */
[----:B-1----:R-:W-:Y:S09]  /*10250*/  FMNMX.FTZ R74, R83, R74, !PT ;  /* 0x0000004a534a7209 */ /* 0x002ff20007810000 */
[----:B------:R1:W-:Y:S10]  /*10260*/  MUFU.TANH R190, R115 ;  /* 0x0000007300be7308 */ /* 0x0003f40000002400 */
[----:B------:R-:W3:Y:S01]  /*10270*/  MUFU.TANH R31, R31 ;  /* 0x0000001f001f7308 */ /* 0x000ee20000002400 */
[----:B----4-:R-:W-:Y:S04]  /*10280*/  MOV R101, R197 ;  /* 0x000000c500657202 */ /* 0x010fe80000000f00 */
[----:B------:R-:W-:Y:S05]  /*10290*/  FMNMX.FTZ R74, R101, R74, !PT ;  /* 0x0000004a654a7209 */ /* 0x000fea0007810000 */
[----:B------:R-:W4:Y:S01]  /*102a0*/  MUFU.TANH R196, R100 ;  /* 0x0000006400c47308 */ /* 0x000f220000002400 */
[----:B-1----:R-:W-:Y:S04]  /*102b0*/  MOV R115, R223 ;  /* 0x000000df00737202 */ /* 0x002fe80000000f00 */
[----:B------:R-:W-:Y:S05]  /*102c0*/  FMNMX.FTZ R0, R115, R0, !PT ;  /* 0x0000000073007209 */ /* 0x000fea0007810000 */
[----:B------:R4:W-:Y:S01]  /*102d0*/  MUFU.TANH R98, R112 ;  /* 0x0000007000627308 */ /* 0x0009e20000002400 */
[----:B------:R-:W-:Y:S02]  /*102e0*/  FMNMX.FTZ R0, R88, R0, !PT ;  /* 0x0000000058007209 */ /* 0x000fe40007810000 */
[----:B---3--:R-:W-:Y:S02]  /*102f0*/  FMNMX.FTZ R5, R31, R5, !PT ;  /* 0x000000051f057209 */ /* 0x008fe40007810000 */
[----:B------:R-:W-:Y:S05]  /*10300*/  FMNMX.FTZ R0, R212, R0, !PT ;  /* 0x00000000d4007209 */ /* 0x000fea0007810000 */
[----:B------:R-:W1:Y:S01]  /*10310*/  MUFU.TANH R42, R42 ;  /* 0x0000002a002a7308 */ /* 0x000e620000002400 */
[----:B------:R-:W-:Y:S09]  /*10320*/  FMNMX.FTZ R0, R190, R0, !PT ;  /* 0x00000000be007209 */ /* 0x000ff20007810000 */
[----:B------:R-:W3:Y:S01]  /*10330*/  MUFU.TANH R43, R43 ;  /* 0x0000002b002b7308 */ /* 0x000ee20000002400 */
[----:B----4-:R-:W-:Y:S04]  /*10340*/  MOV R112, R196 ;  /* 0x000000c400707202 */ /* 0x010fe80000000f00 */
[----:B------:R-:W-:Y:S05]  /*10350*/  FMNMX.FTZ R74, R112, R74, !PT ;  /* 0x0000004a704a7209 */ /* 0x000fea0007810000 */
[----:B------:R-:W4:Y:S01]  /*10360*/  MUFU.TANH R46, R46 ;  /* 0x0000002e002e7308 */ /* 0x000f220000002400 */
[----:B------:R-:W-:Y:S02]  /*10370*/  FMNMX.FTZ R74, R99, R74, !PT ;  /* 0x0000004a634a7209 */ /* 0x000fe40007810000 */
[----:B-1----:R-:W-:Y:S02]  /*10380*/  FMNMX.FTZ R5, R42, R5, !PT ;  /* 0x000000052a057209 */ /* 0x002fe40007810000 */
[----:B------:R-:W-:Y:S05]  /*10390*/  FMNMX.FTZ R74, R98, R74, !PT ;  /* 0x0000004a624a7209 */ /* 0x000fea0007810000 */
[----:B------:R-:W1:Y:S01]  /*103a0*/  MUFU.TANH R97, R113 ;  /* 0x0000007100617308 */ /* 0x000e620000002400 */
[----:B---3--:R-:W-:Y:S09]  /*103b0*/  FMNMX.FTZ R5, R43, R5, !PT ;  /* 0x000000052b057209 */ /* 0x008ff20007810000 */
[----:B------:R-:W3:Y:S01]  /*103c0*/  MUFU.TANH R220, R58 ;  /* 0x0000003a00dc7308 */ /* 0x000ee20000002400 */
[----:B----4-:R-:W-:Y:S04]  /*103d0*/  FMNMX.FTZ R5, R46, R5, !PT ;  /* 0x000000052e057209 */ /* 0x010fe80007810000 */
[----:B------:R-:W-:Y:S05]  /*103e0*/  FMNMX.FTZ R5, R199, R5, !PT ;  /* 0x00000005c7057209 */ /* 0x000fea0007810000 */
[----:B------:R4:W-:Y:S01]  /*103f0*/  MUFU.TANH R239, R73 ;  /* 0x0000004900ef7308 */ /* 0x0009e20000002400 */
[----:B-1----:R-:W-:Y:S05]  /*10400*/  FMNMX.FTZ R74, R97, R74, !PT ;  /* 0x0000004a614a7209 */ /* 0x002fea0007810000 */
[----:B------:R-:W1:Y:S04]  /*10410*/  SHFL.BFLY PT, R6, R74, 0x2, 0x1f ;  /* 0x0c401f004a067f89 */ /* 0x000e6800000e0000 */
[----:B------:R-:W1:Y:S01]  /*10420*/  MUFU.TANH R218, R59 ;  /* 0x0000003b00da7308 */ /* 0x000e620000002400 */
[----:B---3--:R-:W-:Y:S09]  /*10430*/  FMNMX.FTZ R5, R220, R5, !PT ;  /* 0x00000005dc057209 */ /* 0x008ff20007810000 */
[----:B------:R-:W3:Y:S01]  /*10440*/  MUFU.TANH R251, R62 ;  /* 0x0000003e00fb7308 */ /* 0x000ee20000002400 */
[----:B----4-:R-:W4:Y:S09]  /*10450*/  SHFL.BFLY PT, R73, R0, 0x2, 0x1f ;  /* 0x0c401f0000497f89 */ /* 0x010f3200000e0000 */
[----:B------:R-:W4:Y:S01]  /*10460*/  MUFU.TANH R245, R63 ;  /* 0x0000003f00f57308 */ /* 0x000f220000002400 */
[----:B-1----:R-:W-:Y:S02]  /*10470*/  FMNMX.FTZ R74, R74, R6, !PT ;  /* 0x000000064a4a7209 */ /* 0x002fe40007810000 */
[----:B------:R-:W-:Y:S03]  /*10480*/  FMNMX.FTZ R5, R218, R5, !PT ;  /* 0x00000005da057209 */ /* 0x000fe60007810000 */
[----:B------:R-:W1:Y:S04]  /*10490*/  SHFL.BFLY PT, R8, R74, 0x1, 0x1f ;  /* 0x0c201f004a087f89 */ /* 0x000e6800000e0000 */
[----:B------:R-:W1:Y:S01]  /*104a0*/  MUFU.TANH R250, R75 ;  /* 0x0000004b00fa7308 */ /* 0x000e620000002400 */
[----:B---3--:R-:W-:Y:S04]  /*104b0*/  MOV R85, R251 ;  /* 0x000000fb00557202 */ /* 0x008fe80000000f00 */
[----:B------:R-:W-:Y:S05]  /*104c0*/  FMNMX.FTZ R5, R85, R5, !PT ;  /* 0x0000000555057209 */ /* 0x000fea0007810000 */
[----:B------:R-:W3:Y:S01]  /*104d0*/  MUFU.TANH R252, R78 ;  /* 0x0000004e00fc7308 */ /* 0x000ee20000002400 */
[----:B----4-:R-:W-:Y:S02]  /*104e0*/  FMNMX.FTZ R73, R0, R73, !PT ;  /* 0x0000004900497209 */ /* 0x010fe40007810000 */
[----:B------:R-:W-:Y:S03]  /*104f0*/  MOV R87, R245 ;  /* 0x000000f500577202 */ /* 0x000fe60000000f00 */
[----:B------:R-:W4:Y:S01]  /*10500*/  SHFL.BFLY PT, R6, R73, 0x1, 0x1f ;  /* 0x0c201f0049067f89 */ /* 0x000f2200000e0000 */
[----:B------:R-:W-:Y:S03]  /*10510*/  FMNMX.FTZ R5, R87, R5, !PT ;  /* 0x0000000557057209 */ /* 0x000fe60007810000 */
[----:B------:R-:W4:Y:S01]  /*10520*/  MUFU.TANH R233, R79 ;  /* 0x0000004f00e97308 */ /* 0x000f220000002400 */
[----:B------:R-:W-:Y:S02]  /*10530*/  FMNMX.FTZ R5, R234, R5, !PT ;  /* 0x00000005ea057209 */ /* 0x000fe40007810000 */
[----:B-1----:R-:W-:Y:S01]  /*10540*/  MOV R86, R250 ;  /* 0x000000fa00567202 */ /* 0x002fe20000000f00 */
[----:B------:R-:W-:Y:S01]  /*10550*/  FMUL.FTZ R75, R110, c[0x0][0x320] ;  /* 0x0000c8006e4b7a20 */ /* 0x000fe20000410000 */
[----:B------:R-:W-:Y:S02]  /*10560*/  FMNMX.FTZ R74, R74, R8, !PT ;  /* 0x000000084a4a7209 */ /* 0x000fe40007810000 */
[----:B------:R-:W-:Y:S03]  /*10570*/  FMNMX.FTZ R5, R86, R5, !PT ;  /* 0x0000000556057209 */ /* 0x000fe60007810000 */
[----:B------:R-:W1:Y:S01]  /*10580*/  MUFU.TANH R244, R90 ;  /* 0x0000005a00f47308 */ /* 0x000e620000002400 */
[----:B------:R-:W-:Y:S01]  /*10590*/  FMUL.FTZ R96, R74, c[0x0][0x2d0] ;  /* 0x0000b4004a607a20 */ /* 0x000fe20000410000 */
[----:B---3--:R-:W-:Y:S03]  /*105a0*/  MOV R113, R252 ;  /* 0x000000fc00717202 */ /* 0x008fe60000000f00 */
[--C-:B------:R-:W-:Y:S02]  /*105b0*/  FFMA.FTZ R8, R20, c[0x0][0x2d0], -R96.reuse ;  /* 0x0000b40014087a23 */ /* 0x100fe40000010860 */
[--C-:B------:R-:W-:Y:S01]  /*105c0*/  FFMA.FTZ R101, R101, c[0x0][0x2d0], -R96.reuse ;  /* 0x0000b40065657a23 */ /* 0x100fe20000010860 */
[----:B------:R-:W-:Y:S01]  /*105d0*/  FMNMX.FTZ R0, R113, R5, !PT ;  /* 0x0000000571007209 */ /* 0x000fe20007810000 */
[--C-:B------:R-:W-:Y:S01]  /*105e0*/  FFMA.FTZ R112, R112, c[0x0][0x2d0], -R96.reuse ;  /* 0x0000b40070707a23 */ /* 0x100fe20000010860 */
[----:B------:R-:W3:Y:S01]  /*105f0*/  MUFU.TANH R243, R91 ;  /* 0x0000005b00f37308 */ /* 0x000ee20000002400 */
[----:B----4-:R-:W-:Y:S01]  /*10600*/  FMNMX.FTZ R73, R73, R6, !PT ;  /* 0x0000000649497209 */ /* 0x010fe20007810000 */
[----:B------:R-:W-:Y:S01]  /*10610*/  FFMA.FTZ R6, R32, c[0x0][0x2d0], -R96 ;  /* 0x0000b40020067a23 */ /* 0x000fe20000010860 */
[----:B------:R-:W-:Y:S07]  /*10620*/  FMNMX.FTZ R0, R233, R0, !PT ;  /* 0x00000000e9007209 */ /* 0x000fee0007810000 */
[----:B------:R-:W4:Y:S01]  /*10630*/  MUFU.TANH R7, R94 ;  /* 0x0000005e00077308 */ /* 0x000f220000002400 */
[----:B-1----:R-:W-:Y:S04]  /*10640*/  MOV R110, R244 ;  /* 0x000000f4006e7202 */ /* 0x002fe80000000f00 */
[----:B------:R-:W-:Y:S01]  /*10650*/  FMNMX.FTZ R5, R110, R0, !PT ;  /* 0x000000006e057209 */ /* 0x000fe20007810000 */
[----:B------:R-:W-:Y:S04]  /*10660*/  FMUL.FTZ R0, R111, c[0x0][0x320] ;  /* 0x0000c8006f007a20 */ /* 0x000fe80000410000 */
[----:B------:R1:W-:Y:S01]  /*10670*/  MUFU.EX2 R244, R8 ;  /* 0x0000000800f47308 */ /* 0x0003e20000000800 */
[----:B---3--:R-:W-:Y:S04]  /*10680*/  MOV R111, R243 ;  /* 0x000000f3006f7202 */ /* 0x008fe80000000f00 */
[----:B------:R-:W-:Y:S05]  /*10690*/  FMNMX.FTZ R5, R111, R5, !PT ;  /* 0x000000056f057209 */ /* 0x000fea0007810000 */
[----:B------:R3:W-:Y:S10]  /*106a0*/  MUFU.TANH R71, R0 ;  /* 0x0000000000477308 */ /* 0x0007f40000002400 */
[----:B------:R4:W4:Y:S01]  /*106b0*/  MUFU.TANH R94, R95 ;  /* 0x0000005f005e7308 */ /* 0x0009220000002400 */
[----:B-1----:R-:W-:Y:S09]  /*106c0*/  @P0 MOV R8, c[0x0][0x1e0] ;  /* 0x0000780000080a02 */ /* 0x002ff20000000f00 */
[----:B------:R1:W1:Y:S01]  /*106d0*/  MUFU.TANH R63, R106 ;  /* 0x0000006a003f7308 */ /* 0x0002620000002400 */
[----:B---3--:R-:W-:Y:S04]  /*106e0*/  FADD.FTZ R0, -R74, R2 ;  /* 0x000000024a007221 */ /* 0x008fe80000010100 */
[----:B------:R-:W-:Y:S05]  /*106f0*/  FMUL.FTZ R2, R0, c[0x0][0x2d0] ;  /* 0x0000b40000027a20 */ /* 0x000fea0000410000 */
[----:B------:R-:W3:Y:S01]  /*10700*/  MUFU.TANH R91, R107 ;  /* 0x0000006b005b7308 */ /* 0x000ee20000002400 */
[----:B----4-:R-:W-:Y:S04]  /*10710*/  MOV R95, R7 ;  /* 0x00000007005f7202 */ /* 0x010fe80000000f00 */
[----:B------:R-:W-:Y:S05]  /*10720*/  FMNMX.FTZ R5, R95, R5, !PT ;  /* 0x000000055f057209 */ /* 0x000fea0007810000 */
[----:B------:R-:W4:Y:S01]  /*10730*/  MUFU.TANH R75, R75 ;  /* 0x0000004b004b7308 */ /* 0x000f220000002400 */
[----:B------:R-:W-:Y:S02]  /*10740*/  FMNMX.FTZ R5, R94, R5, !PT ;  /* 0x000000055e057209 */ /* 0x000fe40007810000 */
[----:B-1----:R-:W-:Y:S02]  /*10750*/  MOV R106, R247 ;  /* 0x000000f7006a7202 */ /* 0x002fe40000000f00 */
[----:B------:R-:W-:Y:S05]  /*10760*/  FMNMX.FTZ R5, R63, R5, !PT ;  /* 0x000000053f057209 */ /* 0x000fea0007810000 */
[----:B------:R-:W1:Y:S01]  /*10770*/  MUFU.TANH R41, R41 ;  /* 0x0000002900297308 */ /* 0x000e620000002400 */
[----:B---3--:R-:W-:Y:S01]  /*10780*/  FMNMX.FTZ R0, R91, R5, !PT ;  /* 0x000000055b007209 */ /* 0x008fe20007810000 */
[--C-:B------:R-:W-:Y:S01]  /*10790*/  FFMA.FTZ R5, R33, c[0x0][0x2d0], -R96.reuse ;  /* 0x0000b40021057a23 */ /* 0x100fe20000010860 */
[----:B------:R-:W-:Y:S07]  /*107a0*/  MOV R107, R248 ;  /* 0x000000f8006b7202 */ /* 0x000fee0000000f00 */
[----:B------:R3:W-:Y:S01]  /*107b0*/  MUFU.EX2 R9, R5 ;  /* 0x0000000500097308 */ /* 0x0007e20000000800 */
[----:B----4-:R-:W-:Y:S04]  /*107c0*/  FMNMX.FTZ R0, R75, R0, !PT ;  /* 0x000000004b007209 */ /* 0x010fe80007810000 */
[----:B------:R-:W-:Y:S05]  /*107d0*/  FMNMX.FTZ R0, R71, R0, !PT ;  /* 0x0000000047007209 */ /* 0x000fea0007810000 */
[----:B------:R-:W4:Y:S01]  /*107e0*/  MUFU.TANH R44, R44 ;  /* 0x0000002c002c7308 */ /* 0x000f220000002400 */
[----:B-1----:R-:W-:Y:S09]  /*107f0*/  FMNMX.FTZ R4, R41, R4, !PT ;  /* 0x0000000429047209 */ /* 0x002ff20007810000 */
[----:B------:R1:W-:Y:S01]  /*10800*/  MUFU.EX2 R70, R2 ;  /* 0x0000000200467308 */ /* 0x0003e20000000800 */
[----:B---3--:R-:W-:Y:S09]  /*10810*/  @P0 MOV R5, R10 ;  /* 0x0000000a00050202 */ /* 0x008ff20000000f00 */
[----:B------:R-:W3:Y:S01]  /*10820*/  MUFU.TANH R45, R45 ;  /* 0x0000002d002d7308 */ /* 0x000ee20000002400 */
[----:B----4-:R-:W-:Y:S09]  /*10830*/  FMNMX.FTZ R4, R44, R4, !PT ;  /* 0x000000042c047209 */ /* 0x010ff20007810000 */
[----:B------:R-:W4:Y:S01]  /*10840*/  MUFU.TANH R208, R57 ;  /* 0x0000003900d07308 */ /* 0x000f220000002400 */
[----:B-1----:R-:W-:Y:S02]  /*10850*/  FADD.FTZ R2, -R73, R3 ;  /* 0x0000000349027221 */ /* 0x002fe40000010100 */
[----:B------:R-:W1:Y:S02]  /*10860*/  SHFL.BFLY PT, R3, R0, 0x2, 0x1f ;  /* 0x0c401f0000037f89 */ /* 0x000e6400000e0000 */
[----:B------:R-:W-:Y:S05]  /*10870*/  FMUL.FTZ R2, R2, c[0x0][0x2d0] ;  /* 0x0000b40002027a20 */ /* 0x000fea0000410000 */
[----:B------:R-:W2:Y:S01]  /*10880*/  MUFU.TANH R206, R61 ;  /* 0x0000003d00ce7308 */ /* 0x000ea20000002400 */
[----:B---3--:R-:W-:Y:S04]  /*10890*/  FMNMX.FTZ R4, R45, R4, !PT ;  /* 0x000000042d047209 */ /* 0x008fe80007810000 */
[----:B------:R-:W-:Y:S05]  /*108a0*/  FMNMX.FTZ R4, R205, R4, !PT ;  /* 0x00000004cd047209 */ /* 0x000fea0007810000 */
[----:B------:R-:W3:Y:S01]  /*108b0*/  MUFU.TANH R221, R72 ;  /* 0x0000004800dd7308 */ /* 0x000ee20000002400 */
[----:B----4-:R-:W-:Y:S04]  /*108c0*/  FMNMX.FTZ R4, R208, R4, !PT ;  /* 0x00000004d0047209 */ /* 0x010fe80007810000 */
[----:B------:R-:W-:Y:S05]  /*108d0*/  FMNMX.FTZ R4, R204, R4, !PT ;  /* 0x00000004cc047209 */ /* 0x000fea0007810000 */
[----:B------:R-:W4:Y:S01]  /*108e0*/  MUFU.TANH R209, R76 ;  /* 0x0000004c00d17308 */ /* 0x000f220000002400 */
[----:B-1----:R-:W-:Y:S01]  /*108f0*/  FMNMX.FTZ R0, R0, R3, !PT ;  /* 0x0000000300007209 */ /* 0x002fe20007810000 */
[----:B------:R-:W-:Y:S02]  /*10900*/  FFMA.FTZ R3, R17, c[0x0][0x2d0], -R96 ;  /* 0x0000b40011037a23 */ /* 0x000fe40000010860 */
[----:B------:R-:W-:Y:S01]  /*10910*/  FMUL.FTZ R17, R70, R133 ;  /* 0x0000008546117220 */ /* 0x000fe20000410000 */
[----:B--2---:R-:W-:Y:S02]  /*10920*/  FMNMX.FTZ R4, R206, R4, !PT ;  /* 0x00000004ce047209 */ /* 0x004fe40007810000 */
[----:B------:R-:W-:Y:S02]  /*10930*/  MOV R133, R107 ;  /* 0x0000006b00857202 */ /* 0x000fe40000000f00 */
[----:B------:R-:W-:Y:S01]  /*10940*/  MOV R107, R216 ;  /* 0x000000d8006b7202 */ /* 0x000fe20000000f00 */
[----:B------:R-:W1:Y:S01]  /*10950*/  MUFU.TANH R240, R77 ;  /* 0x0000004d00f07308 */ /* 0x000e620000002400 */
[----:B---3--:R-:W-:Y:S04]  /*10960*/  FMNMX.FTZ R4, R221, R4, !PT ;  /* 0x00000004dd047209 */ /* 0x008fe80007810000 */
[----:B------:R-:W-:Y:S05]  /*10970*/  FMNMX.FTZ R4, R239, R4, !PT ;  /* 0x00000004ef047209 */ /* 0x000fea0007810000 */
[----:B------:R2:W3:Y:S01]  /*10980*/  MUFU.TANH R84, R104 ;  /* 0x0000006800547308 */ /* 0x0004e20000002400 */
[----:B----4-:R-:W-:Y:S04]  /*10990*/  MOV R82, R209 ;  /* 0x000000d100527202 */ /* 0x010fe80000000f00 */
[----:B------:R-:W-:Y:S05]  /*109a0*/  FMNMX.FTZ R4, R82, R4, !PT ;  /* 0x0000000452047209 */ /* 0x000fea0007810000 */
[----:B------:R4:W-:Y:S01]  /*109b0*/  MUFU.EX2 R245, R3 ;  /* 0x0000000300f57308 */ /* 0x0009e20000000800 */
[----:B-1----:R-:W-:Y:S04]  /*109c0*/  FMNMX.FTZ R4, R240, R4, !PT ;  /* 0x00000004f0047209 */ /* 0x002fe80007810000 */
[----:B------:R-:W-:Y:S05]  /*109d0*/  FMNMX.FTZ R4, R248, R4, !PT ;  /* 0x00000004f8047209 */ /* 0x000fea0007810000 */
[----:B------:R-:W1:Y:S01]  /*109e0*/  MUFU.TANH R90, R105 ;  /* 0x00000069005a7308 */ /* 0x000e620000002400 */
[----:B------:R-:W-:Y:S01]  /*109f0*/  FMNMX.FTZ R4, R119, R4, !PT ;  /* 0x0000000477047209 */ /* 0x000fe20007810000 */
[----:B--2---:R-:W-:Y:S03]  /*10a00*/  FMUL.FTZ R104, R73, c[0x0][0x2d0] ;  /* 0x0000b40049687a20 */ /* 0x004fe60000410000 */
[----:B------:R-:W-:Y:S01]  /*10a10*/  FMNMX.FTZ R4, R217, R4, !PT ;  /* 0x00000004d9047209 */ /* 0x000fe20007810000 */
[--C-:B------:R-:W-:Y:S04]  /*10a20*/  FFMA.FTZ R102, R102, c[0x0][0x2d0], -R104.reuse ;  /* 0x0000b40066667a23 */ /* 0x100fe80000010868 */
[----:B------:R-:W2:Y:S01]  /*10a30*/  MUFU.TANH R191, R108 ;  /* 0x0000006c00bf7308 */ /* 0x000ea20000002400 */
[----:B------:R-:W-:Y:S01]  /*10a40*/  FMNMX.FTZ R4, R216, R4, !PT ;  /* 0x00000004d8047209 */ /* 0x000fe20007810000 */
[--C-:B------:R-:W-:Y:S02]  /*10a50*/  FFMA.FTZ R103, R103, c[0x0][0x2d0], -R104.reuse ;  /* 0x0000b40067677a23 */ /* 0x100fe40000010868 */
[--C-:B----4-:R-:W-:Y:S01]  /*10a60*/  FFMA.FTZ R3, R186, c[0x0][0x2d0], -R104.reuse ;  /* 0x0000b400ba037a23 */ /* 0x110fe20000010868 */
[----:B---3--:R-:W-:Y:S01]  /*10a70*/  FMNMX.FTZ R4, R84, R4, !PT ;  /* 0x0000000454047209 */ /* 0x008fe20007810000 */
[--C-:B------:R-:W-:Y:S04]  /*10a80*/  FFMA.FTZ R115, R115, c[0x0][0x2d0], -R104.reuse ;  /* 0x0000b40073737a23 */ /* 0x100fe80000010868 */
[----:B------:R-:W3:Y:S01]  /*10a90*/  MUFU.TANH R109, R109 ;  /* 0x0000006d006d7308 */ /* 0x000ee20000002400 */
[----:B-1----:R-:W-:Y:S09]  /*10aa0*/  FMNMX.FTZ R4, R90, R4, !PT ;  /* 0x000000045a047209 */ /* 0x002ff20007810000 */
[----:B------:R1:W-:Y:S01]  /*10ab0*/  MUFU.EX2 R187, R3 ;  /* 0x0000000300bb7308 */ /* 0x0003e20000000800 */
[----:B--2---:R-:W-:Y:S09]  /*10ac0*/  FMNMX.FTZ R4, R191, R4, !PT ;  /* 0x00000004bf047209 */ /* 0x004ff20007810000 */
[----:B------:R-:W-:Y:S01]  /*10ad0*/  MUFU.EX2 R69, R2 ;  /* 0x0000000200457308 */ /* 0x000fe20000000800 */
[----:B---3--:R-:W-:Y:S05]  /*10ae0*/  FMNMX.FTZ R4, R109, R4, !PT ;  /* 0x000000046d047209 */ /* 0x008fea0007810000 */
[----:B------:R-:W2:Y:S04]  /*10af0*/  SHFL.BFLY PT, R7, R4, 0x2, 0x1f ;  /* 0x0c401f0004077f89 */ /* 0x000ea800000e0000 */
[----:B------:R-:W-:Y:S01]  /*10b00*/  MUFU.EX2 R32, R6 ;  /* 0x0000000600207308 */ /* 0x000fe20000000800 */
[----:B-1----:R-:W-:Y:S09]  /*10b10*/  FFMA.FTZ R3, R185, c[0x0][0x2d0], -R104 ;  /* 0x0000b400b9037a23 */ /* 0x002ff20000010868 */
[----:B------:R1:W3:Y:S01]  /*10b20*/  MUFU.EX2 R209, R3 ;  /* 0x0000000300d17308 */ /* 0x0002e20000000800 */
[----:B--2---:R-:W-:Y:S01]  /*10b30*/  FMNMX.FTZ R4, R4, R7, !PT ;  /* 0x0000000704047209 */ /* 0x004fe20007810000 */
[----:B------:R-:W-:Y:S04]  /*10b40*/  FFMA.FTZ R7, R21, c[0x0][0x2d0], -R96 ;  /* 0x0000b40015077a23 */ /* 0x000fe80000010860 */
[----:B------:R-:W2:Y:S01]  /*10b50*/  SHFL.BFLY PT, R72, R4, 0x1, 0x1f ;  /* 0x0c201f0004487f89 */ /* 0x000ea200000e0000 */
[----:B-1----:R-:W-:Y:S01]  /*10b60*/  FFMA.FTZ R3, R18, c[0x0][0x2d0], -R104 ;  /* 0x0000b40012037a23 */ /* 0x002fe20000010868 */
[----:B---3--:R-:W-:Y:S01]  /*10b70*/  F2FP.PACK_AB R77, R209, R187 ;  /* 0x000000bbd14d723e */ /* 0x008fe200000000ff */
[----:B------:R-:W-:Y:S01]  /*10b80*/  FMUL.FTZ R18, R69, R134 ;  /* 0x0000008645127220 */ /* 0x000fe20000410000 */
[----:B------:R-:W-:Y:S01]  /*10b90*/  MOV R134, R92 ;  /* 0x0000005c00867202 */ /* 0x000fe20000000f00 */
[----:B------:R1:W-:Y:S01]  /*10ba0*/  MUFU.EX2 R222, R3 ;  /* 0x0000000300de7308 */ /* 0x0003e20000000800 */
[----:B--2---:R-:W-:Y:S01]  /*10bb0*/  FMNMX.FTZ R72, R4, R72, !PT ;  /* 0x0000004804487209 */ /* 0x004fe20007810000 */
[----:B------:R-:W-:Y:S08]  /*10bc0*/  FFMA.FTZ R4, R184, c[0x0][0x2d0], -R96 ;  /* 0x0000b400b8047a23 */ /* 0x000ff00000010860 */
[----:B------:R2:W-:Y:S01]  /*10bd0*/  MUFU.EX2 R207, R4 ;  /* 0x0000000400cf7308 */ /* 0x0005e20000000800 */
[C---:B------:R-:W-:Y:S01]  /*10be0*/  FADD.FTZ R2, -R72.reuse, R116 ;  /* 0x0000007448027221 */ /* 0x040fe20000010100 */
[----:B------:R-:W-:Y:S01]  /*10bf0*/  MOV R116, R249 ;  /* 0x000000f900747202 */ /* 0x000fe20000000f00 */
[----:B------:R-:W-:Y:S02]  /*10c00*/  FMUL.FTZ R105, R72, c[0x0][0x2d0] ;  /* 0x0000b40048697a20 */ /* 0x000fe40000410000 */
[----:B------:R-:W-:Y:S02]  /*10c10*/  FMUL.FTZ R2, R2, c[0x0][0x2d0] ;  /* 0x0000b40002027a20 */ /* 0x000fe40000410000 */
[--C-:B------:R-:W-:Y:S02]  /*10c20*/  FFMA.FTZ R107, R107, c[0x0][0x2d0], -R105.reuse ;  /* 0x0000b4006b6b7a23 */ /* 0x100fe40000010869 */
[--C-:B-1----:R-:W-:Y:S01]  /*10c30*/  FFMA.FTZ R3, R193, c[0x0][0x2d0], -R105.reuse ;  /* 0x0000b400c1037a23 */ /* 0x102fe20000010869 */
[----:B------:R1:W3:Y:S10]  /*10c40*/  MUFU.EX2 R68, R2 ;  /* 0x0000000200447308 */ /* 0x0002f40000000800 */
[----:B------:R4:W-:Y:S01]  /*10c50*/  MUFU.EX2 R185, R3 ;  /* 0x0000000300b97308 */ /* 0x0009e20000000800 */
[----:B--2---:R-:W-:Y:S09]  /*10c60*/  FFMA.FTZ R4, R22, c[0x0][0x2d0], -R104 ;  /* 0x0000b40016047a23 */ /* 0x004ff20000010868 */
[----:B------:R2:W-:Y:S01]  /*10c70*/  MUFU.EX2 R80, R4 ;  /* 0x0000000400507308 */ /* 0x0005e20000000800 */
[--C-:B-1----:R-:W-:Y:S09]  /*10c80*/  FFMA.FTZ R2, R118, c[0x0][0x2d0], -R96.reuse ;  /* 0x0000b40076027a23 */ /* 0x102ff20000010860 */
[----:B------:R1:W1:Y:S01]  /*10c90*/  MUFU.EX2 R211, R2 ;  /* 0x0000000200d37308 */ /* 0x0002620000000800 */
[--C-:B----4-:R-:W-:Y:S09]  /*10ca0*/  FFMA.FTZ R3, R192, c[0x0][0x2d0], -R105.reuse ;  /* 0x0000b400c0037a23 */ /* 0x110ff20000010869 */
[----:B------:R4:W4:Y:S01]  /*10cb0*/  MUFU.EX2 R186, R3 ;  /* 0x0000000300ba7308 */ /* 0x0009220000000800 */
[--C-:B--2---:R-:W-:Y:S02]  /*10cc0*/  FFMA.FTZ R4, R29, c[0x0][0x2d0], -R105.reuse ;  /* 0x0000b4001d047a23 */ /* 0x104fe40000010869 */
[----:B---3--:R-:W-:Y:S07]  /*10cd0*/  FMUL.FTZ R29, R68, R145 ;  /* 0x00000091441d7220 */ /* 0x008fee0000410000 */
[----:B------:R-:W-:Y:S01]  /*10ce0*/  MUFU.EX2 R52, R4 ;  /* 0x0000000400347308 */ /* 0x000fe20000000800 */
[----:B-1----:R-:W-:Y:S01]  /*10cf0*/  FFMA.FTZ R2, R16, c[0x0][0x2d0], -R96 ;  /* 0x0000b40010027a23 */ /* 0x002fe20000010860 */
[----:B------:R-:W-:Y:S01]  /*10d00*/  F2FP.PACK_AB R76, R211, R207 ;  /* 0x000000cfd34c723e */ /* 0x000fe200000000ff */
[----:B------:R-:W-:Y:S01]  /*10d10*/  FMUL.FTZ R16, R70, R132 ;  /* 0x0000008446107220 */ /* 0x000fe20000410000 */
[----:B------:R-:W-:Y:S02]  /*10d20*/  MOV R132, R116 ;  /* 0x0000007400847202 */ /* 0x000fe40000000f00 */
[----:B------:R-:W-:Y:S04]  /*10d30*/  MOV R116, R84 ;  /* 0x0000005400747202 */ /* 0x000fe80000000f00 */
[----:B------:R1:W2:Y:S01]  /*10d40*/  MUFU.EX2 R213, R2 ;  /* 0x0000000200d57308 */ /* 0x0002a20000000800 */
[--C-:B----4-:R-:W-:Y:S01]  /*10d50*/  FFMA.FTZ R3, R12, c[0x0][0x2d0], -R105.reuse ;  /* 0x0000b4000c037a23 */ /* 0x110fe20000010869 */
[----:B------:R-:W-:Y:S08]  /*10d60*/  F2FP.PACK_AB R64, R186, R185 ;  /* 0x000000b9ba40723e */ /* 0x000ff000000000ff */
[----:B------:R3:W-:Y:S01]  /*10d70*/  MUFU.EX2 R219, R3 ;  /* 0x0000000300db7308 */ /* 0x0007e20000000800 */
[----:B-1----:R-:W1:Y:S01]  /*10d80*/  SHFL.BFLY PT, R2, R0, 0x1, 0x1f ;  /* 0x0c201f0000027f89 */ /* 0x002e6200000e0000 */
[----:B--2---:R-:W-:Y:S01]  /*10d90*/  F2FP.PACK_AB R78, R245, R213 ;  /* 0x000000d5f54e723e */ /* 0x004fe200000000ff */
[----:B---3--:R-:W-:Y:S07]  /*10da0*/  FFMA.FTZ R3, R13, c[0x0][0x2d0], -R105 ;  /* 0x0000b4000d037a23 */ /* 0x008fee0000010869 */
[----:B------:R2:W3:Y:S01]  /*10db0*/  MUFU.EX2 R223, R3 ;  /* 0x0000000300df7308 */ /* 0x0004e20000000800 */
[----:B-1----:R-:W-:Y:S01]  /*10dc0*/  FMNMX.FTZ R2, R0, R2, !PT ;  /* 0x0000000200027209 */ /* 0x002fe20007810000 */
[----:B------:R-:W-:Y:S02]  /*10dd0*/  FFMA.FTZ R0, R19, c[0x0][0x2d0], -R104 ;  /* 0x0000b40013007a23 */ /* 0x000fe40000010868 */
[----:B------:R-:W-:Y:S01]  /*10de0*/  FMUL.FTZ R19, R69, R135 ;  /* 0x0000008745137220 */ /* 0x000fe20000410000 */
[----:B------:R-:W-:Y:S05]  /*10df0*/  MOV R135, R86 ;  /* 0x0000005600877202 */ /* 0x000fea0000000f00 */
[----:B------:R1:W4:Y:S01]  /*10e00*/  MUFU.EX2 R243, R0 ;  /* 0x0000000000f37308 */ /* 0x0003220000000800 */
[----:B------:R-:W-:Y:S04]  /*10e10*/  FMUL.FTZ R100, R2, c[0x0][0x2d0] ;  /* 0x0000b40002647a20 */ /* 0x000fe80000410000 */
[--C-:B------:R-:W-:Y:S02]  /*10e20*/  FFMA.FTZ R4, R26, c[0x0][0x2d0], -R100.reuse ;  /* 0x0000b4001a047a23 */ /* 0x100fe40000010864 */
[--C-:B--2---:R-:W-:Y:S01]  /*10e30*/  FFMA.FTZ R3, R195, c[0x0][0x2d0], -R100.reuse ;  /* 0x0000b400c3037a23 */ /* 0x104fe20000010864 */
[----:B---3--:R-:W-:Y:S03]  /*10e40*/  F2FP.PACK_AB R66, R223, R219 ;  /* 0x000000dbdf42723e */ /* 0x008fe600000000ff */
[----:B------:R2:W-:Y:S01]  /*10e50*/  MUFU.EX2 R108, R3 ;  /* 0x00000003006c7308 */ /* 0x0005e20000000800 */
[----:B-1----:R-:W-:Y:S01]  /*10e60*/  FADD.FTZ R0, -R2, R117 ;  /* 0x0000007502007221 */ /* 0x002fe20000010100 */
[----:B----4-:R-:W-:Y:S08]  /*10e70*/  F2FP.PACK_AB R79, R243, R222 ;  /* 0x000000def34f723e */ /* 0x010ff000000000ff */
[----:B------:R1:W-:Y:S01]  /*10e80*/  MUFU.EX2 R117, R7 ;  /* 0x0000000700757308 */ /* 0x0003e20000000800 */
[----:B------:R-:W-:Y:S09]  /*10e90*/  FMUL.FTZ R0, R0, c[0x0][0x2d0] ;  /* 0x0000b40000007a20 */ /* 0x000ff20000410000 */
[----:B------:R-:W3:Y:S01]  /*10ea0*/  MUFU.EX2 R0, R0 ;  /* 0x0000000000007308 */ /* 0x000ee20000000800 */
[--C-:B--2---:R-:W-:Y:S09]  /*10eb0*/  FFMA.FTZ R3, R194, c[0x0][0x2d0], -R100.reuse ;  /* 0x0000b400c2037a23 */ /* 0x104ff20000010864 */
[----:B------:R2:W4:Y:S01]  /*10ec0*/  MUFU.EX2 R184, R3 ;  /* 0x0000000300b87308 */ /* 0x0005220000000800 */
[----:B-1----:R-:W-:Y:S09]  /*10ed0*/  @P0 IMAD.WIDE.U32 R6, R242, c[0x0][0x1e0], RZ ;  /* 0x00007800f2060a25 */ /* 0x002ff200078e00ff */
[----:B------:R1:W-:Y:S01]  /*10ee0*/  MUFU.EX2 R194, R4 ;  /* 0x0000000400c27308 */ /* 0x0003e20000000800 */
[----:B---3--:R-:W-:Y:S02]  /*10ef0*/  FMUL.FTZ R26, R0, R142 ;  /* 0x0000008e001a7220 */ /* 0x008fe40000410000 */
[----:B--2---:R-:W-:Y:S01]  /*10f00*/  FFMA.FTZ R3, R14, c[0x0][0x2d0], -R100 ;  /* 0x0000b4000e037a23 */ /* 0x004fe20000010864 */
[----:B----4-:R-:W-:Y:S06]  /*10f10*/  F2FP.PACK_AB R65, R184, R108 ;  /* 0x0000006cb841723e */ /* 0x010fec00000000ff */
[----:B------:R2:W-:Y:S01]  /*10f20*/  MUFU.EX2 R188, R3 ;  /* 0x0000000300bc7308 */ /* 0x0005e20000000800 */
[----:B-1----:R-:W-:Y:S05]  /*10f30*/  @P0 MOV R4, R54 ;  /* 0x0000003600040202 */ /* 0x002fea0000000f00 */
[----:B------:R-:W-:Y:S04]  /*10f40*/  @P0 IMAD.WIDE.U32 R4, R6, 0x70, R4 ;  /* 0x0000007006040825 */ /* 0x000fe800078e0004 */
[--C-:B------:R-:W-:Y:S02]  /*10f50*/  FFMA.FTZ R6, R27, c[0x0][0x2d0], -R100.reuse ;  /* 0x0000b4001b067a23 */ /* 0x100fe40000010864 */
[----:B------:R-:W-:Y:S02]  /*10f60*/  FMUL.FTZ R27, R0, R143 ;  /* 0x0000008f001b7220 */ /* 0x000fe40000410000 */
[----:B------:R1:W-:Y:S01]  /*10f70*/  MUFU.EX2 R195, R6 ;  /* 0x0000000600c37308 */ /* 0x0003e20000000800 */
[----:B--2---:R-:W-:Y:S09]  /*10f80*/  FFMA.FTZ R3, R15, c[0x0][0x2d0], -R100 ;  /* 0x0000b4000f037a23 */ /* 0x004ff20000010864 */
[----:B------:R2:W3:Y:S01]  /*10f90*/  MUFU.EX2 R189, R3 ;  /* 0x0000000300bd7308 */ /* 0x0004e20000000800 */
[----:B-1----:R-:W-:Y:S01]  /*10fa0*/  @P0 LEA R6, P2, R4, c[0x0][0x1c8], 0x1 ;  /* 0x0000720004060a11 */ /* 0x002fe200078408ff */
[--C-:B--2---:R-:W-:Y:S01]  /*10fb0*/  FFMA.FTZ R3, R23, c[0x0][0x2d0], -R104.reuse ;  /* 0x0000b40017037a23 */ /* 0x104fe20000010868 */
[----:B---3--:R-:W-:Y:S07]  /*10fc0*/  F2FP.PACK_AB R67, R189, R188 ;  /* 0x000000bcbd43723e */ /* 0x008fee00000000ff */
[----:B------:R1:W-:Y:S02]  /*10fd0*/  MUFU.EX2 R193, R3 ;  /* 0x0000000300c17308 */ /* 0x0003e40000000800 */
[--C-:B-1----:R-:W-:Y:S08]  /*10fe0*/  FFMA.FTZ R3, R34, c[0x0][0x2d0], -R104.reuse ;  /* 0x0000b40022037a23 */ /* 0x102ff00000010868 */
[----:B------:R1:W-:Y:S02]  /*10ff0*/  MUFU.EX2 R33, R3 ;  /* 0x0000000300217308 */ /* 0x0003e40000000800 */
[----:B-1----:R-:W-:Y:S01]  /*11000*/  FFMA.FTZ R3, R35, c[0x0][0x2d0], -R104 ;  /* 0x0000b40023037a23 */ /* 0x002fe20000010868 */
[----:B------:R-:W-:Y:S01]  /*11010*/  MOV R35, R9 ;  /* 0x0000000900237202 */ /* 0x000fe20000000f00 */
[----:B------:R-:W-:Y:S06]  /*11020*/  FFMA.FTZ R9, R30, c[0x0][0x2d0], -R100 ;  /* 0x0000b4001e097a23 */ /* 0x000fec0000010864 */
[----:B------:R1:W-:Y:S01]  /*11030*/  MUFU.EX2 R53, R3 ;  /* 0x0000000300357308 */ /* 0x0003e20000000800 */
[----:B------:R-:W-:Y:S09]  /*11040*/  FMUL.FTZ R30, R0, R146 ;  /* 0x00000092001e7220 */ /* 0x000ff20000410000 */
[----:B------:R-:W-:Y:S01]  /*11050*/  MUFU.EX2 R197, R9 ;  /* 0x0000000900c57308 */ /* 0x000fe20000000800 */
[--C-:B-1----:R-:W-:Y:S02]  /*11060*/  FFMA.FTZ R3, R24, c[0x0][0x2d0], -R105.reuse ;  /* 0x0000b40018037a23 */ /* 0x102fe40000010869 */
[C---:B------:R-:W-:Y:S07]  /*11070*/  FMUL.FTZ R24, R68.reuse, R140 ;  /* 0x0000008c44187220 */ /* 0x040fee0000410000 */
[----:B------:R1:W2:Y:S02]  /*11080*/  MUFU.EX2 R118, R3 ;  /* 0x0000000300767308 */ /* 0x0002a40000000800 */
[--C-:B-1----:R-:W-:Y:S01]  /*11090*/  FFMA.FTZ R3, R25, c[0x0][0x2d0], -R105.reuse ;  /* 0x0000b40019037a23 */ /* 0x102fe20000010869 */
[----:B--2---:R-:W-:Y:S01]  /*110a0*/  MOV R143, R118 ;  /* 0x00000076008f7202 */ /* 0x004fe20000000f00 */
[----:B------:R-:W-:Y:S01]  /*110b0*/  FMUL.FTZ R25, R68, R141 ;  /* 0x0000008d44197220 */ /* 0x000fe20000410000 */
[----:B------:R-:W-:Y:S05]  /*110c0*/  MOV R141, R35 ;  /* 0x00000023008d7202 */ /* 0x000fea0000000f00 */
[----:B------:R1:W-:Y:S01]  /*110d0*/  MUFU.EX2 R192, R3 ;  /* 0x0000000300c07308 */ /* 0x0003e20000000800 */
[C---:B------:R-:W-:Y:S01]  /*110e0*/  FMUL.FTZ R35, R69.reuse, R151 ;  /* 0x0000009745237220 */ /* 0x040fe20000410000 */
[----:B------:R-:W-:Y:S02]  /*110f0*/  MOV R118, R83 ;  /* 0x0000005300767202 */ /* 0x000fe40000000f00 */
[----:B------:R-:W-:Y:S01]  /*11100*/  MOV R151, R93 ;  /* 0x0000005d00977202 */ /* 0x000fe20000000f00 */
[----:B-1----:R-:W-:Y:S02]  /*11110*/  FFMA.FTZ R3, R28, c[0x0][0x2d0], -R105 ;  /* 0x0000b4001c037a23 */ /* 0x002fe40000010869 */
[----:B------:R-:W-:Y:S03]  /*11120*/  FMUL.FTZ R28, R68, R144 ;  /* 0x00000090441c7220 */ /* 0x000fe60000410000 */
[----:B------:R1:W2:Y:S02]  /*11130*/  MUFU.EX2 R34, R3 ;  /* 0x0000000300227308 */ /* 0x0002a40000000800 */
[----:B-1----:R-:W-:Y:S02]  /*11140*/  @P0 SHF.R.S32.HI R3, RZ, 0x1f, R242 ;  /* 0x0000001fff030819 */ /* 0x002fe400000114f2 */
[----:B--2---:R-:W-:Y:S01]  /*11150*/  MOV R142, R34 ;  /* 0x00000022008e7202 */ /* 0x004fe20000000f00 */
[----:B------:R-:W-:Y:S01]  /*11160*/  FMUL.FTZ R34, R69, R150 ;  /* 0x0000009645227220 */ /* 0x000fe20000410000 */
[----:B------:R-:W-:Y:S01]  /*11170*/  MOV R150, R215 ;  /* 0x000000d700967202 */ /* 0x000fe20000000f00 */
[----:B------:R-:W-:Y:S04]  /*11180*/  @P0 IMAD R3, R3, c[0x0][0x1e0], RZ ;  /* 0x0000780003030a24 */ /* 0x000fe800078e02ff */
[----:B------:R-:W-:Y:S05]  /*11190*/  @P0 IMAD R3, R242, c[0x0][0x1e4], R3 ;  /* 0x00007900f2030a24 */ /* 0x000fea00078e0203 */
[----:B------:R-:W-:Y:S05]  /*111a0*/  @P0 IADD3 R3, R7, R3, RZ ;  /* 0x0000000307030210 */ /* 0x000fea0007ffe0ff */
[----:B------:R-:W-:Y:S01]  /*111b0*/  @P0 IMAD R7, R3, 0x70, RZ ;  /* 0x0000007003070824 */ /* 0x000fe200078e02ff */
[----:B------:R-:W-:Y:S04]  /*111c0*/  @P0 SHF.L.U32 R3, R8, 0x5, RZ ;  /* 0x0000000508030819 */ /* 0x000fe800000006ff */
[----:B------:R-:W-:Y:S01]  /*111d0*/  @P0 IADD3 R7, R5, R7, RZ ;  /* 0x0000000705070210 */ /* 0x000fe20007ffe0ff */
[----:B------:R-:W-:Y:S01]  /*111e0*/  FFMA.FTZ R5, R31, c[0x0][0x2d0], -R100 ;  /* 0x0000b4001f057a23 */ /* 0x000fe20000010864 */
[----:B------:R-:W-:Y:S01]  /*111f0*/  @P0 IADD3 R10, P1, R6, R3, RZ ;  /* 0x00000003060a0210 */ /* 0x000fe20007f3e0ff */
[----:B------:R-:W-:Y:S01]  /*11200*/  FMUL.FTZ R31, R0, R147 ;  /* 0x00000093001f7220 */ /* 0x000fe20000410000 */
[----:B------:R-:W-:Y:S01]  /*11210*/  @P0 LEA.HI.X R7, R4, c[0x0][0x1cc], R7, 0x1, P2 ;  /* 0x0000730004070a11 */ /* 0x000fe200010f0c07 */
[----:B------:R1:W-:Y:S01]  /*11220*/  MUFU.EX2 R196, R5 ;  /* 0x0000000500c47308 */ /* 0x0003e20000000800 */
[----:B------:R-:W-:Y:S02]  /*11230*/  @P0 SHF.L.U64.HI R4, R8, R246, c[0x0][0x1e4] ;  /* 0x0000790008040619 */ /* 0x000fe400000102f6 */
[-C--:B------:R-:W-:Y:S01]  /*11240*/  @P0 IADD3 R14, P3, R10, R3.reuse, RZ ;  /* 0x000000030a0e0210 */ /* 0x080fe20007f7e0ff */
[----:B------:R2:W-:Y:S01]  /*11250*/  @P0 LDGSTS.E.BYPASS.LTC128B.128 [R241+0x3900], [R6.64], !P6 ;  /* 0x0390000006f10fae */ /* 0x0005e2000f101d48 */
[-C--:B------:R-:W-:Y:S02]  /*11260*/  @P0 IADD3.X R11, R7, R4.reuse, RZ, P1, !PT ;  /* 0x00000004070b0210 */ /* 0x080fe40000ffe4ff */
[-C--:B------:R-:W-:Y:S02]  /*11270*/  @P0 IADD3 R12, P2, R14, R3.reuse, RZ ;  /* 0x000000030e0c0210 */ /* 0x080fe40007f5e0ff */
[-C--:B------:R-:W-:Y:S02]  /*11280*/  @P0 IADD3.X R15, R11, R4.reuse, RZ, P3, !PT ;  /* 0x000000040b0f0210 */ /* 0x080fe40001ffe4ff */
[-C--:B------:R-:W-:Y:S01]  /*11290*/  @P0 IADD3 R8, P1, R12, R3.reuse, RZ ;  /* 0x000000030c080210 */ /* 0x080fe20007f3e0ff */
[----:B------:R3:W-:Y:S01]  /*112a0*/  @P0 LDGSTS.E.BYPASS.LTC128B.128 [R241+0x4100], [R10.64], !P6 ;  /* 0x041000000af10fae */ /* 0x0007e2000f101d48 */
[-C--:B------:R-:W-:Y:S04]  /*112b0*/  @P0 IADD3.X R13, R15, R4.reuse, RZ, P2, !PT ;  /* 0x000000040f0d0210 */ /* 0x080fe800017fe4ff */
[-C--:B------:R-:W-:Y:S03]  /*112c0*/  @P0 IADD3.X R9, R13, R4.reuse, RZ, P1, !PT ;  /* 0x000000040d090210 */ /* 0x080fe60000ffe4ff */
[----:B------:R4:W-:Y:S01]  /*112d0*/  @P0 LDGSTS.E.BYPASS.LTC128B.128 [R241+0x4900], [R14.64], !P6 ;  /* 0x049000000ef10fae */ /* 0x0009e2000f101d48 */
[--C-:B-1----:R-:W-:Y:S07]  /*112e0*/  FFMA.FTZ R5, R36, c[0x0][0x2d0], -R96.reuse ;  /* 0x0000b40024057a23 */ /* 0x102fee0000010860 */
[----:B------:R1:W-:Y:S01]  /*112f0*/  @P0 LDGSTS.E.BYPASS.LTC128B.128 [R241+0x5100], [R12.64], !P6 ;  /* 0x051000000cf10fae */ /* 0x0003e2000f101d48 */
[----:B------:R1:W1:Y:S01]  /*11300*/  MUFU.EX2 R58, R5 ;  /* 0x00000005003a7308 */ /* 0x0002620000000800 */
[-C--:B--2---:R-:W-:Y:S04]  /*11310*/  @P0 IADD3 R6, P2, R8, R3.reuse, RZ ;  /* 0x0000000308060210 */ /* 0x084fe80007f5e0ff */
[-C--:B------:R-:W-:Y:S02]  /*11320*/  @P0 IADD3.X R7, R9, R4.reuse, RZ, P2, !PT ;  /* 0x0000000409070210 */ /* 0x080fe400017fe4ff */
[----:B------:R2:W-:Y:S01]  /*11330*/  @P0 LDGSTS.E.BYPASS.LTC128B.128 [R241+0x5900], [R8.64], !P6 ;  /* 0x0590000008f10fae */ /* 0x0005e2000f101d48 */
[----:B---3--:R-:W-:Y:S01]  /*11340*/  @P0 IADD3 R10, P1, R6, R3, RZ ;  /* 0x00000003060a0210 */ /* 0x008fe20007f3e0ff */
[--C-:B------:R-:W-:Y:S01]  /*11350*/  FFMA.FTZ R3, R48, c[0x0][0x2d0], -R96.reuse ;  /* 0x0000b40030037a23 */ /* 0x100fe20000010860 */
[----:B------:R-:W-:Y:S02]  /*11360*/  MOV R48, R53 ;  /* 0x0000003500307202 */ /* 0x000fe40000000f00 */
[----:B------:R-:W-:Y:S01]  /*11370*/  @P0 IADD3.X R11, R7, R4, RZ, P1, !PT ;  /* 0x00000004070b0210 */ /* 0x000fe20000ffe4ff */
[----:B------:R3:W-:Y:S02]  /*11380*/  MUFU.EX2 R61, R3 ;  /* 0x00000003003d7308 */ /* 0x0007e40000000800 */
[----:B------:R3:W-:Y:S01]  /*11390*/  @P0 LDGSTS.E.BYPASS.LTC128B.128 [R241+0x6100], [R6.64], !P6 ;  /* 0x0610000006f10fae */ /* 0x0007e2000f101d48 */
[----:B------:R-:W-:Y:S01]  /*113a0*/  FMUL.FTZ R4, R70, R124 ;  /* 0x0000007c46047220 */ /* 0x000fe20000410000 */
[----:B------:R-:W-:Y:S01]  /*113b0*/  MOV R140, R48 ;  /* 0x00000030008c7202 */ /* 0x000fe20000000f00 */
[C---:B----4-:R-:W-:Y:S01]  /*113c0*/  FMUL.FTZ R14, R0.reuse, R130 ;  /* 0x00000082000e7220 */ /* 0x050fe20000410000 */
[----:B------:R-:W-:Y:S01]  /*113d0*/  MOV R130, R33 ;  /* 0x0000002100827202 */ /* 0x000fe20000000f00 */
[----:B------:R-:W-:Y:S01]  /*113e0*/  FMUL.FTZ R15, R0, R131 ;  /* 0x00000083000f7220 */ /* 0x000fe20000410000 */
[----:B------:R-:W-:Y:S01]  /*113f0*/  MOV R131, R32 ;  /* 0x0000002000837202 */ /* 0x000fe20000000f00 */
[----:B------:R-:W-:Y:S01]  /*11400*/  FMUL.FTZ R32, R70, R148 ;  /* 0x0000009446207220 */ /* 0x000fe20000410000 */
[----:B------:R4:W-:Y:S01]  /*11410*/  @P0 LDGSTS.E.BYPASS.LTC128B.128 [R241+0x6900], [R10.64], !P6 ;  /* 0x069000000af10fae */ /* 0x0009e2000f101d48 */
[--C-:B-1----:R-:W-:Y:S01]  /*11420*/  FFMA.FTZ R5, R37, c[0x0][0x2d0], -R96.reuse ;  /* 0x0000b40025057a23 */ /* 0x102fe20000010860 */
[----:B------:R-:W-:Y:S01]  /*11430*/  MOV R148, R106 ;  /* 0x0000006a00947202 */ /* 0x000fe20000000f00 */
[C---:B------:R-:W-:Y:S01]  /*11440*/  FMUL.FTZ R12, R68.reuse, R128 ;  /* 0x00000080440c7220 */ /* 0x040fe20000410000 */
[----:B------:R-:W-:Y:S01]  /*11450*/  MOV R106, R217 ;  /* 0x000000d9006a7202 */ /* 0x000fe20000000f00 */
[----:B------:R1:W1:Y:S01]  /*11460*/  MUFU.EX2 R57, R5 ;  /* 0x0000000500397308 */ /* 0x0002620000000800 */
[----:B------:R-:W-:Y:S01]  /*11470*/  FMUL.FTZ R13, R68, R129 ;  /* 0x00000081440d7220 */ /* 0x000fe20000410000 */
[----:B------:R-:W-:Y:S01]  /*11480*/  MOV R146, R58 ;  /* 0x0000003a00927202 */ /* 0x000fe20000000f00 */
[----:B------:R-:W1:Y:S01]  /*11490*/  LDSM.16.MT88.4 R20, [R224] ;  /* 0x00000000e014783b */ /* 0x000e620000004200 */
[----:B------:R-:W-:Y:S01]  /*114a0*/  FMUL.FTZ R33, R70, R149 ;  /* 0x0000009546217220 */ /* 0x000fe20000410000 */
[----:B------:R-:W-:Y:S01]  /*114b0*/  MOV R149, R214 ;  /* 0x000000d600957202 */ /* 0x000fe20000000f00 */
[C---:B--2---:R-:W-:Y:S01]  /*114c0*/  FMUL.FTZ R8, R68.reuse, R120 ;  /* 0x0000007844087220 */ /* 0x044fe20000410000 */
[----:B------:R-:W-:Y:S01]  /*114d0*/  MOV R120, R89 ;  /* 0x0000005900787202 */ /* 0x000fe20000000f00 */
[----:B------:R-:W-:Y:S01]  /*114e0*/  FMUL.FTZ R9, R68, R121 ;  /* 0x0000007944097220 */ /* 0x000fe20000410000 */
[----:B------:R-:W-:Y:S01]  /*114f0*/  MOV R124, R88 ;  /* 0x00000058007c7202 */ /* 0x000fe20000000f00 */
[----:B---3--:R-:W-:Y:S01]  /*11500*/  FFMA.FTZ R3, R49, c[0x0][0x2d0], -R96 ;  /* 0x0000b40031037a23 */ /* 0x008fe20000010860 */
[----:B------:R-:W-:Y:S01]  /*11510*/  MOV R49, R52 ;  /* 0x0000003400317202 */ /* 0x000fe20000000f00 */
[----:B------:R-:W-:Y:S01]  /*11520*/  FMUL.FTZ R48, R70, R164 ;  /* 0x000000a446307220 */ /* 0x000fe20000410000 */
[----:B------:R-:W-:Y:S01]  /*11530*/  LDSM.16.MT88.4 R52, [R225] ;  /* 0x00000000e134783b */ /* 0x000fe20000004200 */
[----:B------:R-:W2:Y:S01]  /*11540*/  MUFU.EX2 R59, R3 ;  /* 0x00000003003b7308 */ /* 0x000ea20000000800 */
[C---:B------:R-:W-:Y:S01]  /*11550*/  FMUL.FTZ R6, R69.reuse, R126 ;  /* 0x0000007e45067220 */ /* 0x040fe20000410000 */
[----:B------:R-:W-:Y:S01]  /*11560*/  MOV R147, R49 ;  /* 0x0000003100937202 */ /* 0x000fe20000000f00 */
[----:B------:R-:W-:Y:S01]  /*11570*/  FMUL.FTZ R7, R69, R127 ;  /* 0x0000007f45077220 */ /* 0x000fe20000410000 */
[----:B------:R-:W-:Y:S01]  /*11580*/  MOV R49, R81 ;  /* 0x0000005100317202 */ /* 0x000fe20000000f00 */
[C---:B------:R-:W-:Y:S01]  /*11590*/  FMUL.FTZ R58, R0.reuse, R174 ;  /* 0x000000ae003a7220 */ /* 0x040fe20000410000 */
[----:B------:R-:W-:Y:S01]  /*115a0*/  MOV R126, R90 ;  /* 0x0000005a007e7202 */ /* 0x000fe20000000f00 */
[----:B------:R-:W0:Y:S01]  /*115b0*/  LDGDEPBAR ;  /* 0x00000000000079af */ /* 0x000e220000000000 */
[----:B----4-:R-:W-:Y:S01]  /*115c0*/  FMUL.FTZ R10, R0, R122 ;  /* 0x0000007a000a7220 */ /* 0x010fe20000410000 */
[----:B------:R-:W-:Y:S01]  /*115d0*/  MOV R121, R49 ;  /* 0x0000003100797202 */ /* 0x000fe20000000f00 */
[----:B-1----:R-:W-:Y:S01]  /*115e0*/  FMUL.FTZ R5, R70, R125 ;  /* 0x0000007d46057220 */ /* 0x002fe20000410000 */
[----:B------:R-:W-:Y:S01]  /*115f0*/  MOV R127, R94 ;  /* 0x0000005e007f7202 */ /* 0x000fe20000000f00 */
[----:B------:R-:W-:Y:S01]  /*11600*/  FMUL.FTZ R11, R0, R123 ;  /* 0x0000007b000b7220 */ /* 0x000fe20000410000 */
[----:B------:R-:W-:Y:S01]  /*11610*/  MOV R123, R91 ;  /* 0x0000005b007b7202 */ /* 0x000fe20000000f00 */
[----:B------:R-:W-:Y:S01]  /*11620*/  FMUL.FTZ R49, R70, R165 ;  /* 0x000000a546317220 */ /* 0x000fe20000410000 */
[----:B------:R-:W-:Y:S01]  /*11630*/  LDSM.16.MT88.4 R88, [R228+0x800] ;  /* 0x00080000e458783b */ /* 0x000fe20000004200 */
[----:B------:R-:W-:Y:S01]  /*11640*/  MOV R145, R57 ;  /* 0x0000003900917202 */ /* 0x000fe20000000f00 */
[----:B------:R-:W-:Y:S01]  /*11650*/  FMUL.FTZ R57, R68, R173 ;  /* 0x000000ad44397220 */ /* 0x000fe20000410000 */
[----:B------:R-:W-:Y:S01]  /*11660*/  MOV R125, R63 ;  /* 0x0000003f007d7202 */ /* 0x000fe20000000f00 */
[----:B------:R-:W-:Y:S02]  /*11670*/  FMUL.FTZ R63, R0, R179 ;  /* 0x000000b3003f7220 */ /* 0x000fe40000410000 */
[--C-:B------:R-:W-:Y:S02]  /*11680*/  FFMA.FTZ R106, R106, c[0x0][0x2d0], -R105.reuse ;  /* 0x0000b4006a6a7a23 */ /* 0x100fe40000010869 */
[--C-:B------:R-:W-:Y:S01]  /*11690*/  FFMA.FTZ R126, R126, c[0x0][0x2d0], -R105.reuse ;  /* 0x0000b4007e7e7a23 */ /* 0x100fe20000010869 */
[----:B--2---:R-:W-:Y:S01]  /*116a0*/  MOV R128, R59 ;  /* 0x0000003b00807202 */ /* 0x004fe20000000f00 */
[--C-:B------:R-:W-:Y:S02]  /*116b0*/  FFMA.FTZ R3, R38, c[0x0][0x2d0], -R104.reuse ;  /* 0x0000b40026037a23 */ /* 0x100fe40000010868 */
[----:B------:R-:W-:Y:S01]  /*116c0*/  FMUL.FTZ R59, R0, R175 ;  /* 0x000000af003b7220 */ /* 0x000fe20000410000 */
[-C--:B------:R-:W-:Y:S01]  /*116d0*/  HMMA.16816.F32 R4, R76, R20.reuse, R4 ;  /* 0x000000144c04723c */ /* 0x080fe20000001804 */
[----:B------:R1:W-:Y:S07]  /*116e0*/  MUFU.EX2 R250, R3 ;  /* 0x0000000300fa7308 */ /* 0x0003ee0000000800 */
[C---:B------:R-:W-:Y:S07]  /*116f0*/  HMMA.16816.F32 R8, R64.reuse, R20, R8 ;  /* 0x000000144008723c */ /* 0x040fee0000001808 */
[C---:B------:R-:W-:Y:S01]  /*11700*/  FMUL.FTZ R21, R70.reuse, R137 ;  /* 0x0000008946157220 */ /* 0x040fe20000410000 */
[-C--:B------:R-:W-:Y:S04]  /*11710*/  HMMA.16816.F32 R12, R64, R22.reuse, R12 ;  /* 0x00000016400c723c */ /* 0x080fe8000000180c */
[----:B------:R-:W-:Y:S01]  /*11720*/  FMUL.FTZ R20, R70, R136 ;  /* 0x0000008846147220 */ /* 0x000fe20000410000 */
[----:B------:R-:W-:Y:S02]  /*11730*/  MOV R137, R192 ;  /* 0x000000c000897202 */ /* 0x000fe40000000f00 */
[----:B------:R-:W-:Y:S01]  /*11740*/  MOV R136, R61 ;  /* 0x0000003d00887202 */ /* 0x000fe20000000f00 */
[C---:B------:R-:W-:Y:S04]  /*11750*/  HMMA.16816.F32 R16, R76.reuse, R22, R16 ;  /* 0x000000164c10723c */ /* 0x040fe80000001810 */
[--C-:B-1----:R-:W-:Y:S02]  /*11760*/  FFMA.FTZ R3, R39, c[0x0][0x2d0], -R104.reuse ;  /* 0x0000b40027037a23 */ /* 0x102fe40000010868 */
[----:B------:R-:W1:Y:S01]  /*11770*/  LDSM.16.MT88.4 R36, [R228] ;  /* 0x00000000e424783b */ /* 0x000e620000004200 */
[C---:B------:R-:W-:Y:S01]  /*11780*/  FMUL.FTZ R22, R69.reuse, R138 ;  /* 0x0000008a45167220 */ /* 0x040fe20000410000 */
[----:B------:R2:W-:Y:S01]  /*11790*/  MUFU.EX2 R251, R3 ;  /* 0x0000000300fb7308 */ /* 0x0005e20000000800 */
[C---:B------:R-:W-:Y:S03]  /*117a0*/  FMUL.FTZ R23, R69.reuse, R139 ;  /* 0x0000008b45177220 */ /* 0x040fe60000410000 */
[----:B------:R-:W-:Y:S01]  /*117b0*/  MOV R138, R193 ;  /* 0x000000c1008a7202 */ /* 0x000fe20000000f00 */
[----:B------:R-:W-:Y:S01]  /*117c0*/  FMUL.FTZ R61, R68, R177 ;  /* 0x000000b1443d7220 */ /* 0x000fe20000410000 */
[----:B------:R-:W-:Y:S02]  /*117d0*/  MOV R193, R82 ;  /* 0x0000005200c17202 */ /* 0x000fe40000000f00 */
[----:B------:R-:W-:Y:S02]  /*117e0*/  MOV R139, R117 ;  /* 0x00000075008b7202 */ /* 0x000fe40000000f00 */
[----:B------:R-:W-:Y:S02]  /*117f0*/  MOV R117, R221 ;  /* 0x000000dd00757202 */ /* 0x000fe40000000f00 */
[----:B------:R-:W-:Y:S02]  /*11800*/  MOV R122, R193 ;  /* 0x000000c1007a7202 */ /* 0x000fe40000000f00 */
[----:B------:R-:W-:Y:S02]  /*11810*/  MOV R193, R95 ;  /* 0x0000005f00c17202 */ /* 0x000fe40000000f00 */
[----:B------:R-:W-:Y:S01]  /*11820*/  LDSM.16.MT88.4 R92, [R225+0x800] ;  /* 0x00080000e15c783b */ /* 0x000fe20000004200 */
[--C-:B--2---:R-:W-:Y:S01]  /*11830*/  FFMA.FTZ R3, R50, c[0x0][0x2d0], -R104.reuse ;  /* 0x0000b40032037a23 */ /* 0x104fe20000010868 */
[----:B------:R-:W-:Y:S06]  /*11840*/  MOV R50, R80 ;  /* 0x0000005000327202 */ /* 0x000fec0000000f00 */
[----:B------:R-:W2:Y:S01]  /*11850*/  LDSM.16.MT88.4 R80, [R227] ;  /* 0x00000000e350783b */ /* 0x000ea20000004200 */
[----:B------:R3:W-:Y:S01]  /*11860*/  MUFU.EX2 R252, R3 ;  /* 0x0000000300fc7308 */ /* 0x0007e20000000800 */
[----:B------:R-:W-:Y:S01]  /*11870*/  MOV R164, R50 ;  /* 0x0000003200a47202 */ /* 0x000fe20000000f00 */
[----:B------:R-:W-:Y:S01]  /*11880*/  FMUL.FTZ R50, R69, R166 ;  /* 0x000000a645327220 */ /* 0x000fe20000410000 */
[-C--:B-1----:R-:W-:Y:S08]  /*11890*/  HMMA.16816.F32 R20, R76, R36.reuse, R20 ;  /* 0x000000244c14723c */ /* 0x082ff00000001814 */
[C---:B------:R-:W-:Y:S04]  /*118a0*/  HMMA.16816.F32 R24, R64.reuse, R36, R24 ;  /* 0x000000244018723c */ /* 0x040fe80000001818 */
[----:B---3--:R-:W-:Y:S04]  /*118b0*/  FFMA.FTZ R3, R51, c[0x0][0x2d0], -R104 ;  /* 0x0000b40033037a23 */ /* 0x008fe80000010868 */
[-C--:B------:R-:W-:Y:S01]  /*118c0*/  HMMA.16816.F32 R28, R64, R38.reuse, R28 ;  /* 0x00000026401c723c */ /* 0x080fe2000000181c */
[----:B------:R1:W3:Y:S03]  /*118d0*/  MUFU.EX2 R62, R3 ;  /* 0x00000003003e7308 */ /* 0x0002e60000000800 */
[C---:B------:R-:W-:Y:S02]  /*118e0*/  FMUL.FTZ R36, R70.reuse, R152 ;  /* 0x0000009846247220 */ /* 0x040fe40000410000 */
[----:B------:R-:W-:Y:S02]  /*118f0*/  FMUL.FTZ R37, R70, R153 ;  /* 0x0000009946257220 */ /* 0x000fe40000410000 */
[C---:B------:R-:W-:Y:S04]  /*11900*/  HMMA.16816.F32 R32, R76.reuse, R38, R32 ;  /* 0x000000264c20723c */ /* 0x040fe80000001820 */
[C---:B------:R-:W-:Y:S03]  /*11910*/  FMUL.FTZ R51, R69.reuse, R167 ;  /* 0x000000a745337220 */ /* 0x040fe60000410000 */
[C---:B------:R-:W-:Y:S02]  /*11920*/  FMUL.FTZ R39, R69.reuse, R155 ;  /* 0x0000009b45277220 */ /* 0x040fe40000410000 */
[----:B------:R-:W-:Y:S07]  /*11930*/  FMUL.FTZ R38, R69, R154 ;  /* 0x0000009a45267220 */ /* 0x000fee0000410000 */
[-C--:B------:R-:W-:Y:S03]  /*11940*/  HMMA.16816.F32 R36, R76, R52.reuse, R36 ;  /* 0x000000344c24723c */ /* 0x080fe60000001824 */
[--C-:B-1----:R-:W-:Y:S01]  /*11950*/  FFMA.FTZ R3, R40, c[0x0][0x2d0], -R105.reuse ;  /* 0x0000b40028037a23 */ /* 0x102fe20000010869 */
[----:B---3--:R-:W-:Y:S01]  /*11960*/  MOV R129, R62 ;  /* 0x0000003e00817202 */ /* 0x008fe20000000f00 */
[----:B------:R-:W-:Y:S01]  /*11970*/  FMUL.FTZ R40, R68, R156 ;  /* 0x0000009c44287220 */ /* 0x000fe20000410000 */
[----:B------:R-:W-:Y:S01]  /*11980*/  MOV R156, R87 ;  /* 0x00000057009c7202 */ /* 0x000fe20000000f00 */
[----:B------:R1:W-:Y:S01]  /*11990*/  MUFU.EX2 R249, R3 ;  /* 0x0000000300f97308 */ /* 0x0003e20000000800 */
[----:B------:R-:W-:Y:S04]  /*119a0*/  FMUL.FTZ R62, R0, R178 ;  /* 0x000000b2003e7220 */ /* 0x000fe80000410000 */
[----:B------:R-:W-:Y:S02]  /*119b0*/  MOV R165, R156 ;  /* 0x0000009c00a57202 */ /* 0x000fe40000000f00 */
[----:B------:R-:W-:Y:S02]  /*119c0*/  MOV R156, R132 ;  /* 0x00000084009c7202 */ /* 0x000fe40000000f00 */
[----:B------:R-:W-:Y:S01]  /*119d0*/  MOV R132, R240 ;  /* 0x000000f000847202 */ /* 0x000fe20000000f00 */
[--C-:B-1----:R-:W-:Y:S02]  /*119e0*/  FFMA.FTZ R3, R41, c[0x0][0x2d0], -R105.reuse ;  /* 0x0000b40029037a23 */ /* 0x102fe40000010869 */
[----:B------:R-:W-:Y:S01]  /*119f0*/  FMUL.FTZ R41, R68, R157 ;  /* 0x0000009d44297220 */ /* 0x000fe20000410000 */
[----:B------:R-:W-:Y:S01]  /*11a00*/  MOV R157, R85 ;  /* 0x00000055009d7202 */ /* 0x000fe20000000f00 */
[----:B------:R1:W3:Y:S01]  /*11a10*/  MUFU.EX2 R248, R3 ;  /* 0x0000000300f87308 */ /* 0x0002e20000000800 */
[----:B------:R-:W4:Y:S02]  /*11a20*/  LDSM.16.MT88.4 R84, [R224+0x800] ;  /* 0x00080000e054783b */ /* 0x000f240000004200 */
[----:B------:R-:W-:Y:S01]  /*11a30*/  MOV R166, R157 ;  /* 0x0000009d00a67202 */ /* 0x000fe20000000f00 */
[--C-:B-1----:R-:W-:Y:S02]  /*11a40*/  FFMA.FTZ R3, R44, c[0x0][0x2d0], -R105.reuse ;  /* 0x0000b4002c037a23 */ /* 0x102fe40000010869 */
[C---:B------:R-:W-:Y:S01]  /*11a50*/  FMUL.FTZ R44, R68.reuse, R160 ;  /* 0x000000a0442c7220 */ /* 0x040fe20000410000 */
[----:B------:R-:W-:Y:S03]  /*11a60*/  MOV R160, R220 ;  /* 0x000000dc00a07202 */ /* 0x000fe60000000f00 */
[----:B------:R1:W-:Y:S02]  /*11a70*/  MUFU.EX2 R246, R3 ;  /* 0x0000000300f67308 */ /* 0x0003e40000000800 */
[--C-:B-1----:R-:W-:Y:S02]  /*11a80*/  FFMA.FTZ R3, R45, c[0x0][0x2d0], -R105.reuse ;  /* 0x0000b4002d037a23 */ /* 0x102fe40000010869 */
[----:B------:R-:W-:Y:S01]  /*11a90*/  FMUL.FTZ R45, R68, R161 ;  /* 0x000000a1442d7220 */ /* 0x000fe20000410000 */
[----:B------:R-:W-:Y:S05]  /*11aa0*/  MOV R161, R150 ;  /* 0x0000009600a17202 */ /* 0x000fea0000000f00 */
[----:B------:R1:W1:Y:S01]  /*11ab0*/  MUFU.EX2 R247, R3 ;  /* 0x0000000300f77308 */ /* 0x0002620000000800 */
[----:B------:R-:W-:Y:S02]  /*11ac0*/  MOV R150, R122 ;  /* 0x0000007a00967202 */ /* 0x000fe40000000f00 */
[----:B------:R-:W-:Y:S01]  /*11ad0*/  MOV R122, R234 ;  /* 0x000000ea007a7202 */ /* 0x000fe20000000f00 */
[--C-:B-1----:R-:W-:Y:S02]  /*11ae0*/  FFMA.FTZ R3, R42, c[0x0][0x2d0], -R100.reuse ;  /* 0x0000b4002a037a23 */ /* 0x102fe40000010864 */
[C---:B------:R-:W-:Y:S04]  /*11af0*/  FMUL.FTZ R42, R0.reuse, R158 ;  /* 0x0000009e002a7220 */ /* 0x040fe80000410000 */
[----:B------:R1:W-:Y:S02]  /*11b00*/  MUFU.EX2 R144, R3 ;  /* 0x0000000300907308 */ /* 0x0003e40000000800 */
[--C-:B-1----:R-:W-:Y:S02]  /*11b10*/  FFMA.FTZ R3, R43, c[0x0][0x2d0], -R100.reuse ;  /* 0x0000b4002b037a23 */ /* 0x102fe40000010864 */
[----:B------:R-:W-:Y:S06]  /*11b20*/  FMUL.FTZ R43, R0, R159 ;  /* 0x0000009f002b7220 */ /* 0x000fec0000410000 */
[----:B------:R1:W1:Y:S01]  /*11b30*/  MUFU.EX2 R192, R3 ;  /* 0x0000000300c07308 */ /* 0x0002620000000800 */
[C---:B------:R-:W-:Y:S07]  /*11b40*/  HMMA.16816.F32 R40, R64.reuse, R52, R40 ;  /* 0x000000344028723c */ /* 0x040fee0000001828 */
[C---:B------:R-:W-:Y:S01]  /*11b50*/  FMUL.FTZ R52, R70.reuse, R168 ;  /* 0x000000a846347220 */ /* 0x040fe20000410000 */
[----:B------:R-:W-:Y:S01]  /*11b60*/  MOV R168, R166 ;  /* 0x000000a600a87202 */ /* 0x000fe20000000f00 */
[----:B------:R-:W-:Y:S03]  /*11b70*/  FMUL.FTZ R53, R70, R169 ;  /* 0x000000a946357220 */ /* 0x000fe60000410000 */
[----:B------:R-:W-:Y:S02]  /*11b80*/  MOV R166, R161 ;  /* 0x000000a100a67202 */ /* 0x000fe40000000f00 */
[----:B------:R-:W-:Y:S01]  /*11b90*/  MOV R161, R156 ;  /* 0x0000009c00a17202 */ /* 0x000fe20000000f00 */
[--C-:B-1----:R-:W-:Y:S02]  /*11ba0*/  FFMA.FTZ R3, R46, c[0x0][0x2d0], -R100.reuse ;  /* 0x0000b4002e037a23 */ /* 0x102fe40000010864 */
[C---:B------:R-:W-:Y:S01]  /*11bb0*/  FMUL.FTZ R46, R0.reuse, R162 ;  /* 0x000000a2002e7220 */ /* 0x040fe20000410000 */
[----:B------:R-:W-:Y:S01]  /*11bc0*/  MOV R162, R151 ;  /* 0x0000009700a27202 */ /* 0x000fe20000000f00 */
[----:B------:R1:W-:Y:S01]  /*11bd0*/  MUFU.EX2 R152, R3 ;  /* 0x0000000300987308 */ /* 0x0003e20000000800 */
[----:B------:R-:W-:Y:S02]  /*11be0*/  MOV R151, R117 ;  /* 0x0000007500977202 */ /* 0x000fe40000000f00 */
[----:B------:R-:W-:Y:S01]  /*11bf0*/  MOV R117, R233 ;  /* 0x000000e900757202 */ /* 0x000fe20000000f00 */
[----:B-1----:R-:W-:Y:S01]  /*11c00*/  FFMA.FTZ R3, R199, c[0x0][0x2d0], -R100 ;  /* 0x0000b400c7037a23 */ /* 0x002fe20000010864 */
[----:B------:R-:W-:Y:S05]  /*11c10*/  MOV R199, R218 ;  /* 0x000000da00c77202 */ /* 0x000fea0000000f00 */
[----:B------:R1:W1:Y:S01]  /*11c20*/  MUFU.EX2 R153, R3 ;  /* 0x0000000300997308 */ /* 0x0002620000000800 */
[----:B------:R-:W-:Y:S02]  /*11c30*/  MOV R167, R199 ;  /* 0x000000c700a77202 */ /* 0x000fe40000000f00 */
[----:B------:R-:W-:Y:S02]  /*11c40*/  MOV R199, R148 ;  /* 0x0000009400c77202 */ /* 0x000fe40000000f00 */
[----:B------:R-:W-:Y:S01]  /*11c50*/  MOV R148, R239 ;  /* 0x000000ef00947202 */ /* 0x000fe20000000f00 */
[--C-:B-1----:R-:W-:Y:S02]  /*11c60*/  FFMA.FTZ R3, R47, c[0x0][0x2d0], -R96.reuse ;  /* 0x0000b4002f037a23 */ /* 0x102fe40000010860 */
[----:B------:R-:W-:Y:S02]  /*11c70*/  FMUL.FTZ R47, R0, R163 ;  /* 0x000000a3002f7220 */ /* 0x000fe40000410000 */
[----:B------:R1:W-:Y:S05]  /*11c80*/  MUFU.EX2 R221, R3 ;  /* 0x0000000300dd7308 */ /* 0x0003ea0000000800 */
[-C--:B------:R-:W-:Y:S08]  /*11c90*/  HMMA.16816.F32 R44, R64, R54.reuse, R44 ;  /* 0x00000036402c723c */ /* 0x080ff0000000182c */
[C---:B------:R-:W-:Y:S07]  /*11ca0*/  HMMA.16816.F32 R48, R76.reuse, R54, R48 ;  /* 0x000000364c30723c */ /* 0x040fee0000001830 */
[C---:B------:R-:W-:Y:S02]  /*11cb0*/  FMUL.FTZ R54, R69.reuse, R170 ;  /* 0x000000aa45367220 */ /* 0x040fe40000410000 */
[----:B------:R-:W-:Y:S03]  /*11cc0*/  FMUL.FTZ R55, R69, R171 ;  /* 0x000000ab45377220 */ /* 0x000fe60000410000 */
[--C-:B-1----:R-:W-:Y:S01]  /*11cd0*/  FFMA.FTZ R3, R198, c[0x0][0x2d0], -R96.reuse ;  /* 0x0000b400c6037a23 */ /* 0x102fe20000010860 */
[----:B------:R-:W-:Y:S03]  /*11ce0*/  MOV R198, R165 ;  /* 0x000000a500c67202 */ /* 0x000fe60000000f00 */
[-C--:B--2---:R-:W-:Y:S01]  /*11cf0*/  HMMA.16816.F32 R52, R76, R80.reuse, R52 ;  /* 0x000000504c34723c */ /* 0x084fe20000001834 */
[----:B------:R1:W-:Y:S02]  /*11d00*/  MUFU.EX2 R220, R3 ;  /* 0x0000000300dc7308 */ /* 0x0003e40000000800 */
[--C-:B-1----:R-:W-:Y:S02]  /*11d10*/  FFMA.FTZ R3, R56, c[0x0][0x2d0], -R96.reuse ;  /* 0x0000b40038037a23 */ /* 0x102fe40000010860 */
[----:B------:R-:W-:Y:S06]  /*11d20*/  FMUL.FTZ R56, R68, R172 ;  /* 0x000000ac44387220 */ /* 0x000fec0000410000 */
[----:B------:R1:W-:Y:S01]  /*11d30*/  MUFU.EX2 R218, R3 ;  /* 0x0000000300da7308 */ /* 0x0003e20000000800 */
[C---:B------:R-:W-:Y:S07]  /*11d40*/  HMMA.16816.F32 R56, R64.reuse, R80, R56 ;  /* 0x000000504038723c */ /* 0x040fee0000001838 */
[----:B------:R-:W-:Y:S02]  /*11d50*/  F2FP.PACK_AB R80, R137, R143 ;  /* 0x0000008f8950723e */ /* 0x000fe400000000ff */
[----:B------:R-:W-:Y:S03]  /*11d60*/  F2FP.PACK_AB R81, R195, R194 ;  /* 0x000000c2c351723e */ /* 0x000fe600000000ff */
[----:B-1----:R-:W-:Y:S02]  /*11d70*/  FFMA.FTZ R3, R60, c[0x0][0x2d0], -R96 ;  /* 0x0000b4003c037a23 */ /* 0x002fe40000010860 */
[----:B------:R-:W-:Y:S02]  /*11d80*/  FMUL.FTZ R60, R68, R176 ;  /* 0x000000b0443c7220 */ /* 0x000fe40000410000 */
[----:B------:R1:W-:Y:S05]  /*11d90*/  MUFU.EX2 R217, R3 ;  /* 0x0000000300d97308 */ /* 0x0003ea0000000800 */
[-C--:B------:R-:W-:Y:S07]  /*11da0*/  HMMA.16816.F32 R60, R64, R82.reuse, R60 ;  /* 0x00000052403c723c */ /* 0x080fee000000183c */
[C---:B------:R-:W-:Y:S02]  /*11db0*/  FMUL.FTZ R64, R70.reuse, R180 ;  /* 0x000000b446407220 */ /* 0x040fe40000410000 */
[----:B------:R-:W-:Y:S03]  /*11dc0*/  FMUL.FTZ R65, R70, R181 ;  /* 0x000000b546417220 */ /* 0x000fe60000410000 */
[C---:B------:R-:W-:Y:S02]  /*11dd0*/  FMUL.FTZ R66, R69.reuse, R182 ;  /* 0x000000b645427220 */ /* 0x040fe40000410000 */
[----:B------:R-:W-:Y:S02]  /*11de0*/  FMUL.FTZ R67, R69, R183 ;  /* 0x000000b745437220 */ /* 0x000fe40000410000 */
[--C-:B-1----:R-:W-:Y:S05]  /*11df0*/  FFMA.FTZ R3, R202, c[0x0][0x2d0], -R104.reuse ;  /* 0x0000b400ca037a23 */ /* 0x102fea0000010868 */
[----:B------:R-:W-:Y:S01]  /*11e00*/  HMMA.16816.F32 R64, R76, R82, R64 ;  /* 0x000000524c40723c */ /* 0x000fe20000001840 */
[----:B------:R1:W-:Y:S06]  /*11e10*/  MUFU.EX2 R155, R3 ;  /* 0x00000003009b7308 */ /* 0x0003ec0000000800 */
[----:B------:R-:W-:Y:S02]  /*11e20*/  F2FP.PACK_AB R77, R138, R164 ;  /* 0x000000a48a4d723e */ /* 0x000fe400000000ff */
[----:B------:R-:W-:Y:S03]  /*11e30*/  F2FP.PACK_AB R76, R139, R244 ;  /* 0x000000f48b4c723e */ /* 0x000fe600000000ff */
[----:B------:R-:W-:Y:S02]  /*11e40*/  F2FP.PACK_AB R78, R141, R131 ;  /* 0x000000838d4e723e */ /* 0x000fe400000000ff */
[----:B------:R-:W-:Y:S02]  /*11e50*/  F2FP.PACK_AB R79, R140, R130 ;  /* 0x000000828c4f723e */ /* 0x000fe400000000ff */
[----:B------:R-:W-:Y:S02]  /*11e60*/  F2FP.PACK_AB R82, R147, R142 ;  /* 0x0000008e9352723e */ /* 0x000fe400000000ff */
[----:B------:R-:W-:Y:S03]  /*11e70*/  F2FP.PACK_AB R83, R196, R197 ;  /* 0x000000c5c453723e */ /* 0x000fe600000000ff */
[-C--:B----4-:R-:W-:Y:S03]  /*11e80*/  HMMA.16816.F32 R4, R76, R84.reuse, R4 ;  /* 0x000000544c04723c */ /* 0x090fe60000001804 */
[--C-:B-1----:R-:W-:Y:S05]  /*11e90*/  FFMA.FTZ R3, R203, c[0x0][0x2d0], -R104.reuse ;  /* 0x0000b400cb037a23 */ /* 0x102fea0000010868 */
[C---:B------:R-:W-:Y:S01]  /*11ea0*/  HMMA.16816.F32 R8, R80.reuse, R84, R8 ;  /* 0x000000545008723c */ /* 0x040fe20000001808 */
[----:B------:R1:W-:Y:S07]  /*11eb0*/  MUFU.EX2 R216, R3 ;  /* 0x0000000300d87308 */ /* 0x0003ee0000000800 */
[-C--:B------:R-:W-:Y:S08]  /*11ec0*/  HMMA.16816.F32 R12, R80, R86.reuse, R12 ;  /* 0x00000056500c723c */ /* 0x080ff0000000180c */
[C---:B------:R-:W-:Y:S01]  /*11ed0*/  HMMA.16816.F32 R16, R76.reuse, R86, R16 ;  /* 0x000000564c10723c */ /* 0x040fe20000001810 */
[----:B------:R-:W2:Y:S07]  /*11ee0*/  LDSM.16.MT88.4 R84, [R227+0x800] ;  /* 0x00080000e354783b */ /* 0x000eae0000004200 */
[-C--:B------:R-:W-:Y:S04]  /*11ef0*/  HMMA.16816.F32 R20, R76, R88.reuse, R20 ;  /* 0x000000584c14723c */ /* 0x080fe80000001814 */
[--C-:B-1----:R-:W-:Y:S04]  /*11f00*/  FFMA.FTZ R3, R200, c[0x0][0x2d0], -R104.reuse ;  /* 0x0000b400c8037a23 */ /* 0x102fe80000010868 */
[C---:B------:R-:W-:Y:S01]  /*11f10*/  HMMA.16816.F32 R24, R80.reuse, R88, R24 ;  /* 0x000000585018723c */ /* 0x040fe20000001818 */
[----:B------:R1:W-:Y:S07]  /*11f20*/  MUFU.EX2 R159, R3 ;  /* 0x00000003009f7308 */ /* 0x0003ee0000000800 */
[-C--:B------:R-:W-:Y:S08]  /*11f30*/  HMMA.16816.F32 R28, R80, R90.reuse, R28 ;  /* 0x0000005a501c723c */ /* 0x080ff0000000181c */
[C---:B------:R-:W-:Y:S01]  /*11f40*/  HMMA.16816.F32 R32, R76.reuse, R90, R32 ;  /* 0x0000005a4c20723c */ /* 0x040fe20000001820 */
[----:B------:R-:W4:Y:S07]  /*11f50*/  LDSM.16.MT88.4 R88, [R224+0x1000] ;  /* 0x00100000e058783b */ /* 0x000f2e0000004200 */
[-C--:B------:R-:W-:Y:S04]  /*11f60*/  HMMA.16816.F32 R36, R76, R92.reuse, R36 ;  /* 0x0000005c4c24723c */ /* 0x080fe80000001824 */
[----:B-1----:R-:W-:Y:S02]  /*11f70*/  FFMA.FTZ R3, R201, c[0x0][0x2d0], -R104 ;  /* 0x0000b400c9037a23 */ /* 0x002fe40000010868 */
[----:B------:R-:W-:Y:S02]  /*11f80*/  MUFU.EX2 R201, R101 ;  /* 0x0000006500c97308 */ /* 0x000fe40000000800 */
[C---:B------:R-:W-:Y:S07]  /*11f90*/  HMMA.16816.F32 R40, R80.reuse, R92, R40 ;  /* 0x0000005c5028723c */ /* 0x040fee0000001828 */
[----:B------:R-:W-:Y:S01]  /*11fa0*/  FFMA.FTZ R92, R210, c[0x0][0x2d0], -R96 ;  /* 0x0000b400d25c7a23 */ /* 0x000fe20000010860 */
[-C--:B------:R-:W-:Y:S01]  /*11fb0*/  HMMA.16816.F32 R44, R80, R94.reuse, R44 ;  /* 0x0000005e502c723c */ /* 0x080fe2000000182c */
[----:B------:R1:W-:Y:S07]  /*11fc0*/  MUFU.EX2 R215, R3 ;  /* 0x0000000300d77308 */ /* 0x0003ee0000000800 */
[C---:B------:R-:W-:Y:S08]  /*11fd0*/  HMMA.16816.F32 R48, R76.reuse, R94, R48 ;  /* 0x0000005e4c30723c */ /* 0x040ff00000001830 */
[-C--:B--2---:R-:W-:Y:S08]  /*11fe0*/  HMMA.16816.F32 R52, R76, R84.reuse, R52 ;  /* 0x000000544c34723c */ /* 0x084ff00000001834 */
[C---:B------:R-:W-:Y:S04]  /*11ff0*/  HMMA.16816.F32 R56, R80.reuse, R84, R56 ;  /* 0x000000545038723c */ /* 0x040fe80000001838 */
[--C-:B-1----:R-:W-:Y:S04]  /*12000*/  FFMA.FTZ R3, R205, c[0x0][0x2d0], -R105.reuse ;  /* 0x0000b400cd037a23 */ /* 0x102fe80000010869 */
[-C--:B------:R-:W-:Y:S01]  /*12010*/  HMMA.16816.F32 R60, R80, R86.reuse, R60 ;  /* 0x00000056503c723c */ /* 0x080fe2000000183c */
[----:B------:R1:W-:Y:S06]  /*12020*/  MUFU.EX2 R154, R3 ;  /* 0x00000003009a7308 */ /* 0x0003ec0000000800 */
[----:B---3--:R-:W-:Y:S01]  /*12030*/  F2FP.PACK_AB R80, R248, R249 ;  /* 0x000000f9f850723e */ /* 0x008fe200000000ff */
[----:B------:R-:W-:Y:S01]  /*12040*/  HMMA.16816.F32 R64, R76, R86, R64 ;  /* 0x000000564c40723c */ /* 0x000fe20000001840 */
[----:B------:R-:W-:Y:S03]  /*12050*/  LDSM.16.MT88.4 R84, [R225+0x1000] ;  /* 0x00100000e154783b */ /* 0x000fe60000004200 */
[----:B------:R-:W-:Y:S02]  /*12060*/  F2FP.PACK_AB R82, R247, R246 ;  /* 0x000000f6f752723e */ /* 0x000fe400000000ff */
[----:B------:R-:W-:Y:S02]  /*12070*/  F2FP.PACK_AB R81, R192, R144 ;  /* 0x00000090c051723e */ /* 0x000fe400000000ff */
[----:B------:R-:W-:Y:S04]  /*12080*/  F2FP.PACK_AB R76, R145, R146 ;  /* 0x00000092914c723e */ /* 0x000fe800000000ff */
[----:B------:R-:W-:Y:S02]  /*12090*/  F2FP.PACK_AB R78, R128, R136 ;  /* 0x00000088804e723e */ /* 0x000fe400000000ff */
[----:B------:R-:W-:Y:S02]  /*120a0*/  F2FP.PACK_AB R77, R251, R250 ;  /* 0x000000fafb4d723e */ /* 0x000fe400000000ff */
[----:B------:R-:W-:Y:S01]  /*120b0*/  F2FP.PACK_AB R79, R129, R252 ;  /* 0x000000fc814f723e */ /* 0x000fe200000000ff */
[--C-:B-1----:R-:W-:Y:S01]  /*120c0*/  FFMA.FTZ R3, R208, c[0x0][0x2d0], -R105.reuse ;  /* 0x0000b400d0037a23 */ /* 0x102fe20000010869 */
[----:B------:R-:W-:Y:S03]  /*120d0*/  F2FP.PACK_AB R83, R153, R152 ;  /* 0x000000989953723e */ /* 0x000fe600000000ff */
[----:B------:R1:W2:Y:S02]  /*120e0*/  MUFU.EX2 R158, R3 ;  /* 0x00000003009e7308 */ /* 0x0002a40000000800 */
[-C--:B----4-:R-:W-:Y:S08]  /*120f0*/  HMMA.16816.F32 R4, R76, R88.reuse, R4 ;  /* 0x000000584c04723c */ /* 0x090ff00000001804 */
[C---:B------:R-:W-:Y:S08]  /*12100*/  HMMA.16816.F32 R8, R80.reuse, R88, R8 ;  /* 0x000000585008723c */ /* 0x040ff00000001808 */
[-C--:B------:R-:W-:Y:S04]  /*12110*/  HMMA.16816.F32 R12, R80, R90.reuse, R12 ;  /* 0x0000005a500c723c */ /* 0x080fe8000000180c */
[--C-:B-1----:R-:W-:Y:S04]  /*12120*/  FFMA.FTZ R3, R204, c[0x0][0x2d0], -R105.reuse ;  /* 0x0000b400cc037a23 */ /* 0x102fe80000010869 */
[C---:B------:R-:W-:Y:S01]  /*12130*/  HMMA.16816.F32 R16, R76.reuse, R90, R16 ;  /* 0x0000005a4c10723c */ /* 0x040fe20000001810 */
[----:B------:R-:W-:Y:S01]  /*12140*/  LDSM.16.MT88.4 R88, [R227+0x1000] ;  /* 0x00100000e358783b */ /* 0x000fe20000004200 */
[----:B------:R1:W-:Y:S02]  /*12150*/  MUFU.EX2 R214, R3 ;  /* 0x0000000300d67308 */ /* 0x0003e40000000800 */
[--C-:B-1----:R-:W-:Y:S08]  /*12160*/  FFMA.FTZ R3, R206, c[0x0][0x2d0], -R105.reuse ;  /* 0x0000b400ce037a23 */ /* 0x102ff00000010869 */
[----:B------:R1:W3:Y:S02]  /*12170*/  MUFU.EX2 R163, R3 ;  /* 0x0000000300a37308 */ /* 0x0002e40000000800 */
[--C-:B-1----:R-:W-:Y:S01]  /*12180*/  FFMA.FTZ R3, R160, c[0x0][0x2d0], -R100.reuse ;  /* 0x0000b400a0037a23 */ /* 0x102fe20000010864 */
[----:B------:R-:W-:Y:S02]  /*12190*/  MOV R160, R149 ;  /* 0x0000009500a07202 */ /* 0x000fe40000000f00 */
[----:B------:R-:W-:Y:S05]  /*121a0*/  MOV R149, R238 ;  /* 0x000000ee00957202 */ /* 0x000fea0000000f00 */
[----:B------:R1:W-:Y:S01]  /*121b0*/  MUFU.EX2 R157, R3 ;  /* 0x00000003009d7308 */ /* 0x0003e20000000800 */
[----:B------:R-:W-:Y:S01]  /*121c0*/  MOV R165, R160 ;  /* 0x000000a000a57202 */ /* 0x000fe20000000f00 */
[----:B------:R4:W5:Y:S01]  /*121d0*/  LDL.LU R238, [R1+0xa4] ;  /* 0x0000a40001ee7983 */ /* 0x0009620000300800 */
[----:B------:R-:W-:Y:S02]  /*121e0*/  MOV R160, R149 ;  /* 0x0000009500a07202 */ /* 0x000fe40000000f00 */
[----:B------:R-:W-:Y:S01]  /*121f0*/  MOV R149, R132 ;  /* 0x0000008400957202 */ /* 0x000fe20000000f00 */
[----:B------:R4:W5:Y:S01]  /*12200*/  LDL.LU R239, [R1+0xa0] ;  /* 0x0000a00001ef7983 */ /* 0x0009620000300800 */
[----:B------:R-:W-:Y:S03]  /*12210*/  MOV R132, R119 ;  /* 0x0000007700847202 */ /* 0x000fe60000000f00 */
[----:B------:R4:W5:Y:S04]  /*12220*/  LDL.LU R240, [R1+0x9c] ;  /* 0x00009c0001f07983 */ /* 0x0009680000300800 */
[----:B------:R4:W5:Y:S04]  /*12230*/  LDL.LU R233, [R1+0x98] ;  /* 0x0000980001e97983 */ /* 0x0009680000300800 */
[----:B------:R4:W5:Y:S04]  /*12240*/  LDL.LU R234, [R1+0x94] ;  /* 0x0000940001ea7983 */ /* 0x0009680000300800 */
[----:B------:R4:W5:Y:S01]  /*12250*/  LDL.LU R119, [R1+0x90] ;  /* 0x0000900001777983 */ /* 0x0009620000300800 */
[--C-:B-1----:R-:W-:Y:S01]  /*12260*/  FFMA.FTZ R3, R167, c[0x0][0x2d0], -R100.reuse ;  /* 0x0000b400a7037a23 */ /* 0x102fe20000010864 */
[----:B------:R-:W-:Y:S02]  /*12270*/  MOV R167, R162 ;  /* 0x000000a200a77202 */ /* 0x000fe40000000f00 */
[----:B------:R-:W-:Y:S01]  /*12280*/  MOV R162, R199 ;  /* 0x000000c700a27202 */ /* 0x000fe20000000f00 */
[----:B------:R1:W1:Y:S01]  /*12290*/  MUFU.EX2 R156, R3 ;  /* 0x00000003009c7308 */ /* 0x0002620000000800 */
[----:B------:R-:W-:Y:S02]  /*122a0*/  MOV R199, R151 ;  /* 0x0000009700c77202 */ /* 0x000fe40000000f00 */
[----:B------:R-:W-:Y:S02]  /*122b0*/  MOV R151, R148 ;  /* 0x0000009400977202 */ /* 0x000fe40000000f00 */
[----:B------:R-:W-:Y:S02]  /*122c0*/  MOV R148, R230 ;  /* 0x000000e600947202 */ /* 0x000fe40000000f00 */
[----:B------:R4:W5:Y:S01]  /*122d0*/  LDL.LU R230, [R1+0x8c] ;  /* 0x00008c0001e67983 */ /* 0x0009620000300800 */
[--C-:B-1----:R-:W-:Y:S01]  /*122e0*/  FFMA.FTZ R3, R168, c[0x0][0x2d0], -R100.reuse ;  /* 0x0000b400a8037a23 */ /* 0x102fe20000010864 */
[----:B------:R-:W-:Y:S02]  /*122f0*/  MOV R168, R198 ;  /* 0x000000c600a87202 */ /* 0x000fe40000000f00 */
[----:B------:R-:W-:Y:S02]  /*12300*/  MOV R198, R167 ;  /* 0x000000a700c67202 */ /* 0x000fe40000000f00 */
[----:B------:R-:W-:Y:S02]  /*12310*/  MOV R167, R166 ;  /* 0x000000a600a77202 */ /* 0x000fe40000000f00 */
[----:B------:R-:W-:Y:S02]  /*12320*/  MOV R166, R165 ;  /* 0x000000a500a67202 */ /* 0x000fe40000000f00 */
[----:B------:R-:W-:Y:S02]  /*12330*/  MOV R165, R162 ;  /* 0x000000a200a57202 */ /* 0x000fe40000000f00 */
[----:B------:R-:W-:Y:S02]  /*12340*/  MOV R162, R161 ;  /* 0x000000a100a27202 */ /* 0x000fe40000000f00 */
[----:B------:R1:W-:Y:S01]  /*12350*/  MUFU.EX2 R161, R3 ;  /* 0x0000000300a17308 */ /* 0x0003e20000000800 */
[----:B------:R-:W-:Y:S02]  /*12360*/  MOV R169, R198 ;  /* 0x000000c600a97202 */ /* 0x000fe40000000f00 */
[----:B------:R-:W-:Y:S02]  /*12370*/  MOV R198, R166 ;  /* 0x000000a600c67202 */ /* 0x000fe40000000f00 */
[----:B------:R-:W-:Y:S05]  /*12380*/  MOV R166, R162 ;  /* 0x000000a200a67202 */ /* 0x000fea0000000f00 */
[----:B------:R2:W-:Y:S01]  /*12390*/  MUFU.EX2 R162, R92 ;  /* 0x0000005c00a27308 */ /* 0x0005e20000000800 */
[----:B-1----:R-:W-:Y:S01]  /*123a0*/  FFMA.FTZ R3, R168, c[0x0][0x2d0], -R100 ;  /* 0x0000b400a8037a23 */ /* 0x002fe20000010864 */
[----:B------:R-:W-:Y:S02]  /*123b0*/  MOV R168, R167 ;  /* 0x000000a700a87202 */ /* 0x000fe40000000f00 */
[----:B------:R-:W-:Y:S02]  /*123c0*/  MOV R167, R165 ;  /* 0x000000a500a77202 */ /* 0x000fe40000000f00 */
[----:B------:R-:W-:Y:S04]  /*123d0*/  MOV R165, R160 ;  /* 0x000000a000a57202 */ /* 0x000fe80000000f00 */
[----:B------:R1:W1:Y:S01]  /*123e0*/  MUFU.EX2 R160, R3 ;  /* 0x0000000300a07308 */ /* 0x0002620000000800 */
[----:B--2---:R-:W2:Y:S01]  /*123f0*/  LDSM.16.MT88.4 R92, [R228+0x1000] ;  /* 0x00100000e45c783b */ /* 0x004ea20000004200 */
[----:B-1----:R-:W-:Y:S01]  /*12400*/  FFMA.FTZ R3, R169, c[0x0][0x2d0], -R96 ;  /* 0x0000b400a9037a23 */ /* 0x002fe20000010860 */
        /* <DEDUP_REMOVED lines=8> */
[----:B------:R-:W-:Y:S01]  /*12490*/  MOV R120, R124 ;  /* 0x0000007c00787202 */ /* 0x000fe20000000f00 */
[-C--:B--2---:R-:W-:Y:S03]  /*124a0*/  HMMA.16816.F32 R20, R76, R92.reuse, R20 ;  /* 0x0000005c4c14723c */ /* 0x084fe60000001814 */
[----:B------:R-:W-:Y:S01]  /*124b0*/  MOV R124, R212 ;  /* 0x000000d4007c7202 */ /* 0x000fe20000000f00 */
[--C-:B------:R-:W-:Y:S01]  /*124c0*/  FFMA.FTZ R120, R120, c[0x0][0x2d0], -R104.reuse ;  /* 0x0000b40078787a23 */ /* 0x100fe20000010868 */
[----:B------:R1:W-:Y:S03]  /*124d0*/  MUFU.EX2 R212, R3 ;  /* 0x0000000300d47308 */ /* 0x0003e60000000800 */
[C---:B------:R-:W-:Y:S07]  /*124e0*/  HMMA.16816.F32 R24, R80.reuse, R92, R24 ;  /* 0x0000005c5018723c */ /* 0x040fee0000001818 */
[--C-:B------:R-:W-:Y:S01]  /*124f0*/  FFMA.FTZ R92, R150, c[0x0][0x2d0], -R105.reuse ;  /* 0x0000b400965c7a23 */ /* 0x100fe20000010869 */
[-C--:B------:R-:W-:Y:S04]  /*12500*/  HMMA.16816.F32 R28, R80, R94.reuse, R28 ;  /* 0x0000005e501c723c */ /* 0x080fe8000000181c */
[----:B------:R-:W-:Y:S01]  /*12510*/  MOV R150, R127 ;  /* 0x0000007f00967202 */ /* 0x000fe20000000f00 */
[--C-:B------:R-:W-:Y:S02]  /*12520*/  FFMA.FTZ R127, R191, c[0x0][0x2d0], -R105.reuse ;  /* 0x0000b400bf7f7a23 */ /* 0x100fe40000010869 */
[----:B------:R-:W-:Y:S01]  /*12530*/  MUFU.EX2 R191, R106 ;  /* 0x0000006a00bf7308 */ /* 0x000fe20000000800 */
[C---:B------:R-:W-:Y:S04]  /*12540*/  HMMA.16816.F32 R32, R76.reuse, R94, R32 ;  /* 0x0000005e4c20723c */ /* 0x040fe80000001820 */
[--C-:B-1----:R-:W-:Y:S04]  /*12550*/  FFMA.FTZ R3, R169, c[0x0][0x2d0], -R104.reuse ;  /* 0x0000b400a9037a23 */ /* 0x102fe80000010868 */
[-C--:B------:R-:W-:Y:S01]  /*12560*/  HMMA.16816.F32 R36, R76, R84.reuse, R36 ;  /* 0x000000544c24723c */ /* 0x080fe20000001824 */
[----:B------:R1:W-:Y:S07]  /*12570*/  MUFU.EX2 R210, R3 ;  /* 0x0000000300d27308 */ /* 0x0003ee0000000800 */
[C---:B------:R-:W-:Y:S03]  /*12580*/  HMMA.16816.F32 R40, R80.reuse, R84, R40 ;  /* 0x000000545028723c */ /* 0x040fe60000001828 */
[----:B------:R2:W-:Y:S05]  /*12590*/  MUFU.EX2 R169, R92 ;  /* 0x0000005c00a97308 */ /* 0x0005ea0000000800 */
[-C--:B------:R-:W-:Y:S08]  /*125a0*/  HMMA.16816.F32 R44, R80, R86.reuse, R44 ;  /* 0x00000056502c723c */ /* 0x080ff0000000182c */
[C---:B------:R-:W-:Y:S01]  /*125b0*/  HMMA.16816.F32 R48, R76.reuse, R86, R48 ;  /* 0x000000564c30723c */ /* 0x040fe20000001830 */
[----:B------:R-:W4:Y:S03]  /*125c0*/  LDSM.16.MT88.4 R84, [R224+0x1800] ;  /* 0x00180000e054783b */ /* 0x000f260000004200 */
[----:B-1----:R-:W-:Y:S04]  /*125d0*/  FFMA.FTZ R3, R168, c[0x0][0x2d0], -R104 ;  /* 0x0000b400a8037a23 */ /* 0x002fe80000010868 */
[-C--:B------:R-:W-:Y:S01]  /*125e0*/  HMMA.16816.F32 R52, R76, R88.reuse, R52 ;  /* 0x000000584c34723c */ /* 0x080fe20000001834 */
[----:B------:R1:W-:Y:S01]  /*125f0*/  MUFU.EX2 R208, R3 ;  /* 0x0000000300d07308 */ /* 0x0003e20000000800 */
[----:B--2---:R-:W2:Y:S06]  /*12600*/  LDSM.16.MT88.4 R92, [R228+0x1800] ;  /* 0x00180000e45c783b */ /* 0x004eac0000004200 */
[C---:B------:R-:W-:Y:S07]  /*12610*/  HMMA.16816.F32 R56, R80.reuse, R88, R56 ;  /* 0x000000585038723c */ /* 0x040fee0000001838 */
[--C-:B------:R-:W-:Y:S01]  /*12620*/  FFMA.FTZ R88, R118, c[0x0][0x2d0], -R96.reuse ;  /* 0x0000b40076587a23 */ /* 0x100fe20000010860 */
[-C--:B------:R-:W-:Y:S03]  /*12630*/  HMMA.16816.F32 R60, R80, R90.reuse, R60 ;  /* 0x0000005a503c723c */ /* 0x080fe6000000183c */
[----:B------:R2:W-:Y:S01]  /*12640*/  MUFU.EX2 R200, R88 ;  /* 0x0000005800c87308 */ /* 0x0005e20000000800 */
[--C-:B------:R-:W-:Y:S03]  /*12650*/  FFMA.FTZ R118, R99, c[0x0][0x2d0], -R96.reuse ;  /* 0x0000b40063767a23 */ /* 0x100fe60000010860 */
[----:B------:R-:W-:Y:S01]  /*12660*/  F2FP.PACK_AB R80, R158, R154 ;  /* 0x0000009a9e50723e */ /* 0x000fe200000000ff */
[----:B------:R-:W-:Y:S04]  /*12670*/  HMMA.16816.F32 R64, R76, R90, R64 ;  /* 0x0000005a4c40723c */ /* 0x000fe80000001840 */
[--C-:B-1----:R-:W-:Y:S01]  /*12680*/  FFMA.FTZ R3, R198, c[0x0][0x2d0], -R96.reuse ;  /* 0x0000b400c6037a23 */ /* 0x102fe20000010860 */
[----:B---3--:R-:W-:Y:S01]  /*12690*/  F2FP.PACK_AB R82, R163, R214 ;  /* 0x000000d6a352723e */ /* 0x008fe200000000ff */
[----:B------:R-:W-:Y:S01]  /*126a0*/  MUFU.EX2 R198, R103 ;  /* 0x0000006700c67308 */ /* 0x000fe20000000800 */
[----:B------:R-:W-:Y:S02]  /*126b0*/  F2FP.PACK_AB R76, R220, R221 ;  /* 0x000000dddc4c723e */ /* 0x000fe400000000ff */
[----:B------:R-:W-:Y:S03]  /*126c0*/  F2FP.PACK_AB R78, R217, R218 ;  /* 0x000000dad94e723e */ /* 0x000fe600000000ff */
[----:B------:R-:W-:Y:S02]  /*126d0*/  F2FP.PACK_AB R77, R216, R155 ;  /* 0x0000009bd84d723e */ /* 0x000fe400000000ff */
[----:B------:R-:W-:Y:S02]  /*126e0*/  F2FP.PACK_AB R79, R215, R159 ;  /* 0x0000009fd74f723e */ /* 0x000fe400000000ff */
[----:B------:R1:W-:Y:S01]  /*126f0*/  MUFU.EX2 R206, R3 ;  /* 0x0000000300ce7308 */ /* 0x0003e20000000800 */
[----:B------:R-:W-:Y:S01]  /*12700*/  F2FP.PACK_AB R81, R156, R157 ;  /* 0x0000009d9c51723e */ /* 0x000fe200000000ff */
[----:B--2---:R-:W-:Y:S01]  /*12710*/  LDSM.16.MT88.4 R88, [R227+0x1800] ;  /* 0x00180000e358783b */ /* 0x004fe20000004200 */
[----:B------:R-:W-:Y:S02]  /*12720*/  F2FP.PACK_AB R83, R160, R161 ;  /* 0x000000a1a053723e */ /* 0x000fe400000000ff */
[-C--:B----4-:R-:W-:Y:S08]  /*12730*/  HMMA.16816.F32 R4, R76, R84.reuse, R4 ;  /* 0x000000544c04723c */ /* 0x090ff00000001804 */
[C---:B------:R-:W-:Y:S08]  /*12740*/  HMMA.16816.F32 R8, R80.reuse, R84, R8 ;  /* 0x000000545008723c */ /* 0x040ff00000001808 */
[-C--:B------:R-:W-:Y:S04]  /*12750*/  HMMA.16816.F32 R12, R80, R86.reuse, R12 ;  /* 0x00000056500c723c */ /* 0x080fe8000000180c */
[----:B-1----:R-:W-:Y:S04]  /*12760*/  FFMA.FTZ R3, R167, c[0x0][0x2d0], -R96 ;  /* 0x0000b400a7037a23 */ /* 0x002fe80000010860 */
[C---:B------:R-:W-:Y:S01]  /*12770*/  HMMA.16816.F32 R16, R76.reuse, R86, R16 ;  /* 0x000000564c10723c */ /* 0x040fe20000001810 */
[----:B------:R1:W-:Y:S01]  /*12780*/  MUFU.EX2 R205, R3 ;  /* 0x0000000300cd7308 */ /* 0x0003e20000000800 */
[----:B------:R-:W-:Y:S06]  /*12790*/  LDSM.16.MT88.4 R84, [R224+0x2000] ;  /* 0x00200000e054783b */ /* 0x000fec0000004200 */
[-C--:B------:R-:W-:Y:S08]  /*127a0*/  HMMA.16816.F32 R20, R76, R92.reuse, R20 ;  /* 0x0000005c4c14723c */ /* 0x080ff00000001814 */
[C---:B------:R-:W-:Y:S08]  /*127b0*/  HMMA.16816.F32 R24, R80.reuse, R92, R24 ;  /* 0x0000005c5018723c */ /* 0x040ff00000001818 */
[-C--:B------:R-:W-:Y:S04]  /*127c0*/  HMMA.16816.F32 R28, R80, R94.reuse, R28 ;  /* 0x0000005e501c723c */ /* 0x080fe8000000181c */
[--C-:B-1----:R-:W-:Y:S04]  /*127d0*/  FFMA.FTZ R3, R166, c[0x0][0x2d0], -R104.reuse ;  /* 0x0000b400a6037a23 */ /* 0x102fe80000010868 */
[C---:B------:R-:W-:Y:S01]  /*127e0*/  HMMA.16816.F32 R32, R76.reuse, R94, R32 ;  /* 0x0000005e4c20723c */ /* 0x040fe20000001820 */
[----:B------:R1:W-:Y:S01]  /*127f0*/  MUFU.EX2 R204, R3 ;  /* 0x0000000300cc7308 */ /* 0x0003e20000000800 */
[----:B------:R-:W-:Y:S02]  /*12800*/  LDSM.16.MT88.4 R92, [R228+0x2000] ;  /* 0x00200000e45c783b */ /* 0x000fe40000004200 */
[----:B-1----:R-:W-:Y:S07]  /*12810*/  FFMA.FTZ R3, R165, c[0x0][0x2d0], -R104 ;  /* 0x0000b400a5037a23 */ /* 0x002fee0000010868 */
[----:B------:R1:W-:Y:S02]  /*12820*/  MUFU.EX2 R203, R3 ;  /* 0x0000000300cb7308 */ /* 0x0003e40000000800 */
[--C-:B-1----:R-:W-:Y:S08]  /*12830*/  FFMA.FTZ R3, R199, c[0x0][0x2d0], -R105.reuse ;  /* 0x0000b400c7037a23 */ /* 0x102ff00000010869 */
[----:B------:R-:W-:Y:S10]  /*12840*/  MUFU.EX2 R199, R102 ;  /* 0x0000006600c77308 */ /* 0x000ff40000000800 */
[----:B------:R1:W-:Y:S02]  /*12850*/  MUFU.EX2 R171, R3 ;  /* 0x0000000300ab7308 */ /* 0x0003e40000000800 */
[--C-:B-1----:R-:W-:Y:S01]  /*12860*/  FFMA.FTZ R3, R151, c[0x0][0x2d0], -R105.reuse ;  /* 0x0000b40097037a23 */ /* 0x102fe20000010869 */
[----:B------:R-:W-:Y:S07]  /*12870*/  MOV R151, R193 ;  /* 0x000000c100977202 */ /* 0x000fee0000000f00 */
[----:B------:R1:W2:Y:S02]  /*12880*/  MUFU.EX2 R170, R3 ;  /* 0x0000000300aa7308 */ /* 0x0002a40000000800 */
[--C-:B-1----:R-:W-:Y:S01]  /*12890*/  FFMA.FTZ R3, R122, c[0x0][0x2d0], -R100.reuse ;  /* 0x0000b4007a037a23 */ /* 0x102fe20000010864 */
[----:B------:R-:W-:Y:S07]  /*128a0*/  MOV R122, R117 ;  /* 0x00000075007a7202 */ /* 0x000fee0000000f00 */
[----:B------:R1:W-:Y:S02]  /*128b0*/  MUFU.EX2 R117, R3 ;  /* 0x0000000300757308 */ /* 0x0003e40000000800 */
[--C-:B-1----:R-:W-:Y:S01]  /*128c0*/  FFMA.FTZ R3, R148, c[0x0][0x2d0], -R100.reuse ;  /* 0x0000b40094037a23 */ /* 0x102fe20000010864 */
[----:B------:R-:W-:Y:S02]  /*128d0*/  MOV R148, R135 ;  /* 0x0000008700947202 */ /* 0x000fe40000000f00 */
[----:B------:R-:W-:Y:S02]  /*128e0*/  MOV R135, R134 ;  /* 0x0000008600877202 */ /* 0x000fe40000000f00 */
[----:B------:R-:W-:Y:S02]  /*128f0*/  MOV R134, R133 ;  /* 0x0000008500867202 */ /* 0x000fe40000000f00 */
[----:B------:R-:W-:Y:S02]  /*12900*/  MOV R133, R132 ;  /* 0x0000008400857202 */ /* 0x000fe40000000f00 */
[----:B------:R-:W-:Y:S02]  /*12910*/  MOV R132, R125 ;  /* 0x0000007d00847202 */ /* 0x000fe40000000f00 */
[----:B------:R-:W-:Y:S02]  /*12920*/  MOV R125, R116 ;  /* 0x00000074007d7202 */ /* 0x000fe40000000f00 */
[----:B------:R1:W3:Y:S03]  /*12930*/  MUFU.EX2 R116, R3 ;  /* 0x0000000300747308 */ /* 0x0002e60000000800 */
[--C-:B------:R-:W-:Y:S02]  /*12940*/  FFMA.FTZ R125, R125, c[0x0][0x2d0], -R105.reuse ;  /* 0x0000b4007d7d7a23 */ /* 0x100fe40000010869 */
[--C-:B-1----:R-:W-:Y:S01]  /*12950*/  FFMA.FTZ R3, R149, c[0x0][0x2d0], -R105.reuse ;  /* 0x0000b40095037a23 */ /* 0x102fe20000010869 */
[----:B------:R-:W-:Y:S04]  /*12960*/  MOV R149, R132 ;  /* 0x0000008400957202 */ /* 0x000fe80000000f00 */
[----:B------:R1:W4:Y:S02]  /*12970*/  MUFU.EX2 R168, R3 ;  /* 0x0000000300a87308 */ /* 0x0003240000000800 */
[--C-:B-1----:R-:W-:Y:S08]  /*12980*/  FFMA.FTZ R3, R113, c[0x0][0x2d0], -R100.reuse ;  /* 0x0000b40071037a23 */ /* 0x102ff00000010864 */
[----:B------:R1:W-:Y:S02]  /*12990*/  MUFU.EX2 R113, R3 ;  /* 0x0000000300717308 */ /* 0x0003e40000000800 */
[----:B-1----:R-:W-:Y:S01]  /*129a0*/  FFMA.FTZ R3, R122, c[0x0][0x2d0], -R100 ;  /* 0x0000b4007a037a23 */ /* 0x002fe20000010864 */
[----:B------:R-:W-:Y:S07]  /*129b0*/  MOV R122, R114 ;  /* 0x00000072007a7202 */ /* 0x000fee0000000f00 */
[----:B------:R1:W1:Y:S02]  /*129c0*/  MUFU.EX2 R114, R3 ;  /* 0x0000000300727308 */ /* 0x0002640000000800 */
[--C-:B-1----:R-:W-:Y:S08]  /*129d0*/  FFMA.FTZ R3, R148, c[0x0][0x2d0], -R96.reuse ;  /* 0x0000b40094037a23 */ /* 0x102ff00000010860 */
[----:B------:R1:W-:Y:S02]  /*129e0*/  MUFU.EX2 R202, R3 ;  /* 0x0000000300ca7308 */ /* 0x0003e40000000800 */
[--C-:B-1----:R-:W-:Y:S01]  /*129f0*/  FFMA.FTZ R3, R135, c[0x0][0x2d0], -R96.reuse ;  /* 0x0000b40087037a23 */ /* 0x102fe20000010860 */
[----:B------:R-:W-:Y:S02]  /*12a00*/  MOV R135, R134 ;  /* 0x0000008600877202 */ /* 0x000fe40000000f00 */
[----:B------:R-:W-:Y:S05]  /*12a10*/  MOV R134, R133 ;  /* 0x0000008500867202 */ /* 0x000fea0000000f00 */
[----:B------:R1:W-:Y:S01]  /*12a20*/  MUFU.EX2 R175, R3 ;  /* 0x0000000300af7308 */ /* 0x0003e20000000800 */
[----:B------:R-:W-:Y:S01]  /*12a30*/  MOV R133, R123 ;  /* 0x0000007b00857202 */ /* 0x000fe20000000f00 */
[----:B------:R-:W-:Y:S03]  /*12a40*/  FFMA.FTZ R123, R97, c[0x0][0x2d0], -R96 ;  /* 0x0000b400617b7a23 */ /* 0x000fe60000010860 */
[----:B------:R-:W-:Y:S05]  /*12a50*/  MOV R148, R133 ;  /* 0x0000008500947202 */ /* 0x000fea0000000f00 */
[----:B------:R-:W-:Y:S02]  /*12a60*/  FFMA.FTZ R106, R148, c[0x0][0x2d0], -R100 ;  /* 0x0000b400946a7a23 */ /* 0x000fe40000010864 */
[----:B-1----:R-:W-:Y:S02]  /*12a70*/  FFMA.FTZ R3, R121, c[0x0][0x2d0], -R104 ;  /* 0x0000b40079037a23 */ /* 0x002fe40000010868 */
[----:B------:R-:W-:Y:S02]  /*12a80*/  FFMA.FTZ R121, R98, c[0x0][0x2d0], -R96 ;  /* 0x0000b40062797a23 */ /* 0x000fe40000010860 */
[----:B------:R1:W-:Y:S01]  /*12a90*/  MUFU.EX2 R174, R3 ;  /* 0x0000000300ae7308 */ /* 0x0003e20000000800 */
[----:B------:R-:W2:Y:S01]  /*12aa0*/  LDSM.16.MT88.4 R96, [R225+0x1800] ;  /* 0x00180000e160783b */ /* 0x000ea20000004200 */
[--C-:B-1----:R-:W-:Y:S02]  /*12ab0*/  FFMA.FTZ R3, R122, c[0x0][0x2d0], -R104.reuse ;  /* 0x0000b4007a037a23 */ /* 0x102fe40000010868 */
[--C-:B------:R-:W-:Y:S06]  /*12ac0*/  FFMA.FTZ R122, R124, c[0x0][0x2d0], -R104.reuse ;  /* 0x0000b4007c7a7a23 */ /* 0x100fec0000010868 */
[----:B------:R1:W-:Y:S01]  /*12ad0*/  MUFU.EX2 R173, R3 ;  /* 0x0000000300ad7308 */ /* 0x0003e20000000800 */
[----:B------:R-:W-:Y:S02]  /*12ae0*/  FFMA.FTZ R124, R190, c[0x0][0x2d0], -R104 ;  /* 0x0000b400be7c7a23 */ /* 0x000fe40000010868 */
[--C-:B------:R-:W-:Y:S07]  /*12af0*/  FFMA.FTZ R104, R134, c[0x0][0x2d0], -R105.reuse ;  /* 0x0000b40086687a23 */ /* 0x100fee0000010869 */
[----:B------:R3:W-:Y:S01]  /*12b00*/  MUFU.EX2 R193, R104 ;  /* 0x0000006800c17308 */ /* 0x0007e20000000800 */
[-C--:B--2---:R-:W-:Y:S09]  /*12b10*/  HMMA.16816.F32 R36, R76, R96.reuse, R36 ;  /* 0x000000604c24723c */ /* 0x084ff20000001824 */
[----:B------:R-:W-:Y:S01]  /*12b20*/  MUFU.EX2 R190, R107 ;  /* 0x0000006b00be7308 */ /* 0x000fe20000000800 */
[C---:B------:R-:W-:Y:S04]  /*12b30*/  HMMA.16816.F32 R40, R80.reuse, R96, R40 ;  /* 0x000000605028723c */ /* 0x040fe80000001828 */
[--C-:B-1----:R-:W-:Y:S02]  /*12b40*/  FFMA.FTZ R3, R135, c[0x0][0x2d0], -R105.reuse ;  /* 0x0000b40087037a23 */ /* 0x102fe40000010869 */
[----:B------:R-:W2:Y:S01]  /*12b50*/  LDL.LU R135, [R1+0x10] ;  /* 0x0000100001877983 */ /* 0x000ea20000300800 */
[----:B------:R-:W-:Y:S01]  /*12b60*/  FFMA.FTZ R105, R109, c[0x0][0x2d0], -R105 ;  /* 0x0000b4006d697a23 */ /* 0x000fe20000010869 */
[-C--:B------:R-:W-:Y:S01]  /*12b70*/  HMMA.16816.F32 R44, R80, R98.reuse, R44 ;  /* 0x00000062502c723c */ /* 0x080fe2000000182c */
[----:B------:R1:W-:Y:S01]  /*12b80*/  MUFU.EX2 R172, R3 ;  /* 0x0000000300ac7308 */ /* 0x0003e20000000800 */
[----:B------:R-:W2:Y:S02]  /*12b90*/  LDL.LU R134, [R1+0x18] ;  /* 0x0000180001867983 */ /* 0x000ea40000300800 */
[--C-:B------:R-:W-:Y:S02]  /*12ba0*/  FFMA.FTZ R109, R75, c[0x0][0x2d0], -R100.reuse ;  /* 0x0000b4004b6d7a23 */ /* 0x100fe40000010864 */
[----:B------:R-:W2:Y:S01]  /*12bb0*/  LDL.LU R133, [R1+0x14] ;  /* 0x0000140001857983 */ /* 0x000ea20000300800 */
[--C-:B---3--:R-:W-:Y:S01]  /*12bc0*/  FFMA.FTZ R104, R149, c[0x0][0x2d0], -R100.reuse ;  /* 0x0000b40095687a23 */ /* 0x108fe20000010864 */
[C---:B------:R-:W-:Y:S02]  /*12bd0*/  HMMA.16816.F32 R48, R76.reuse, R98, R48 ;  /* 0x000000624c30723c */ /* 0x040fe40000001830 */
[----:B------:R-:W3:Y:S01]  /*12be0*/  LDL.LU R132, [R1+0x1c] ;  /* 0x00001c0001847983 */ /* 0x000ee20000300800 */
[----:B------:R-:W-:Y:S03]  /*12bf0*/  MUFU.EX2 R105, R105 ;  /* 0x0000006900697308 */ /* 0x000fe60000000800 */
[----:B------:R-:W2:Y:S02]  /*12c00*/  LDSM.16.MT88.4 R96, [R225+0x2000] ;  /* 0x00200000e160783b */ /* 0x000ea40000004200 */
[-C--:B------:R-:W-:Y:S08]  /*12c10*/  HMMA.16816.F32 R52, R76, R88.reuse, R52 ;  /* 0x000000584c34723c */ /* 0x080ff00000001834 */
[C---:B------:R-:W-:Y:S04]  /*12c20*/  HMMA.16816.F32 R56, R80.reuse, R88, R56 ;  /* 0x000000585038723c */ /* 0x040fe80000001838 */
[--C-:B-1----:R-:W-:Y:S03]  /*12c30*/  FFMA.FTZ R3, R110, c[0x0][0x2d0], -R100.reuse ;  /* 0x0000b4006e037a23 */ /* 0x102fe60000010864 */
[--C-:B------:R-:W-:Y:S01]  /*12c40*/  FFMA.FTZ R88, R150, c[0x0][0x2d0], -R100.reuse ;  /* 0x0000b40096587a23 */ /* 0x100fe20000010864 */
[-C--:B------:R-:W-:Y:S01]  /*12c50*/  HMMA.16816.F32 R60, R80, R90.reuse, R60 ;  /* 0x0000005a503c723c */ /* 0x080fe2000000183c */
[----:B------:R1:W-:Y:S01]  /*12c60*/  MUFU.EX2 R110, R3 ;  /* 0x00000003006e7308 */ /* 0x0003e20000000800 */
[----:B------:R-:W2:Y:S06]  /*12c70*/  LDSM.16.MT88.4 R80, [R227+0x2000] ;  /* 0x00200000e350783b */ /* 0x000eac0000004200 */
[----:B------:R-:W-:Y:S03]  /*12c80*/  HMMA.16816.F32 R64, R76, R90, R64 ;  /* 0x0000005a4c40723c */ /* 0x000fe60000001840 */
[----:B------:R1:W-:Y:S04]  /*12c90*/  MUFU.EX2 R107, R88 ;  /* 0x00000058006b7308 */ /* 0x0003e80000000800 */
[----:B------:R-:W-:Y:S02]  /*12ca0*/  F2FP.PACK_AB R76, R170, R171 ;  /* 0x000000abaa4c723e */ /* 0x000fe400000000ff */
[----:B------:R-:W-:Y:S03]  /*12cb0*/  F2FP.PACK_AB R77, R116, R117 ;  /* 0x00000075744d723e */ /* 0x000fe600000000ff */
[----:B----4-:R-:W-:Y:S02]  /*12cc0*/  F2FP.PACK_AB R78, R168, R169 ;  /* 0x000000a9a84e723e */ /* 0x010fe400000000ff */
[----:B------:R-:W-:Y:S01]  /*12cd0*/  F2FP.PACK_AB R79, R114, R113 ;  /* 0x00000071724f723e */ /* 0x000fe200000000ff */
[--C-:B-1----:R-:W-:Y:S04]  /*12ce0*/  FFMA.FTZ R3, R111, c[0x0][0x2d0], -R100.reuse ;  /* 0x0000b4006f037a23 */ /* 0x102fe80000010864 */
[----:B------:R1:W-:Y:S01]  /*12cf0*/  MUFU.EX2 R111, R3 ;  /* 0x00000003006f7308 */ /* 0x0003e20000000800 */
[----:B------:R-:W-:Y:S01]  /*12d00*/  LDSM.16.MT88.4 R88, [R228+0x2800] ;  /* 0x00280000e458783b */ /* 0x000fe20000004200 */
[--C-:B-1----:R-:W-:Y:S02]  /*12d10*/  FFMA.FTZ R3, R151, c[0x0][0x2d0], -R100.reuse ;  /* 0x0000b40097037a23 */ /* 0x102fe40000010864 */
[----:B------:R-:W-:Y:S01]  /*12d20*/  FFMA.FTZ R100, R71, c[0x0][0x2d0], -R100 ;  /* 0x0000b40047647a23 */ /* 0x000fe20000010864 */
[----:B------:R-:W-:Y:S04]  /*12d30*/  F2FP.PACK_AB R71, R203, R204 ;  /* 0x000000cccb47723e */ /* 0x000fe800000000ff */
[----:B------:R-:W-:Y:S01]  /*12d40*/  LDSM.16.MT88.4 R148, [R228+0x3000] ;  /* 0x00300000e494783b */ /* 0x000fe20000004200 */
[----:B------:R-:W-:Y:S01]  /*12d50*/  MUFU.EX2 R100, R100 ;  /* 0x0000006400647308 */ /* 0x000fe20000000800 */
[----:B--2---:R-:W-:Y:S01]  /*12d60*/  FFMA.FTZ R70, R70, R135, R207 ;  /* 0x0000008746467223 */ /* 0x004fe200000100cf */
[----:B------:R-:W-:Y:S01]  /*12d70*/  MOV R207, R129 ;  /* 0x0000008100cf7202 */ /* 0x000fe20000000f00 */
[----:B------:R-:W-:Y:S02]  /*12d80*/  FFMA.FTZ R69, R69, R134, R187 ;  /* 0x0000008645457223 */ /* 0x000fe400000100bb */
[----:B------:R-:W-:Y:S01]  /*12d90*/  FADD.FTZ R75, R211, R70 ;  /* 0x00000046d34b7221 */ /* 0x000fe20000010000 */
[----:B------:R-:W-:Y:S01]  /*12da0*/  F2FP.PACK_AB R70, R205, R206 ;  /* 0x000000cecd46723e */ /* 0x000fe200000000ff */
[----:B------:R-:W-:Y:S03]  /*12db0*/  FFMA.FTZ R68, R68, R133, R185 ;  /* 0x0000008544447223 */ /* 0x000fe600000100b9 */
[----:B------:R-:W-:Y:S01]  /*12dc0*/  MUFU.EX2 R187, R112 ;  /* 0x0000007000bb7308 */ /* 0x000fe20000000800 */
[----:B------:R-:W-:Y:S01]  /*12dd0*/  FADD.FTZ R102, R209, R69 ;  /* 0x00000045d1667221 */ /* 0x000fe20000010000 */
[----:B------:R-:W-:Y:S01]  /*12de0*/  F2FP.PACK_AB R69, R208, R210 ;  /* 0x000000d2d045723e */ /* 0x000fe200000000ff */
[----:B------:R-:W-:Y:S01]  /*12df0*/  FADD.FTZ R103, R186, R68 ;  /* 0x00000044ba677221 */ /* 0x000fe20000010000 */
[----:B------:R-:W-:Y:S01]  /*12e00*/  F2FP.PACK_AB R68, R212, R162 ;  /* 0x000000a2d444723e */ /* 0x000fe200000000ff */
[----:B---3--:R-:W-:Y:S01]  /*12e10*/  FFMA.FTZ R0, R0, R132, R108 ;  /* 0x0000008400007223 */ /* 0x008fe2000001006c */
[----:B------:R-:W-:Y:S01]  /*12e20*/  MOV R209, R136 ;  /* 0x0000008800d17202 */ /* 0x000fe20000000f00 */
[----:B------:R-:W-:Y:S01]  /*12e30*/  LDSM.16.MT88.4 R132, [R224+0x3000] ;  /* 0x00300000e084783b */ /* 0x000fe20000004200 */
[----:B------:R-:W-:Y:S01]  /*12e40*/  MOV R211, R128 ;  /* 0x0000008000d37202 */ /* 0x000fe20000000f00 */
[----:B------:R-:W-:Y:S01]  /*12e50*/  FADD.FTZ R101, R184, R0 ;  /* 0x00000000b8657221 */ /* 0x000fe20000010000 */
[----:B------:R-:W-:Y:S01]  /*12e60*/  MUFU.EX2 R185, R115 ;  /* 0x0000007300b97308 */ /* 0x000fe20000000800 */
[-C--:B------:R-:W-:Y:S05]  /*12e70*/  HMMA.16816.F32 R4, R68, R84.reuse, R4 ;  /* 0x000000544404723c */ /* 0x080fea0000001804 */
[----:B------:R-:W-:Y:S02]  /*12e80*/  FADD.FTZ R0, R219, R103 ;  /* 0x00000067db007221 */ /* 0x000fe40000010000 */
[----:B------:R-:W-:Y:S01]  /*12e90*/  FADD.FTZ R75, R213, R75 ;  /* 0x0000004bd54b7221 */ /* 0x000fe20000010000 */
[C---:B------:R-:W-:Y:S01]  /*12ea0*/  HMMA.16816.F32 R8, R76.reuse, R84, R8 ;  /* 0x000000544c08723c */ /* 0x040fe20000001808 */
[----:B------:R-:W-:Y:S03]  /*12eb0*/  MUFU.EX2 R115, R123 ;  /* 0x0000007b00737308 */ /* 0x000fe60000000800 */
[----:B------:R-:W-:Y:S02]  /*12ec0*/  FADD.FTZ R0, R223, R0 ;  /* 0x00000000df007221 */ /* 0x000fe40000010000 */
[----:B------:R-:W-:Y:S02]  /*12ed0*/  FADD.FTZ R75, R245, R75 ;  /* 0x0000004bf54b7221 */ /* 0x000fe40000010000 */
[-C--:B------:R-:W-:Y:S03]  /*12ee0*/  HMMA.16816.F32 R12, R76, R86.reuse, R12 ;  /* 0x000000564c0c723c */ /* 0x080fe6000000180c */
[----:B------:R-:W1:Y:S01]  /*12ef0*/  MUFU.EX2 R184, R120 ;  /* 0x0000007800b87308 */ /* 0x000e620000000800 */
[----:B------:R-:W-:Y:S02]  /*12f00*/  FADD.FTZ R0, R143, R0 ;  /* 0x000000008f007221 */ /* 0x000fe40000010000 */
[----:B------:R-:W-:Y:S02]  /*12f10*/  FADD.FTZ R75, R244, R75 ;  /* 0x0000004bf44b7221 */ /* 0x000fe40000010000 */
[C---:B------:R-:W-:Y:S01]  /*12f20*/  HMMA.16816.F32 R16, R68.reuse, R86, R16 ;  /* 0x000000564410723c */ /* 0x040fe20000001810 */
[----:B------:R-:W2:Y:S03]  /*12f30*/  LDSM.16.MT88.4 R84, [R224+0x2800] ;  /* 0x00280000e054783b */ /* 0x000ea60000004200 */
[----:B------:R-:W-:Y:S01]  /*12f40*/  FADD.FTZ R75, R139, R75 ;  /* 0x0000004b8b4b7221 */ /* 0x000fe20000010000 */
[----:B------:R-:W-:Y:S03]  /*12f50*/  MUFU.EX2 R112, R122 ;  /* 0x0000007a00707308 */ /* 0x000fe60000000800 */
[-C--:B------:R-:W-:Y:S07]  /*12f60*/  HMMA.16816.F32 R20, R68, R92.reuse, R20 ;  /* 0x0000005c4414723c */ /* 0x080fee0000001814 */
[----:B------:R3:W-:Y:S01]  /*12f70*/  MUFU.EX2 R108, R3 ;  /* 0x00000003006c7308 */ /* 0x0007e20000000800 */
[C---:B------:R-:W-:Y:S04]  /*12f80*/  HMMA.16816.F32 R24, R76.reuse, R92, R24 ;  /* 0x0000005c4c18723c */ /* 0x040fe80000001818 */
[----:B-1----:R-:W-:Y:S04]  /*12f90*/  F2FP.PACK_AB R181, R184, R185 ;  /* 0x000000b9b8b5723e */ /* 0x002fe800000000ff */
[-C--:B------:R-:W-:Y:S01]  /*12fa0*/  HMMA.16816.F32 R28, R76, R94.reuse, R28 ;  /* 0x0000005e4c1c723c */ /* 0x080fe2000000181c */
[----:B------:R-:W1:Y:S07]  /*12fb0*/  MUFU.EX2 R186, R118 ;  /* 0x0000007600ba7308 */ /* 0x000e6e0000000800 */
[C---:B------:R-:W-:Y:S01]  /*12fc0*/  HMMA.16816.F32 R32, R68.reuse, R94, R32 ;  /* 0x0000005e4420723c */ /* 0x040fe20000001820 */
[----:B------:R-:W4:Y:S02]  /*12fd0*/  LDSM.16.MT88.4 R92, [R225+0x2800] ;  /* 0x00280000e15c783b */ /* 0x000f240000004200 */
[----:B------:R-:W2:Y:S01]  /*12fe0*/  MUFU.EX2 R118, R121 ;  /* 0x0000007900767308 */ /* 0x000ea20000000800 */
[----:B---3--:R-:W-:Y:S04]  /*12ff0*/  FADD.FTZ R3, R222, R102 ;  /* 0x00000066de037221 */ /* 0x008fe80000010000 */
[-C--:B------:R-:W-:Y:S04]  /*13000*/  HMMA.16816.F32 R36, R68, R96.reuse, R36 ;  /* 0x000000604424723c */ /* 0x080fe80000001824 */
[----:B------:R-:W-:Y:S04]  /*13010*/  FADD.FTZ R3, R243, R3 ;  /* 0x00000003f3037221 */ /* 0x000fe80000010000 */
[C---:B------:R-:W-:Y:S01]  /*13020*/  HMMA.16816.F32 R40, R76.reuse, R96, R40 ;  /* 0x000000604c28723c */ /* 0x040fe20000001828 */
[----:B------:R-:W-:Y:S03]  /*13030*/  MUFU.EX2 R97, R126 ;  /* 0x0000007e00617308 */ /* 0x000fe60000000800 */
[----:B------:R-:W-:Y:S01]  /*13040*/  FADD.FTZ R3, R164, R3 ;  /* 0x00000003a4037221 */ /* 0x000fe20000010000 */
[----:B-1----:R-:W-:Y:S01]  /*13050*/  F2FP.PACK_AB R180, R186, R187 ;  /* 0x000000bbbab4723e */ /* 0x002fe200000000ff */
[----:B------:R-:W-:Y:S02]  /*13060*/  LDSM.16.MT88.4 R164, [R225+0x3000] ;  /* 0x00300000e1a4783b */ /* 0x000fe40000004200 */
[-C--:B------:R-:W-:Y:S04]  /*13070*/  HMMA.16816.F32 R44, R76, R98.reuse, R44 ;  /* 0x000000624c2c723c */ /* 0x080fe8000000182c */
[----:B--2---:R-:W-:Y:S01]  /*13080*/  F2FP.PACK_AB R182, R115, R118 ;  /* 0x0000007673b6723e */ /* 0x004fe200000000ff */
[----:B------:R-:W-:Y:S03]  /*13090*/  FADD.FTZ R3, R138, R3 ;  /* 0x000000038a037221 */ /* 0x000fe60000010000 */
[C---:B------:R-:W-:Y:S01]  /*130a0*/  HMMA.16816.F32 R48, R68.reuse, R98, R48 ;  /* 0x000000624430723c */ /* 0x040fe20000001830 */
[----:B------:R-:W1:Y:S07]  /*130b0*/  MUFU.EX2 R99, R124 ;  /* 0x0000007c00637308 */ /* 0x000e6e0000000800 */
[-C--:B------:R-:W-:Y:S03]  /*130c0*/  HMMA.16816.F32 R52, R68, R80.reuse, R52 ;  /* 0x000000504434723c */ /* 0x080fe60000001834 */
[----:B------:R-:W2:Y:S05]  /*130d0*/  MUFU.EX2 R98, R125 ;  /* 0x0000007d00627308 */ /* 0x000eaa0000000800 */
[C---:B------:R-:W-:Y:S08]  /*130e0*/  HMMA.16816.F32 R56, R76.reuse, R80, R56 ;  /* 0x000000504c38723c */ /* 0x040ff00000001838 */
[-C--:B------:R-:W-:Y:S04]  /*130f0*/  HMMA.16816.F32 R60, R76, R82.reuse, R60 ;  /* 0x000000524c3c723c */ /* 0x080fe8000000183c */
[----:B-1----:R-:W-:Y:S03]  /*13100*/  F2FP.PACK_AB R183, R99, R112 ;  /* 0x0000007063b7723e */ /* 0x002fe600000000ff */
[----:B------:R-:W-:Y:S01]  /*13110*/  F2FP.PACK_AB R77, R111, R110 ;  /* 0x0000006e6f4d723e */ /* 0x000fe200000000ff */
[----:B------:R-:W-:Y:S01]  /*13120*/  HMMA.16816.F32 R64, R68, R82, R64 ;  /* 0x000000524440723c */ /* 0x000fe20000001840 */
[----:B------:R-:W1:Y:S03]  /*13130*/  LDSM.16.MT88.4 R80, [R227+0x2800] ;  /* 0x00280000e350783b */ /* 0x000e660000004200 */
[----:B------:R-:W-:Y:S01]  /*13140*/  FADD.FTZ R76, R188, R101 ;  /* 0x00000065bc4c7221 */ /* 0x000fe20000010000 */
[----:B------:R-:W-:Y:S02]  /*13150*/  F2FP.PACK_AB R78, R190, R191 ;  /* 0x000000bfbe4e723e */ /* 0x000fe400000000ff */
[----:B------:R-:W-:Y:S01]  /*13160*/  F2FP.PACK_AB R68, R175, R202 ;  /* 0x000000caaf44723e */ /* 0x000fe200000000ff */
[----:B------:R-:W-:Y:S01]  /*13170*/  FADD.FTZ R96, R189, R76 ;  /* 0x0000004cbd607221 */ /* 0x000fe20000010000 */
[----:B------:R-:W-:Y:S03]  /*13180*/  F2FP.PACK_AB R69, R173, R174 ;  /* 0x000000aead45723e */ /* 0x000fe600000000ff */
[----:B------:R-:W-:Y:S02]  /*13190*/  F2FP.PACK_AB R70, R201, R200 ;  /* 0x000000c8c946723e */ /* 0x000fe400000000ff */
[----:B------:R-:W-:Y:S02]  /*131a0*/  F2FP.PACK_AB R71, R198, R199 ;  /* 0x000000c7c647723e */ /* 0x000fe400000000ff */
[----:B------:R-:W-:Y:S02]  /*131b0*/  F2FP.PACK_AB R76, R193, R172 ;  /* 0x000000acc14c723e */ /* 0x000fe400000000ff */
[----:B------:R-:W-:Y:S02]  /*131c0*/  F2FP.PACK_AB R79, R107, R108 ;  /* 0x0000006c6b4f723e */ /* 0x000fe400000000ff */
[----:B--2---:R-:W-:Y:S01]  /*131d0*/  F2FP.PACK_AB R176, R97, R98 ;  /* 0x0000006261b0723e */ /* 0x004fe200000000ff */
[-C--:B------:R-:W-:Y:S08]  /*131e0*/  HMMA.16816.F32 R4, R68, R84.reuse, R4 ;  /* 0x000000544404723c */ /* 0x080ff00000001804 */
[C---:B------:R-:W-:Y:S01]  /*131f0*/  HMMA.16816.F32 R8, R76.reuse, R84, R8 ;  /* 0x000000544c08723c */ /* 0x040fe20000001808 */
[----:B------:R-:W2:Y:S07]  /*13200*/  MUFU.EX2 R84, R109 ;  /* 0x0000006d00547308 */ /* 0x000eae0000000800 */
[-C--:B------:R-:W-:Y:S03]  /*13210*/  HMMA.16816.F32 R12, R76, R86.reuse, R12 ;  /* 0x000000564c0c723c */ /* 0x080fe6000000180c */
[----:B------:R-:W-:Y:S05]  /*13220*/  MUFU.EX2 R85, R106 ;  /* 0x0000006a00557308 */ /* 0x000fea0000000800 */
[C---:B------:R-:W-:Y:S05]  /*13230*/  HMMA.16816.F32 R16, R68.reuse, R86, R16 ;  /* 0x000000564410723c */ /* 0x040fea0000001810 */
[----:B------:R-:W3:Y:S03]  /*13240*/  MUFU.EX2 R87, R127 ;  /* 0x0000007f00577308 */ /* 0x000ee60000000800 */
[-C--:B------:R-:W-:Y:S04]  /*13250*/  HMMA.16816.F32 R20, R68, R88.reuse, R20 ;  /* 0x000000584414723c */ /* 0x080fe80000001814 */
[----:B--2---:R-:W-:Y:S03]  /*13260*/  F2FP.PACK_AB R179, R100, R84 ;  /* 0x0000005464b3723e */ /* 0x004fe600000000ff */
[----:B------:R-:W2:Y:S01]  /*13270*/  MUFU.EX2 R86, R104 ;  /* 0x0000006800567308 */ /* 0x000ea20000000800 */
[C---:B------:R-:W-:Y:S08]  /*13280*/  HMMA.16816.F32 R24, R76.reuse, R88, R24 ;  /* 0x000000584c18723c */ /* 0x040ff00000001818 */
[-C--:B------:R-:W-:Y:S04]  /*13290*/  HMMA.16816.F32 R28, R76, R90.reuse, R28 ;  /* 0x0000005a4c1c723c */ /* 0x080fe8000000181c */
[----:B---3--:R-:W-:Y:S04]  /*132a0*/  F2FP.PACK_AB R178, R105, R87 ;  /* 0x0000005769b2723e */ /* 0x008fe800000000ff */
[C---:B------:R-:W-:Y:S04]  /*132b0*/  HMMA.16816.F32 R32, R68.reuse, R90, R32 ;  /* 0x0000005a4420723c */ /* 0x040fe80000001820 */
[----:B--2---:R-:W-:Y:S04]  /*132c0*/  F2FP.PACK_AB R177, R85, R86 ;  /* 0x0000005655b1723e */ /* 0x004fe800000000ff */
[-C--:B----4-:R-:W-:Y:S08]  /*132d0*/  HMMA.16816.F32 R36, R68, R92.reuse, R36 ;  /* 0x0000005c4424723c */ /* 0x090ff00000001824 */
[C---:B------:R-:W-:Y:S08]  /*132e0*/  HMMA.16816.F32 R40, R76.reuse, R92, R40 ;  /* 0x0000005c4c28723c */ /* 0x040ff00000001828 */
[-C--:B------:R-:W-:Y:S08]  /*132f0*/  HMMA.16816.F32 R44, R76, R94.reuse, R44 ;  /* 0x0000005e4c2c723c */ /* 0x080ff0000000182c */
[C---:B------:R-:W-:Y:S08]  /*13300*/  HMMA.16816.F32 R48, R68.reuse, R94, R48 ;  /* 0x0000005e4430723c */ /* 0x040ff00000001830 */
[-C--:B-1----:R-:W-:Y:S08]  /*13310*/  HMMA.16816.F32 R52, R68, R80.reuse, R52 ;  /* 0x000000504434723c */ /* 0x082ff00000001834 */
[C---:B------:R-:W-:Y:S08]  /*13320*/  HMMA.16816.F32 R56, R76.reuse, R80, R56 ;  /* 0x000000504c38723c */ /* 0x040ff00000001838 */
[-C--:B------:R-:W-:Y:S07]  /*13330*/  HMMA.16816.F32 R60, R76, R82.reuse, R60 ;  /* 0x000000524c3c723c */ /* 0x080fee000000183c */
[----:B------:R-:W-:Y:S01]  /*13340*/  FADD.FTZ R77, R137, R0 ;  /* 0x00000000894d7221 */ /* 0x000fe20000010000 */
[----:B------:R-:W-:Y:S04]  /*13350*/  HMMA.16816.F32 R64, R68, R82, R64 ;  /* 0x000000524440723c */ /* 0x000fe80000001840 */
[----:B------:R-:W-:Y:S02]  /*13360*/  FADD.FTZ R0, R131, R75 ;  /* 0x0000004b83007221 */ /* 0x000fe40000010000 */
[----:B------:R-:W-:Y:S01]  /*13370*/  FADD.FTZ R76, R194, R96 ;  /* 0x00000060c24c7221 */ /* 0x000fe20000010000 */
[-C--:B------:R-:W-:Y:S01]  /*13380*/  MOV R70, R2.reuse ;  /* 0x0000000200467202 */ /* 0x080fe20000000f00 */
        /* <DEDUP_REMOVED lines=55> */
[----:B------:R-:W-:Y:S01]  /*13700*/  FADD.FTZ R0, R117, R10 ;  /* 0x0000000a75007221 */ /* 0x000fe20000010000 */
[----:B------:R-:W-:Y:S01]  /*13710*/  MOV R117, R2 ;  /* 0x0000000200757202 */ /* 0x000fe20000000f00 */
[----:B------:R-:W-:Y:S01]  /*13720*/  FADD.FTZ R12, R212, R9 ;  /* 0x00000009d40c7221 */ /* 0x000fe20000010000 */
[C---:B------:R-:W-:Y:S04]  /*13730*/  HMMA.16816.F32 R164, R180.reuse, R166, R48 ;  /* 0x000000a6b4a4723c */ /* 0x040fe80000001830 */
[----:B------:R-:W-:Y:S01]  /*13740*/  FADD.FTZ R11, R208, R8 ;  /* 0x00000008d00b7221 */ /* 0x000fe20000010000 */
[----:B------:R-:W-:Y:S01]  /*13750*/  MOV R2, R74 ;  /* 0x0000004a00027202 */ /* 0x000fe20000000f00 */
[----:B------:R-:W-:Y:S02]  /*13760*/  FADD.FTZ R10, R170, R3 ;  /* 0x00000003aa0a7221 */ /* 0x000fe40000010000 */
[----:B------:R-:W-:Y:S01]  /*13770*/  FADD.FTZ R9, R116, R0 ;  /* 0x0000000074097221 */ /* 0x000fe20000010000 */
[----:B------:R-:W-:Y:S03]  /*13780*/  MOV R116, R72 ;  /* 0x0000004800747202 */ /* 0x000fe60000000f00 */
        /* <DEDUP_REMOVED lines=50> */
.L_x_519:
[----:B------:R-:W-:Y:S02]  /*13ab0*/  MOV R10, 0x1f ;  /* 0x0000001f000a7802 */ /* 0x000fe40000000f00 */
[----:B------:R-:W-:Y:S01]  /*13ac0*/  MOV R7, 0xffffffff ;  /* 0xffffffff00077802 */ /* 0x000fe20000000f00 */
[----:B------:R-:W-:Y:S05]  /*13ad0*/  BRA.DIV ~URZ, `(.L_x_521) ;  /* 0x00002a427f007947 */ /* 0x000fea000b800000 */
[----:B--2---:R-:W2:Y:S04]  /*13ae0*/  LDL R0, [R1+0x10] ;  /* 0x0000100001007983 */ /* 0x004ea80000100800 */
[----:B--2---:R1:W2:Y:S02]  /*13af0*/  SHFL.BFLY PT, R2, R0, 0x2, 0x1f ;  /* 0x0c401f0000027f89 */ /* 0x0042a400000e0000 */
.L_x_559:
[----:B-1----:R-:W3:Y:S02]  /*13b00*/  LDL.LU R0, [R1+0x10] ;  /* 0x0000100001007983 */ /* 0x002ee40000300800 */
[----:B--23--:R-:W-:Y:S01]  /*13b10*/  FADD.FTZ R2, R2, R0 ;  /* 0x0000000002027221 */ /* 0x00cfe20000010000 */
[----:B------:R-:W-:Y:S05]  /*13b20*/  BRA.DIV ~URZ, `(.L_x_522) ;  /* 0x00002a527f007947 */ /* 0x000fea000b800000 */
[----:B------:R-:W2:Y:S04]  /*13b30*/  LDL.LU R3, [R1+0x18] ;  /* 0x0000180001037983 */ /* 0x000ea80000300800 */
[----:B------:R-:W3:Y:S04]  /*13b40*/  LDL.LU R0, [R1+0x14] ;  /* 0x0000140001007983 */ /* 0x000ee80000300800 */
[----:B------:R-:W4:Y:S04]  /*13b50*/  LDL.LU R9, [R1+0x1c] ;  /* 0x00001c0001097983 */ /* 0x000f280000300800 */
[----:B--2---:R-:W1:Y:S04]  /*13b60*/  SHFL.BFLY PT, R4, R3, 0x2, 0x1f ;  /* 0x0c401f0003047f89 */ /* 0x004e6800000e0000 */
[----:B---3--:R-:W2:Y:S04]  /*13b70*/  SHFL.BFLY PT, R6, R0, 0x2, 0x1f ;  /* 0x0c401f0000067f89 */ /* 0x008ea800000e0000 */
[----:B----4-:R-:W3:Y:S01]  /*13b80*/  SHFL.BFLY PT, R5, R9, 0x2, 0x1f ;  /* 0x0c401f0009057f89 */ /* 0x010ee200000e0000 */
[----:B-1----:R-:W-:-:S02]  /*13b90*/  FADD.FTZ R4, R4, R3 ;  /* 0x0000000304047221 */ /* 0x002fc40000010000 */
[----:B--2---:R-:W-:-:S03]  /*13ba0*/  FADD.FTZ R6, R6, R0 ;  /* 0x0000000006067221 */ /* 0x004fc60000010000 */
[----:B------:R-:W1:Y:S01]  /*13bb0*/  SHFL.BFLY PT, R3, R4, 0x1, 0x1f ;  /* 0x0c201f0004037f89 */ /* 0x000e6200000e0000 */
[----:B---3--:R-:W-:-:S03]  /*13bc0*/  FADD.FTZ R5, R5, R9 ;  /* 0x0000000905057221 */ /* 0x008fc60000010000 */
[----:B------:R-:W2:Y:S04]  /*13bd0*/  SHFL.BFLY PT, R0, R2, 0x1, 0x1f ;  /* 0x0c201f0002007f89 */ /* 0x000ea800000e0000 */
[----:B------:R-:W3:Y:S04]  /*13be0*/  SHFL.BFLY PT, R7, R6, 0x1, 0x1f ;  /* 0x0c201f0006077f89 */ /* 0x000ee800000e0000 */
[----:B------:R4:W4:Y:S01]  /*13bf0*/  SHFL.BFLY PT, R8, R5, 0x1, 0x1f ;  /* 0x0c201f0005087f89 */ /* 0x00092200000e0000 */
[----:B-1----:R-:W-:Y:S02]  /*13c00*/  FADD.FTZ R4, R4, R3 ;  /* 0x0000000304047221 */ /* 0x002fe40000010000 */
[----:B--2---:R-:W-:-:S02]  /*13c10*/  FADD.FTZ R2, R2, R0 ;  /* 0x0000000002027221 */ /* 0x004fc40000010000 */
[----:B---3--:R-:W-:-:S03]  /*13c20*/  FADD.FTZ R6, R6, R7 ;  /* 0x0000000706067221 */ /* 0x008fc60000010000 */
.L_x_560:
[----:B------:R-:W-:Y:S01]  /*13c30*/  FSETP.NE.FTZ.AND P3, PT, R2, RZ, PT ;  /* 0x000000ff0200720b */ /* 0x000fe20003f75000 */
[----:B----4-:R-:W-:Y:S01]  /*13c40*/  FADD.FTZ R5, R8, R5 ;  /* 0x0000000508057221 */ /* 0x010fe20000010000 */
[----:B------:R-:W-:Y:S02]  /*13c50*/  MOV R0, RZ ;  /* 0x000000ff00007202 */ /* 0x000fe40000000f00 */
[----:B------:R-:W-:Y:S02]  /*13c60*/  FSETP.NE.FTZ.AND P2, PT, R4, RZ, PT ;  /* 0x000000ff0400720b */ /* 0x000fe40003f55000 */
[----:B------:R-:W-:Y:S02]  /*13c70*/  FSETP.NE.FTZ.AND P1, PT, R6, RZ, PT ;  /* 0x000000ff0600720b */ /* 0x000fe40003f35000 */
[----:B------:R-:W-:Y:S02]  /*13c80*/  FSETP.NE.FTZ.AND P0, PT, R5, RZ, PT ;  /* 0x000000ff0500720b */ /* 0x000fe40003f15000 */
[----:B------:R-:W-:-:S02]  /*13c90*/  MOV R34, 0xff800000 ;  /* 0xff80000000227802 */ /* 0x000fc40000000f00 */
[----:B------:R-:W-:Y:S01]  /*13ca0*/  MOV R33, 0xff800000 ;  /* 0xff80000000217802 */ /* 0x000fe20000000f00 */
[----:B------:R-:W1:Y:S01]  /*13cb0*/  @P3 MUFU.RCP R0, R2 ;  /* 0x0000000200003308 */ /* 0x000e620000001000 */
[----:B------:R-:W-:Y:S02]  /*13cc0*/  MOV R32, 0xff800000 ;  /* 0xff80000000207802 */ /* 0x000fe40000000f00 */
[----:B------:R-:W-:Y:S02]  /*13cd0*/  MOV R31, 0xff800000 ;  /* 0xff800000001f7802 */ /* 0x000fe40000000f00 */
[----:B------:R-:W-:Y:S02]  /*13ce0*/  @P2 MOV R9, 0x3f317218 ;  /* 0x3f31721800092802 */ /* 0x000fe40000000f00 */
[----:B------:R-:W-:Y:S01]  /*13cf0*/  @P1 MOV R21, 0x3f317218 ;  /* 0x3f31721800151802 */ /* 0x000fe20000000f00 */
[----:B------:R2:W-:Y:S01]  /*13d00*/  @P3 MUFU.LG2 R17, R2 ;  /* 0x0000000200113308 */ /* 0x0005e20000000c00 */
[----:B-1----:R-:W-:-:S02]  /*13d10*/  FMUL.FTZ R124, R0, R124 ;  /* 0x0000007c007c7220 */ /* 0x002fc40000410000 */
[C---:B------:R-:W-:Y:S02]  /*13d20*/  FMUL.FTZ R30, R0.reuse, R125 ;  /* 0x0000007d001e7220 */ /* 0x040fe40000410000 */
[C---:B------:R-:W-:Y:S02]  /*13d30*/  FMUL.FTZ R132, R0.reuse, R132 ;  /* 0x0000008400847220 */ /* 0x040fe40000410000 */
[C---:B------:R-:W-:Y:S01]  /*13d40*/  FMUL.FTZ R27, R0.reuse, R133 ;  /* 0x00000085001b7220 */ /* 0x040fe20000410000 */
[----:B--2---:R-:W-:Y:S01]  /*13d50*/  CS2R R2, SRZ ;  /* 0x0000000000027805 */ /* 0x004fe2000001ff00 */
[C---:B------:R-:W-:Y:S02]  /*13d60*/  FMUL.FTZ R136, R0.reuse, R136 ;  /* 0x0000008800887220 */ /* 0x040fe40000410000 */
[C---:B------:R-:W-:Y:S02]  /*13d70*/  FMUL.FTZ R24, R0.reuse, R137 ;  /* 0x0000008900187220 */ /* 0x040fe40000410000 */
[C---:B------:R-:W-:Y:S01]  /*13d80*/  FMUL.FTZ R148, R0.reuse, R148 ;  /* 0x0000009400947220 */ /* 0x040fe20000410000 */
[----:B------:R-:W1:Y:S01]  /*13d90*/  @P2 MUFU.RCP R3, R4 ;  /* 0x0000000400032308 */ /* 0x000e620000001000 */
[----:B------:R-:W-:-:S02]  /*13da0*/  FMUL.FTZ R20, R0, R149 ;  /* 0x0000009500147220 */ /* 0x000fc40000410000 */
[C---:B------:R-:W-:Y:S02]  /*13db0*/  FMUL.FTZ R152, R0.reuse, R152 ;  /* 0x0000009800987220 */ /* 0x040fe40000410000 */
[C---:B------:R-:W-:Y:S02]  /*13dc0*/  FMUL.FTZ R16, R0.reuse, R153 ;  /* 0x0000009900107220 */ /* 0x040fe40000410000 */
[C---:B------:R-:W-:Y:S01]  /*13dd0*/  FMUL.FTZ R164, R0.reuse, R164 ;  /* 0x000000a400a47220 */ /* 0x040fe20000410000 */
[----:B------:R-:W2:Y:S01]  /*13de0*/  @P1 MUFU.RCP R2, R6 ;  /* 0x0000000600021308 */ /* 0x000ea20000001000 */
[C---:B------:R-:W-:Y:S02]  /*13df0*/  FMUL.FTZ R12, R0.reuse, R165 ;  /* 0x000000a5000c7220 */ /* 0x040fe40000410000 */
[C---:B------:R-:W-:Y:S02]  /*13e00*/  FMUL.FTZ R168, R0.reuse, R168 ;  /* 0x000000a800a87220 */ /* 0x040fe40000410000 */
[----:B------:R-:W-:-:S02]  /*13e10*/  FMUL.FTZ R8, R0, R169 ;  /* 0x000000a900087220 */ /* 0x000fc40000410000 */
[----:B------:R-:W-:Y:S01]  /*13e20*/  FMUL.FTZ R180, R0, R180 ;  /* 0x000000b400b47220 */ /* 0x000fe20000410000 */
[----:B------:R-:W3:Y:S01]  /*13e30*/  @P2 MUFU.LG2 R4, R4 ;  /* 0x0000000400042308 */ /* 0x000ee20000000c00 */
[C---:B-1----:R-:W-:Y:S02]  /*13e40*/  FMUL.FTZ R126, R3.reuse, R126 ;  /* 0x0000007e037e7220 */ /* 0x042fe40000410000 */
        /* <DEDUP_REMOVED lines=14> */
[----:B------:R-:W-:Y:S02]  /*13f30*/  FMUL.FTZ R183, R3, R183 ;  /* 0x000000b703b77220 */ /* 0x000fe40000410000 */
[----:B------:R1:W4:Y:S01]  /*13f40*/  @P1 MUFU.LG2 R3, R6 ;  /* 0x0000000600031308 */ /* 0x0003220000000c00 */
[----:B------:R-:W-:Y:S01]  /*13f50*/  FMUL.FTZ R181, R0, R181 ;  /* 0x000000b500b57220 */ /* 0x000fe20000410000 */
[----:B------:R-:W-:Y:S01]  /*13f60*/  MOV R0, RZ ;  /* 0x000000ff00007202 */ /* 0x000fe20000000f00 */
[----:B--2---:R-:W-:-:S02]  /*13f70*/  FMUL.FTZ R120, R2, R120 ;  /* 0x0000007802787220 */ /* 0x004fc40000410000 */
[C---:B------:R-:W-:Y:S02]  /*13f80*/  FMUL.FTZ R28, R2.reuse, R121 ;  /* 0x00000079021c7220 */ /* 0x040fe40000410000 */
[C---:B------:R-:W-:Y:S01]  /*13f90*/  FMUL.FTZ R128, R2.reuse, R128 ;  /* 0x0000008002807220 */ /* 0x040fe20000410000 */
[----:B------:R-:W-:Y:S01]  /*13fa0*/  @P0 MUFU.RCP R0, R5 ;  /* 0x0000000500000308 */ /* 0x000fe20000001000 */
[C---:B------:R-:W-:Y:S02]  /*13fb0*/  FMUL.FTZ R25, R2.reuse, R129 ;  /* 0x0000008102197220 */ /* 0x040fe40000410000 */
[C---:B------:R-:W-:Y:S02]  /*13fc0*/  FMUL.FTZ R140, R2.reuse, R140 ;  /* 0x0000008c028c7220 */ /* 0x040fe40000410000 */
[C---:B------:R-:W-:Y:S02]  /*13fd0*/  FMUL.FTZ R22, R2.reuse, R141 ;  /* 0x0000008d02167220 */ /* 0x040fe40000410000 */
[C---:B------:R-:W-:Y:S01]  /*13fe0*/  FMUL.FTZ R144, R2.reuse, R144 ;  /* 0x0000009002907220 */ /* 0x040fe20000410000 */
[----:B-1----:R-:W-:Y:S01]  /*13ff0*/  @P3 MOV R6, 0x3f317218 ;  /* 0x3f31721800063802 */ /* 0x002fe20000000f00 */
        /* <DEDUP_REMOVED lines=8> */
[----:B------:R-:W-:Y:S02]  /*14080*/  FMUL.FTZ R177, R2, R177 ;  /* 0x000000b102b17220 */ /* 0x000fe40000410000 */
[----:B------:R-:W1:Y:S01]  /*14090*/  @P0 MUFU.LG2 R2, R5 ;  /* 0x0000000500020308 */ /* 0x000e620000000c00 */
[----:B---3--:R-:W-:Y:S02]  /*140a0*/  @P2 FMUL.FTZ R13, R4, 0.69314718246459960938 ;  /* 0x3f317218040d2820 */ /* 0x008fe40000410000 */
[----:B------:R-:W-:Y:S02]  /*140b0*/  @P2 FMUL.FTZ R4, R9, c[0x0][0x2d0] ;  /* 0x0000b40009042a20 */ /* 0x000fe40000410000 */
[----:B----4-:R-:W-:Y:S02]  /*140c0*/  @P1 FMUL.FTZ R9, R3, 0.69314718246459960938 ;  /* 0x3f31721803091820 */ /* 0x010fe40000410000 */
[----:B------:R-:W-:-:S02]  /*140d0*/  @P1 FMUL.FTZ R3, R21, c[0x0][0x2d0] ;  /* 0x0000b40015031a20 */ /* 0x000fc40000410000 */
[----:B------:R-:W-:Y:S02]  /*140e0*/  @P3 FMUL.FTZ R17, R17, 0.69314718246459960938 ;  /* 0x3f31721811113820 */ /* 0x000fe40000410000 */
[----:B------:R-:W-:Y:S01]  /*140f0*/  @P1 FFMA.FTZ R34, R3, R72, R9 ;  /* 0x0000004803221223 */ /* 0x000fe20000010009 */
[----:B------:R-:W-:Y:S01]  /*14100*/  @P0 MOV R3, 0x3f317218 ;  /* 0x3f31721800030802 */ /* 0x000fe20000000f00 */
[----:B------:R-:W-:Y:S02]  /*14110*/  @P3 FMUL.FTZ R6, R6, c[0x0][0x2d0] ;  /* 0x0000b40006063a20 */ /* 0x000fe40000410000 */
[----:B------:R-:W-:Y:S01]  /*14120*/  @P2 FFMA.FTZ R33, R4, R73, R13 ;  /* 0x0000004904212223 */ /* 0x000fe2000001000d */
[----:B------:R-:W-:Y:S01]  /*14130*/  MOV R4, 0x1 ;  /* 0x0000000100047802 */ /* 0x000fe20000000f00 */
[----:B-1----:R-:W-:Y:S02]  /*14140*/  @P0 FMUL.FTZ R2, R2, 0.69314718246459960938 ;  /* 0x3f31721802020820 */ /* 0x002fe40000410000 */
[----:B------:R-:W-:-:S02]  /*14150*/  @P0 FMUL.FTZ R3, R3, c[0x0][0x2d0] ;  /* 0x0000b40003030a20 */ /* 0x000fc40000410000 */
[----:B------:R-:W-:Y:S02]  /*14160*/  @P3 FFMA.FTZ R32, R6, R74, R17 ;  /* 0x0000004a06203223 */ /* 0x000fe40000010011 */
        /* <DEDUP_REMOVED lines=15> */
[----:B------:R-:W-:Y:S01]  /*14260*/  FMUL.FTZ R179, R0, R179 ;  /* 0x000000b300b37220 */ /* 0x000fe20000410000 */
[----:B------:R-:W-:Y:S01]  /*14270*/  PRMT R0, R4, 0x7610, R0 ;  /* 0x0000761004007816 */ /* 0x000fe20000000000 */
[----:B------:R-:W-:-:S02]  /*14280*/  @P0 FFMA.FTZ R31, R3, R70, R2 ;  /* 0x00000046031f0223 */ /* 0x000fc40000010002 */
.L_x_488:
[----:B------:R1:W5:Y:S01]  /*14290*/  LDL R6, [R1+0x54] ;  /* 0x0000540001067983 */ /* 0x0003620000100800 */
[----:B------:R-:W-:Y:S03]  /*142a0*/  BSSY B0, `(.L_x_523) ;  /* 0x0000012000007945 */ /* 0x000fe60003800000 */
[----:B------:R-:W2:Y:S02]  /*142b0*/  S2R R35, SR_TID.X ;  /* 0x0000000000237919 */ /* 0x000ea40000002100 */
[----:B--2---:R-:W-:-:S13]  /*142c0*/  LOP3.LUT P6, RZ, R35, 0x7f, RZ, 0xc0, !PT ;  /* 0x0000007f23ff7812 */ /* 0x004fda00078cc0ff */
[----:B------:R-:W-:Y:S05]  /*142d0*/  @P6 BRA `(.L_x_524) ;  /* 0x000000e000006947 */ /* 0x000fea0003800000 */
[----:B-1----:R-:W1:Y:S01]  /*142e0*/  S2R R4, SR_LANEID ;  /* 0x0000000000047919 */ /* 0x002e620000000000 */
[----:B------:R-:W-:Y:S01]  /*142f0*/  VOTEU.ANY UR4, UPT, PT ;  /* 0x0000000000047886 */ /* 0x000fe200038e0100 */
[----:B------:R-:W-:Y:S01]  /*14300*/  IMAD.MOV.U32 R36, RZ, RZ, c[0x0][0x580] ;  /* 0x00016000ff247624 */ /* 0x000fe200078e00ff */
[----:B------:R-:W1:Y:S01]  /*14310*/  FLO.U32 R3, UR4 ;  /* 0x0000000400037d00 */ /* 0x000e6200080e0000 */
[----:B------:R-:W-:-:S07]  /*14320*/  IMAD.MOV.U32 R37, RZ, RZ, c[0x0][0x584] ;  /* 0x00016100ff257624 */ /* 0x000fce00078e00ff */
[----:B------:R-:W2:Y:S01]  /*14330*/  POPC R2, UR4 ;  /* 0x0000000400027d09 */ /* 0x000ea20008000000 */
[----:B-1----:R-:W-:-:S13]  /*14340*/  ISETP.EQ.U32.AND P0, PT, R3, R4, PT ;  /* 0x000000040300720c */ /* 0x002fda0003f02070 */
[----:B--2---:R-:W2:Y:S04]  /*14350*/  @P0 ATOMG.E.ADD.STRONG.GPU PT, R2, [R36.64], R2 ;  /* 0x00000002240209a8 */ /* 0x004ea800081ee1c8 */
[----:B------:R-:W1:Y:S04]  /*14360*/  S2R R4, SR_LTMASK ;  /* 0x0000000000047919 */ /* 0x000e680000003900 */
[----:B--2---:R1:W2:Y:S02]  /*14370*/  SHFL.IDX PT, R3, R2, R3, 0x1f ;  /* 0x00001f0302037589 */ /* 0x0042a400000e0000 */
[----:B-1----:R-:W-:-:S06]  /*14380*/  LOP3.LUT R2, R4, UR4, RZ, 0xc0, !PT ;  /* 0x0000000404027c12 */ /* 0x002fcc000f8ec0ff */
[----:B------:R-:W2:Y:S02]  /*14390*/  POPC R2, R2 ;  /* 0x0000000200027309 */ /* 0x000ea40000000000 */
[----:B--2--5:R-:W-:-:S05]  /*143a0*/  IADD3 R6, R3, c[0x0][0xc], R2 ;  /* 0x0000030003067a10 */ /* 0x024fca0007ffe002 */
[----:B------:R1:W-:Y:S02]  /*143b0*/  STL [R1+0x54], R6 ;  /* 0x0000540601007387 */ /* 0x0003e40000100800 */
.L_x_524:
[----:B-1----:R-:W-:Y:S05]  /*143c0*/  BSYNC B0 ;  /* 0x0000000000007941 */ /* 0x002fea0003800000 */
.L_x_523:
[----:B------:R-:W-:Y:S01]  /*143d0*/  PRMT R0, R0, 0x9910, RZ ;  /* 0x0000991000007816 */ /* 0x000fe200000000ff */
[----:B------:R-:W-:Y:S01]  /*143e0*/  BSSY B1, `(.L_x_525) ;  /* 0x0000193000017945 */ /* 0x000fe20003800000 */
[----:B-----5:R-:W-:Y:S02]  /*143f0*/  IMAD.MOV.U32 R47, RZ, RZ, R6 ;  /* 0x000000ffff2f7224 */ /* 0x020fe400078e0006 */
[----:B------:R-:W-:-:S13]  /*14400*/  ISETP.NE.AND P0, PT, R0, RZ, PT ;  /* 0x000000ff0000720c */ /* 0x000fda0003f05270 */
[----:B------:R-:W-:Y:S05]  /*14410*/  @!P0 BRA `(.L_x_526) ;  /* 0x00000f6000008947 */ /* 0x000fea0003800000 */
[----:B------:R-:W2:Y:S04]  /*14420*/  LDL R44, [R1+0x58] ;  /* 0x00005800012c7983 */ /* 0x000ea80000100800 */
[----:B------:R-:W3:Y:S04]  /*14430*/  LDL R43, [R1+0x68] ;  /* 0x00006800012b7983 */ /* 0x000ee80000100800 */
[----:B------:R-:W4:Y:S04]  /*14440*/  LDL R42, [R1+0x70] ;  /* 0x00007000012a7983 */ /* 0x000f280000100800 */
[----:B------:R-:W5:Y:S04]  /*14450*/  LDL R41, [R1+0x6c] ;  /* 0x00006c0001297983 */ /* 0x000f680000100800 */
[----:B------:R-:W4:Y:S04]  /*14460*/  LDL R40, [R1+0x5c] ;  /* 0x00005c0001287983 */ /* 0x000f280000100800 */
[----:B------:R-:W4:Y:S04]  /*14470*/  LDL R39, [R1+0x64] ;  /* 0x0000640001277983 */ /* 0x000f280000100800 */
[----:B------:R-:W4:Y:S04]  /*14480*/  LDL R38, [R1+0x60] ;  /* 0x0000600001267983 */ /* 0x000f280000100800 */
[----:B------:R-:W4:Y:S04]  /*14490*/  LDL R37, [R1+0x7c] ;  /* 0x00007c0001257983 */ /* 0x000f280000100800 */
[----:B------:R-:W4:Y:S01]  /*144a0*/  LDL R36, [R1+0x80] ;  /* 0x0000800001247983 */ /* 0x000f220000100800 */
[----:B------:R-:W-:Y:S01]  /*144b0*/  WARPSYNC 0xffffffff ;  /* 0xffffffff00007948 */ /* 0x000fe20003800000 */
[----:B------:R-:W-:-:S02]  /*144c0*/  F2FP.PACK_AB R30, R30, R124 ;  /* 0x0000007c1e1e723e */ /* 0x000fc400000000ff */
[----:B------:R-:W-:Y:S01]  /*144d0*/  BAR.SYNC.DEFER_BLOCKING 0x1, 0x80 ;  /* 0x0042000000007b1d */ /* 0x000fe20000010000 */
        /* <DEDUP_REMOVED lines=31> */
[----:B--2---:R1:W-:Y:S04]  /*146d0*/  STS [R44], R30 ;  /* 0x0000001e2c007388 */ /* 0x0043e80000000800 */
[----:B------:R1:W-:Y:S04]  /*146e0*/  STS [R44+0x400], R29 ;  /* 0x0004001d2c007388 */ /* 0x0003e80000000800 */
[----:B---3--:R1:W-:Y:S04]  /*146f0*/  STS [R43], R27 ;  /* 0x0000001b2b007388 */ /* 0x0083e80000000800 */
[----:B------:R1:W-:Y:S04]  /*14700*/  STS [R43+0x400], R26 ;  /* 0x0004001a2b007388 */ /* 0x0003e80000000800 */
[----:B------:R1:W-:Y:S04]  /*14710*/  STS [R44+0x2000], R28 ;  /* 0x0020001c2c007388 */ /* 0x0003e80000000800 */
[----:B------:R1:W-:Y:S04]  /*14720*/  STS [R44+0x2400], R122 ;  /* 0x0024007a2c007388 */ /* 0x0003e80000000800 */
[----:B------:R1:W-:Y:S04]  /*14730*/  STS [R43+0x2000], R25 ;  /* 0x002000192b007388 */ /* 0x0003e80000000800 */
[----:B------:R1:W-:Y:S04]  /*14740*/  STS [R43+0x2400], R130 ;  /* 0x002400822b007388 */ /* 0x0003e80000000800 */
[----:B----4-:R1:W-:Y:S04]  /*14750*/  STS [R42], R24 ;  /* 0x000000182a007388 */ /* 0x0103e80000000800 */
[----:B------:R1:W-:Y:S04]  /*14760*/  STS [R42+0x400], R23 ;  /* 0x000400172a007388 */ /* 0x0003e80000000800 */
[----:B-----5:R1:W-:Y:S04]  /*14770*/  STS [R41], R20 ;  /* 0x0000001429007388 */ /* 0x0203e80000000800 */
[----:B------:R1:W-:Y:S04]  /*14780*/  STS [R41+0x400], R19 ;  /* 0x0004001329007388 */ /* 0x0003e80000000800 */
[----:B------:R1:W-:Y:S04]  /*14790*/  STS [R42+0x2000], R22 ;  /* 0x002000162a007388 */ /* 0x0003e80000000800 */
[----:B------:R1:W-:Y:S04]  /*147a0*/  STS [R42+0x2400], R21 ;  /* 0x002400152a007388 */ /* 0x0003e80000000800 */
[----:B------:R1:W-:Y:S04]  /*147b0*/  STS [R41+0x2000], R18 ;  /* 0x0020001229007388 */ /* 0x0003e80000000800 */
[----:B------:R1:W-:Y:S04]  /*147c0*/  STS [R41+0x2400], R17 ;  /* 0x0024001129007388 */ /* 0x0003e80000000800 */
[----:B------:R1:W-:Y:S04]  /*147d0*/  STS [R40], R16 ;  /* 0x0000001028007388 */ /* 0x0003e80000000800 */
[----:B------:R1:W-:Y:S04]  /*147e0*/  STS [R40+0x400], R15 ;  /* 0x0004000f28007388 */ /* 0x0003e80000000800 */
[----:B------:R1:W-:Y:S04]  /*147f0*/  STS [R39], R12 ;  /* 0x0000000c27007388 */ /* 0x0003e80000000800 */
        /* <DEDUP_REMOVED lines=13> */
[----:B------:R-:W-:Y:S06]  /*148d0*/  BAR.SYNC.DEFER_BLOCKING 0x1, 0x80 ;  /* 0x0042000000007b1d */ /* 0x000fec0000010000 */
[----:B------:R-:W-:Y:S05]  /*148e0*/  BRA.CONV ~URZ, `(.L_x_527) ;  /* 0x000000737f007947 */ /* 0x000fea000b800000 */
[----:B-1----:R-:W-:Y:S01]  /*148f0*/  SHF.R.S32.HI R10, RZ, 0x1f, R35 ;  /* 0x0000001fff0a7819 */ /* 0x002fe20000011423 */
[----:B------:R-:W-:Y:S01]  /*14900*/  IMAD.MOV.U32 R8, RZ, RZ, RZ ;  /* 0x000000ffff087224 */ /* 0x000fe200078e00ff */
[----:B------:R-:W-:Y:S01]  /*14910*/  MOV R9, 0x14960 ;  /* 0x0001496000097802 */ /* 0x000fe20000000f00 */
[----:B------:R-:W-:Y:S01]  /*14920*/  IMAD.MOV.U32 R7, RZ, RZ, 0x1f ;  /* 0x0000001fff077424 */ /* 0x000fe200078e00ff */
[----:B------:R-:W-:-:S04]  /*14930*/  LEA.HI R10, R10, R35, RZ, 0x7 ;  /* 0x000000230a0a7211 */ /* 0x000fc800078f38ff */
[----:B------:R-:W-:Y:S02]  /*14940*/  SHF.R.S32.HI R10, RZ, 0x7, R10 ;  /* 0x00000007ff0a7819 */ /* 0x000fe4000001140a */
[----:B------:R-:W-:Y:S05]  /*14950*/  CALL.REL.NOINC `($__internal_1_$__cuda_sm70_shflsync_idx_p) ;  /* 0x0000260000007944 */ /* 0x000fea0003c00000 */
.L_x_527:
[----:B-1----:R-:W2:Y:S04]  /*14960*/  LDL R2, [R1+0x74] ;  /* 0x0000740001027983 */ /* 0x002ea80000100800 */
[----:B------:R-:W3:Y:S04]  /*14970*/  LDL R5, [R1+0x78] ;  /* 0x0000780001057983 */ /* 0x000ee80000100800 */
[----:B------:R-:W4:Y:S04]  /*14980*/  LDL.LU R4, [R1+0x44] ;  /* 0x0000440001047983 */ /* 0x000f280000300800 */
[----:B------:R-:W5:Y:S04]  /*14990*/  LDL.LU R15, [R1+0x48] ;  /* 0x00004800010f7983 */ /* 0x000f680000300800 */
[----:B------:R-:W2:Y:S01]  /*149a0*/  LDL.LU R17, [R1+0x50] ;  /* 0x0000500001117983 */ /* 0x000ea20000300800 */
[----:B------:R-:W-:-:S03]  /*149b0*/  IMAD.MOV.U32 R0, RZ, RZ, 0x1 ;  /* 0x00000001ff007424 */ /* 0x000fc600078e00ff */
[----:B------:R-:W3:Y:S02]  /*149c0*/  LDL R14, [R1+0x88] ;  /* 0x00008800010e7983 */ /* 0x000ee40000100800 */
[----:B------:R-:W-:Y:S02]  /*149d0*/  ISETP.NE.AND P0, PT, R0, c[0x0][0x4e8], PT ;  /* 0x00013a0000007a0c */ /* 0x000fe40003f05270 */
[----:B------:R-:W3:Y:S04]  /*149e0*/  LDL.64 R48, [R1+0x28] ;  /* 0x0000280001307983 */ /* 0x000ee80000100a00 */
[----:B------:R-:W1:Y:S04]  /*149f0*/  S2R R16, SR_TID.X ;  /* 0x0000000000107919 */ /* 0x000e680000002100 */
[----:B------:R-:W1:Y:S01]  /*14a00*/  S2R R18, SR_TID.X ;  /* 0x0000000000127919 */ /* 0x000e620000002100 */
[----:B------:R-:W-:-:S02]  /*14a10*/  ULDC UR5, c[0x0][0x4e8] ;  /* 0x00013a0000057ab9 */ /* 0x000fc40000000800 */
[----:B------:R-:W-:Y:S02]  /*14a20*/  ULDC UR4, c[0x0][0x388] ;  /* 0x0000e20000047ab9 */ /* 0x000fe40000000800 */
[----:B------:R-:W-:Y:S01]  /*14a30*/  UIMAD UR4, UR5, UR4, URZ ;  /* 0x00000004050472a4 */ /* 0x000fe2000f8e023f */
[----:B----4-:R-:W-:Y:S01]  /*14a40*/  SHF.R.S32.HI R0, RZ, 0x1f, R4 ;  /* 0x0000001fff007819 */ /* 0x010fe20000011404 */
[----:B------:R-:W-:Y:S01]  /*14a50*/  IMAD.WIDE.U32 R6, R4, c[0x0][0x490], RZ ;  /* 0x0001240004067a25 */ /* 0x000fe200078e00ff */
[----:B-----5:R-:W-:-:S03]  /*14a60*/  SHF.R.S32.HI R8, RZ, 0x1f, R15 ;  /* 0x0000001fff087819 */ /* 0x020fc6000001140f */
[----:B--2---:R-:W-:Y:S02]  /*14a70*/  IMAD.IADD R3, R2, 0x1, R17 ;  /* 0x0000000102037824 */ /* 0x004fe400078e0211 */
[C---:B------:R-:W-:Y:S02]  /*14a80*/  IMAD R2, R0.reuse, c[0x0][0x490], RZ ;  /* 0x0001240000027a24 */ /* 0x040fe400078e02ff */
[----:B------:R-:W-:Y:S02]  /*14a90*/  IMAD R0, R0, c[0x0][0x3e8], RZ ;  /* 0x0000fa0000007a24 */ /* 0x000fe400078e02ff */
[----:B------:R-:W-:-:S04]  /*14aa0*/  @P0 IMAD.HI.U32 R12, R3, c[0x0][0x4ec], RZ ;  /* 0x00013b00030c0a27 */ /* 0x000fc800078e00ff */
[----:B---3--:R-:W-:Y:S02]  /*14ab0*/  IMAD.IADD R10, R5, 0x1, R17 ;  /* 0x00000001050a7824 */ /* 0x008fe400078e0211 */
[C---:B------:R-:W-:Y:S02]  /*14ac0*/  IMAD R9, R4.reuse, c[0x0][0x494], R2 ;  /* 0x0001250004097a24 */ /* 0x040fe400078e0202 */
[C---:B------:R-:W-:Y:S02]  /*14ad0*/  IMAD R11, R4.reuse, c[0x0][0x3ec], R0 ;  /* 0x0000fb00040b7a24 */ /* 0x040fe400078e0200 */
[----:B------:R-:W-:Y:S01]  /*14ae0*/  IMAD.MOV.U32 R2, RZ, RZ, R3 ;  /* 0x000000ffff027224 */ /* 0x000fe200078e0003 */
[----:B------:R-:W-:Y:S01]  /*14af0*/  @P0 SHF.R.U32.HI R2, RZ, c[0x0][0x4f0], R12 ;  /* 0x00013c00ff020a19 */ /* 0x000fe2000001160c */
[----:B------:R-:W-:-:S04]  /*14b00*/  IMAD.WIDE.U32 R4, R4, c[0x0][0x3e8], RZ ;  /* 0x0000fa0004047a25 */ /* 0x000fc800078e00ff */
[----:B------:R-:W-:-:S04]  /*14b10*/  @P0 IMAD.HI.U32 R13, R10, c[0x0][0x4ec], RZ ;  /* 0x00013b000a0d0a27 */ /* 0x000fc800078e00ff */
[----:B------:R-:W-:Y:S02]  /*14b20*/  IMAD.IADD R7, R7, 0x1, R9 ;  /* 0x0000000107077824 */ /* 0x000fe400078e0209 */
[C---:B------:R-:W-:Y:S02]  /*14b30*/  IMAD R9, R8.reuse, c[0x0][0x498], RZ ;  /* 0x0001260008097a24 */ /* 0x040fe400078e02ff */
[----:B------:R-:W-:Y:S02]  /*14b40*/  IMAD R8, R8, c[0x0][0x3f0], RZ ;  /* 0x0000fc0008087a24 */ /* 0x000fe400078e02ff */
[----:B------:R-:W-:Y:S01]  /*14b50*/  IMAD.MOV.U32 R0, RZ, RZ, R10 ;  /* 0x000000ffff007224 */ /* 0x000fe200078e000a */
[----:B------:R-:W-:Y:S01]  /*14b60*/  @P0 SHF.R.U32.HI R0, RZ, c[0x0][0x4f0], R13 ;  /* 0x00013c00ff000a19 */ /* 0x000fe2000001160d */
[----:B------:R-:W-:Y:S02]  /*14b70*/  IMAD.IADD R5, R5, 0x1, R11 ;  /* 0x0000000105057824 */ /* 0x000fe400078e020b */
[----:B------:R-:W-:-:S02]  /*14b80*/  IMAD.MOV R11, RZ, RZ, -R2 ;  /* 0x000000ffff0b7224 */ /* 0x000fc400078e0a02 */
[C---:B------:R-:W-:Y:S02]  /*14b90*/  IMAD R13, R15.reuse, c[0x0][0x49c], R9 ;  /* 0x000127000f0d7a24 */ /* 0x040fe400078e0209 */
[C---:B------:R-:W-:Y:S02]  /*14ba0*/  IMAD R12, R15.reuse, c[0x0][0x3f4], R8 ;  /* 0x0000fd000f0c7a24 */ /* 0x040fe400078e0208 */
[----:B------:R-:W-:Y:S01]  /*14bb0*/  IMAD.WIDE.U32 R8, R15, c[0x0][0x3f0], R4 ;  /* 0x0000fc000f087a25 */ /* 0x000fe200078e0004 */
[----:B------:R-:W-:-:S03]  /*14bc0*/  SHF.R.S32.HI R5, RZ, 0x1f, R0 ;  /* 0x0000001fff057819 */ /* 0x000fc60000011400 */
[----:B------:R-:W-:-:S04]  /*14bd0*/  IMAD.WIDE.U32 R6, R15, c[0x0][0x498], R6 ;  /* 0x000126000f067a25 */ /* 0x000fc800078e0006 */
[----:B------:R-:W-:Y:S01]  /*14be0*/  IMAD R4, R11, c[0x0][0x4e8], R3 ;  /* 0x00013a000b047a24 */ /* 0x000fe200078e0203 */
[----:B------:R-:W-:Y:S01]  /*14bf0*/  SHF.R.S32.HI R11, RZ, 0x1f, R2 ;  /* 0x0000001fff0b7819 */ /* 0x000fe20000011402 */
[----:B------:R-:W-:Y:S01]  /*14c00*/  IMAD.IADD R3, R9, 0x1, R12 ;  /* 0x0000000109037824 */ /* 0x000fe200078e020c */
[----:B------:R-:W-:Y:S01]  /*14c10*/  IADD3 R6, P0, R2, R6, RZ ;  /* 0x0000000602067210 */ /* 0x000fe20007f1e0ff */
[----:B------:R-:W-:Y:S01]  /*14c20*/  IMAD R5, R5, c[0x0][0x3e0], RZ ;  /* 0x0000f80005057a24 */ /* 0x000fe200078e02ff */
[----:B------:R-:W-:Y:S01]  /*14c30*/  SHF.R.S32.HI R9, RZ, 0x1f, R4 ;  /* 0x0000001fff097819 */ /* 0x000fe20000011404 */
[----:B------:R-:W-:Y:S01]  /*14c40*/  IMAD.MOV.U32 R2, RZ, RZ, R8 ;  /* 0x000000ffff027224 */ /* 0x000fe200078e0008 */
[----:B------:R-:W-:Y:S01]  /*14c50*/  IADD3.X R7, R11, R7, R13, P0, !PT ;  /* 0x000000070b077210 */ /* 0x000fe200007fe40d */
[----:B------:R-:W-:Y:S01]  /*14c60*/  IMAD R12, R0, c[0x0][0x3e4], R5 ;  /* 0x0000f900000c7a24 */ /* 0x000fe200078e0205 */
[----:B-1----:R-:W-:Y:S01]  /*14c70*/  SHF.R.S32.HI R15, RZ, 0x1f, R16 ;  /* 0x0000001fff0f7819 */ /* 0x002fe20000011410 */
[----:B------:R-:W-:-:S02]  /*14c80*/  IMAD R5, R9, c[0x0][0x488], RZ ;  /* 0x0001220009057a24 */ /* 0x000fc400078e02ff */
[----:B------:R-:W-:Y:S01]  /*14c90*/  IMAD.WIDE.U32 R8, R0, c[0x0][0x3e0], R2 ;  /* 0x0000f80000087a25 */ /* 0x000fe200078e0002 */
[----:B------:R-:W-:-:S03]  /*14ca0*/  LEA.HI R15, R15, R16, RZ, 0x5 ;  /* 0x000000100f0f7211 */ /* 0x000fc600078f28ff */
[----:B------:R-:W-:Y:S02]  /*14cb0*/  IMAD.MOV R0, RZ, RZ, -R0 ;  /* 0x000000ffff007224 */ /* 0x000fe400078e0a00 */
[C---:B------:R-:W-:Y:S02]  /*14cc0*/  IMAD R11, R4.reuse, c[0x0][0x48c], R5 ;  /* 0x00012300040b7a24 */ /* 0x040fe400078e0205 */
[----:B------:R-:W-:Y:S01]  /*14cd0*/  IMAD.WIDE.U32 R2, R4, c[0x0][0x488], R6 ;  /* 0x0001220004027a25 */ /* 0x000fe200078e0006 */
[----:B------:R-:W-:-:S03]  /*14ce0*/  LOP3.LUT R15, R15, 0xffffffe0, RZ, 0xc0, !PT ;  /* 0xffffffe00f0f7812 */ /* 0x000fc600078ec0ff */
[----:B------:R-:W-:Y:S02]  /*14cf0*/  IMAD R6, R0, c[0x0][0x4e8], R10 ;  /* 0x00013a0000067a24 */ /* 0x000fe400078e020a */
[----:B------:R-:W-:Y:S01]  /*14d00*/  IMAD.IADD R0, R3, 0x1, R11 ;  /* 0x0000000103007824 */ /* 0x000fe200078e020b */
[----:B------:R-:W-:Y:S01]  /*14d10*/  LEA R3, P0, R2, c[0x0][0x450], 0x2 ;  /* 0x0001140002037a11 */ /* 0x000fe200078010ff */
[----:B------:R-:W-:-:S03]  /*14d20*/  IMAD.IADD R15, R16, 0x1, -R15 ;  /* 0x00000001100f7824 */ /* 0x000fc600078e0a0f */
[----:B------:R-:W-:Y:S01]  /*14d30*/  LEA.HI.X R2, R2, c[0x0][0x454], R0, 0x2, P0 ;  /* 0x0001150002027a11 */ /* 0x000fe200000f1400 */
[----:B------:R-:W-:Y:S01]  /*14d40*/  IMAD.IADD R0, R14, 0x1, R17 ;  /* 0x000000010e007824 */ /* 0x000fe200078e0211 */
[----:B------:R-:W-:Y:S01]  /*14d50*/  LOP3.LUT P1, RZ, R15, 0x3, RZ, 0xc0, !PT ;  /* 0x000000030fff7812 */ /* 0x000fe2000782c0ff */
[----:B------:R-:W-:Y:S01]  /*14d60*/  IMAD.IADD R5, R9, 0x1, R12 ;  /* 0x0000000109057824 */ /* 0x000fe200078e020c */
[----:B------:R-:W-:Y:S01]  /*14d70*/  SHFL.IDX PT, R14, R3, RZ, 0x1c1f ;  /* 0x001c1fff030e7589 */ /* 0x000fe200000e0000 */
[----:B------:R-:W-:-:S03]  /*14d80*/  IMAD.MOV.U32 R4, RZ, RZ, R8 ;  /* 0x000000ffff047224 */ /* 0x000fc600078e0008 */
[----:B------:R-:W1:Y:S04]  /*14d90*/  SHFL.IDX PT, R15, R2, RZ, 0x1c1f ;  /* 0x001c1fff020f7589 */ /* 0x000e6800000e0000 */
[----:B------:R-:W-:Y:S04]  /*14da0*/  SHFL.IDX PT, R12, R3, 0x1, 0x1c1f ;  /* 0x003c1f00030c7f89 */ /* 0x000fe800000e0000 */
[----:B------:R-:W2:Y:S04]  /*14db0*/  SHFL.IDX PT, R13, R2, 0x1, 0x1c1f ;  /* 0x003c1f00020d7f89 */ /* 0x000ea800000e0000 */
[----:B------:R-:W-:Y:S04]  /*14dc0*/  SHFL.IDX PT, R10, R3, 0x2, 0x1c1f ;  /* 0x005c1f00030a7f89 */ /* 0x000fe800000e0000 */
[----:B------:R-:W3:Y:S04]  /*14dd0*/  SHFL.IDX PT, R11, R2, 0x2, 0x1c1f ;  /* 0x005c1f00020b7f89 */ /* 0x000ee800000e0000 */
[----:B------:R4:W-:Y:S04]  /*14de0*/  SHFL.IDX PT, R8, R3, 0x3, 0x1c1f ;  /* 0x007c1f0003087f89 */ /* 0x0009e800000e0000 */
[----:B------:R5:W1:Y:S01]  /*14df0*/  SHFL.IDX PT, R9, R2, 0x3, 0x1c1f ;  /* 0x007c1f0002097f89 */ /* 0x000a6200000e0000 */
[----:B------:R-:W-:-:S02]  /*14e00*/  SHF.R.S32.HI R7, RZ, 0x1f, R6 ;  /* 0x0000001fff077819 */ /* 0x000fc40000011406 */
[----:B------:R-:W-:-:S03]  /*14e10*/  ISETP.GE.OR P4, PT, R0, UR4, P1 ;  /* 0x0000000400007c0c */ /* 0x000fc60008f86670 */
[----:B------:R-:W-:Y:S01]  /*14e20*/  IMAD R7, R7, c[0x0][0x3d8], RZ ;  /* 0x0000f60007077a24 */ /* 0x000fe200078e02ff */
[----:B------:R-:W-:Y:S01]  /*14e30*/  SHF.R.S32.HI R16, RZ, 0x1f, R18 ;  /* 0x0000001fff107819 */ /* 0x000fe20000011412 */
[----:B------:R-:W-:Y:S01]  /*14e40*/  IMAD.WIDE.U32 R4, R6, c[0x0][0x3d8], R4 ;  /* 0x0000f60006047a25 */ /* 0x000fe200078e0004 */
[C---:B----4-:R-:W-:Y:S02]  /*14e50*/  IADD3 R3, R0.reuse, 0x8, RZ ;  /* 0x0000000800037810 */ /* 0x050fe40007ffe0ff */
[C---:B-----5:R-:W-:Y:S02]  /*14e60*/  IADD3 R2, R0.reuse, 0x40, RZ ;  /* 0x0000004000027810 */ /* 0x060fe40007ffe0ff */
[----:B------:R-:W-:Y:S02]  /*14e70*/  IADD3 R0, R0, 0x48, RZ ;  /* 0x0000004800007810 */ /* 0x000fe40007ffe0ff */
[----:B------:R-:W-:Y:S02]  /*14e80*/  ISETP.GE.OR P3, PT, R3, UR4, P1 ;  /* 0x0000000403007c0c */ /* 0x000fe40008f66670 */
[----:B------:R-:W-:-:S02]  /*14e90*/  ISETP.GE.OR P2, PT, R2, UR4, P1 ;  /* 0x0000000402007c0c */ /* 0x000fc40008f46670 */
[----:B------:R-:W-:Y:S01]  /*14ea0*/  ISETP.GE.OR P1, PT, R0, UR4, P1 ;  /* 0x0000000400007c0c */ /* 0x000fe20008f26670 */
[----:B------:R-:W-:Y:S01]  /*14eb0*/  IMAD R7, R6, c[0x0][0x3dc], R7 ;  /* 0x0000f70006077a24 */ /* 0x000fe200078e0207 */
[----:B------:R-:W-:Y:S01]  /*14ec0*/  LEA.HI R16, R16, R18, RZ, 0x3 ;  /* 0x0000001210107211 */ /* 0x000fe200078f18ff */
[----:B-1----:R-:W-:Y:S01]  /*14ed0*/  @!P4 ST.E [R14.64], R32 ;  /* 0x000000200e00c985 */ /* 0x002fe2000c101908 */
[----:B------:R-:W-:Y:S01]  /*14ee0*/  LEA R2, P0, R4, c[0x0][0x380], 0x1 ;  /* 0x0000e00004027a11 */ /* 0x000fe200078008ff */
[----:B------:R-:W-:Y:S01]  /*14ef0*/  IMAD.IADD R0, R5, 0x1, R7 ;  /* 0x0000000105007824 */ /* 0x000fe200078e0207 */
[----:B------:R-:W-:-:S03]  /*14f00*/  SHF.R.S32.HI R16, RZ, 0x3, R16 ;  /* 0x00000003ff107819 */ /* 0x000fc60000011410 */
[----:B--2---:R-:W-:Y:S01]  /*14f10*/  @!P3 ST.E [R12.64], R33 ;  /* 0x000000210c00b985 */ /* 0x004fe2000c101908 */
[----:B------:R-:W-:-:S03]  /*14f20*/  LEA.HI.X R0, R4, c[0x0][0x384], R0, 0x1, P0 ;  /* 0x0000e10004007a11 */ /* 0x000fc600000f0c00 */
[----:B---3--:R-:W-:Y:S01]  /*14f30*/  @!P2 ST.E [R10.64], R34 ;  /* 0x000000220a00a985 */ /* 0x008fe2000c101908 */
[----:B------:R-:W-:-:S03]  /*14f40*/  IMAD.IADD R3, R16, 0x1, R17 ;  /* 0x0000000110037824 */ /* 0x000fc600078e0211 */
[----:B------:R-:W-:Y:S04]  /*14f50*/  @!P1 ST.E [R8.64], R31 ;  /* 0x0000001f08009985 */ /* 0x000fe8000c101908 */
[----:B------:R-:W1:Y:S04]  /*14f60*/  SHFL.IDX PT, R8, R2, RZ, 0x181f ;  /* 0x00181fff02087589 */ /* 0x000e6800000e0000 */
[----:B------:R-:W-:Y:S01]  /*14f70*/  LDS.128 R20, [R241+0x80] ;  /* 0x00008000f1147984 */ /* 0x000fe20000000c00 */
[----:B------:R-:W-:-:S03]  /*14f80*/  ISETP.GE.AND P5, PT, R48, c[0x0][0x3c8], PT ;  /* 0x0000f20030007a0c */ /* 0x000fc60003fa6270 */
[----:B------:R-:W2:Y:S01]  /*14f90*/  SHFL.IDX PT, R7, R0, RZ, 0x181f ;  /* 0x00181fff00077589 */ /* 0x000ea200000e0000 */
[----:B------:R-:W-:-:S03]  /*14fa0*/  IADD3 R4, R3, 0x10, RZ ;  /* 0x0000001003047810 */ /* 0x000fc60007ffe0ff */
[----:B------:R-:W3:Y:S04]  /*14fb0*/  SHFL.IDX PT, R6, R2, 0x1, 0x181f ;  /* 0x00381f0002067f89 */ /* 0x000ee800000e0000 */
[----:B------:R-:W4:Y:S01]  /*14fc0*/  SHFL.IDX PT, R5, R2, 0x2, 0x181f ;  /* 0x00581f0002057f89 */ /* 0x000f2200000e0000 */
[----:B------:R-:W-:-:S03]  /*14fd0*/  ISETP.GE.OR P2, PT, R4, UR4, P5 ;  /* 0x0000000404007c0c */ /* 0x000fc6000af46670 */
[----:B------:R-:W5:Y:S01]  /*14fe0*/  SHFL.IDX PT, R11, R0, 0x1, 0x181f ;  /* 0x00381f00000b7f89 */ /* 0x000f6200000e0000 */
[----:B------:R-:W-:-:S03]  /*14ff0*/  ISETP.GE.OR P3, PT, R3, UR4, P5 ;  /* 0x0000000403007c0c */ /* 0x000fc6000af66670 */
[----:B------:R-:W5:Y:S01]  /*15000*/  SHFL.IDX PT, R10, R0, 0x2, 0x181f ;  /* 0x00581f00000a7f89 */ /* 0x000f6200000e0000 */
[----:B------:R-:W-:-:S03]  /*15010*/  IADD3 R4, R3, 0x20, RZ ;  /* 0x0000002003047810 */ /* 0x000fc60007ffe0ff */
[----:B------:R-:W5:Y:S01]  /*15020*/  LDS.128 R16, [R241+0x880] ;  /* 0x00088000f1107984 */ /* 0x000f620000000c00 */
[----:B------:R-:W-:-:S03]  /*15030*/  ISETP.GE.OR P0, PT, R4, UR4, P5 ;  /* 0x0000000404007c0c */ /* 0x000fc6000af06670 */
[----:B------:R-:W5:Y:S02]  /*15040*/  LDS.128 R12, [R241+0x1080] ;  /* 0x00108000f10c7984 */ /* 0x000f640000000c00 */
[C---:B-1----:R-:W-:Y:S02]  /*15050*/  @!P3 LEA R8, P4, R48.reuse, R8, 0x1 ;  /* 0x000000083008b211 */ /* 0x042fe400078808ff */
[----:B------:R-:W-:Y:S01]  /*15060*/  LDS.128 R24, [R241+0x1880] ;  /* 0x00188000f1187984 */ /* 0x000fe20000000c00 */
[C---:B------:R-:W-:Y:S02]  /*15070*/  IADD3 R29, R3.reuse, 0x30, RZ ;  /* 0x00000030031d7810 */ /* 0x040fe40007ffe0ff */
[C---:B--2---:R-:W-:Y:S01]  /*15080*/  @!P3 LEA.HI.X R9, R48.reuse, R7, R49, 0x1, P4 ;  /* 0x000000073009b211 */ /* 0x044fe200020f0c31 */
[----:B------:R-:W1:Y:S01]  /*15090*/  SHFL.IDX PT, R45, R2, 0x3, 0x181f ;  /* 0x00781f00022d7f89 */ /* 0x000e6200000e0000 */
[C---:B---3--:R-:W-:Y:S02]  /*150a0*/  @!P2 LEA R6, P1, R48.reuse, R6, 0x1 ;  /* 0x000000063006a211 */ /* 0x048fe400078208ff */
[----:B------:R-:W-:Y:S01]  /*150b0*/  IADD3 R28, R3, 0x40, RZ ;  /* 0x00000040031c7810 */ /* 0x000fe20007ffe0ff */
[----:B------:R-:W2:Y:S01]  /*150c0*/  SHFL.IDX PT, R46, R0, 0x3, 0x181f ;  /* 0x00781f00002e7f89 */ /* 0x000ea200000e0000 */
[----:B----4-:R-:W-:-:S02]  /*150d0*/  @!P0 LEA R4, P4, R48, R5, 0x1 ;  /* 0x0000000530048211 */ /* 0x010fc400078808ff */
[C-C-:B-----5:R-:W-:Y:S01]  /*150e0*/  @!P2 LEA.HI.X R7, R48.reuse, R11, R49.reuse, 0x1, P1 ;  /* 0x0000000b3007a211 */ /* 0x160fe200008f0c31 */
[----:B------:R-:W-:Y:S01]  /*150f0*/  LDS.128 R32, [R241+0x2880] ;  /* 0x00288000f1207984 */ /* 0x000fe20000000c00 */
[----:B------:R-:W-:Y:S02]  /*15100*/  @!P0 LEA.HI.X R5, R48, R10, R49, 0x1, P4 ;  /* 0x0000000a30058211 */ /* 0x000fe400020f0c31 */
[----:B------:R-:W-:Y:S01]  /*15110*/  ISETP.GE.OR P1, PT, R29, UR4, P5 ;  /* 0x000000041d007c0c */ /* 0x000fe2000af26670 */
[----:B------:R-:W-:Y:S01]  /*15120*/  LDS.128 R36, [R241+0x3080] ;  /* 0x00308000f1247984 */ /* 0x000fe20000000c00 */
[----:B------:R-:W-:-:S03]  /*15130*/  ISETP.GE.OR P4, PT, R28, UR4, P5 ;  /* 0x000000041c007c0c */ /* 0x000fc6000af86670 */
[----:B------:R-:W-:Y:S04]  /*15140*/  LDS.128 R28, [R241+0x2080] ;  /* 0x00208000f11c7984 */ /* 0x000fe80000000c00 */
[----:B------:R-:W3:Y:S04]  /*15150*/  SHFL.IDX PT, R44, R2, 0x4, 0x181f ;  /* 0x00981f00022c7f89 */ /* 0x000ee800000e0000 */
[----:B------:R-:W-:Y:S04]  /*15160*/  LDS.128 R40, [R241+0x3880] ;  /* 0x00388000f1287984 */ /* 0x000fe80000000c00 */
[----:B------:R4:W-:Y:S04]  /*15170*/  @!P3 ST.E.128 [R8.64], R20 ;  /* 0x000000140800b985 */ /* 0x0009e8000c101d08 */
[----:B------:R-:W5:Y:S04]  /*15180*/  SHFL.IDX PT, R9, R2, 0x5, 0x181f ;  /* 0x00b81f0002097f89 */ /* 0x000f6800000e0000 */
[----:B------:R-:W1:Y:S04]  /*15190*/  SHFL.IDX PT, R11, R0, 0x4, 0x181f ;  /* 0x00981f00000b7f89 */ /* 0x000e6800000e0000 */
[----:B------:R-:W-:Y:S04]  /*151a0*/  SHFL.IDX PT, R10, R2, 0x6, 0x181f ;  /* 0x00d81f00020a7f89 */ /* 0x000fe800000e0000 */
[----:B------:R-:W1:Y:S04]  /*151b0*/  SHFL.IDX PT, R21, R0, 0x5, 0x181f ;  /* 0x00b81f0000157f89 */ /* 0x000e6800000e0000 */
[----:B------:R-:W1:Y:S04]  /*151c0*/  SHFL.IDX PT, R20, R0, 0x6, 0x181f ;  /* 0x00d81f0000147f89 */ /* 0x000e6800000e0000 */
[----:B------:R-:W-:Y:S01]  /*151d0*/  @!P2 ST.E.128 [R6.64], R16 ;  /* 0x000000100600a985 */ /* 0x000fe2000c101d08 */
[----:B----4-:R-:W-:-:S02]  /*151e0*/  IADD3 R22, R3, 0x50, RZ ;  /* 0x0000005003167810 */ /* 0x010fc40007ffe0ff */
[C---:B------:R-:W-:Y:S02]  /*151f0*/  IADD3 R8, R3.reuse, 0x60, RZ ;  /* 0x0000006003087810 */ /* 0x040fe40007ffe0ff */
[----:B------:R-:W-:Y:S01]  /*15200*/  ISETP.GE.OR P3, PT, R22, UR4, P5 ;  /* 0x0000000416007c0c */ /* 0x000fe2000af66670 */
[----:B------:R1:W-:Y:S01]  /*15210*/  @!P0 ST.E.128 [R4.64], R12 ;  /* 0x0000000c04008985 */ /* 0x0003e2000c101d08 */
[----:B------:R-:W-:Y:S02]  /*15220*/  ISETP.GE.OR P2, PT, R8, UR4, P5 ;  /* 0x0000000408007c0c */ /* 0x000fe4000af46670 */
[----:B------:R-:W-:-:S04]  /*15230*/  IADD3 R3, R3, 0x70, RZ ;  /* 0x0000007003037810 */ /* 0x000fc80007ffe0ff */
[----:B------:R-:W-:Y:S02]  /*15240*/  ISETP.GE.OR P5, PT, R3, UR4, P5 ;  /* 0x0000000403007c0c */ /* 0x000fe4000afa6670 */
[----:B-1----:R-:W-:-:S04]  /*15250*/  @!P1 LEA R4, P0, R48, R45, 0x1 ;  /* 0x0000002d30049211 */ /* 0x002fc800078008ff */
[C---:B--2---:R-:W-:Y:S02]  /*15260*/  @!P1 LEA.HI.X R5, R48.reuse, R46, R49, 0x1, P0 ;  /* 0x0000002e30059211 */ /* 0x044fe400000f0c31 */
[----:B---3--:R-:W-:-:S03]  /*15270*/  @!P4 LEA R8, P0, R48, R44, 0x1 ;  /* 0x0000002c3008c211 */ /* 0x008fc600078008ff */
[----:B------:R1:W-:Y:S01]  /*15280*/  @!P1 ST.E.128 [R4.64], R24 ;  /* 0x0000001804009985 */ /* 0x0003e2000c101d08 */
[C---:B-----5:R-:W-:Y:S02]  /*15290*/  @!P3 LEA R6, P1, R48.reuse, R9, 0x1 ;  /* 0x000000093006b211 */ /* 0x060fe400078208ff */
[C-C-:B------:R-:W-:Y:S02]  /*152a0*/  @!P4 LEA.HI.X R9, R48.reuse, R11, R49.reuse, 0x1, P0 ;  /* 0x0000000b3009c211 */ /* 0x140fe400000f0c31 */
[----:B------:R-:W-:-:S03]  /*152b0*/  @!P3 LEA.HI.X R7, R48, R21, R49, 0x1, P1 ;  /* 0x000000153007b211 */ /* 0x000fc600008f0c31 */
[----:B------:R2:W-:Y:S04]  /*152c0*/  @!P4 ST.E.128 [R8.64], R28 ;  /* 0x0000001c0800c985 */ /* 0x0005e8000c101d08 */
[----:B------:R2:W-:Y:S01]  /*152d0*/  @!P3 ST.E.128 [R6.64], R32 ;  /* 0x000000200600b985 */ /* 0x0005e2000c101d08 */
[----:B-1----:R-:W-:-:S04]  /*152e0*/  @!P2 LEA R4, P0, R48, R10, 0x1 ;  /* 0x0000000a3004a211 */ /* 0x002fc800078008ff */
[----:B------:R-:W-:-:S05]  /*152f0*/  @!P2 LEA.HI.X R5, R48, R20, R49, 0x1, P0 ;  /* 0x000000143005a211 */ /* 0x000fca00000f0c31 */
[----:B------:R2:W-:Y:S04]  /*15300*/  @!P2 ST.E.128 [R4.64], R36 ;  /* 0x000000240400a985 */ /* 0x0005e8000c101d08 */
[----:B------:R-:W1:Y:S04]  /*15310*/  SHFL.IDX PT, R2, R2, 0x7, 0x181f ;  /* 0x00f81f0002027f89 */ /* 0x000e6800000e0000 */
[----:B------:R-:W3:Y:S01]  /*15320*/  SHFL.IDX PT, R0, R0, 0x7, 0x181f ;  /* 0x00f81f0000007f89 */ /* 0x000ee200000e0000 */
[----:B------:R-:W-:Y:S05]  /*15330*/  @P5 BRA `(.L_x_528) ;  /* 0x000009d000005947 */ /* 0x000fea0003800000 */
[----:B-1----:R-:W-:-:S04]  /*15340*/  LEA R2, P0, R48, R2, 0x1 ;  /* 0x0000000230027211 */ /* 0x002fc800078008ff */
[----:B---3--:R-:W-:-:S05]  /*15350*/  LEA.HI.X R3, R48, R0, R49, 0x1, P0 ;  /* 0x0000000030037211 */ /* 0x008fca00000f0c31 */
[----:B------:R1:W-:Y:S01]  /*15360*/  ST.E.128 [R2.64], R40 ;  /* 0x0000002802007985 */ /* 0x0003e2000c101d08 */
[----:B------:R-:W-:Y:S05]  /*15370*/  BRA `(.L_x_528) ;  /* 0x0000099000007947 */ /* 0x000fea0003800000 */
.L_x_526:
[----:B------:R-:W2:Y:S04]  /*15380*/  LDL R0, [R1+0x50] ;  /* 0x0000500001007983 */ /* 0x000ea80000100800 */
[----:B------:R-:W3:Y:S04]  /*15390*/  LDL R16, [R1+0x44] ;  /* 0x0000440001107983 */ /* 0x000ee80000100800 */
[----:B------:R-:W4:Y:S01]  /*153a0*/  LDL R15, [R1+0x48] ;  /* 0x00004800010f7983 */ /* 0x000f220000100800 */
[----:B------:R-:W-:Y:S03]  /*153b0*/  BSSY B0, `(.L_x_529) ;  /* 0x0000025000007945 */ /* 0x000fe60003800000 */
[----:B------:R-:W1:Y:S02]  /*153c0*/  S2R R14, SR_TID.X ;  /* 0x00000000000e7919 */ /* 0x000e640000002100 */
[----:B-1----:R-:W-:Y:S01]  /*153d0*/  ISETP.GE.AND P0, PT, R14, 0x80, PT ;  /* 0x000000800e00780c */ /* 0x002fe20003f06270 */
[----:B--2---:R-:W-:Y:S01]  /*153e0*/  IMAD.MOV.U32 R11, RZ, RZ, R0 ;  /* 0x000000ffff0b7224 */ /* 0x004fe200078e0000 */
[----:B---3--:R-:W-:-:S02]  /*153f0*/  SHF.R.S32.HI R7, RZ, 0x1f, R16 ;  /* 0x0000001fff077819 */ /* 0x008fc40000011410 */
[----:B----4-:R-:W-:-:S09]  /*15400*/  SHF.R.S32.HI R10, RZ, 0x1f, R15 ;  /* 0x0000001fff0a7819 */ /* 0x010fd2000001140f */
[----:B------:R-:W-:Y:S05]  /*15410*/  @P0 BRA `(.L_x_530) ;  /* 0x000001e000000947 */ /* 0x000fea0003800000 */
[----:B------:R-:W-:Y:S02]  /*15420*/  MOV R2, c[0x0][0x4e8] ;  /* 0x00013a0000027a02 */ /* 0x000fe40000000f00 */
[----:B------:R-:W-:-:S03]  /*15430*/  IADD3 R6, R11, R14, RZ ;  /* 0x0000000e0b067210 */ /* 0x000fc60007ffe0ff */
[----:B------:R-:W-:-:S05]  /*15440*/  IMAD R0, R2, c[0x0][0x388], RZ ;  /* 0x0000e20002007a24 */ /* 0x000fca00078e02ff */
[----:B------:R-:W-:-:S13]  /*15450*/  ISETP.GE.AND P0, PT, R6, R0, PT ;  /* 0x000000000600720c */ /* 0x000fda0003f06270 */
[----:B------:R-:W-:Y:S05]  /*15460*/  @P0 BRA `(.L_x_530) ;  /* 0x0000019000000947 */ /* 0x000fea0003800000 */
[----:B------:R-:W-:Y:S01]  /*15470*/  ISETP.NE.AND P0, PT, R2, 0x1, PT ;  /* 0x000000010200780c */ /* 0x000fe20003f05270 */
[----:B------:R-:W-:Y:S01]  /*15480*/  IMAD R4, R7, c[0x0][0x490], RZ ;  /* 0x0001240007047a24 */ /* 0x000fe200078e02ff */
[----:B------:R-:W-:Y:S01]  /*15490*/  MOV R0, R6 ;  /* 0x0000000600007202 */ /* 0x000fe20000000f00 */
[----:B------:R-:W-:-:S04]  /*154a0*/  IMAD.WIDE.U32 R2, R16, c[0x0][0x490], RZ ;  /* 0x0001240010027a25 */ /* 0x000fc800078e00ff */
[----:B------:R-:W-:Y:S02]  /*154b0*/  IMAD R4, R16, c[0x0][0x494], R4 ;  /* 0x0001250010047a24 */ /* 0x000fe400078e0204 */
[----:B------:R-:W-:-:S03]  /*154c0*/  IMAD R9, R10, c[0x0][0x498], RZ ;  /* 0x000126000a097a24 */ /* 0x000fc600078e02ff */
[----:B------:R-:W-:Y:S01]  /*154d0*/  IADD3 R3, R3, R4, RZ ;  /* 0x0000000403037210 */ /* 0x000fe20007ffe0ff */
[----:B------:R-:W-:-:S05]  /*154e0*/  @P0 IMAD.HI.U32 R5, R6, c[0x0][0x4ec], RZ ;  /* 0x00013b0006050a27 */ /* 0x000fca00078e00ff */
[----:B------:R-:W-:Y:S01]  /*154f0*/  @P0 SHF.R.U32.HI R0, RZ, c[0x0][0x4f0], R5 ;  /* 0x00013c00ff000a19 */ /* 0x000fe20000011605 */
[----:B------:R-:W-:-:S03]  /*15500*/  IMAD.WIDE.U32 R4, R15, c[0x0][0x498], R2 ;  /* 0x000126000f047a25 */ /* 0x000fc600078e0002 */
[C---:B------:R-:W-:Y:S01]  /*15510*/  IADD3 R8, -R0.reuse, RZ, RZ ;  /* 0x000000ff00087210 */ /* 0x040fe20007ffe1ff */
[----:B------:R-:W-:Y:S01]  /*15520*/  IMAD R3, R15, c[0x0][0x49c], R9 ;  /* 0x000127000f037a24 */ /* 0x000fe200078e0209 */
[----:B------:R-:W-:-:S03]  /*15530*/  IADD3 R4, P0, R0, R4, RZ ;  /* 0x0000000400047210 */ /* 0x000fc60007f1e0ff */
[----:B------:R-:W-:Y:S01]  /*15540*/  IMAD R2, R8, c[0x0][0x4e8], R6 ;  /* 0x00013a0008027a24 */ /* 0x000fe200078e0206 */
[----:B------:R-:W-:-:S04]  /*15550*/  SHF.R.S32.HI R6, RZ, 0x1f, R0 ;  /* 0x0000001fff067819 */ /* 0x000fc80000011400 */
[----:B------:R-:W-:Y:S02]  /*15560*/  SHF.R.S32.HI R0, RZ, 0x1f, R2 ;  /* 0x0000001fff007819 */ /* 0x000fe40000011402 */
[----:B------:R-:W-:-:S03]  /*15570*/  IADD3.X R5, R6, R5, R3, P0, !PT ;  /* 0x0000000506057210 */ /* 0x000fc600007fe403 */
[----:B------:R-:W-:-:S04]  /*15580*/  IMAD R0, R0, c[0x0][0x488], RZ ;  /* 0x0001220000007a24 */ /* 0x000fc800078e02ff */
[C---:B------:R-:W-:Y:S02]  /*15590*/  IMAD R0, R2.reuse, c[0x0][0x48c], R0 ;  /* 0x0001230002007a24 */ /* 0x040fe400078e0200 */
[----:B------:R-:W-:-:S05]  /*155a0*/  IMAD.WIDE.U32 R2, R2, c[0x0][0x488], R4 ;  /* 0x0001220002027a25 */ /* 0x000fca00078e0004 */
[----:B------:R-:W-:Y:S02]  /*155b0*/  IADD3 R0, R3, R0, RZ ;  /* 0x0000000003007210 */ /* 0x000fe40007ffe0ff */
[----:B------:R-:W-:-:S04]  /*155c0*/  LEA R4, P0, R2, c[0x0][0x450], 0x2 ;  /* 0x0001140002047a11 */ /* 0x000fc800078010ff */
[----:B------:R-:W-:Y:S02]  /*155d0*/  LEA.HI.X R5, R2, c[0x0][0x454], R0, 0x2, P0 ;  /* 0x0001150002057a11 */ /* 0x000fe400000f1400 */
[----:B------:R-:W-:-:S05]  /*155e0*/  MOV R0, 0xff800000 ;  /* 0xff80000000007802 */ /* 0x000fca0000000f00 */
[----:B------:R1:W-:Y:S02]  /*155f0*/  STG.E [R4.64], R0 ;  /* 0x0000000004007986 */ /* 0x0003e4000c101908 */
.L_x_530:
[----:B------:R-:W-:Y:S05]  /*15600*/  BSYNC B0 ;  /* 0x0000000000007941 */ /* 0x000fea0003800000 */
.L_x_529:
[----:B------:R-:W2:Y:S04]  /*15610*/  LDL R2, [R1+0x78] ;  /* 0x0000780001027983 */ /* 0x000ea80000100800 */
[----:B------:R-:W3:Y:S01]  /*15620*/  LDL.64 R12, [R1+0x28] ;  /* 0x00002800010c7983 */ /* 0x000ee20000100a00 */
[----:B-1----:R-:W-:Y:S01]  /*15630*/  MOV R0, c[0x0][0x4e8] ;  /* 0x00013a0000007a02 */ /* 0x002fe20000000f00 */
[----:B------:R-:W-:Y:S01]  /*15640*/  IMAD R6, R10, c[0x0][0x3f0], RZ ;  /* 0x0000fc000a067a24 */ /* 0x000fe200078e02ff */
[----:B------:R-:W-:Y:S02]  /*15650*/  SHF.R.S32.HI R9, RZ, 0x1f, R14 ;  /* 0x0000001fff097819 */ /* 0x000fe4000001140e */
[----:B------:R-:W-:Y:S01]  /*15660*/  ISETP.NE.AND P0, PT, R0, 0x1, PT ;  /* 0x000000010000780c */ /* 0x000fe20003f05270 */
[----:B------:R-:W-:Y:S01]  /*15670*/  IMAD R0, R7, c[0x0][0x3e8], RZ ;  /* 0x0000fa0007007a24 */ /* 0x000fe200078e02ff */
[----:B------:R-:W-:Y:S01]  /*15680*/  LEA.HI R9, R9, R14, RZ, 0x3 ;  /* 0x0000000e09097211 */ /* 0x000fe200078f18ff */
[----:B------:R-:W-:-:S02]  /*15690*/  IMAD R8, R15, c[0x0][0x3f4], R6 ;  /* 0x0000fd000f087a24 */ /* 0x000fc400078e0206 */
[----:B------:R-:W-:Y:S01]  /*156a0*/  IMAD R5, R16, c[0x0][0x3ec], R0 ;  /* 0x0000fb0010057a24 */ /* 0x000fe200078e0200 */
[----:B------:R-:W-:Y:S02]  /*156b0*/  SHF.R.S32.HI R9, RZ, 0x3, R9 ;  /* 0x00000003ff097819 */ /* 0x000fe40000011409 */
[----:B--2---:R-:W-:Y:S01]  /*156c0*/  IADD3 R4, R2, R11, RZ ;  /* 0x0000000b02047210 */ /* 0x004fe20007ffe0ff */
[----:B------:R-:W-:-:S03]  /*156d0*/  IMAD.WIDE.U32 R2, R16, c[0x0][0x3e8], RZ ;  /* 0x0000fa0010027a25 */ /* 0x000fc600078e00ff */
[----:B------:R-:W-:Y:S01]  /*156e0*/  MOV R0, R4 ;  /* 0x0000000400007202 */ /* 0x000fe20000000f00 */
[----:B------:R-:W-:-:S04]  /*156f0*/  @P0 IMAD.HI.U32 R7, R4, c[0x0][0x4ec], RZ ;  /* 0x00013b0004070a27 */ /* 0x000fc800078e00ff */
[----:B------:R-:W-:Y:S01]  /*15700*/  IMAD.IADD R3, R3, 0x1, R5 ;  /* 0x0000000103037824 */ /* 0x000fe200078e0205 */
[----:B------:R-:W-:Y:S02]  /*15710*/  @P0 SHF.R.U32.HI R0, RZ, c[0x0][0x4f0], R7 ;  /* 0x00013c00ff000a19 */ /* 0x000fe40000011607 */
[----:B---3--:R-:W-:Y:S01]  /*15720*/  ISETP.GE.AND P0, PT, R12, c[0x0][0x3c8], PT ;  /* 0x0000f2000c007a0c */ /* 0x008fe20003f06270 */
[----:B------:R-:W-:Y:S01]  /*15730*/  IMAD.WIDE.U32 R2, R15, c[0x0][0x3f0], R2 ;  /* 0x0000fc000f027a25 */ /* 0x000fe200078e0002 */
[----:B------:R-:W-:Y:S02]  /*15740*/  SHF.R.S32.HI R5, RZ, 0x1f, R0 ;  /* 0x0000001fff057819 */ /* 0x000fe40000011400 */
[----:B------:R-:W-:Y:S02]  /*15750*/  IADD3 R6, -R0, RZ, RZ ;  /* 0x000000ff00067210 */ /* 0x000fe40007ffe1ff */
[----:B------:R-:W-:Y:S01]  /*15760*/  IADD3 R3, R3, R8, RZ ;  /* 0x0000000803037210 */ /* 0x000fe20007ffe0ff */
[----:B------:R-:W-:-:S02]  /*15770*/  IMAD R5, R5, c[0x0][0x3e0], RZ ;  /* 0x0000f80005057a24 */ /* 0x000fc400078e02ff */
[----:B------:R-:W-:Y:S02]  /*15780*/  IMAD R6, R6, c[0x0][0x4e8], R4 ;  /* 0x00013a0006067a24 */ /* 0x000fe400078e0204 */
[C---:B------:R-:W-:Y:S02]  /*15790*/  IMAD R4, R0.reuse, c[0x0][0x3e4], R5 ;  /* 0x0000f90000047a24 */ /* 0x040fe400078e0205 */
[----:B------:R-:W-:Y:S01]  /*157a0*/  IMAD.WIDE.U32 R2, R0, c[0x0][0x3e0], R2 ;  /* 0x0000f80000027a25 */ /* 0x000fe200078e0002 */
[----:B------:R-:W-:-:S03]  /*157b0*/  SHF.R.S32.HI R0, RZ, 0x1f, R6 ;  /* 0x0000001fff007819 */ /* 0x000fc60000011406 */
[----:B------:R-:W-:Y:S02]  /*157c0*/  IMAD.IADD R3, R3, 0x1, R4 ;  /* 0x0000000103037824 */ /* 0x000fe400078e0204 */
[----:B------:R-:W-:Y:S02]  /*157d0*/  IMAD R0, R0, c[0x0][0x3d8], RZ ;  /* 0x0000f60000007a24 */ /* 0x000fe400078e02ff */
[----:B------:R-:W-:-:S04]  /*157e0*/  IMAD.WIDE.U32 R4, R6, c[0x0][0x3d8], R2 ;  /* 0x0000f60006047a25 */ /* 0x000fc800078e0002 */
[----:B------:R-:W-:Y:S01]  /*157f0*/  IMAD R6, R6, c[0x0][0x3dc], R0 ;  /* 0x0000f70006067a24 */ /* 0x000fe200078e0200 */
[----:B------:R-:W-:Y:S02]  /*15800*/  LEA R3, P1, R4, c[0x0][0x380], 0x1 ;  /* 0x0000e00004037a11 */ /* 0x000fe400078208ff */
[----:B------:R-:W-:Y:S02]  /*15810*/  IADD3 R0, R9, R11, RZ ;  /* 0x0000000b09007210 */ /* 0x000fe40007ffe0ff */
[----:B------:R-:W-:-:S04]  /*15820*/  IADD3 R2, R5, R6, RZ ;  /* 0x0000000605027210 */ /* 0x000fc80007ffe0ff */
[----:B------:R-:W-:Y:S01]  /*15830*/  LEA.HI.X R2, R4, c[0x0][0x384], R2, 0x1, P1 ;  /* 0x0000e10004027a11 */ /* 0x000fe200008f0c02 */
[----:B------:R-:W-:Y:S05]  /*15840*/  BRA.DIV ~URZ, `(.L_x_531) ;  /* 0x00000fa27f007947 */ /* 0x000fea000b800000 */
[----:B------:R1:W2:Y:S02]  /*15850*/  SHFL.IDX PT, R5, R2, RZ, 0x181f ;  /* 0x00181fff02057589 */ /* 0x0002a400000e0000 */
.L_x_561:
[----:B------:R-:W-:Y:S05]  /*15860*/  BRA.DIV ~URZ, `(.L_x_532) ;  /* 0x00000ff27f007947 */ /* 0x000fea000b800000 */
[----:B------:R3:W4:Y:S02]  /*15870*/  SHFL.IDX PT, R4, R3, RZ, 0x181f ;  /* 0x00181fff03047589 */ /* 0x00072400000e0000 */
.L_x_562:
[----:B------:R-:W5:Y:S01]  /*15880*/  LDL.64 R6, [R1+0x28] ;  /* 0x0000280001067983 */ /* 0x000f620000100a00 */
[----:B------:R-:W-:-:S04]  /*15890*/  IMAD.MOV.U32 R11, RZ, RZ, c[0x0][0x4e8] ;  /* 0x00013a00ff0b7624 */ /* 0x000fc800078e00ff */
[----:B------:R-:W-:-:S05]  /*158a0*/  IMAD R11, R11, c[0x0][0x388], RZ ;  /* 0x0000e2000b0b7a24 */ /* 0x000fca00078e02ff */
[----:B------:R-:W-:-:S13]  /*158b0*/  ISETP.GE.OR P2, PT, R0, R11, P0 ;  /* 0x0000000b0000720c */ /* 0x000fda0000746670 */
[----:B----45:R-:W-:-:S04]  /*158c0*/  @!P2 LEA R4, P1, R6, R4, 0x1 ;  /* 0x000000040604a211 */ /* 0x030fc800078208ff */
[----:B--2---:R-:W-:-:S05]  /*158d0*/  @!P2 LEA.HI.X R5, R6, R5, R7, 0x1, P1 ;  /* 0x000000050605a211 */ /* 0x004fca00008f0c07 */
[----:B------:R2:W-:Y:S01]  /*158e0*/  @!P2 ST.E.128 [R4.64], RZ ;  /* 0x000000ff0400a985 */ /* 0x0005e2000c101d08 */
[----:B------:R-:W-:Y:S05]  /*158f0*/  BRA.DIV ~URZ, `(.L_x_533) ;  /* 0x00000fd27f007947 */ /* 0x000fea000b800000 */
[----:B------:R4:W1:Y:S04]  /*15900*/  SHFL.IDX PT, R6, R2, 0x1, 0x181f ;  /* 0x00381f0002067f89 */ /* 0x00086800000e0000 */
[----:B--2---:R4:W2:Y:S02]  /*15910*/  SHFL.IDX PT, R4, R3, 0x1, 0x181f ;  /* 0x00381f0003047f89 */ /* 0x0048a400000e0000 */
.L_x_563:
[----:B------:R-:W5:Y:S01]  /*15920*/  LDL.64 R8, [R1+0x28] ;  /* 0x0000280001087983 */ /* 0x000f620000100a00 */
[----:B------:R-:W-:-:S04]  /*15930*/  IADD3 R5, R0, 0x10, RZ ;  /* 0x0000001000057810 */ /* 0x000fc80007ffe0ff */
[----:B------:R-:W-:-:S13]  /*15940*/  ISETP.GE.OR P2, PT, R5, R11, P0 ;  /* 0x0000000b0500720c */ /* 0x000fda0000746670 */
[----:B--2--5:R-:W-:-:S04]  /*15950*/  @!P2 LEA R4, P1, R8, R4, 0x1 ;  /* 0x000000040804a211 */ /* 0x024fc800078208ff */
[----:B-1----:R-:W-:-:S05]  /*15960*/  @!P2 LEA.HI.X R5, R8, R6, R9, 0x1, P1 ;  /* 0x000000060805a211 */ /* 0x002fca00008f0c09 */
[----:B------:R1:W-:Y:S01]  /*15970*/  @!P2 ST.E.128 [R4.64], RZ ;  /* 0x000000ff0400a985 */ /* 0x0003e2000c101d08 */
[----:B------:R-:W-:Y:S05]  /*15980*/  BRA.DIV ~URZ, `(.L_x_534) ;  /* 0x000010127f007947 */ /* 0x000fea000b800000 */
[----:B------:R2:W1:Y:S02]  /*15990*/  SHFL.IDX PT, R6, R2, 0x2, 0x181f ;  /* 0x00581f0002067f89 */ /* 0x00046400000e0000 */
.L_x_564:
[----:B------:R-:W-:Y:S05]  /*159a0*/  BRA.DIV ~URZ, `(.L_x_535) ;  /* 0x000010627f007947 */ /* 0x000fea000b800000 */
[----:B-1----:R1:W2:Y:S02]  /*159b0*/  SHFL.IDX PT, R4, R3, 0x2, 0x181f ;  /* 0x00581f0003047f89 */ /* 0x0022a400000e0000 */
.L_x_565:
[----:B------:R-:W5:Y:S01]  /*159c0*/  LDL.64 R8, [R1+0x28] ;  /* 0x0000280001087983 */ /* 0x000f620000100a00 */
[----:B------:R-:W-:-:S04]  /*159d0*/  IADD3 R5, R0, 0x20, RZ ;  /* 0x0000002000057810 */ /* 0x000fc80007ffe0ff */
[----:B------:R-:W-:-:S13]  /*159e0*/  ISETP.GE.OR P2, PT, R5, R11, P0 ;  /* 0x0000000b0500720c */ /* 0x000fda0000746670 */
[----:B--2--5:R-:W-:-:S04]  /*159f0*/  @!P2 LEA R4, P1, R8, R4, 0x1 ;  /* 0x000000040804a211 */ /* 0x024fc800078208ff */
[----:B------:R-:W-:-:S05]  /*15a00*/  @!P2 LEA.HI.X R5, R8, R6, R9, 0x1, P1 ;  /* 0x000000060805a211 */ /* 0x000fca00008f0c09 */
[----:B------:R2:W-:Y:S01]  /*15a10*/  @!P2 ST.E.128 [R4.64], RZ ;  /* 0x000000ff0400a985 */ /* 0x0005e2000c101d08 */
[----:B------:R-:W-:Y:S05]  /*15a20*/  BRA.DIV ~URZ, `(.L_x_536) ;  /* 0x000010527f007947 */ /* 0x000fea000b800000 */
[----:B------:R1:W2:Y:S04]  /*15a30*/  SHFL.IDX PT, R6, R2, 0x3, 0x181f ;  /* 0x00781f0002067f89 */ /* 0x0002a800000e0000 */
[----:B--2---:R1:W2:Y:S02]  /*15a40*/  SHFL.IDX PT, R4, R3, 0x3, 0x181f ;  /* 0x00781f0003047f89 */ /* 0x0042a400000e0000 */
.L_x_566:
[----:B------:R-:W5:Y:S01]  /*15a50*/  LDL.64 R8, [R1+0x28] ;  /* 0x0000280001087983 */ /* 0x000f620000100a00 */
[----:B------:R-:W-:-:S04]  /*15a60*/  IADD3 R5, R0, 0x30, RZ ;  /* 0x0000003000057810 */ /* 0x000fc80007ffe0ff */
[----:B------:R-:W-:-:S13]  /*15a70*/  ISETP.GE.OR P2, PT, R5, R11, P0 ;  /* 0x0000000b0500720c */ /* 0x000fda0000746670 */
[----:B--2--5:R-:W-:-:S04]  /*15a80*/  @!P2 LEA R4, P1, R8, R4, 0x1 ;  /* 0x000000040804a211 */ /* 0x024fc800078208ff */
[----:B------:R-:W-:-:S05]  /*15a90*/  @!P2 LEA.HI.X R5, R8, R6, R9, 0x1, P1 ;  /* 0x000000060805a211 */ /* 0x000fca00008f0c09 */
[----:B------:R2:W-:Y:S01]  /*15aa0*/  @!P2 ST.E.128 [R4.64], RZ ;  /* 0x000000ff0400a985 */ /* 0x0005e2000c101d08 */
[----:B------:R-:W-:Y:S05]  /*15ab0*/  BRA.DIV ~URZ, `(.L_x_537) ;  /* 0x000010927f007947 */ /* 0x000fea000b800000 */
[----:B------:R1:W2:Y:S02]  /*15ac0*/  SHFL.IDX PT, R6, R2, 0x4, 0x181f ;  /* 0x00981f0002067f89 */ /* 0x0002a400000e0000 */
.L_x_567:
[----:B------:R-:W-:Y:S05]  /*15ad0*/  BRA.DIV ~URZ, `(.L_x_538) ;  /* 0x000010e27f007947 */ /* 0x000fea000b800000 */
[----:B--2---:R2:W1:Y:S02]  /*15ae0*/  SHFL.IDX PT, R4, R3, 0x4, 0x181f ;  /* 0x00981f0003047f89 */ /* 0x00446400000e0000 */
.L_x_568:
[----:B------:R-:W5:Y:S01]  /*15af0*/  LDL.64 R8, [R1+0x28] ;  /* 0x0000280001087983 */ /* 0x000f620000100a00 */
[----:B------:R-:W-:-:S04]  /*15b00*/  IADD3 R5, R0, 0x40, RZ ;  /* 0x0000004000057810 */ /* 0x000fc80007ffe0ff */
[----:B------:R-:W-:-:S13]  /*15b10*/  ISETP.GE.OR P2, PT, R5, R11, P0 ;  /* 0x0000000b0500720c */ /* 0x000fda0000746670 */
[----:B-1---5:R-:W-:-:S04]  /*15b20*/  @!P2 LEA R4, P1, R8, R4, 0x1 ;  /* 0x000000040804a211 */ /* 0x022fc800078208ff */
[----:B------:R-:W-:-:S05]  /*15b30*/  @!P2 LEA.HI.X R5, R8, R6, R9, 0x1, P1 ;  /* 0x000000060805a211 */ /* 0x000fca00008f0c09 */
[----:B------:R1:W-:Y:S01]  /*15b40*/  @!P2 ST.E.128 [R4.64], RZ ;  /* 0x000000ff0400a985 */ /* 0x0003e2000c101d08 */
[----:B------:R-:W-:Y:S05]  /*15b50*/  BRA.DIV ~URZ, `(.L_x_539) ;  /* 0x000010d27f007947 */ /* 0x000fea000b800000 */
[----:B------:R1:W2:Y:S04]  /*15b60*/  SHFL.IDX PT, R6, R2, 0x5, 0x181f ;  /* 0x00b81f0002067f89 */ /* 0x0002a800000e0000 */
[----:B-1----:R1:W3:Y:S02]  /*15b70*/  SHFL.IDX PT, R4, R3, 0x5, 0x181f ;  /* 0x00b81f0003047f89 */ /* 0x0022e400000e0000 */
.L_x_569:
[----:B------:R-:W5:Y:S01]  /*15b80*/  LDL.64 R8, [R1+0x28] ;  /* 0x0000280001087983 */ /* 0x000f620000100a00 */
[----:B------:R-:W-:-:S04]  /*15b90*/  IADD3 R5, R0, 0x50, RZ ;  /* 0x0000005000057810 */ /* 0x000fc80007ffe0ff */
[----:B------:R-:W-:-:S13]  /*15ba0*/  ISETP.GE.OR P2, PT, R5, R11, P0 ;  /* 0x0000000b0500720c */ /* 0x000fda0000746670 */
[----:B---3-5:R-:W-:-:S04]  /*15bb0*/  @!P2 LEA R4, P1, R8, R4, 0x1 ;  /* 0x000000040804a211 */ /* 0x028fc800078208ff */
[----:B--2---:R-:W-:-:S05]  /*15bc0*/  @!P2 LEA.HI.X R5, R8, R6, R9, 0x1, P1 ;  /* 0x000000060805a211 */ /* 0x004fca00008f0c09 */
[----:B------:R2:W-:Y:S01]  /*15bd0*/  @!P2 ST.E.128 [R4.64], RZ ;  /* 0x000000ff0400a985 */ /* 0x0005e2000c101d08 */
[----:B------:R-:W-:Y:S05]  /*15be0*/  BRA.DIV ~URZ, `(.L_x_540) ;  /* 0x000011127f007947 */ /* 0x000fea000b800000 */
[----:B------:R3:W1:Y:S02]  /*15bf0*/  SHFL.IDX PT, R6, R2, 0x6, 0x181f ;  /* 0x00d81f0002067f89 */ /* 0x00066400000e0000 */
.L_x_570:
[----:B------:R-:W-:Y:S05]  /*15c00*/  BRA.DIV ~URZ, `(.L_x_541) ;  /* 0x000011627f007947 */ /* 0x000fea000b800000 */
[----:B--2---:R2:W3:Y:S02]  /*15c10*/  SHFL.IDX PT, R4, R3, 0x6, 0x181f ;  /* 0x00d81f0003047f89 */ /* 0x0044e400000e0000 */
.L_x_571:
[----:B------:R-:W5:Y:S01]  /*15c20*/  LDL.64 R8, [R1+0x28] ;  /* 0x0000280001087983 */ /* 0x000f620000100a00 */
[----:B------:R-:W-:-:S04]  /*15c30*/  IADD3 R5, R0, 0x60, RZ ;  /* 0x0000006000057810 */ /* 0x000fc80007ffe0ff */
[----:B------:R-:W-:-:S13]  /*15c40*/  ISETP.GE.OR P2, PT, R5, R11, P0 ;  /* 0x0000000b0500720c */ /* 0x000fda0000746670 */
[----:B---3-5:R-:W-:-:S04]  /*15c50*/  @!P2 LEA R4, P1, R8, R4, 0x1 ;  /* 0x000000040804a211 */ /* 0x028fc800078208ff */
[----:B-1----:R-:W-:-:S05]  /*15c60*/  @!P2 LEA.HI.X R5, R8, R6, R9, 0x1, P1 ;  /* 0x000000060805a211 */ /* 0x002fca00008f0c09 */
[----:B------:R1:W-:Y:S01]  /*15c70*/  @!P2 ST.E.128 [R4.64], RZ ;  /* 0x000000ff0400a985 */ /* 0x0003e2000c101d08 */
[----:B------:R-:W-:Y:S05]  /*15c80*/  BRA.DIV ~URZ, `(.L_x_542) ;  /* 0x000011527f007947 */ /* 0x000fea000b800000 */
[----:B-1----:R1:W3:Y:S04]  /*15c90*/  SHFL.IDX PT, R4, R2, 0x7, 0x181f ;  /* 0x00f81f0002047f89 */ /* 0x0022e800000e0000 */
[----:B--2-4-:R-:W2:Y:S02]  /*15ca0*/  SHFL.IDX PT, R3, R3, 0x7, 0x181f ;  /* 0x00f81f0003037f89 */ /* 0x014ea400000e0000 */
.L_x_572:
[----:B------:R-:W4:Y:S01]  /*15cb0*/  LDL.64 R6, [R1+0x28] ;  /* 0x0000280001067983 */ /* 0x000f220000100a00 */
[----:B------:R-:W-:-:S04]  /*15cc0*/  IADD3 R0, R0, 0x70, RZ ;  /* 0x0000007000007810 */ /* 0x000fc80007ffe0ff */
[----:B------:R-:W-:-:S13]  /*15cd0*/  ISETP.GE.OR P1, PT, R0, R11, P0 ;  /* 0x0000000b0000720c */ /* 0x000fda0000726670 */
[----:B-12-4-:R-:W-:-:S04]  /*15ce0*/  @!P1 LEA R2, P0, R6, R3, 0x1 ;  /* 0x0000000306029211 */ /* 0x016fc800078008ff */
[----:B---3--:R-:W-:-:S05]  /*15cf0*/  @!P1 LEA.HI.X R3, R6, R4, R7, 0x1, P0 ;  /* 0x0000000406039211 */ /* 0x008fca00000f0c07 */
[----:B------:R1:W-:Y:S04]  /*15d00*/  @!P1 ST.E.128 [R2.64], RZ ;  /* 0x000000ff02009985 */ /* 0x0003e8000c101d08 */
.L_x_528:
[----:B------:R-:W-:Y:S05]  /*15d10*/  BSYNC B1 ;  /* 0x0000000000017941 */ /* 0x000fea0003800000 */
.L_x_525:
[----:B---3--:R-:W3:Y:S02]  /*15d20*/  LDL R0, [R1+0x84] ;  /* 0x0000840001007983 */ /* 0x008ee40000100800 */
[----:B---3--:R-:W-:-:S13]  /*15d30*/  ISETP.NE.AND P0, PT, R0, RZ, PT ;  /* 0x000000ff0000720c */ /* 0x008fda0003f05270 */
[----:B------:R-:W-:Y:S01]  /*15d40*/  @P0 WARPSYNC 0xffffffff ;  /* 0xffffffff00000948 */ /* 0x000fe20003800000 */
[----:B------:R-:W-:Y:S06]  /*15d50*/  @P0 BAR.SYNC.DEFER_BLOCKING 0x5, 0x80 ;  /* 0x0142000000000b1d */ /* 0x000fec0000010000 */
[----:B------:R-:W3:Y:S04]  /*15d60*/  @P0 LDS R0, [0xb100] ;  /* 0x00b10000ff000984 */ /* 0x000ee80000000800 */
[----:B---3--:R3:W-:Y:S04]  /*15d70*/  @P0 STL [R1+0x54], R0 ;  /* 0x0000540001000387 */ /* 0x0087e80000100800 */
[----:B------:R-:W-:Y:S06]  /*15d80*/  @P0 BAR.ARV 0x4, 0x80 ;  /* 0x0102000000000b1d */ /* 0x000fec0000002000 */
[----:B------:R-:W-:Y:S05]  /*15d90*/  @P0 BRA `(.L_x_543) ;  /* 0x0000007000000947 */ /* 0x000fea0003800000 */
[----:B------:R-:W-:Y:S05]  /*15da0*/  BRA.DIV ~URZ, `(.L_x_544) ;  /* 0x000011027f007947 */ /* 0x000fea000b800000 */
[----:B---3--:R3:W4:Y:S02]  /*15db0*/  SHFL.IDX PT, R0, R47, RZ, 0x1f ;  /* 0x00001fff2f007589 */ /* 0x00872400000e0000 */
.L_x_573:
[----:B------:R-:W-:Y:S01]  /*15dc0*/  WARPSYNC 0xffffffff ;  /* 0xffffffff00007948 */ /* 0x000fe20003800000 */
[----:B------:R-:W-:Y:S06]  /*15dd0*/  BAR.SYNC.DEFER_BLOCKING 0x4, 0x80 ;  /* 0x0102000000007b1d */ /* 0x000fec0000010000 */
[----:B----4-:R4:W-:Y:S04]  /*15de0*/  STL [R1+0x54], R0 ;  /* 0x0000540001007387 */ /* 0x0109e80000100800 */
[----:B------:R4:W-:Y:S04]  /*15df0*/  @!P6 STS [0xb100], R47 ;  /* 0x00b1002fff00e388 */ /* 0x0009e80000000800 */
[----:B------:R-:W-:Y:S06]  /*15e00*/  BAR.ARV 0x5, 0x80 ;  /* 0x0142000000007b1d */ /* 0x000fec0000002000 */
.L_x_543:
[----:B---34-:R-:W3:Y:S02]  /*15e10*/  LDL R0, [R1+0x54] ;  /* 0x0000540001007983 */ /* 0x018ee40000100800 */
[----:B---3--:R-:W-:-:S13]  /*15e20*/  ISETP.GE.AND P0, PT, R0, c[0x0][0x538], PT ;  /* 0x00014e0000007a0c */ /* 0x008fda0003f06270 */
[----:B-12---:R-:W-:Y:S01]  /*15e30*/  @P0 CALL.REL.NOINC `(.L_x_545) ;  /* 0x0000001000000944 */ /* 0x006fe20003c00000 */
[----:B------:R-:W-:Y:S05]  /*15e40*/  BRA `(.L_x_546) ;  /* 0xfffeab2000007947 */ /* 0x000fea000383ffff */
.L_x_545:
[----:B------:R-:W-:Y:S05]  /*15e50*/  EXIT ;  /* 0x000000000000794d */ /* 0x000fea0003800000 */
.L_x_489:
[----:B------:R-:W-:Y:S01]  /*15e60*/  IMAD.MOV.U32 R10, RZ, RZ, R2 ;  /* 0x000000ffff0a7224 */ /* 0x000fe200078e0002 */
[----:B-1----:R-:W-:Y:S01]  /*15e70*/  MOV R8, RZ ;  /* 0x000000ff00087202 */ /* 0x002fe20000000f00 */
[----:B------:R-:W-:Y:S01]  /*15e80*/  IMAD.MOV.U32 R7, RZ, RZ, 0x181f ;  /* 0x0000181fff077424 */ /* 0x000fe200078e00ff */
[----:B------:R-:W-:Y:S02]  /*15e90*/  MOV R9, 0x15eb0 ;  /* 0x00015eb000097802 */ /* 0x000fe40000000f00 */
[----:B------:R-:W-:Y:S05]  /*15ea0*/  CALL.REL.NOINC `($__internal_1_$__cuda_sm70_shflsync_idx_p) ;  /* 0x000010b000007944 */ /* 0x000fea0003c00000 */
[----:B------:R-:W-:Y:S01]  /*15eb0*/  MOV R5, R7 ;  /* 0x0000000700057202 */ /* 0x000fe20000000f00 */
[----:B------:R-:W-:Y:S05]  /*15ec0*/  BRA `(.L_x_547) ;  /* 0xfffeb6a000007947 */ /* 0x000fea000383ffff */
.L_x_490:
[----:B------:R-:W-:Y:S01]  /*15ed0*/  IMAD.MOV.U32 R10, RZ, RZ, R3 ;  /* 0x000000ffff0a7224 */ /* 0x000fe200078e0003 */
[----:B-1----:R-:W-:Y:S01]  /*15ee0*/  MOV R8, RZ ;  /* 0x000000ff00087202 */ /* 0x002fe20000000f00 */
[----:B------:R-:W-:Y:S01]  /*15ef0*/  IMAD.MOV.U32 R7, RZ, RZ, 0x181f ;  /* 0x0000181fff077424 */ /* 0x000fe200078e00ff */
[----:B------:R-:W-:Y:S02]  /*15f00*/  MOV R9, 0x15f20 ;  /* 0x00015f2000097802 */ /* 0x000fe40000000f00 */
[----:B--23--:R-:W-:Y:S05]  /*15f10*/  CALL.REL.NOINC `($__internal_1_$__cuda_sm70_shflsync_idx_p) ;  /* 0x0000104000007944 */ /* 0x00cfea0003c00000 */
[----:B------:R-:W-:Y:S01]  /*15f20*/  MOV R4, R7 ;  /* 0x0000000700047202 */ /* 0x000fe20000000f00 */
[----:B------:R-:W-:Y:S05]  /*15f30*/  BRA `(.L_x_548) ;  /* 0xfffeb65000007947 */ /* 0x000fea000383ffff */
.L_x_493:
[----:B------:R-:W-:Y:S01]  /*15f40*/  IMAD.MOV.U32 R10, RZ, RZ, R2 ;  /* 0x000000ffff0a7224 */ /* 0x000fe200078e0002 */
[----:B------:R-:W-:Y:S01]  /*15f50*/  MOV R8, 0x1 ;  /* 0x0000000100087802 */ /* 0x000fe20000000f00 */
[----:B------:R-:W-:Y:S01]  /*15f60*/  IMAD.MOV.U32 R7, RZ, RZ, 0x181f ;  /* 0x0000181fff077424 */ /* 0x000fe200078e00ff */
[----:B------:R-:W-:-:S02]  /*15f70*/  MOV R9, 0x15f90 ;  /* 0x00015f9000097802 */ /* 0x000fc40000000f00 */
[----:B-1234-:R-:W-:Y:S05]  /*15f80*/  CALL.REL.NOINC `($__internal_1_$__cuda_sm70_shflsync_idx_p) ;  /* 0x00000fd000007944 */ /* 0x01efea0003c00000 */
[----:B------:R-:W-:Y:S01]  /*15f90*/  IMAD.MOV.U32 R6, RZ, RZ, R7 ;  /* 0x000000ffff067224 */ /* 0x000fe200078e0007 */
[----:B------:R-:W-:Y:S01]  /*15fa0*/  MOV R8, 0x1 ;  /* 0x0000000100087802 */ /* 0x000fe20000000f00 */
[----:B------:R-:W-:Y:S01]  /*15fb0*/  IMAD.MOV.U32 R10, RZ, RZ, R3 ;  /* 0x000000ffff0a7224 */ /* 0x000fe200078e0003 */
[----:B------:R-:W-:-:S02]  /*15fc0*/  MOV R7, 0x181f ;  /* 0x0000181f00077802 */ /* 0x000fc40000000f00 */
[----:B------:R-:W-:Y:S02]  /*15fd0*/  MOV R9, 0x15ff0 ;  /* 0x00015ff000097802 */ /* 0x000fe40000000f00 */
[----:B------:R-:W-:Y:S05]  /*15fe0*/  CALL.REL.NOINC `($__internal_1_$__cuda_sm70_shflsync_idx_p) ;  /* 0x00000f7000007944 */ /* 0x000fea0003c00000 */
[----:B------:R-:W-:Y:S01]  /*15ff0*/  MOV R4, R7 ;  /* 0x0000000700047202 */ /* 0x000fe20000000f00 */
[----:B------:R-:W-:Y:S05]  /*16000*/  BRA `(.L_x_549) ;  /* 0xfffeb68000007947 */ /* 0x000fea000383ffff */
.L_x_496:
[----:B------:R-:W-:Y:S01]  /*16010*/  IMAD.MOV.U32 R10, RZ, RZ, R2 ;  /* 0x000000ffff0a7224 */ /* 0x000fe200078e0002 */
[----:B------:R-:W-:Y:S01]  /*16020*/  MOV R8, 0x2 ;  /* 0x0000000200087802 */ /* 0x000fe20000000f00 */
[----:B------:R-:W-:Y:S01]  /*16030*/  IMAD.MOV.U32 R7, RZ, RZ, 0x181f ;  /* 0x0000181fff077424 */ /* 0x000fe200078e00ff */
[----:B------:R-:W-:Y:S02]  /*16040*/  MOV R9, 0x16060 ;  /* 0x0001606000097802 */ /* 0x000fe40000000f00 */
[----:B-123--:R-:W-:Y:S05]  /*16050*/  CALL.REL.NOINC `($__internal_1_$__cuda_sm70_shflsync_idx_p) ;  /* 0x00000f0000007944 */ /* 0x00efea0003c00000 */
[----:B------:R-:W-:Y:S01]  /*16060*/  MOV R6, R7 ;  /* 0x0000000700067202 */ /* 0x000fe20000000f00 */
[----:B------:R-:W-:Y:S05]  /*16070*/  BRA `(.L_x_550) ;  /* 0xfffeb6f000007947 */ /* 0x000fea000383ffff */
.L_x_497:
[----:B------:R-:W-:Y:S01]  /*16080*/  IMAD.MOV.U32 R10, RZ, RZ, R3 ;  /* 0x000000ffff0a7224 */ /* 0x000fe200078e0003 */
[----:B------:R-:W-:Y:S01]  /*16090*/  MOV R8, 0x2 ;  /* 0x0000000200087802 */ /* 0x000fe20000000f00 */
[----:B------:R-:W-:Y:S01]  /*160a0*/  IMAD.MOV.U32 R7, RZ, RZ, 0x181f ;  /* 0x0000181fff077424 */ /* 0x000fe200078e00ff */
[----:B------:R-:W-:Y:S02]  /*160b0*/  MOV R9, 0x160d0 ;  /* 0x000160d000097802 */ /* 0x000fe40000000f00 */
[----:B-1234-:R-:W-:Y:S05]  /*160c0*/  CALL.REL.NOINC `($__internal_1_$__cuda_sm70_shflsync_idx_p) ;  /* 0x00000e9000007944 */ /* 0x01efea0003c00000 */
[----:B------:R-:W-:Y:S01]  /*160d0*/  MOV R4, R7 ;  /* 0x0000000700047202 */ /* 0x000fe20000000f00 */
[----:B------:R-:W-:Y:S05]  /*160e0*/  BRA `(.L_x_551) ;  /* 0xfffeb6a000007947 */ /* 0x000fea000383ffff */
.L_x_500:
        /* <DEDUP_REMOVED lines=13> */
.L_x_503:
[----:B------:R-:W-:Y:S01]  /*161c0*/  IMAD.MOV.U32 R10, RZ, RZ, R2 ;  /* 0x000000ffff0a7224 */ /* 0x000fe200078e0002 */
[----:B------:R-:W-:Y:S01]  /*161d0*/  MOV R8, 0x4 ;  /* 0x0000000400087802 */ /* 0x000fe20000000f00 */
[----:B------:R-:W-:Y:S01]  /*161e0*/  IMAD.MOV.U32 R7, RZ, RZ, 0x181f ;  /* 0x0000181fff077424 */ /* 0x000fe200078e00ff */
[----:B------:R-:W-:Y:S02]  /*161f0*/  MOV R9, 0x16210 ;  /* 0x0001621000097802 */ /* 0x000fe40000000f00 */
[----:B-1234-:R-:W-:Y:S05]  /*16200*/  CALL.REL.NOINC `($__internal_1_$__cuda_sm70_shflsync_idx_p) ;  /* 0x00000d5000007944 */ /* 0x01efea0003c00000 */
[----:B------:R-:W-:Y:S01]  /*16210*/  MOV R6, R7 ;  /* 0x0000000700067202 */ /* 0x000fe20000000f00 */
[----:B------:R-:W-:Y:S05]  /*16220*/  BRA `(.L_x_553) ;  /* 0xfffeb73000007947 */ /* 0x000fea000383ffff */
.L_x_504:
[----:B------:R-:W-:Y:S01]  /*16230*/  IMAD.MOV.U32 R10, RZ, RZ, R3 ;  /* 0x000000ffff0a7224 */ /* 0x000fe200078e0003 */
[----:B------:R-:W-:Y:S01]  /*16240*/  MOV R8, 0x4 ;  /* 0x0000000400087802 */ /* 0x000fe20000000f00 */
[----:B------:R-:W-:Y:S01]  /*16250*/  IMAD.MOV.U32 R7, RZ, RZ, 0x181f ;  /* 0x0000181fff077424 */ /* 0x000fe200078e00ff */
[----:B------:R-:W-:Y:S02]  /*16260*/  MOV R9, 0x16280 ;  /* 0x0001628000097802 */ /* 0x000fe40000000f00 */
[----:B-1234-:R-:W-:Y:S05]  /*16270*/  CALL.REL.NOINC `($__internal_1_$__cuda_sm70_shflsync_idx_p) ;  /* 0x00000ce000007944 */ /* 0x01efea0003c00000 */
[----:B------:R-:W-:Y:S01]  /*16280*/  MOV R4, R7 ;  /* 0x0000000700047202 */ /* 0x000fe20000000f00 */
[----:B------:R-:W-:Y:S05]  /*16290*/  BRA `(.L_x_554) ;  /* 0xfffeb6e000007947 */ /* 0x000fea000383ffff */
.L_x_507:
        /* <DEDUP_REMOVED lines=13> */
.L_x_510:
[----:B------:R-:W-:Y:S01]  /*16370*/  IMAD.MOV.U32 R10, RZ, RZ, R2 ;  /* 0x000000ffff0a7224 */ /* 0x000fe200078e0002 */
[----:B------:R-:W-:Y:S01]  /*16380*/  MOV R8, 0x6 ;  /* 0x0000000600087802 */ /* 0x000fe20000000f00 */
[----:B------:R-:W-:Y:S01]  /*16390*/  IMAD.MOV.U32 R7, RZ, RZ, 0x181f ;  /* 0x0000181fff077424 */ /* 0x000fe200078e00ff */
[----:B------:R-:W-:Y:S02]  /*163a0*/  MOV R9, 0x163c0 ;  /* 0x000163c000097802 */ /* 0x000fe40000000f00 */
[----:B-1234-:R-:W-:Y:S05]  /*163b0*/  CALL.REL.NOINC `($__internal_1_$__cuda_sm70_shflsync_idx_p) ;  /* 0x00000ba000007944 */ /* 0x01efea0003c00000 */
[----:B------:R-:W-:Y:S01]  /*163c0*/  MOV R6, R7 ;  /* 0x0000000700067202 */ /* 0x000fe20000000f00 */
[----:B------:R-:W-:Y:S05]  /*163d0*/  BRA `(.L_x_556) ;  /* 0xfffeb77000007947 */ /* 0x000fea000383ffff */
.L_x_511:
[----:B------:R-:W-:Y:S01]  /*163e0*/  IMAD.MOV.U32 R10, RZ, RZ, R3 ;  /* 0x000000ffff0a7224 */ /* 0x000fe200078e0003 */
[----:B------:R-:W-:Y:S01]  /*163f0*/  MOV R8, 0x6 ;  /* 0x0000000600087802 */ /* 0x000fe20000000f00 */
[----:B------:R-:W-:Y:S01]  /*16400*/  IMAD.MOV.U32 R7, RZ, RZ, 0x181f ;  /* 0x0000181fff077424 */ /* 0x000fe200078e00ff */
[----:B------:R-:W-:Y:S02]  /*16410*/  MOV R9, 0x16430 ;  /* 0x0001643000097802 */ /* 0x000fe40000000f00 */
[----:B-1234-:R-:W-:Y:S05]  /*16420*/  CALL.REL.NOINC `($__internal_1_$__cuda_sm70_shflsync_idx_p) ;  /* 0x00000b3000007944 */ /* 0x01efea0003c00000 */
[----:B------:R-:W-:Y:S01]  /*16430*/  MOV R4, R7 ;  /* 0x0000000700047202 */ /* 0x000fe20000000f00 */
[----:B------:R-:W-:Y:S05]  /*16440*/  BRA `(.L_x_557) ;  /* 0xfffeb72000007947 */ /* 0x000fea000383ffff */
.L_x_514:
        /* <DEDUP_REMOVED lines=13> */
.L_x_521:
[----:B--2---:R1:W5:Y:S01]  /*16520*/  LDL R0, [R1+0x10] ;  /* 0x0000100001007983 */ /* 0x0043620000100800 */
[----:B------:R-:W-:Y:S02]  /*16530*/  MOV R3, 0x2 ;  /* 0x0000000200037802 */ /* 0x000fe40000000f00 */
[----:B------:R-:W-:Y:S02]  /*16540*/  MOV R8, 0x16560 ;  /* 0x0001656000087802 */ /* 0x000fe40000000f00 */
[----:B-1---5:R-:W-:Y:S05]  /*16550*/  CALL.REL.NOINC `($__internal_0_$__cuda_sm70_shflsync_bfly_p) ;  /* 0x000009c000007944 */ /* 0x022fea0003c00000 */
[----:B--2---:R-:W-:Y:S01]  /*16560*/  MOV R2, R3 ;  /* 0x0000000300027202 */ /* 0x004fe20000000f00 */
[----:B-1----:R-:W-:Y:S05]  /*16570*/  BRA `(.L_x_559) ;  /* 0xffffd58000007947 */ /* 0x002fea000383ffff */
.L_x_522:
[----:B------:R-:W-:Y:S01]  /*16580*/  IMAD.MOV.U32 R0, RZ, RZ, R2 ;  /* 0x000000ffff007224 */ /* 0x000fe200078e0002 */
[----:B------:R-:W-:Y:S02]  /*16590*/  MOV R3, 0x1 ;  /* 0x0000000100037802 */ /* 0x000fe40000000f00 */
[----:B------:R-:W-:Y:S02]  /*165a0*/  MOV R8, 0x165c0 ;  /* 0x000165c000087802 */ /* 0x000fe40000000f00 */
[----:B-----5:R-:W-:Y:S05]  /*165b0*/  CALL.REL.NOINC `($__internal_0_$__cuda_sm70_shflsync_bfly_p) ;  /* 0x0000096000007944 */ /* 0x020fea0003c00000 */
[----:B-1----:R1:W5:Y:S01]  /*165c0*/  LDL R0, [R1+0x18] ;  /* 0x0000180001007983 */ /* 0x0023620000100800 */
[----:B--2---:R-:W-:Y:S01]  /*165d0*/  FADD.FTZ R2, R2, R3 ;  /* 0x0000000302027221 */ /* 0x004fe20000010000 */
[----:B------:R-:W-:-:S02]  /*165e0*/  MOV R3, 0x2 ;  /* 0x0000000200037802 */ /* 0x000fc40000000f00 */
[----:B------:R-:W-:Y:S02]  /*165f0*/  MOV R8, 0x16610 ;  /* 0x0001661000087802 */ /* 0x000fe40000000f00 */
[----:B-1---5:R-:W-:Y:S05]  /*16600*/  CALL.REL.NOINC `($__internal_0_$__cuda_sm70_shflsync_bfly_p) ;  /* 0x0000091000007944 */ /* 0x022fea0003c00000 */
[----:B-1----:R-:W3:Y:S01]  /*16610*/  LDL.LU R0, [R1+0x18] ;  /* 0x0000180001007983 */ /* 0x002ee20000300800 */
[----:B------:R-:W-:Y:S01]  /*16620*/  MOV R8, 0x16670 ;  /* 0x0001667000087802 */ /* 0x000fe20000000f00 */
[----:B--23--:R-:W-:Y:S01]  /*16630*/  FADD.FTZ R4, R0, R3 ;  /* 0x0000000300047221 */ /* 0x00cfe20000010000 */
[----:B------:R-:W-:-:S04]  /*16640*/  MOV R3, 0x1 ;  /* 0x0000000100037802 */ /* 0x000fc80000000f00 */
[----:B------:R-:W-:Y:S02]  /*16650*/  MOV R0, R4 ;  /* 0x0000000400007202 */ /* 0x000fe40000000f00 */
[----:B------:R-:W-:Y:S05]  /*16660*/  CALL.REL.NOINC `($__internal_0_$__cuda_sm70_shflsync_bfly_p) ;  /* 0x000008b000007944 */ /* 0x000fea0003c00000 */
[----:B-1----:R1:W5:Y:S01]  /*16670*/  LDL R0, [R1+0x14] ;  /* 0x0000140001007983 */ /* 0x0023620000100800 */
[----:B--2---:R-:W-:Y:S01]  /*16680*/  FADD.FTZ R4, R4, R3 ;  /* 0x0000000304047221 */ /* 0x004fe20000010000 */
[----:B------:R-:W-:Y:S02]  /*16690*/  MOV R3, 0x2 ;  /* 0x0000000200037802 */ /* 0x000fe40000000f00 */
        /* <DEDUP_REMOVED lines=19> */
[----:B--2---:R-:W-:Y:S01]  /*167d0*/  MOV R8, R3 ;  /* 0x0000000300087202 */ /* 0x004fe20000000f00 */
[----:B-1----:R-:W-:Y:S05]  /*167e0*/  BRA `(.L_x_560) ;  /* 0xffffd44000007947 */ /* 0x002fea000383ffff */
.L_x_531:
[----:B------:R-:W-:Y:S01]  /*167f0*/  IMAD.MOV.U32 R10, RZ, RZ, R2 ;  /* 0x000000ffff0a7224 */ /* 0x000fe200078e0002 */
[----:B------:R-:W-:Y:S01]  /*16800*/  MOV R8, RZ ;  /* 0x000000ff00087202 */ /* 0x000fe20000000f00 */
[----:B------:R-:W-:Y:S01]  /*16810*/  IMAD.MOV.U32 R7, RZ, RZ, 0x181f ;  /* 0x0000181fff077424 */ /* 0x000fe200078e00ff */
[----:B------:R-:W-:Y:S02]  /*16820*/  MOV R9, 0x16840 ;  /* 0x0001684000097802 */ /* 0x000fe40000000f00 */
[----:B------:R-:W-:Y:S05]  /*16830*/  CALL.REL.NOINC `($__internal_1_$__cuda_sm70_shflsync_idx_p) ;  /* 0x0000072000007944 */ /* 0x000fea0003c00000 */
[----:B------:R-:W-:Y:S01]  /*16840*/  MOV R5, R7 ;  /* 0x0000000700057202 */ /* 0x000fe20000000f00 */
[----:B------:R-:W-:Y:S05]  /*16850*/  BRA `(.L_x_561) ;  /* 0xfffff00000007947 */ /* 0x000fea000383ffff */
.L_x_532:
[----:B------:R-:W-:Y:S01]  /*16860*/  IMAD.MOV.U32 R10, RZ, RZ, R3 ;  /* 0x000000ffff0a7224 */ /* 0x000fe200078e0003 */
[----:B------:R-:W-:Y:S01]  /*16870*/  MOV R8, RZ ;  /* 0x000000ff00087202 */ /* 0x000fe20000000f00 */
[----:B------:R-:W-:Y:S01]  /*16880*/  IMAD.MOV.U32 R7, RZ, RZ, 0x181f ;  /* 0x0000181fff077424 */ /* 0x000fe200078e00ff */
[----:B------:R-:W-:Y:S02]  /*16890*/  MOV R9, 0x168b0 ;  /* 0x000168b000097802 */ /* 0x000fe40000000f00 */
[----:B-12---:R-:W-:Y:S05]  /*168a0*/  CALL.REL.NOINC `($__internal_1_$__cuda_sm70_shflsync_idx_p) ;  /* 0x000006b000007944 */ /* 0x006fea0003c00000 */
[----:B------:R-:W-:Y:S01]  /*168b0*/  MOV R4, R7 ;  /* 0x0000000700047202 */ /* 0x000fe20000000f00 */
[----:B------:R-:W-:Y:S05]  /*168c0*/  BRA `(.L_x_562) ;  /* 0xffffefb000007947 */ /* 0x000fea000383ffff */
.L_x_533:
[----:B------:R-:W-:Y:S01]  /*168d0*/  IMAD.MOV.U32 R10, RZ, RZ, R2 ;  /* 0x000000ffff0a7224 */ /* 0x000fe200078e0002 */
[----:B------:R-:W-:Y:S01]  /*168e0*/  MOV R8, 0x1 ;  /* 0x0000000100087802 */ /* 0x000fe20000000f00 */
[----:B------:R-:W-:Y:S01]  /*168f0*/  IMAD.MOV.U32 R7, RZ, RZ, 0x181f ;  /* 0x0000181fff077424 */ /* 0x000fe200078e00ff */
[----:B------:R-:W-:-:S02]  /*16900*/  MOV R9, 0x16920 ;  /* 0x0001692000097802 */ /* 0x000fc40000000f00 */
[----:B-123--:R-:W-:Y:S05]  /*16910*/  CALL.REL.NOINC `($__internal_1_$__cuda_sm70_shflsync_idx_p) ;  /* 0x0000064000007944 */ /* 0x00efea0003c00000 */
        /* <DEDUP_REMOVED lines=8> */
.L_x_534:
[----:B------:R-:W-:Y:S01]  /*169a0*/  IMAD.MOV.U32 R10, RZ, RZ, R2 ;  /* 0x000000ffff0a7224 */ /* 0x000fe200078e0002 */
[----:B------:R-:W-:Y:S01]  /*169b0*/  MOV R8, 0x2 ;  /* 0x0000000200087802 */ /* 0x000fe20000000f00 */
[----:B------:R-:W-:Y:S01]  /*169c0*/  IMAD.MOV.U32 R7, RZ, RZ, 0x181f ;  /* 0x0000181fff077424 */ /* 0x000fe200078e00ff */
[----:B------:R-:W-:Y:S02]  /*169d0*/  MOV R9, 0x169f0 ;  /* 0x000169f000097802 */ /* 0x000fe40000000f00 */
[----:B-1-34-:R-:W-:Y:S05]  /*169e0*/  CALL.REL.NOINC `($__internal_1_$__cuda_sm70_shflsync_idx_p) ;  /* 0x0000057000007944 */ /* 0x01afea0003c00000 */
[----:B------:R-:W-:Y:S01]  /*169f0*/  MOV R6, R7 ;  /* 0x0000000700067202 */ /* 0x000fe20000000f00 */
[----:B------:R-:W-:Y:S05]  /*16a00*/  BRA `(.L_x_564) ;  /* 0xffffef9000007947 */ /* 0x000fea000383ffff */
.L_x_535:
[----:B------:R-:W-:Y:S01]  /*16a10*/  IMAD.MOV.U32 R10, RZ, RZ, R3 ;  /* 0x000000ffff0a7224 */ /* 0x000fe200078e0003 */
[----:B------:R-:W-:Y:S01]  /*16a20*/  MOV R8, 0x2 ;  /* 0x0000000200087802 */ /* 0x000fe20000000f00 */
[----:B------:R-:W-:Y:S01]  /*16a30*/  IMAD.MOV.U32 R7, RZ, RZ, 0x181f ;  /* 0x0000181fff077424 */ /* 0x000fe200078e00ff */
[----:B------:R-:W-:Y:S02]  /*16a40*/  MOV R9, 0x16a60 ;  /* 0x00016a6000097802 */ /* 0x000fe40000000f00 */
[----:B-1234-:R-:W-:Y:S05]  /*16a50*/  CALL.REL.NOINC `($__internal_1_$__cuda_sm70_shflsync_idx_p) ;  /* 0x0000050000007944 */ /* 0x01efea0003c00000 */
[----:B------:R-:W-:Y:S01]  /*16a60*/  MOV R4, R7 ;  /* 0x0000000700047202 */ /* 0x000fe20000000f00 */
[----:B------:R-:W-:Y:S05]  /*16a70*/  BRA `(.L_x_565) ;  /* 0xffffef4000007947 */ /* 0x000fea000383ffff */
.L_x_536:
        /* <DEDUP_REMOVED lines=13> */
.L_x_537:
[----:B------:R-:W-:Y:S01]  /*16b50*/  IMAD.MOV.U32 R10, RZ, RZ, R2 ;  /* 0x000000ffff0a7224 */ /* 0x000fe200078e0002 */
[----:B------:R-:W-:Y:S01]  /*16b60*/  MOV R8, 0x4 ;  /* 0x0000000400087802 */ /* 0x000fe20000000f00 */
[----:B------:R-:W-:Y:S01]  /*16b70*/  IMAD.MOV.U32 R7, RZ, RZ, 0x181f ;  /* 0x0000181fff077424 */ /* 0x000fe200078e00ff */
[----:B------:R-:W-:Y:S02]  /*16b80*/  MOV R9, 0x16ba0 ;  /* 0x00016ba000097802 */ /* 0x000fe40000000f00 */
[----:B-1234-:R-:W-:Y:S05]  /*16b90*/  CALL.REL.NOINC `($__internal_1_$__cuda_sm70_shflsync_idx_p) ;  /* 0x000003c000007944 */ /* 0x01efea0003c00000 */
[----:B------:R-:W-:Y:S01]  /*16ba0*/  MOV R6, R7 ;  /* 0x0000000700067202 */ /* 0x000fe20000000f00 */
[----:B------:R-:W-:Y:S05]  /*16bb0*/  BRA `(.L_x_567) ;  /* 0xffffef1000007947 */ /* 0x000fea000383ffff */
.L_x_538:
[----:B------:R-:W-:Y:S01]  /*16bc0*/  IMAD.MOV.U32 R10, RZ, RZ, R3 ;  /* 0x000000ffff0a7224 */ /* 0x000fe200078e0003 */
[----:B------:R-:W-:Y:S01]  /*16bd0*/  MOV R8, 0x4 ;  /* 0x0000000400087802 */ /* 0x000fe20000000f00 */
[----:B------:R-:W-:Y:S01]  /*16be0*/  IMAD.MOV.U32 R7, RZ, RZ, 0x181f ;  /* 0x0000181fff077424 */ /* 0x000fe200078e00ff */
[----:B------:R-:W-:Y:S02]  /*16bf0*/  MOV R9, 0x16c10 ;  /* 0x00016c1000097802 */ /* 0x000fe40000000f00 */
[----:B-1234-:R-:W-:Y:S05]  /*16c00*/  CALL.REL.NOINC `($__internal_1_$__cuda_sm70_shflsync_idx_p) ;  /* 0x0000035000007944 */ /* 0x01efea0003c00000 */
[----:B------:R-:W-:Y:S01]  /*16c10*/  MOV R4, R7 ;  /* 0x0000000700047202 */ /* 0x000fe20000000f00 */
[----:B------:R-:W-:Y:S05]  /*16c20*/  BRA `(.L_x_568) ;  /* 0xffffeec000007947 */ /* 0x000fea000383ffff */
.L_x_539:
        /* <DEDUP_REMOVED lines=13> */
.L_x_540:
[----:B------:R-:W-:Y:S01]  /*16d00*/  IMAD.MOV.U32 R10, RZ, RZ, R2 ;  /* 0x000000ffff0a7224 */ /* 0x000fe200078e0002 */
[----:B------:R-:W-:Y:S01]  /*16d10*/  MOV R8, 0x6 ;  /* 0x0000000600087802 */ /* 0x000fe20000000f00 */
[----:B------:R-:W-:Y:S01]  /*16d20*/  IMAD.MOV.U32 R7, RZ, RZ, 0x181f ;  /* 0x0000181fff077424 */ /* 0x000fe200078e00ff */
[----:B------:R-:W-:Y:S02]  /*16d30*/  MOV R9, 0x16d50 ;  /* 0x00016d5000097802 */ /* 0x000fe40000000f00 */
[----:B-12-4-:R-:W-:Y:S05]  /*16d40*/  CALL.REL.NOINC `($__internal_1_$__cuda_sm70_shflsync_idx_p) ;  /* 0x0000021000007944 */ /* 0x016fea0003c00000 */
[----:B------:R-:W-:Y:S01]  /*16d50*/  MOV R6, R7 ;  /* 0x0000000700067202 */ /* 0x000fe20000000f00 */
[----:B------:R-:W-:Y:S05]  /*16d60*/  BRA `(.L_x_570) ;  /* 0xffffee9000007947 */ /* 0x000fea000383ffff */
.L_x_541:
[----:B------:R-:W-:Y:S01]  /*16d70*/  IMAD.MOV.U32 R10, RZ, RZ, R3 ;  /* 0x000000ffff0a7224 */ /* 0x000fe200078e0003 */
[----:B------:R-:W-:Y:S01]  /*16d80*/  MOV R8, 0x6 ;  /* 0x0000000600087802 */ /* 0x000fe20000000f00 */
[----:B------:R-:W-:Y:S01]  /*16d90*/  IMAD.MOV.U32 R7, RZ, RZ, 0x181f ;  /* 0x0000181fff077424 */ /* 0x000fe200078e00ff */
[----:B------:R-:W-:Y:S02]  /*16da0*/  MOV R9, 0x16dc0 ;  /* 0x00016dc000097802 */ /* 0x000fe40000000f00 */
[----:B-1234-:R-:W-:Y:S05]  /*16db0*/  CALL.REL.NOINC `($__internal_1_$__cuda_sm70_shflsync_idx_p) ;  /* 0x000001a000007944 */ /* 0x01efea0003c00000 */
[----:B------:R-:W-:Y:S01]  /*16dc0*/  MOV R4, R7 ;  /* 0x0000000700047202 */ /* 0x000fe20000000f00 */
[----:B------:R-:W-:Y:S05]  /*16dd0*/  BRA `(.L_x_571) ;  /* 0xffffee4000007947 */ /* 0x000fea000383ffff */
.L_x_542:
[----:B------:R-:W-:Y:S01]  /*16de0*/  IMAD.MOV.U32 R10, RZ, RZ, R2 ;  /* 0x000000ffff0a7224 */ /* 0x000fe200078e0002 */
[----:B------:R-:W-:Y:S01]  /*16df0*/  MOV R8, 0x7 ;  /* 0x0000000700087802 */ /* 0x000fe20000000f00 */
[----:B------:R-:W-:Y:S01]  /*16e00*/  IMAD.MOV.U32 R7, RZ, RZ, 0x181f ;  /* 0x0000181fff077424 */ /* 0x000fe200078e00ff */
[----:B------:R-:W-:-:S02]  /*16e10*/  MOV R9, 0x16e30 ;  /* 0x00016e3000097802 */ /* 0x000fc40000000f00 */
[----:B-12-4-:R-:W-:Y:S05]  /*16e20*/  CALL.REL.NOINC `($__internal_1_$__cuda_sm70_shflsync_idx_p) ;  /* 0x0000013000007944 */ /* 0x016fea0003c00000 */
        /* <DEDUP_REMOVED lines=8> */
.L_x_544:
[----:B------:R-:W-:Y:S01]  /*16eb0*/  IMAD.MOV.U32 R10, RZ, RZ, R47 ;  /* 0x000000ffff0a7224 */ /* 0x000fe200078e002f */
[----:B--2---:R-:W-:Y:S01]  /*16ec0*/  MOV R8, RZ ;  /* 0x000000ff00087202 */ /* 0x004fe20000000f00 */
[----:B------:R-:W-:Y:S01]  /*16ed0*/  IMAD.MOV.U32 R7, RZ, RZ, 0x1f ;  /* 0x0000001fff077424 */ /* 0x000fe200078e00ff */
[----:B------:R-:W-:Y:S02]  /*16ee0*/  MOV R9, 0x16f00 ;  /* 0x00016f0000097802 */ /* 0x000fe40000000f00 */
[----:B-1-3--:R-:W-:Y:S05]  /*16ef0*/  CALL.REL.NOINC `($__internal_1_$__cuda_sm70_shflsync_idx_p) ;  /* 0x0000006000007944 */ /* 0x00afea0003c00000 */
[----:B------:R-:W-:Y:S01]  /*16f00*/  MOV R0, R7 ;  /* 0x0000000700007202 */ /* 0x000fe20000000f00 */
[----:B------:R-:W-:Y:S05]  /*16f10*/  BRA `(.L_x_573) ;  /* 0xffffeea000007947 */ /* 0x000fea000383ffff */
        .weak           $__internal_0_$__cuda_sm70_shflsync_bfly_p
        .type           $__internal_0_$__cuda_sm70_shflsync_bfly_p,@function
        .size           $__internal_0_$__cuda_sm70_shflsync_bfly_p,($__internal_1_$__cuda_sm70_shflsync_idx_p - $__internal_0_$__cuda_sm70_shflsync_bfly_p)
$__internal_0_$__cuda_sm70_shflsync_bfly_p:
[----:B------:R-:W-:Y:S01]  /*16f20*/  MOV R9, 0x0 ;  /* 0x0000000000097802 */ /* 0x000fe20000000f00 */
[----:B------:R-:W-:Y:S04]  /*16f30*/  WARPSYNC R7 ;  /* 0x0000000700007348 */ /* 0x000fe80003800000 */
[----:B------:R1:W2:Y:S01]  /*16f40*/  SHFL.BFLY PT, R3, R0, R3, R10 ;  /* 0x0c00000300037389 */ /* 0x0002a200000e000a */
[----:B------:R-:W-:Y:S05]  /*16f50*/  RET.REL.NODEC R8 `(_ZN7cutlass13device_kernelIN5flash19enable_sm80_to_sm89INS1_16FlashAttnFwdSm80INS1_25CollectiveMainloopFwdSm80ILi4ELi1ELb0EN4cute5tupleIJNS5_1CILi128EEENS7_ILi112EEENS7_ILi64EEEEEELi64ENS_6half_tEfNS_4arch4Sm80ELb1ELb0ELb1ELb0ELb0ELb0ELb1ELb0EEENS1_21CollectiveEpilogueFwdINS6_IJS8_SA_S9_EEENS6_IJNS7_ILi1EEESI_SI_EEESC_SE_Li128ELb0ELb1ELb0ELb0EEENS1_30DynamicPersistentTileSchedulerILi128ELi128ELb0ELb1ELb0EEEEEEEEEvNT_6ParamsE) ;  /* 0xfffe90a008007950 */ /* 0x000fea0003c3ffff */
        .weak           $__internal_1_$__cuda_sm70_shflsync_idx_p
        .type           $__internal_1_$__cuda_sm70_shflsync_idx_p,@function
        .size           $__internal_1_$__cuda_sm70_shflsync_idx_p,(.L_x_741 - $__internal_1_$__cuda_sm70_shflsync_idx_p)
$__internal_1_$__cuda_sm70_shflsync_idx_p:
[----:B------:R-:W-:-:S04]  /*16f60*/  MOV R12, 0xffffffff ;  /* 0xffffffff000c7802 */ /* 0x000fc80000000f00 */
[----:B------:R-:W-:Y:S04]  /*16f70*/  WARPSYNC R12 ;  /* 0x0000000c00007348 */ /* 0x000fe80003800000 */
[----:B------:R1:W2:Y:S02]  /*16f80*/  SHFL.IDX PT, R7, R10, R8, R7 ;  /* 0x000000080a077389 */ /* 0x0002a400000e0007 */
[----:B-1----:R-:W-:Y:S02]  /*16f90*/  MOV R8, R9 ;  /* 0x0000000900087202 */ /* 0x002fe40000000f00 */
[----:B------:R-:W-:-:S04]  /*16fa0*/  MOV R9, 0x0 ;  /* 0x0000000000097802 */ /* 0x000fc80000000f00 */
[----:B--2---:R-:W-:Y:S05]  /*16fb0*/  RET.REL.NODEC R8 `(_ZN7cutlass13device_kernelIN5flash19enable_sm80_to_sm89INS1_16FlashAttnFwdSm80INS1_25CollectiveMainloopFwdSm80ILi4ELi1ELb0EN4cute5tupleIJNS5_1CILi128EEENS7_ILi112EEENS7_ILi64EEEEEELi64ENS_6half_tEfNS_4arch4Sm80ELb1ELb0ELb1ELb0ELb0ELb0ELb1ELb0EEENS1_21CollectiveEpilogueFwdINS6_IJS8_SA_S9_EEENS6_IJNS7_ILi1EEESI_SI_EEESC_SE_Li128ELb0ELb1ELb0ELb0EEENS1_30DynamicPersistentTileSchedulerILi128ELi128ELb0ELb1ELb0EEEEEEEEEvNT_6ParamsE) ;  /* 0xfffe904008007950 */ /* 0x004fea0003c3ffff */
.L_x_574:
        /* <DEDUP_REMOVED lines=12> */
.L_x_741:


//--------------------- .text._ZN7cutlass13device_kernelIN5flash19enable_sm80_to_sm89INS1_16FlashAttnFwdSm80INS1_25CollectiveMainloopFwdSm80ILi4ELi1ELb0EN4cute5tupleIJNS5_1CILi128EEENS7_ILi112EEENS7_ILi64EEEEEELi64ENS_6half_tEfNS_4arch4Sm80ELb1ELb0ELb1ELb1ELb0ELb0ELb1ELb0EEENS1_21CollectiveEpilogueFwdINS6_IJS8_SA_S9_EEENS6_IJNS7_ILi1EEESI_SI_EEESC_SE_Li128ELb1ELb1ELb0ELb0EEENS1_19SingleTileSchedulerILb1ELb0ELb1ELi128EEEEEEEEEvNT_6ParamsE --------------------------
	.section	.text._ZN7cutlass13device_kernelIN5flash19enable_sm80_to_sm89INS1_16FlashAttnFwdSm80INS1_25CollectiveMainloopFwdSm80ILi4ELi1ELb0EN4cute5tupleIJNS5_1CILi128EEENS7_ILi112EEENS7_ILi64EEEEEELi64ENS_6half_tEfNS_4arch4Sm80ELb1ELb0ELb1ELb1ELb0ELb0ELb1ELb0EEENS1_21CollectiveEpilogueFwdINS6_IJS8_SA_S9_EEENS6_IJNS7_ILi1EEESI_SI_EEESC_SE_Li128ELb1ELb1ELb0ELb0EEENS1_19SingleTileSchedulerILb1ELb0ELb1ELi128EEEEEEEEEvNT_6ParamsE,"ax",@progbits
	.sectioninfo	@"SHI_REGISTERS=255"
	.align	128
.text._ZN7cutlass13device_kernelIN5flash19enable_sm80_to_sm89INS1_16FlashAttnFwdSm80INS1_25CollectiveMainloopFwdSm80ILi4ELi1ELb0EN4cute5tupleIJNS5_1CILi128EEENS7_ILi112EEENS7_ILi64EEEEEELi64ENS_6half_tEfNS_4arch4Sm80ELb1ELb0ELb1ELb1ELb0ELb0ELb1ELb0EEENS1_21CollectiveEpilogueFwdINS6_IJS8_SA_S9_EEENS6_IJNS7_ILi1EEESI_SI_EEESC_SE_Li128ELb1ELb1ELb0ELb0EEENS1_19SingleTileSchedulerILb1ELb0ELb1ELi128EEEEEEEEEvNT_6ParamsE:
        .type           _ZN7cutlass13device_kernelIN5flash19enable_sm80_to_sm89INS1_16FlashAttnFwdSm80INS1_25CollectiveMainloopFwdSm80ILi4ELi1ELb0EN4cute5tupleIJNS5_1CILi128EEENS7_ILi112EEENS7_ILi64EEEEEELi64ENS_6half_tEfNS_4arch4Sm80ELb1ELb0ELb1ELb1ELb0ELb0ELb1ELb0EEENS1_21CollectiveEpilogueFwdINS6_IJS8_SA_S9_EEENS6_IJNS7_ILi1EEESI_SI_EEESC_SE_Li128ELb1ELb1ELb0ELb0EEENS1_19SingleTileSchedulerILb1ELb0ELb1ELi128EEEEEEEEEvNT_6ParamsE,@function
        .size           _ZN7cutlass13device_kernelIN5flash19enable_sm80_to_sm89INS1_16FlashAttnFwdSm80INS1_25CollectiveMainloopFwdSm80ILi4ELi1ELb0EN4cute5tupleIJNS5_1CILi128EEENS7_ILi112EEENS7_ILi64EEEEEELi64ENS_6half_tEfNS_4arch4Sm80ELb1ELb0ELb1ELb1ELb0ELb0ELb1ELb0EEENS1_21CollectiveEpilogueFwdINS6_IJS8_SA_S9_EEENS6_IJNS7_ILi1EEESI_SI_EEESC_SE_Li128ELb1ELb1ELb0ELb0EEENS1_19SingleTileSchedulerILb1ELb0ELb1ELi128EEEEEEEEEvNT_6ParamsE,(.L_x_744 - _ZN7cutlass13device_kernelIN5flash19enable_sm80_to_sm89INS1_16FlashAttnFwdSm80INS1_25CollectiveMainloopFwdSm80ILi4ELi1ELb0EN4cute5tupleIJNS5_1CILi128EEENS7_ILi112EEENS7_ILi64EEEEEELi64ENS_6half_tEfNS_4arch4Sm80ELb1ELb0ELb1ELb1ELb0ELb0ELb1ELb0EEENS1_21CollectiveEpilogueFwdINS6_IJS8_SA_S9_EEENS6_IJNS7_ILi1EEESI_SI_EEESC_SE_Li128ELb1ELb1ELb0ELb0EEENS1_19SingleTileSchedulerILb1ELb0ELb1ELi128EEEEEEEEEvNT_6ParamsE)
        .other          _ZN7cutlass13device_kernelIN5flash19enable_sm80_to_sm89INS1_16FlashAttnFwdSm80INS1_25CollectiveMainloopFwdSm80ILi4ELi1ELb0EN4cute5tupleIJNS5_1CILi128EEENS7_ILi112EEENS7_ILi64EEEEEELi64ENS_6half_tEfNS_4arch4Sm80ELb1ELb0ELb1ELb1ELb0ELb0ELb1ELb0EEENS1_21CollectiveEpilogueFwdINS6_IJS8_SA_S9_EEENS6_IJNS7_ILi1EEESI_SI_EEESC_SE_Li128ELb1ELb1ELb0ELb0EEENS1_19SingleTileSchedulerILb1ELb0ELb1ELi128EEEEEEEEEvNT_6ParamsE,@"STO_CUDA_ENTRY STV_DEFAULT"
_ZN7cutlass13device_kernelIN5flash19enable_sm80_to_sm89INS1_16FlashAttnFwdSm80INS1_25CollectiveMainloopFwdSm80ILi4ELi1ELb0EN4cute5tupleIJNS5_1CILi128EEENS7_ILi112EEENS7_ILi64EEEEEELi64ENS_6half_tEfNS_4arch4Sm80ELb1ELb0ELb1ELb1ELb0ELb0ELb1ELb0EEENS1_21CollectiveEpilogueFwdINS6_IJS8_SA_S9_EEENS6_IJNS7_ILi1EEESI_SI_EEESC_SE_Li128ELb1ELb1ELb0ELb0EEENS1_19SingleTileSchedulerILb1ELb0ELb1ELi128EEEEEEEEEvNT_6ParamsE:
        /* <DEDUP_REMOVED lines=17> */
.L_x_576:
        /* <DEDUP_REMOVED lines=8> */
.L_x_578:
[----:B------:R-:W-:-:S04]  /*0190*/  MOV R0, c[0x0][0x54c] ;  /* 0x0001530000007a02 */ /* 0x000fc80000000f00 */
.L_x_577:
[----:B------:R-:W-:Y:S01]  /*01a0*/  USHF.L.U32 UR4, UR4, 0x7, URZ ;  /* 0x0000000704047899 */ /* 0x000fe2000800063f */
[----:B-----5:R-:W-:-:S05]  /*01b0*/  IMAD R0, R0, c[0x0][0x548], RZ ;  /* 0x0001520000007a24 */ /* 0x020fca00078e02ff */
[----:B------:R-:W-:-:S04]  /*01c0*/  MOV R10, UR4 ;  /* 0x00000004000a7c02 */ /* 0x000fc80008000f00 */
[----:B------:R-:W-:-:S04]  /*01d0*/  ISETP.GE.AND P0, PT, R10, R0, PT ;  /* 0x000000000a00720c */ /* 0x000fc80003f06270 */
[----:B------:R-:W-:-:S05]  /*01e0*/  SEL R0, R5, 0xffffffff, !P0 ;  /* 0xffffffff05007807 */ /* 0x000fca0004000000 */
[----:B------:R2:W-:Y:S01]  /*01f0*/  STL [R1+0x4c], R0 ;  /* 0x00004c0001007387 */ /* 0x0005e20000100800 */
[----:B------:R-:W-:Y:S05]  /*0200*/  BRA `(.L_x_579) ;  /* 0x0000014000007947 */ /* 0x000fea0003800000 */
.L_x_575:
[----:B------:R-:W-:-:S04]  /*0210*/  ISETP.NE.U32.AND P0, PT, RZ, c[0x0][0x568], PT ;  /* 0x00015a00ff007a0c */ /* 0x000fc80003f05070 */
[----:B------:R-:W-:-:S13]  /*0220*/  ISETP.NE.AND.EX P0, PT, RZ, c[0x0][0x56c], PT, P0 ;  /* 0x00015b00ff007a0c */ /* 0x000fda0003f05300 */
[----:B------:R-:W-:Y:S05]  /*0230*/  @!P0 BRA `(.L_x_580) ;  /* 0x0000002000008947 */ /* 0x000fea0003800000 */
[----:B------:R1:W5:Y:S01]  /*0240*/  LDG.E R0, [R2.64] ;  /* 0x0000000a02007981 */ /* 0x000362000c1e1900 */
[----:B------:R-:W-:Y:S05]  /*0250*/  BRA `(.L_x_581) ;  /* 0x0000009000007947 */ /* 0x000fea0003800000 */
.L_x_580:
        /* <DEDUP_REMOVED lines=8> */
.L_x_582:
[----:B------:R-:W-:-:S04]  /*02e0*/  MOV R0, c[0x0][0x54c] ;  /* 0x0001530000007a02 */ /* 0x000fc80000000f00 */
.L_x_581:
[----:B------:R-:W-:Y:S01]  /*02f0*/  USHF.L.U32 UR4, UR4, 0x7, URZ ;  /* 0x0000000704047899 */ /* 0x000fe2000800063f */
[----:B-----5:R-:W-:-:S05]  /*0300*/  IMAD R0, R0, c[0x0][0x548], RZ ;  /* 0x0001520000007a24 */ /* 0x020fca00078e02ff */
[----:B------:R-:W-:-:S04]  /*0310*/  MOV R10, UR4 ;  /* 0x00000004000a7c02 */ /* 0x000fc80008000f00 */
[----:B------:R-:W-:-:S04]  /*0320*/  ISETP.GE.AND P0, PT, R10, R0, PT ;  /* 0x000000000a00720c */ /* 0x000fc80003f06270 */
[----:B------:R-:W-:-:S05]  /*0330*/  SEL R0, R5, 0xffffffff, !P0 ;  /* 0xffffffff05007807 */ /* 0x000fca0004000000 */
[----:B------:R2:W-:Y:S04]  /*0340*/  STL [R1+0x4c], R0 ;  /* 0x00004c0001007387 */ /* 0x0005e80000100800 */
.L_x_579:
        /* <DEDUP_REMOVED lines=10> */
[CC--:B------:R-:W-:Y:S01]  /*03f0*/  IMAD.WIDE R4, R35.reuse, R18.reuse, c[0x0][0x348] ;  /* 0x0000d20023047625 */ /* 0x0c0fe200078e0212 */
[----:B------:R-:W-:Y:S02]  /*0400*/  ISETP.NE.U32.AND P2, PT, RZ, c[0x0][0x348], PT ;  /* 0x0000d200ff007a0c */ /* 0x000fe40003f45070 */
[----:B------:R-:W-:Y:S01]  /*0410*/  ISETP.NE.U32.AND P1, PT, RZ, c[0x0][0x350], PT ;  /* 0x0000d400ff007a0c */ /* 0x000fe20003f25070 */
[----:B-1----:R-:W-:Y:S01]  /*0420*/  IMAD.WIDE R2, R35, R18, c[0x0][0x350] ;  /* 0x0000d40023027625 */ /* 0x002fe200078e0212 */
[----:B------:R-:W-:-:S02]  /*0430*/  ISETP.NE.AND.EX P2, PT, RZ, c[0x0][0x34c], PT, P2 ;  /* 0x0000d300ff007a0c */ /* 0x000fc40003f45320 */
[----:B------:R-:W-:-:S03]  /*0440*/  ISETP.NE.AND.EX P1, PT, RZ, c[0x0][0x354], PT, P1 ;  /* 0x0000d500ff007a0c */ /* 0x000fc60003f25310 */
[----:B------:R-:W-:-:S04]  /*0450*/  @P0 IMAD.WIDE R6, R35, R18, c[0x0][0x360] ;  /* 0x0000d80023060625 */ /* 0x000fc800078e0212 */
[----:B------:R-:W-:Y:S01]  /*0460*/  @P3 IMAD.WIDE R8, R35, R18, c[0x0][0x370] ;  /* 0x0000dc0023083625 */ /* 0x000fe200078e0212 */
[----:B------:R1:W2:Y:S04]  /*0470*/  @P0 LDG.E R0, [R6.64] ;  /* 0x0000000a06000981 */ /* 0x0002a8000c1e1900 */
[----:B------:R3:W5:Y:S04]  /*0480*/  @P3 LDG.E R12, [R8.64] ;  /* 0x0000000a080c3981 */ /* 0x000768000c1e1900 */
[----:B------:R3:W5:Y:S04]  /*0490*/  @P2 LDG.E R11, [R4.64] ;  /* 0x0000000a040b2981 */ /* 0x000768000c1e1900 */
[----:B------:R3:W5:Y:S01]  /*04a0*/  @P1 LDG.E R13, [R2.64] ;  /* 0x0000000a020d1981 */ /* 0x000762000c1e1900 */
[----:B-1----:R-:W-:-:S03]  /*04b0*/  IMAD.MOV.U32 R6, RZ, RZ, c[0x0][0x1d0] ;  /* 0x00007400ff067624 */ /* 0x002fc600078e00ff */
[----:B--2---:R3:W-:Y:S01]  /*04c0*/  STL [R1+0x20], R0 ;  /* 0x0000200001007387 */ /* 0x0047e20000100800 */
[----:B------:R-:W-:Y:S01]  /*04d0*/  IMAD.MOV.U32 R252, RZ, RZ, R0 ;  /* 0x000000fffffc7224 */ /* 0x000fe200078e0000 */
[----:B------:R-:W-:Y:S05]  /*04e0*/  @P0 BRA `(.L_x_583) ;  /* 0x0000005000000947 */ /* 0x000fea0003800000 */
[----:B------:R-:W-:Y:S05]  /*04f0*/  @!P2 BRA `(.L_x_583) ;  /* 0x000000400000a947 */ /* 0x000fea0003800000 */
[----:B---3--:R1:W2:Y:S04]  /*0500*/  LDG.E R0, [R4.64] ;  /* 0x0000000a04007981 */ /* 0x0082a8000c1e1900 */
[----:B-1----:R-:W2:Y:S02]  /*0510*/  LDG.E R4, [R4.64+0x4] ;  /* 0x0000040a04047981 */ /* 0x002ea4000c1e1900 */
[----:B--2---:R-:W-:-:S05]  /*0520*/  IADD3 R252, -R0, R4, RZ ;  /* 0x0000000400fc7210 */ /* 0x004fca0007ffe1ff */
[----:B------:R1:W-:Y:S02]  /*0530*/  STL [R1+0x20], R252 ;  /* 0x000020fc01007387 */ /* 0x0003e40000100800 */
.L_x_583:
[----:B------:R-:W-:-:S04]  /*0540*/  ISETP.NE.U32.AND P0, PT, RZ, c[0x0][0x368], PT ;  /* 0x0000da00ff007a0c */ /* 0x000fc80003f05070 */
[----:B------:R-:W-:-:S13]  /*0550*/  ISETP.NE.AND.EX P0, PT, RZ, c[0x0][0x36c], PT, P0 ;  /* 0x0000db00ff007a0c */ /* 0x000fda0003f05300 */
[----:B------:R-:W-:Y:S05]  /*0560*/  @!P0 BRA `(.L_x_584) ;  /* 0x0000003000008947 */ /* 0x000fea0003800000 */
[----:B---3--:R-:W-:-:S05]  /*0570*/  IMAD.WIDE R2, R35, R18, c[0x0][0x368] ;  /* 0x0000da0023027625 */ /* 0x008fca00078e0212 */
[----:B------:R2:W5:Y:S01]  /*0580*/  LDG.E R6, [R2.64] ;  /* 0x0000000a02067981 */ /* 0x000562000c1e1900 */
[----:B------:R-:W-:Y:S05]  /*0590*/  BRA `(.L_x_585) ;  /* 0x0000004000007947 */ /* 0x000fea0003800000 */
.L_x_584:
[----:B------:R-:W-:Y:S05]  /*05a0*/  @!P1 BRA `(.L_x_585) ;  /* 0x0000003000009947 */ /* 0x000fea0003800000 */
[----:B------:R2:W4:Y:S04]  /*05b0*/  LDG.E R6, [R2.64] ;  /* 0x0000000a02067981 */ /* 0x000528000c1e1900 */
[----:B--23--:R-:W4:Y:S02]  /*05c0*/  LDG.E R2, [R2.64+0x4] ;  /* 0x0000040a02027981 */ /* 0x00cf24000c1e1900 */
[----:B----4-:R-:W-:-:S03]  /*05d0*/  IADD3 R6, -R6, R2, RZ ;  /* 0x0000000206067210 */ /* 0x010fc60007ffe1ff */
.L_x_585:
[----:B---3--:R-:W-:Y:S01]  /*05e0*/  IMAD.MOV.U32 R0, RZ, RZ, c[0x0][0x2c4] ;  /* 0x0000b100ff007624 */ /* 0x008fe200078e00ff */
[----:B-----5:R-:W-:Y:S01]  /*05f0*/  IADD3 R249, -R12, R6, RZ ;  /* 0x000000060cf97210 */ /* 0x020fe20007ffe1ff */
[----:B------:R-:W-:Y:S01]  /*0600*/  IMAD.MOV.U32 R243, RZ, RZ, R10 ;  /* 0x000000fffff37224 */ /* 0x000fe200078e000a */
[----:B--2---:R-:W-:Y:S01]  /*0610*/  IADD3 R2, R10, 0x7f, RZ ;  /* 0x0000007f0a027810 */ /* 0x004fe20007ffe0ff */
[----:B------:R-:W-:Y:S01]  /*0620*/  IMAD.MOV.U32 R4, RZ, RZ, RZ ;  /* 0x000000ffff047224 */ /* 0x000fe200078e00ff */
[----:B------:R-:W-:Y:S01]  /*0630*/  ISETP.NE.AND P4, PT, R0, 0x1, PT ;  /* 0x000000010000780c */ /* 0x000fe20003f85270 */
[----:B------:R2:W-:Y:S01]  /*0640*/  STL [R1+0x38], R249 ;  /* 0x000038f901007387 */ /* 0x0005e20000100800 */
[----:B------:R-:W-:Y:S01]  /*0650*/  IADD3 R3, R249, 0x70, -R252 ;  /* 0x00000070f9037810 */ /* 0x000fe20007ffe8fc */
[----:B------:R-:W-:Y:S01]  /*0660*/  IMAD.IADD R6, R13, 0x1, R12 ;  /* 0x000000010d067824 */ /* 0x000fe200078e020c */
[----:B------:R-:W-:Y:S01]  /*0670*/  IADD3 R5, R249, 0x6f, RZ ;  /* 0x0000006ff9057810 */ /* 0x000fe20007ffe0ff */
[----:B------:R-:W-:Y:S01]  /*0680*/  CS2R R178, SRZ ;  /* 0x0000000000b27805 */ /* 0x000fe2000001ff00 */
[----:B------:R-:W-:Y:S01]  /*0690*/  PLOP3.LUT P0, PT, PT, PT, PT, 0x80, 0x0 ;  /* 0x000000000000781c */ /* 0x000fe20003f0f070 */
[----:B------:R-:W-:Y:S01]  /*06a0*/  CS2R R176, SRZ ;  /* 0x0000000000b07805 */ /* 0x000fe2000001ff00 */
[----:B------:R-:W-:Y:S01]  /*06b0*/  CS2R R182, SRZ ;  /* 0x0000000000b67805 */ /* 0x000fe2000001ff00 */
[----:B------:R-:W-:Y:S01]  /*06c0*/  IMAD.HI R4, R5, -0x6db6db6d, R4 ;  /* 0x9249249305047827 */ /* 0x000fe200078e0204 */
[----:B------:R-:W-:Y:S01]  /*06d0*/  CS2R R12, SRZ ;  /* 0x00000000000c7805 */ /* 0x000fe2000001ff00 */
[----:B------:R-:W-:Y:S01]  /*06e0*/  CS2R R14, SRZ ;  /* 0x00000000000e7805 */ /* 0x000fe2000001ff00 */
[----:B------:R-:W-:Y:S01]  /*06f0*/  MOV R174, RZ ;  /* 0x000000ff00ae7202 */ /* 0x000fe20000000f00 */
[----:B------:R-:W-:Y:S01]  /*0700*/  IMAD.MOV.U32 R180, RZ, RZ, RZ ;  /* 0x000000ffffb47224 */ /* 0x000fe200078e00ff */
[----:B------:R-:W-:Y:S01]  /*0710*/  @P4 IADD3 R0, R243, 0x7f, RZ ;  /* 0x0000007ff3004810 */ /* 0x000fe20007ffe0ff */
[----:B------:R-:W-:Y:S01]  /*0720*/  IMAD.MOV.U32 R172, RZ, RZ, RZ ;  /* 0x000000ffffac7224 */ /* 0x000fe200078e00ff */
[----:B------:R-:W-:Y:S01]  /*0730*/  CS2R R16, SRZ ;  /* 0x0000000000107805 */ /* 0x000fe2000001ff00 */
[----:B------:R-:W-:Y:S01]  /*0740*/  IMAD.MOV.U32 R170, RZ, RZ, RZ ;  /* 0x000000ffffaa7224 */ /* 0x000fe200078e00ff */
[----:B------:R-:W-:Y:S01]  /*0750*/  MOV R19, RZ ;  /* 0x000000ff00137202 */ /* 0x000fe20000000f00 */
[----:B------:R-:W-:Y:S01]  /*0760*/  @P4 IMAD.HI.U32 R0, R0, c[0x0][0x2c8], RZ ;  /* 0x0000b20000004a27 */ /* 0x000fe200078e00ff */
[----:B------:R-:W-:Y:S01]  /*0770*/  CS2R R26, SRZ ;  /* 0x00000000001a7805 */ /* 0x000fe2000001ff00 */
[----:B------:R-:W-:Y:S01]  /*0780*/  CS2R R20, SRZ ;  /* 0x0000000000147805 */ /* 0x000fe2000001ff00 */
[----:B------:R-:W-:Y:S01]  /*0790*/  MOV R160, RZ ;  /* 0x000000ff00a07202 */ /* 0x000fe20000000f00 */
[----:B------:R-:W-:Y:S01]  /*07a0*/  IMAD.MOV.U32 R168, RZ, RZ, RZ ;  /* 0x000000ffffa87224 */ /* 0x000fe200078e00ff */
[----:B------:R-:W-:Y:S01]  /*07b0*/  @P4 SHF.R.U32.HI R2, RZ, c[0x0][0x2cc], R0 ;  /* 0x0000b300ff024a19 */ /* 0x000fe20000011600 */
[----:B------:R-:W-:Y:S01]  /*07c0*/  IMAD.MOV.U32 R162, RZ, RZ, RZ ;  /* 0x000000ffffa27224 */ /* 0x000fe200078e00ff */
[----:B------:R-:W-:Y:S01]  /*07d0*/  SHF.R.U32.HI R0, RZ, 0x1f, R4 ;  /* 0x0000001fff007819 */ /* 0x000fe20000011604 */
[----:B------:R-:W-:Y:S01]  /*07e0*/  IMAD.MOV.U32 R166, RZ, RZ, RZ ;  /* 0x000000ffffa67224 */ /* 0x000fe200078e00ff */
[----:B------:R-:W-:Y:S01]  /*07f0*/  CS2R R22, SRZ ;  /* 0x0000000000167805 */ /* 0x000fe2000001ff00 */
[----:B------:R-:W-:Y:S01]  /*0800*/  IMAD.IADD R3, R3, 0x1, R2 ;  /* 0x0000000103037824 */ /* 0x000fe200078e0202 */
[----:B------:R-:W-:Y:S01]  /*0810*/  MOV R2, RZ ;  /* 0x000000ff00027202 */ /* 0x000fe20000000f00 */
[----:B------:R-:W-:Y:S01]  /*0820*/  IMAD.MOV.U32 R164, RZ, RZ, RZ ;  /* 0x000000ffffa47224 */ /* 0x000fe200078e00ff */
[----:B------:R-:W-:Y:S01]  /*0830*/  LEA.HI.SX32 R0, R4, R0, 0x1a ;  /* 0x0000000004007211 */ /* 0x000fe200078fd2ff */
[----:B------:R-:W-:Y:S01]  /*0840*/  IMAD.MOV.U32 R156, RZ, RZ, RZ ;  /* 0x000000ffff9c7224 */ /* 0x000fe200078e00ff */
[----:B------:R-:W-:Y:S01]  /*0850*/  MOV R158, RZ ;  /* 0x000000ff009e7202 */ /* 0x000fe20000000f00 */
[----:B------:R-:W-:Y:S01]  /*0860*/  IMAD.HI R2, R3, -0x6db6db6d, R2 ;  /* 0x9249249303027827 */ /* 0x000fe200078e0202 */
[----:B------:R-:W-:Y:S01]  /*0870*/  CS2R R24, SRZ ;  /* 0x0000000000187805 */ /* 0x000fe2000001ff00 */
[----:B------:R-:W-:Y:S01]  /*0880*/  MOV R152, RZ ;  /* 0x000000ff00987202 */ /* 0x000fe20000000f00 */
[----:B------:R-:W-:Y:S01]  /*0890*/  CS2R R146, SRZ ;  /* 0x0000000000927805 */ /* 0x000fe2000001ff00 */
[----:B------:R-:W-:Y:S01]  /*08a0*/  IMAD.MOV.U32 R154, RZ, RZ, RZ ;  /* 0x000000ffff9a7224 */ /* 0x000fe200078e00ff */
[----:B------:R-:W-:Y:S01]  /*08b0*/  SHF.R.U32.HI R3, RZ, 0x1f, R2 ;  /* 0x0000001fff037819 */ /* 0x000fe20000011602 */
[----:B------:R-:W-:Y:S01]  /*08c0*/  CS2R R30, SRZ ;  /* 0x00000000001e7805 */ /* 0x000fe2000001ff00 */
[----:B------:R-:W-:Y:S01]  /*08d0*/  IMAD.MOV.U32 R144, RZ, RZ, RZ ;  /* 0x000000ffff907224 */ /* 0x000fe200078e00ff */
[----:B------:R-:W-:Y:S01]  /*08e0*/  MOV R150, RZ ;  /* 0x000000ff00967202 */ /* 0x000fe20000000f00 */
[----:B------:R-:W-:Y:S01]  /*08f0*/  IMAD.MOV.U32 R148, RZ, RZ, RZ ;  /* 0x000000ffff947224 */ /* 0x000fe200078e00ff */
[----:B------:R-:W-:Y:S01]  /*0900*/  LEA.HI.SX32 R2, R2, R3, 0x1a ;  /* 0x0000000302027211 */ /* 0x000fe200078fd2ff */
[----:B------:R-:W-:Y:S01]  /*0910*/  CS2R R142, SRZ ;  /* 0x00000000008e7805 */ /* 0x000fe2000001ff00 */
[----:B------:R-:W-:Y:S01]  /*0920*/  CS2R R32, SRZ ;  /* 0x0000000000207805 */ /* 0x000fe2000001ff00 */
[----:B------:R-:W-:Y:S01]  /*0930*/  MOV R140, RZ ;  /* 0x000000ff008c7202 */ /* 0x000fe20000000f00 */
[----:B------:R-:W-:Y:S01]  /*0940*/  CS2R R28, SRZ ;  /* 0x00000000001c7805 */ /* 0x000fe2000001ff00 */
[----:B------:R-:W-:Y:S01]  /*0950*/  IMNMX R46, R0, R2, PT ;  /* 0x00000002002e7217 */ /* 0x000fe20003800200 */
[----:B------:R-:W-:Y:S01]  /*0960*/  IMAD.MOV.U32 R138, RZ, RZ, RZ ;  /* 0x000000ffff8a7224 */ /* 0x000fe200078e00ff */
[----:B------:R-:W-:Y:S01]  /*0970*/  MOV R136, RZ ;  /* 0x000000ff00887202 */ /* 0x000fe20000000f00 */
[----:B------:R-:W-:Y:S01]  /*0980*/  CS2R R130, SRZ ;  /* 0x0000000000827805 */ /* 0x000fe2000001ff00 */
[----:B------:R-:W-:Y:S01]  /*0990*/  ISETP.GE.AND P3, PT, R46, 0x1, PT ;  /* 0x000000012e00780c */ /* 0x000fe20003f66270 */
        /* <DEDUP_REMOVED lines=13> */
[----:B------:R-:W-:-:S04]  /*0a70*/  ISETP.NE.U32.AND P3, PT, RZ, c[0x0][0x340], PT ;  /* 0x0000d000ff007a0c */ /* 0x000fc80003f65070 */
[----:B------:R-:W-:-:S13]  /*0a80*/  ISETP.NE.AND.EX P3, PT, RZ, c[0x0][0x344], PT, P3 ;  /* 0x0000d100ff007a0c */ /* 0x000fda0003f65330 */
[----:B------:R-:W-:-:S05]  /*0a90*/  @P3 IMAD.WIDE R2, R35, R18, c[0x0][0x340] ;  /* 0x0000d00023023625 */ /* 0x000fca00078e0212 */
[----:B------:R3:W4:Y:S01]  /*0aa0*/  @P3 LDG.E R16, [R2.64] ;  /* 0x0000000a02103981 */ /* 0x000722000c1e1900 */
[----:B------:R-:W-:Y:S01]  /*0ab0*/  SHF.R.S32.HI R246, RZ, 0x1f, R247 ;  /* 0x0000001ffff67819 */ /* 0x000fe200000114f7 */
[----:B------:R-:W-:Y:S01]  /*0ac0*/  IMAD.MOV.U32 R23, RZ, RZ, 0x10 ;  /* 0x00000010ff177424 */ /* 0x000fe200078e00ff */
[----:B------:R-:W-:Y:S01]  /*0ad0*/  SHF.R.S32.HI R0, RZ, 0x1f, R11 ;  /* 0x0000001fff007819 */ /* 0x000fe2000001140b */
[----:B------:R-:W5:Y:S01]  /*0ae0*/  S2R R19, SR_CTAID.Y ;  /* 0x0000000000137919 */ /* 0x000f620000002600 */
[-C--:B------:R-:W-:Y:S01]  /*0af0*/  LEA.HI R4, R246, R247.reuse, RZ, 0x3 ;  /* 0x000000f7f6047211 */ /* 0x080fe200078f18ff */
[----:B------:R-:W-:Y:S01]  /*0b00*/  BSSY B0, `(.L_x_587) ;  /* 0x000006d000007945 */ /* 0x000fe20003800000 */
[----:B------:R-:W-:Y:S01]  /*0b10*/  SHF.R.S32.HI R7, RZ, 0x1f, R6 ;  /* 0x0000001fff077819 */ /* 0x000fe20000011406 */
        /* <DEDUP_REMOVED lines=10> */
[----:B------:R-:W-:Y:S02]  /*0bc0*/  SEL R10, R15, RZ, !P2 ;  /* 0x000000ff0f0a7207 */ /* 0x000fe40005000000 */
[----:B------:R-:W-:Y:S02]  /*0bd0*/  LEA.HI R24, R246, R247, RZ, 0x4 ;  /* 0x000000f7f6187211 */ /* 0x000fe400078f20ff */
[----:B------:R-:W-:Y:S01]  /*0be0*/  LOP3.LUT R6, R5, 0x38, R20, 0xf8, !PT ;  /* 0x0000003805067812 */ /* 0x000fe200078ef814 */
[----:B---3--:R-:W-:Y:S01]  /*0bf0*/  IMAD.WIDE.U32 R2, R11, c[0x0][0x178], RZ ;  /* 0x00005e000b027a25 */ /* 0x008fe200078e00ff */
[----:B------:R-:W-:-:S02]  /*0c00*/  SHF.R.U32.HI R5, RZ, 0x3, R5 ;  /* 0x00000003ff057819 */ /* 0x000fc40000011605 */
[----:B-----5:R-:W-:Y:S01]  /*0c10*/  SHF.R.S32.HI R14, RZ, 0x1f, R19 ;  /* 0x0000001fff0e7819 */ /* 0x020fe20000011413 */
[----:B------:R-:W-:Y:S01]  /*0c20*/  IMAD R10, R10, c[0x0][0x1c0], RZ ;  /* 0x000070000a0a7a24 */ /* 0x000fe200078e02ff */
[----:B------:R-:W-:Y:S01]  /*0c30*/  LOP3.LUT R18, R6, R5, RZ, 0x3c, !PT ;  /* 0x0000000506127212 */ /* 0x000fe200078e3cff */
[----:B------:R-:W-:Y:S01]  /*0c40*/  IMAD R5, R45, 0x10, R17 ;  /* 0x000000102d057824 */ /* 0x000fe200078e0211 */
[----:B------:R-:W-:Y:S01]  /*0c50*/  IADD3 R3, R3, R0, RZ ;  /* 0x0000000003037210 */ /* 0x000fe20007ffe0ff */
[----:B------:R-:W-:Y:S01]  /*0c60*/  IMAD R8, R14, c[0x0][0x1b8], RZ ;  /* 0x00006e000e087a24 */ /* 0x000fe200078e02ff */
[----:B------:R-:W-:Y:S02]  /*0c70*/  LEA.HI.X.SX32 R0, R17, R7, 0x1, P0 ;  /* 0x0000000711007211 */ /* 0x000fe400000f0eff */
[----:B------:R-:W-:Y:S01]  /*0c80*/  IADD3 R9, R243, R5, RZ ;  /* 0x00000005f3097210 */ /* 0x000fe20007ffe0ff */
[C---:B------:R-:W-:Y:S01]  /*0c90*/  IMAD R8, R19.reuse, c[0x0][0x1bc], R8 ;  /* 0x00006f0013087a24 */ /* 0x040fe200078e0208 */
[----:B------:R-:W-:Y:S01]  /*0ca0*/  SHF.R.S32.HI R21, RZ, 0x1f, R20 ;  /* 0x0000001fff157819 */ /* 0x000fe20000011414 */
[----:B------:R-:W-:Y:S01]  /*0cb0*/  IMAD R6, R0, c[0x0][0x1e0], RZ ;  /* 0x0000780000067a24 */ /* 0x000fe200078e02ff */
[----:B------:R-:W-:Y:S01]  /*0cc0*/  ISETP.GE.AND P5, PT, R20, c[0x0][0x198], PT ;  /* 0x0000660014007a0c */ /* 0x000fe20003fa6270 */
[----:B------:R-:W-:Y:S01]  /*0cd0*/  IMAD R0, R0, c[0x0][0x208], RZ ;  /* 0x0000820000007a24 */ /* 0x000fe200078e02ff */
[----:B------:R-:W-:Y:S01]  /*0ce0*/  MOV R25, 0x20 ;  /* 0x0000002000197802 */ /* 0x000fe20000000f00 */
[----:B------:R-:W-:-:S04]  /*0cf0*/  IMAD.WIDE.U32 R2, R19, c[0x0][0x1b8], R2 ;  /* 0x00006e0013027a25 */ /* 0x000fc800078e0002 */
[----:B------:R-:W-:-:S04]  /*0d00*/  @P4 IMAD.HI.U32 R11, R9, c[0x0][0x2c8], RZ ;  /* 0x0000b200090b4a27 */ /* 0x000fc800078e00ff */
[C---:B------:R-:W-:Y:S01]  /*0d10*/  IMAD R13, R4.reuse, c[0x0][0x20c], R0 ;  /* 0x00008300040d7a24 */ /* 0x040fe200078e0200 */
[----:B------:R-:W-:Y:S01]  /*0d20*/  MOV R0, R9 ;  /* 0x0000000900007202 */ /* 0x000fe20000000f00 */
[----:B------:R-:W-:Y:S01]  /*0d30*/  IMAD.IADD R3, R3, 0x1, R8 ;  /* 0x0000000103037824 */ /* 0x000fe200078e0208 */
[----:B------:R-:W-:Y:S01]  /*0d40*/  SEL R8, R35, RZ, !P2 ;  /* 0x000000ff23087207 */ /* 0x000fe20005000000 */
[C---:B------:R-:W-:Y:S01]  /*0d50*/  IMAD R12, R4.reuse, c[0x0][0x1e4], R6 ;  /* 0x00007900040c7a24 */ /* 0x040fe200078e0206 */
[----:B------:R-:W-:Y:S01]  /*0d60*/  @P4 SHF.R.U32.HI R0, RZ, c[0x0][0x2cc], R11 ;  /* 0x0000b300ff004a19 */ /* 0x000fe2000001160b */
[----:B------:R-:W-:-:S04]  /*0d70*/  IMAD.WIDE.U32 R6, R4, c[0x0][0x1e0], R20 ;  /* 0x0000780004067a25 */ /* 0x000fc800078e0014 */
[C---:B------:R-:W-:Y:S02]  /*0d80*/  IMAD R11, R8.reuse, c[0x0][0x1c4], R10 ;  /* 0x00007100080b7a24 */ /* 0x040fe400078e020a */
[----:B------:R-:W-:Y:S01]  /*0d90*/  IMAD.WIDE.U32 R2, R8, c[0x0][0x1c0], R2 ;  /* 0x0000700008027a25 */ /* 0x000fe200078e0002 */
[----:B------:R-:W-:-:S03]  /*0da0*/  SHF.R.S32.HI R8, RZ, 0x1f, R0 ;  /* 0x0000001fff087819 */ /* 0x000fc60000011400 */
[----:B------:R-:W-:Y:S01]  /*0db0*/  IMAD.MOV R10, RZ, RZ, -R0 ;  /* 0x000000ffff0a7224 */ /* 0x000fe200078e0a00 */
[----:B------:R-:W-:Y:S01]  /*0dc0*/  IADD3 R3, R3, R11, RZ ;  /* 0x0000000b03037210 */ /* 0x000fe20007ffe0ff */
[----:B------:R-:W-:Y:S02]  /*0dd0*/  IMAD R8, R8, c[0x0][0x1b0], RZ ;  /* 0x00006c0008087a24 */ /* 0x000fe400078e02ff */
[----:B------:R-:W-:Y:S01]  /*0de0*/  IMAD R10, R10, c[0x0][0x2c4], R9 ;  /* 0x0000b1000a0a7a24 */ /* 0x000fe200078e0209 */
[----:B------:R-:W-:Y:S01]  /*0df0*/  LOP3.LUT R9, R24, 0xfffffff0, RZ, 0xc0, !PT ;  /* 0xfffffff018097812 */ /* 0x000fe200078ec0ff */
[----:B------:R-:W-:-:S03]  /*0e00*/  IMAD.WIDE.U32 R4, R4, c[0x0][0x208], R20 ;  /* 0x0000820004047a25 */ /* 0x000fc600078e0014 */
[----:B------:R-:W-:Y:S01]  /*0e10*/  SHF.R.S32.HI R11, RZ, 0x1f, R10 ;  /* 0x0000001fff0b7819 */ /* 0x000fe2000001140a */
        /* <DEDUP_REMOVED lines=14> */
[----:B------:R-:W-:Y:S02]  /*0f00*/  IMAD R11, R11, c[0x0][0x1a8], RZ ;  /* 0x00006a000b0b7a24 */ /* 0x000fe400078e02ff */
[C---:B------:R-:W-:Y:S02]  /*0f10*/  IMAD R12, R19.reuse, c[0x0][0x1ec], R12 ;  /* 0x00007b00130c7a24 */ /* 0x040fe400078e020c */
[----:B------:R-:W-:Y:S01]  /*0f20*/  IMAD R13, R19, c[0x0][0x214], R13 ;  /* 0x00008500130d7a24 */ /* 0x000fe200078e020d */
[----:B------:R-:W-:Y:S01]  /*0f30*/  IADD3 R19, R0, -R2, RZ ;  /* 0x8000000200137210 */ /* 0x000fe20007ffe0ff */
[----:B------:R-:W-:Y:S02]  /*0f40*/  IMAD R11, R10, c[0x0][0x1ac], R11 ;  /* 0x00006b000a0b7a24 */ /* 0x000fe400078e020b */
[----:B------:R-:W-:Y:S01]  /*0f50*/  IMAD.IADD R9, R9, 0x1, R12 ;  /* 0x0000000109097824 */ /* 0x000fe200078e020c */
[----:B------:R-:W-:Y:S01]  /*0f60*/  LEA R12, P0, R4, c[0x0][0x160], 0x1 ;  /* 0x00005800040c7a11 */ /* 0x000fe200078008ff */
[----:B------:R-:W-:Y:S01]  /*0f70*/  IMAD.IADD R11, R5, 0x1, R11 ;  /* 0x00000001050b7824 */ /* 0x000fe200078e020b */
[----:B------:R-:W-:Y:S01]  /*0f80*/  IADD3 R7, R7, R13, RZ ;  /* 0x0000000d07077210 */ /* 0x000fe20007ffe0ff */
[----:B------:R-:W-:Y:S01]  /*0f90*/  IMAD R10, R252, c[0x0][0x2c4], RZ ;  /* 0x0000b100fc0a7a24 */ /* 0x000fe200078e02ff */
[----:B------:R-:W-:-:S02]  /*0fa0*/  LEA.HI R5, R246, R247, RZ, 0x6 ;  /* 0x000000f7f6057211 */ /* 0x000fc400078f30ff */
[----:B------:R-:W-:-:S03]  /*0fb0*/  LEA.HI.X R11, R4, c[0x0][0x164], R11, 0x1, P0 ;  /* 0x00005900040b7a11 */ /* 0x000fc600000f0c0b */
[----:B------:R-:W-:-:S05]  /*0fc0*/  IMAD.SHL.U32 R5, R5, 0x8, RZ ;  /* 0x0000000805057824 */ /* 0x000fca00078e00ff */
[----:B------:R-:W-:Y:S02]  /*0fd0*/  LOP3.LUT R5, R18, 0xfffffe00, R5, 0xf8, !PT ;  /* 0xfffffe0012057812 */ /* 0x000fe400078ef805 */
[--C-:B----4-:R-:W-:Y:S01]  /*0fe0*/  @P3 SHF.R.S32.HI R3, RZ, 0x1f, R16.reuse ;  /* 0x0000001fff033819 */ /* 0x110fe20000011410 */
[----:B------:R-:W-:Y:S01]  /*0ff0*/  @P3 IMAD.MOV.U32 R2, RZ, RZ, R16 ;  /* 0x000000ffff023224 */ /* 0x000fe200078e0010 */
[----:B------:R-:W-:Y:S01]  /*1000*/  @!P3 MOV R2, R35 ;  /* 0x000000230002b202 */ /* 0x000fe20000000f00 */
[----:B------:R-:W-:Y:S01]  /*1010*/  @!P3 IMAD.MOV.U32 R3, RZ, RZ, R15 ;  /* 0x000000ffff03b224 */ /* 0x000fe200078e000f */
[----:B------:R3:W4:Y:S02]  /*1020*/  SHFL.IDX PT, R16, R11, RZ, 0x181f ;  /* 0x00181fff0b107589 */ /* 0x00072400000e0000 */
[----:B------:R-:W-:Y:S02]  /*1030*/  SEL R0, R2, RZ, !P1 ;  /* 0x000000ff02007207 */ /* 0x000fe40004800000 */
[----:B------:R-:W-:Y:S01]  /*1040*/  SEL R2, R3, RZ, !P1 ;  /* 0x000000ff03027207 */ /* 0x000fe20004800000 */
[----:B------:R3:W1:Y:S01]  /*1050*/  SHFL.IDX PT, R15, R12, RZ, 0x181f ;  /* 0x00181fff0c0f7589 */ /* 0x00066200000e0000 */
[----:B------:R-:W-:Y:S01]  /*1060*/  IADD3 R3, R243, R17, RZ ;  /* 0x00000011f3037210 */ /* 0x000fe20007ffe0ff */
[----:B------:R-:W-:-:S03]  /*1070*/  IMAD.WIDE.U32 R28, R0, c[0x0][0x1f0], R8 ;  /* 0x00007c00001c7a25 */ /* 0x000fc600078e0008 */
[----:B------:R-:W-:Y:S01]  /*1080*/  ISETP.GE.AND P0, PT, R3, R10, PT ;  /* 0x0000000a0300720c */ /* 0x000fe20003f06270 */
[C---:B------:R-:W-:Y:S01]  /*1090*/  IMAD R4, R2.reuse, c[0x0][0x1f0], RZ ;  /* 0x00007c0002047a24 */ /* 0x040fe200078e02ff */
[----:B------:R3:W-:Y:S01]  /*10a0*/  STL.64 [R1+0x60], R28 ;  /* 0x0000601c01007387 */ /* 0x0007e20000100a00 */
[----:B------:R-:W-:Y:S01]  /*10b0*/  IMAD R2, R2, c[0x0][0x218], RZ ;  /* 0x0000860002027a24 */ /* 0x000fe200078e02ff */
[----:B------:R-:W-:Y:S01]  /*10c0*/  R2P PR, R19, 0x6 ;  /* 0x0000000613007804 */ /* 0x000fe20000000000 */
[C---:B------:R-:W-:Y:S02]  /*10d0*/  IMAD R14, R0.reuse, c[0x0][0x1f4], R4 ;  /* 0x00007d00000e7a24 */ /* 0x040fe400078e0204 */
[C---:B------:R-:W-:Y:S02]  /*10e0*/  IMAD R13, R0.reuse, c[0x0][0x21c], R2 ;  /* 0x00008700000d7a24 */ /* 0x040fe400078e0202 */
[----:B------:R-:W-:Y:S01]  /*10f0*/  IMAD.WIDE.U32 R102, R0, c[0x0][0x218], R6 ;  /* 0x0000860000667a25 */ /* 0x000fe200078e0006 */
[----:B------:R-:W-:-:S02]  /*1100*/  IADD3 R31, R29, R14, RZ ;  /* 0x0000000e1d1f7210 */ /* 0x000fc40007ffe0ff */
[----:B------:R-:W-:Y:S01]  /*1110*/  SEL R2, R23, 0xfffffff0, !P1 ;  /* 0xfffffff017027807 */ /* 0x000fe20004800000 */
[----:B------:R-:W-:Y:S01]  /*1120*/  IMAD.IADD R27, R103, 0x1, R13 ;  /* 0x00000001671b7824 */ /* 0x000fe200078e020d */
[----:B------:R3:W-:Y:S01]  /*1130*/  STL.64 [R1+0x30], R102 ;  /* 0x0000306601007387 */ /* 0x0007e20000100a00 */
[----:B------:R-:W-:-:S03]  /*1140*/  SEL R4, R25, 0xffffffe0, !P2 ;  /* 0xffffffe019047807 */ /* 0x000fc60005000000 */
[----:B------:R3:W-:Y:S04]  /*1150*/  STL [R1+0x2c], R27 ;  /* 0x00002c1b01007387 */ /* 0x0007e80000100800 */
[----:B------:R3:W-:Y:S01]  /*1160*/  STL [R1+0x5c], R31 ;  /* 0x00005c1f01007387 */ /* 0x0007e20000100800 */
[----:B------:R-:W-:Y:S05]  /*1170*/  @P0 BRA `(.L_x_588) ;  /* 0x0000005000000947 */ /* 0x000fea0003800000 */
[----:B-1--4-:R-:W-:Y:S01]  /*1180*/  LEA R6, P0, R20, R15, 0x1 ;  /* 0x0000000f14067211 */ /* 0x012fe200078008ff */
[----:B------:R-:W-:-:S03]  /*1190*/  IMAD.SHL.U32 R0, R5, 0x2, RZ ;  /* 0x0000000205007824 */ /* 0x000fc600078e00ff */
[----:B------:R-:W-:-:S05]  /*11a0*/  LEA.HI.X R7, R20, R16, R21, 0x1, P0 ;  /* 0x0000001014077211 */ /* 0x000fca00000f0c15 */
[----:B------:R-:W-:Y:S01]  /*11b0*/  @!PT LDS RZ, [RZ] ;  /* 0x00000000fffff984 */ /* 0x000fe20000000800 */
[----:B------:R1:W-:Y:S04]  /*11c0*/  LDGSTS.E.BYPASS.LTC128B.128 [R0+0x7100], [R6.64], !P5 ;  /* 0x0710000006007fae */ /* 0x0003e8000e901d4a */
.L_x_588:
[----:B-1--4-:R-:W-:Y:S05]  /*11d0*/  BSYNC B0 ;  /* 0x0000000000007941 */ /* 0x012fea0003800000 */
.L_x_587:
[----:B------:R-:W-:Y:S01]  /*11e0*/  IADD3 R0, R3, 0x10, RZ ;  /* 0x0000001003007810 */ /* 0x000fe20007ffe0ff */
[----:B------:R1:W4:Y:S01]  /*11f0*/  SHFL.IDX PT, R7, R11, 0x1, 0x181f ;  /* 0x00381f000b077f89 */ /* 0x00032200000e0000 */
[----:B------:R-:W-:Y:S02]  /*1200*/  BSSY B0, `(.L_x_589) ;  /* 0x0000009000007945 */ /* 0x000fe40003800000 */
[----:B------:R-:W-:Y:S01]  /*1210*/  ISETP.GE.AND P0, PT, R0, R10, PT ;  /* 0x0000000a0000720c */ /* 0x000fe20003f06270 */
[----:B------:R1:W2:-:S12]  /*1220*/  SHFL.IDX PT, R6, R12, 0x1, 0x181f ;  /* 0x00381f000c067f89 */ /* 0x00029800000e0000 */
[----:B------:R-:W-:Y:S05]  /*1230*/  @P0 BRA `(.L_x_590) ;  /* 0x0000005000000947 */ /* 0x000fea0003800000 */
[----:B--2---:R-:W-:Y:S01]  /*1240*/  LEA R6, P0, R20, R6, 0x1 ;  /* 0x0000000614067211 */ /* 0x004fe200078008ff */
[----:B------:R-:W-:-:S03]  /*1250*/  IMAD.SHL.U32 R0, R5, 0x2, RZ ;  /* 0x0000000205007824 */ /* 0x000fc600078e00ff */
[----:B----4-:R-:W-:-:S05]  /*1260*/  LEA.HI.X R7, R20, R7, R21, 0x1, P0 ;  /* 0x0000000714077211 */ /* 0x010fca00000f0c15 */
[----:B------:R-:W-:Y:S01]  /*1270*/  @!PT LDS RZ, [RZ] ;  /* 0x00000000fffff984 */ /* 0x000fe20000000800 */
[----:B------:R2:W-:Y:S04]  /*1280*/  LDGSTS.E.BYPASS.LTC128B.128 [R0+0x7900], [R6.64], !P5 ;  /* 0x0790000006007fae */ /* 0x0005e8000e901d4a */
.L_x_590:
[----:B------:R-:W-:Y:S05]  /*1290*/  BSYNC B0 ;  /* 0x0000000000007941 */ /* 0x000fea0003800000 */
.L_x_589:
[----:B--2---:R-:W-:Y:S01]  /*12a0*/  IADD3 R0, R3, 0x20, RZ ;  /* 0x0000002003007810 */ /* 0x004fe20007ffe0ff */
[----:B----4-:R2:W4:Y:S01]  /*12b0*/  SHFL.IDX PT, R7, R11, 0x2, 0x181f ;  /* 0x00581f000b077f89 */ /* 0x01052200000e0000 */
[----:B------:R-:W-:Y:S02]  /*12c0*/  BSSY B0, `(.L_x_591) ;  /* 0x0000009000007945 */ /* 0x000fe40003800000 */
[----:B------:R-:W-:Y:S01]  /*12d0*/  ISETP.GE.AND P0, PT, R0, R10, PT ;  /* 0x0000000a0000720c */ /* 0x000fe20003f06270 */
[----:B------:R2:W1:-:S12]  /*12e0*/  SHFL.IDX PT, R6, R12, 0x2, 0x181f ;  /* 0x00581f000c067f89 */ /* 0x00045800000e0000 */
[----:B------:R-:W-:Y:S05]  /*12f0*/  @P0 BRA `(.L_x_592) ;  /* 0x0000005000000947 */ /* 0x000fea0003800000 */
[----:B-1----:R-:W-:Y:S01]  /*1300*/  LEA R6, P0, R20, R6, 0x1 ;  /* 0x0000000614067211 */ /* 0x002fe200078008ff */
[----:B------:R-:W-:-:S03]  /*1310*/  IMAD.SHL.U32 R0, R5, 0x2, RZ ;  /* 0x0000000205007824 */ /* 0x000fc600078e00ff */
[----:B----4-:R-:W-:-:S05]  /*1320*/  LEA.HI.X R7, R20, R7, R21, 0x1, P0 ;  /* 0x0000000714077211 */ /* 0x010fca00000f0c15 */
[----:B------:R-:W-:Y:S01]  /*1330*/  @!PT LDS RZ, [RZ] ;  /* 0x00000000fffff984 */ /* 0x000fe20000000800 */
[----:B------:R1:W-:Y:S04]  /*1340*/  LDGSTS.E.BYPASS.LTC128B.128 [R0+0x8100], [R6.64], !P5 ;  /* 0x0810000006007fae */ /* 0x0003e8000e901d4a */
.L_x_592:
[----:B------:R-:W-:Y:S05]  /*1350*/  BSYNC B0 ;  /* 0x0000000000007941 */ /* 0x000fea0003800000 */
.L_x_591:
[----:B-1----:R-:W-:Y:S01]  /*1360*/  IADD3 R0, R3, 0x30, RZ ;  /* 0x0000003003007810 */ /* 0x002fe20007ffe0ff */
[----:B----4-:R1:W4:Y:S01]  /*1370*/  SHFL.IDX PT, R7, R11, 0x3, 0x181f ;  /* 0x00781f000b077f89 */ /* 0x01032200000e0000 */
        /* <DEDUP_REMOVED lines=9> */
.L_x_594:
[----:B------:R-:W-:Y:S05]  /*1410*/  BSYNC B0 ;  /* 0x0000000000007941 */ /* 0x000fea0003800000 */
.L_x_593:
        /* <DEDUP_REMOVED lines=11> */
.L_x_596:
[----:B------:R-:W-:Y:S05]  /*14d0*/  BSYNC B0 ;  /* 0x0000000000007941 */ /* 0x000fea0003800000 */
.L_x_595:
        /* <DEDUP_REMOVED lines=11> */
.L_x_598:
[----:B------:R-:W-:Y:S05]  /*1590*/  BSYNC B0 ;  /* 0x0000000000007941 */ /* 0x000fea0003800000 */
.L_x_597:
        /* <DEDUP_REMOVED lines=11> */
.L_x_600:
[----:B------:R-:W-:Y:S05]  /*1650*/  BSYNC B0 ;  /* 0x0000000000007941 */ /* 0x000fea0003800000 */
.L_x_599:
[----:B------:R-:W5:Y:S01]  /*1660*/  SHFL.IDX PT, R8, R12, 0x7, 0x181f ;  /* 0x00f81f000c087f89 */ /* 0x000f6200000e0000 */
[----:B-1----:R-:W-:Y:S01]  /*1670*/  IADD3 R0, R3, 0x70, RZ ;  /* 0x0000007003007810 */ /* 0x002fe20007ffe0ff */
[----:B------:R-:W-:Y:S01]  /*1680*/  IMAD.SHL.U32 R241, R5, 0x2, RZ ;  /* 0x0000000205f17824 */ /* 0x000fe200078e00ff */
[----:B------:R-:W-:Y:S01]  /*1690*/  IADD3 R23, R46, -0x1, RZ ;  /* 0xffffffff2e177810 */ /* 0x000fe20007ffe0ff */
[----:B--23--:R-:W1:Y:S01]  /*16a0*/  SHFL.IDX PT, R11, R11, 0x7, 0x181f ;  /* 0x00f81f000b0b7f89 */ /* 0x00ce6200000e0000 */
[----:B------:R-:W-:Y:S01]  /*16b0*/  ISETP.GE.AND P6, PT, R0, R10, PT ;  /* 0x0000000a0000720c */ /* 0x000fe20003fc6270 */
[----:B------:R-:W-:Y:S01]  /*16c0*/  IMAD.MOV.U32 R0, RZ, RZ, 0x70 ;  /* 0x00000070ff007424 */ /* 0x000fe200078e00ff */
[----:B------:R-:W-:Y:S01]  /*16d0*/  SHF.R.S32.HI R16, RZ, 0x4, R24 ;  /* 0x00000004ff107819 */ /* 0x000fe20000011418 */
[----:B------:R-:W-:Y:S01]  /*16e0*/  IMAD.MOV.U32 R6, RZ, RZ, R30 ;  /* 0x000000ffff067224 */ /* 0x000fe200078e001e */
[----:B------:R-:W-:Y:S01]  /*16f0*/  LEA.HI R245, R246, R247, RZ, 0x5 ;  /* 0x000000f7f6f57211 */ /* 0x000fe200078f28ff */
[----:B------:R-:W-:Y:S01]  /*1700*/  IMAD R242, R46, -0x70, R0 ;  /* 0xffffff902ef27824 */ /* 0x000fe200078e0200 */
[----:B------:R-:W-:Y:S01]  /*1710*/  ULDC.64 UR4, c[0x0][0x208] ;  /* 0x0000820000047ab9 */ /* 0x000fe20000000a00 */
[C---:B------:R-:W-:Y:S01]  /*1720*/  IMAD R3, R0.reuse, c[0x0][0x1e4], RZ ;  /* 0x0000790000037a24 */ /* 0x040fe200078e02ff */
[----:B------:R-:W-:Y:S01]  /*1730*/  SHF.R.S32.HI R244, RZ, 0x5, R245 ;  /* 0x00000005fff47819 */ /* 0x000fe200000114f5 */
[----:B------:R-:W-:Y:S01]  /*1740*/  IMAD.WIDE.U32 R250, R0, c[0x0][0x1e0], RZ ;  /* 0x0000780000fa7a25 */ /* 0x000fe200078e00ff */
[----:B------:R-:W-:Y:S01]  /*1750*/  IADD3 R44, R242, R249, -R17 ;  /* 0x000000f9f22c7210 */ /* 0x000fe20007ffe811 */
[----:B------:R-:W-:-:S02]  /*1760*/  USHF.L.U32 UR9, UR4, 0x5, URZ ;  /* 0x0000000504097899 */ /* 0x000fc4000800063f */
[----:B------:R-:W-:Y:S01]  /*1770*/  IMAD.IADD R117, R251, 0x1, R3 ;  /* 0x00000001fb757824 */ /* 0x000fe200078e0203 */
[C---:B------:R-:W-:Y:S01]  /*1780*/  ISETP.GE.AND P2, PT, R44.reuse, 0x11, PT ;  /* 0x000000112c00780c */ /* 0x040fe20003f46270 */
[----:B----4-:R-:W-:Y:S01]  /*1790*/  IMAD.MOV.U32 R7, RZ, RZ, R31 ;  /* 0x000000ffff077224 */ /* 0x010fe200078e001f */
[----:B------:R-:W-:Y:S01]  /*17a0*/  ISETP.GE.AND P3, PT, R44, 0x1, PT ;  /* 0x000000012c00780c */ /* 0x000fe20003f66270 */
[----:B------:R-:W-:Y:S01]  /*17b0*/  IMAD.MOV.U32 R6, RZ, RZ, R28 ;  /* 0x000000ffff067224 */ /* 0x000fe200078e001c */
[----:B------:R-:W-:Y:S01]  /*17c0*/  UMOV UR8, 0x5 ;  /* 0x0000000500087882 */ /* 0x000fe20000000000 */
[C---:B-----5:R-:W-:Y:S01]  /*17d0*/  @!P6 LEA R8, P0, R20.reuse, R8, 0x1 ;  /* 0x000000081408e211 */ /* 0x060fe200078008ff */
[----:B------:R-:W-:Y:S01]  /*17e0*/  IMAD R3, R117, R23, RZ ;  /* 0x0000001775037224 */ /* 0x000fe200078e02ff */
[----:B------:R-:W-:Y:S01]  /*17f0*/  USHF.L.U64.HI UR8, UR4, UR8, UR5 ;  /* 0x0000000804087299 */ /* 0x000fe20008010205 */
[----:B------:R2:W-:Y:S01]  /*1800*/  STL.64 [R1+0x58], R6 ;  /* 0x0000580601007387 */ /* 0x0005e20000100a00 */
[----:B-1----:R-:W-:Y:S01]  /*1810*/  @!P6 LEA.HI.X R9, R20, R11, R21, 0x1, P0 ;  /* 0x0000000b1409e211 */ /* 0x002fe200000f0c15 */
[----:B------:R-:W-:Y:S01]  /*1820*/  IMAD.MOV.U32 R118, RZ, RZ, c[0x0][0x1e0] ;  /* 0x00007800ff767624 */ /* 0x000fe200078e00ff */
[----:B------:R-:W-:Y:S01]  /*1830*/  SHF.R.S32.HI R21, RZ, 0x1f, R23 ;  /* 0x0000001fff157819 */ /* 0x000fe20000011417 */
[----:B------:R-:W-:Y:S01]  /*1840*/  IMAD.MOV.U32 R248, RZ, RZ, c[0x0][0x1e4] ;  /* 0x00007900fff87624 */ /* 0x000fe200078e00ff */
[----:B------:R-:W-:Y:S01]  /*1850*/  ISETP.GE.AND P0, PT, R44, 0x21, PT ;  /* 0x000000212c00780c */ /* 0x000fe20003f06270 */
[----:B------:R-:W-:Y:S01]  /*1860*/  @!PT LDS RZ, [RZ] ;  /* 0x00000000fffff984 */ /* 0x000fe20000000800 */
[----:B------:R1:W-:Y:S01]  /*1870*/  @!P6 LDGSTS.E.BYPASS.LTC128B.128 [R241+0xa900], [R8.64], !P5 ;  /* 0x0a90000008f1efae */ /* 0x0003e2000e901d4a */
[----:B------:R-:W-:Y:S01]  /*1880*/  ISETP.GE.AND P6, PT, R20, c[0x0][0x1d4], PT ;  /* 0x0000750014007a0c */ /* 0x000fe20003fc6270 */
[----:B------:R-:W-:-:S02]  /*1890*/  IMAD R3, R21, R250, R3 ;  /* 0x000000fa15037224 */ /* 0x000fc400078e0203 */
[----:B------:R-:W0:Y:S01]  /*18a0*/  LDGDEPBAR ;  /* 0x00000000000079af */ /* 0x000e220000000000 */
[----:B------:R-:W-:-:S04]  /*18b0*/  IMAD.WIDE.U32 R10, R118, 0x20, RZ ;  /* 0x00000020760a7825 */ /* 0x000fc800078e00ff */
[----:B------:R-:W-:Y:S02]  /*18c0*/  IMAD.MOV.U32 R100, RZ, RZ, R26 ;  /* 0x000000ffff647224 */ /* 0x000fe400078e001a */
[----:B------:R-:W-:Y:S02]  /*18d0*/  IMAD.MOV.U32 R101, RZ, RZ, R27 ;  /* 0x000000ffff657224 */ /* 0x000fe400078e001b */
[----:B------:R-:W-:-:S05]  /*18e0*/  IMAD.MOV.U32 R100, RZ, RZ, R102 ;  /* 0x000000ffff647224 */ /* 0x000fca00078e0066 */
[----:B------:R-:W-:Y:S01]  /*18f0*/  STL.64 [R1+0x28], R100 ;  /* 0x0000286401007387 */ /* 0x000fe20000100a00 */
[----:B--2---:R-:W-:-:S04]  /*1900*/  IMAD.WIDE.U32 R6, R23, R250, R6 ;  /* 0x000000fa17067225 */ /* 0x004fc800078e0006 */
[----:B------:R-:W-:Y:S01]  /*1910*/  IMAD.IADD R7, R7, 0x1, R3 ;  /* 0x0000000107077824 */ /* 0x000fe200078e0203 */
[----:B------:R-:W-:Y:S01]  /*1920*/  BAR.SYNC.DEFER_BLOCKING 0x0 ;  /* 0x0000000000007b1d */ /* 0x000fe20000010000 */
[----:B------:R-:W-:Y:S02]  /*1930*/  @P2 LEA R0, P1, R118, R6, 0x4 ;  /* 0x0000000676002211 */ /* 0x000fe400078220ff */
[----:B-1----:R-:W-:Y:S02]  /*1940*/  @P3 LEA R8, P5, R6, c[0x0][0x1c8], 0x1 ;  /* 0x0000720006083a11 */ /* 0x002fe400078a08ff */
[----:B------:R-:W-:Y:S02]  /*1950*/  @P2 LEA.HI.X R3, R118, R7, R248, 0x4, P1 ;  /* 0x0000000776032211 */ /* 0x000fe400008f24f8 */
[----:B------:R-:W-:Y:S02]  /*1960*/  @P2 LEA R12, P1, R0, c[0x0][0x1c8], 0x1 ;  /* 0x00007200000c2a11 */ /* 0x000fe400078208ff */
[----:B------:R-:W-:-:S02]  /*1970*/  @P3 LEA.HI.X R9, R6, c[0x0][0x1cc], R7, 0x1, P5 ;  /* 0x0000730006093a11 */ /* 0x000fc400028f0c07 */
[----:B------:R-:W-:Y:S02]  /*1980*/  ISETP.GE.AND P5, PT, R44, 0x31, PT ;  /* 0x000000312c00780c */ /* 0x000fe40003fa6270 */
[----:B------:R-:W-:Y:S01]  /*1990*/  @P2 LEA.HI.X R13, R0, c[0x0][0x1cc], R3, 0x1, P1 ;  /* 0x00007300000d2a11 */ /* 0x000fe200008f0c03 */
[----:B------:R-:W-:Y:S01]  /*19a0*/  IMAD.SHL.U32 R3, R248, 0x20, RZ ;  /* 0x00000020f8037824 */ /* 0x000fe200078e00ff */
[----:B------:R-:W-:-:S04]  /*19b0*/  @P0 IADD3 R0, P1, R6, R10, RZ ;  /* 0x0000000a06000210 */ /* 0x000fc80007f3e0ff */
[----:B------:R-:W-:Y:S02]  /*19c0*/  @P0 IADD3.X R3, R7, R11, R3, P1, !PT ;  /* 0x0000000b07030210 */ /* 0x000fe40000ffe403 */
[----:B------:R-:W-:Y:S01]  /*19d0*/  @P0 LEA R10, P1, R0, c[0x0][0x1c8], 0x1 ;  /* 0x00007200000a0a11 */ /* 0x000fe200078208ff */
[----:B------:R-:W-:Y:S01]  /*19e0*/  @!PT LDS RZ, [RZ] ;  /* 0x00000000fffff984 */ /* 0x000fe20000000800 */
[----:B------:R-:W-:Y:S01]  /*19f0*/  @!PT LDS RZ, [RZ] ;  /* 0x00000000fffff984 */ /* 0x000fe20000000800 */
[----:B------:R-:W-:Y:S01]  /*1a00*/  @!PT LDS RZ, [RZ] ;  /* 0x00000000fffff984 */ /* 0x000fe20000000800 */
[----:B------:R1:W-:Y:S01]  /*1a10*/  @P3 LDGSTS.E.BYPASS.LTC128B.128 [R241+0x3900], [R8.64], !P6 ;  /* 0x0390000008f13fae */ /* 0x0003e2000f101d4a */
[----:B------:R-:W-:Y:S02]  /*1a20*/  ISETP.GE.AND P3, PT, R44, 0x41, PT ;  /* 0x000000412c00780c */ /* 0x000fe40003f66270 */
[----:B------:R-:W-:Y:S01]  /*1a30*/  @P0 LEA.HI.X R11, R0, c[0x0][0x1cc], R3, 0x1, P1 ;  /* 0x00007300000b0a11 */ /* 0x000fe200008f0c03 */
[----:B------:R-:W-:Y:S01]  /*1a40*/  @P5 IMAD R0, R248, 0x30, RZ ;  /* 0x00000030f8005824 */ /* 0x000fe200078e02ff */
[----:B------:R2:W-:Y:S01]  /*1a50*/  @P2 LDGSTS.E.BYPASS.LTC128B.128 [R241+0x4100], [R12.64], !P6 ;  /* 0x041000000cf12fae */ /* 0x0005e2000f101d4a */
[C---:B------:R-:W-:Y:S02]  /*1a60*/  ISETP.GE.AND P2, PT, R44.reuse, 0x51, PT ;  /* 0x000000512c00780c */ /* 0x040fe40003f46270 */
[----:B------:R-:W-:Y:S01]  /*1a70*/  ISETP.GE.AND P1, PT, R44, 0x61, PT ;  /* 0x000000612c00780c */ /* 0x000fe20003f26270 */
[----:B------:R3:W-:-:S12]  /*1a80*/  @P0 LDGSTS.E.BYPASS.LTC128B.128 [R241+0x4900], [R10.64], !P6 ;  /* 0x049000000af10fae */ /* 0x0007d8000f101d4a */
[----:B------:R-:W-:Y:S02]  /*1a90*/  @P1 IMAD R5, R248, 0x60, RZ ;  /* 0x00000060f8051824 */ /* 0x000fe400078e02ff */
[----:B-1----:R-:W-:-:S04]  /*1aa0*/  @P5 IMAD.WIDE.U32 R8, R118, 0x30, R6 ;  /* 0x0000003076085825 */ /* 0x002fc800078e0006 */
[----:B------:R-:W-:Y:S01]  /*1ab0*/  @P5 IMAD.IADD R0, R9, 0x1, R0 ;  /* 0x0000000109005824 */ /* 0x000fe200078e0200 */
[----:B------:R-:W-:-:S04]  /*1ac0*/  @P5 LEA R14, P0, R8, c[0x0][0x1c8], 0x1 ;  /* 0x00007200080e5a11 */ /* 0x000fc800078008ff */
[----:B------:R-:W-:Y:S01]  /*1ad0*/  @P5 LEA.HI.X R15, R8, c[0x0][0x1cc], R0, 0x1, P0 ;  /* 0x00007300080f5a11 */ /* 0x000fe200000f0c00 */
[----:B---3--:R-:W-:Y:S01]  /*1ae0*/  @P2 IMAD R10, R248, 0x50, RZ ;  /* 0x00000050f80a2824 */ /* 0x008fe200078e02ff */
[C---:B------:R-:W-:Y:S01]  /*1af0*/  @P3 LEA R0, P0, R118.reuse, R6, 0x6 ;  /* 0x0000000676003211 */ /* 0x040fe200078030ff */
[C---:B------:R-:W-:Y:S02]  /*1b00*/  @P2 IMAD.WIDE.U32 R8, R118.reuse, 0x50, R6 ;  /* 0x0000005076082825 */ /* 0x040fe400078e0006 */
[----:B------:R1:W-:Y:S01]  /*1b10*/  @P5 LDGSTS.E.BYPASS.LTC128B.128 [R241+0x5100], [R14.64], !P6 ;  /* 0x051000000ef15fae */ /* 0x0003e2000f101d4a */
[C---:B------:R-:W-:Y:S01]  /*1b20*/  @P3 LEA.HI.X R3, R118.reuse, R7, R248, 0x6, P0 ;  /* 0x0000000776033211 */ /* 0x040fe200000f34f8 */
[----:B------:R-:W-:Y:S01]  /*1b30*/  @P1 IMAD.WIDE.U32 R6, R118, 0x60, R6 ;  /* 0x0000006076061825 */ /* 0x000fe200078e0006 */
[----:B--2---:R-:W-:-:S04]  /*1b40*/  @P3 LEA R12, P0, R0, c[0x0][0x1c8], 0x1 ;  /* 0x00007200000c3a11 */ /* 0x004fc800078008ff */
[----:B------:R-:W-:Y:S01]  /*1b50*/  @P3 LEA.HI.X R13, R0, c[0x0][0x1cc], R3, 0x1, P0 ;  /* 0x00007300000d3a11 */ /* 0x000fe200000f0c03 */
[----:B------:R-:W-:Y:S01]  /*1b60*/  @P2 IMAD.IADD R0, R9, 0x1, R10 ;  /* 0x0000000109002824 */ /* 0x000fe200078e020a */
[----:B------:R-:W-:Y:S02]  /*1b70*/  @P2 LEA R10, P0, R8, c[0x0][0x1c8], 0x1 ;  /* 0x00007200080a2a11 */ /* 0x000fe400078008ff */
[----:B------:R-:W-:Y:S01]  /*1b80*/  LEA.HI R3, R24, R16, RZ, 0x1 ;  /* 0x0000001018037211 */ /* 0x000fe200078f08ff */
[----:B------:R1:W-:Y:S01]  /*1b90*/  @P3 LDGSTS.E.BYPASS.LTC128B.128 [R241+0x5900], [R12.64], !P6 ;  /* 0x059000000cf13fae */ /* 0x0003e2000f101d4a */
[----:B------:R-:W-:Y:S01]  /*1ba0*/  @P2 LEA.HI.X R11, R8, c[0x0][0x1cc], R0, 0x1, P0 ;  /* 0x00007300080b2a11 */ /* 0x000fe200000f0c00 */
[----:B------:R-:W-:Y:S01]  /*1bb0*/  @P1 IMAD.IADD R0, R7, 0x1, R5 ;  /* 0x0000000107001824 */ /* 0x000fe200078e0205 */
[----:B------:R-:W-:Y:S01]  /*1bc0*/  @P1 LEA R8, P0, R6, c[0x0][0x1c8], 0x1 ;  /* 0x0000720006081a11 */ /* 0x000fe200078008ff */
[----:B------:R-:W-:Y:S01]  /*1bd0*/  IMAD.SHL.U32 R5, R22, 0x40, RZ ;  /* 0x0000004016057824 */ /* 0x000fe200078e00ff */
[----:B------:R-:W-:Y:S01]  /*1be0*/  LOP3.LUT R3, R3, 0xfffffffe, RZ, 0xc0, !PT ;  /* 0xfffffffe03037812 */ /* 0x000fe200078ec0ff */
[----:B------:R2:W-:Y:S01]  /*1bf0*/  @P2 LDGSTS.E.BYPASS.LTC128B.128 [R241+0x6100], [R10.64], !P6 ;  /* 0x061000000af12fae */ /* 0x0005e2000f101d4a */
[----:B------:R-:W-:Y:S01]  /*1c00*/  @P1 LEA.HI.X R9, R6, c[0x0][0x1cc], R0, 0x1, P0 ;  /* 0x0000730006091a11 */ /* 0x000fe200000f0c00 */
[----:B------:R-:W-:Y:S01]  /*1c10*/  IMAD.SHL.U32 R0, R45, 0x40, RZ ;  /* 0x000000402d007824 */ /* 0x000fe200078e00ff */
[----:B------:R-:W-:Y:S01]  /*1c20*/  LOP3.LUT R116, R5, 0xfffffe00, RZ, 0xc0, !PT ;  /* 0xfffffe0005747812 */ /* 0x000fe200078ec0ff */
[----:B------:R-:W-:Y:S01]  /*1c30*/  IMAD.IADD R16, R16, 0x1, -R3 ;  /* 0x0000000110107824 */ /* 0x000fe200078e0a03 */
[----:B------:R-:W-:Y:S01]  /*1c40*/  LOP3.LUT P0, RZ, R45, 0x2, RZ, 0xc0, !PT ;  /* 0x000000022dff7812 */ /* 0x000fe2000780c0ff */
[----:B------:R2:W-:Y:S01]  /*1c50*/  @P1 LDGSTS.E.BYPASS.LTC128B.128 [R241+0x6900], [R8.64], !P6 ;  /* 0x0690000008f11fae */ /* 0x0005e2000f101d4a */
[----:B------:R-:W-:Y:S01]  /*1c60*/  IMAD.SHL.U32 R3, R19, 0x40, RZ ;  /* 0x0000004013037824 */ /* 0x000fe200078e00ff */
[----:B------:R-:W-:Y:S01]  /*1c70*/  LOP3.LUT R0, R0, 0x1c0, RZ, 0xc0, !PT ;  /* 0x000001c000007812 */ /* 0x000fe200078ec0ff */
[----:B------:R-:W-:Y:S01]  /*1c80*/  IMAD.SHL.U32 R7, R17, 0x8, RZ ;  /* 0x0000000811077824 */ /* 0x000fe200078e00ff */
[----:B------:R-:W0:Y:S01]  /*1c90*/  LDGDEPBAR ;  /* 0x00000000000079af */ /* 0x000e220000000000 */
[----:B------:R-:W-:Y:S01]  /*1ca0*/  IMAD.SHL.U32 R6, R16, 0x8, RZ ;  /* 0x0000000810067824 */ /* 0x000fe200078e00ff */
[----:B------:R-:W-:-:S02]  /*1cb0*/  LOP3.LUT R3, R3, 0x1c0, RZ, 0xc0, !PT ;  /* 0x000001c003037812 */ /* 0x000fc400078ec0ff */
[----:B------:R-:W-:Y:S02]  /*1cc0*/  LOP3.LUT R7, R0, 0x8, R7, 0xf8, !PT ;  /* 0x0000000800077812 */ /* 0x000fe400078ef807 */
[----:B------:R-:W-:Y:S02]  /*1cd0*/  LOP3.LUT R5, R3, 0x8, R6, 0xf8, !PT ;  /* 0x0000000803057812 */ /* 0x000fe400078ef806 */
[----:B------:R-:W-:Y:S02]  /*1ce0*/  SHF.R.U32.HI R0, RZ, 0x3, R0 ;  /* 0x00000003ff007819 */ /* 0x000fe40000011600 */
[----:B------:R-:W-:Y:S02]  /*1cf0*/  SHF.R.U32.HI R3, RZ, 0x3, R3 ;  /* 0x00000003ff037819 */ /* 0x000fe40000011603 */
[----:B------:R-:W-:Y:S01]  /*1d00*/  LOP3.LUT R0, R7, R0, RZ, 0x3c, !PT ;  /* 0x0000000007007212 */ /* 0x000fe200078e3cff */
[----:B------:R-:W-:Y:S01]  /*1d10*/  IMAD.WIDE.U32 R6, R23, c[0x0][0x208], RZ ;  /* 0x0000820017067a25 */ /* 0x000fe200078e00ff */
[----:B------:R-:W-:-:S02]  /*1d20*/  LOP3.LUT R5, R5, R3, RZ, 0x3c, !PT ;  /* 0x0000000305057212 */ /* 0x000fc400078e3cff */
[----:B------:R-:W-:Y:S01]  /*1d30*/  ISETP.GE.AND P2, PT, R20, c[0x0][0x1d4], PT ;  /* 0x0000750014007a0c */ /* 0x000fe20003f46270 */
[----:B------:R-:W-:Y:S02]  /*1d40*/  IMAD R3, R244, 0x400, R116 ;  /* 0x00000400f4037824 */ /* 0x000fe400078e0274 */
[----:B------:R-:W-:Y:S01]  /*1d50*/  IMAD R0, R16, 0x200, R0 ;  /* 0x0000020010007824 */ /* 0x000fe200078e0200 */
[----:B------:R-:W-:Y:S01]  /*1d60*/  ISETP.LT.OR P5, PT, R44, 0x1, P2 ;  /* 0x000000012c00780c */ /* 0x000fe200017a1670 */
[----:B------:R-:W-:Y:S02]  /*1d70*/  IMAD.IADD R3, R5, 0x1, R3 ;  /* 0x0000000105037824 */ /* 0x000fe400078e0203 */
[----:B------:R-:W-:Y:S01]  /*1d80*/  IMAD.SHL.U32 R119, R0, 0x2, RZ ;  /* 0x0000000200777824 */ /* 0x000fe200078e00ff */
[----:B------:R-:W-:-:S04]  /*1d90*/  DEPBAR.LE SB0, 0x1 ;  /* 0x000080400000791a */ /* 0x000fc80000000000 */
[----:B------:R-:W-:-:S04]  /*1da0*/  DEPBAR.LE SB0, 0x0 ;  /* 0x000080000000791a */ /* 0x000fc80000000000 */
[----:B------:R-:W-:Y:S01]  /*1db0*/  BAR.SYNC.DEFER_BLOCKING 0x0 ;  /* 0x0000000000007b1d */ /* 0x000fe20000010000 */
[----:B------:R-:W-:Y:S01]  /*1dc0*/  IMAD.SHL.U32 R230, R3, 0x2, RZ ;  /* 0x0000000203e67824 */ /* 0x000fe200078e00ff */
[C---:B------:R-:W-:Y:S01]  /*1dd0*/  IADD3 R0, R119.reuse, 0x3900, RZ ;  /* 0x0000390077007810 */ /* 0x040fe20007ffe0ff */
[----:B------:R-:W-:Y:S01]  /*1de0*/  IMAD.MOV.U32 R3, RZ, RZ, R46 ;  /* 0x000000ffff037224 */ /* 0x000fe200078e002e */
[----:B------:R-:W-:Y:S01]  /*1df0*/  IADD3 R234, R119, 0x3920, RZ ;  /* 0x0000392077ea7810 */ /* 0x000fe20007ffe0ff */
[--C-:B------:R-:W-:Y:S01]  /*1e00*/  IMAD R233, R2, 0x2, R230.reuse ;  /* 0x0000000202e97824 */ /* 0x100fe200078e02e6 */
[----:B------:R-:W-:Y:S01]  /*1e10*/  @P0 IADD3 R234, R0, -0x20, RZ ;  /* 0xffffffe000ea0810 */ /* 0x000fe20007ffe0ff */
[----:B------:R-:W-:Y:S02]  /*1e20*/  IMAD R0, R21, c[0x0][0x208], RZ ;  /* 0x0000820015007a24 */ /* 0x000fe400078e02ff */
[----:B------:R-:W-:Y:S01]  /*1e30*/  IMAD R231, R4, 0x2, R230 ;  /* 0x0000000204e77824 */ /* 0x000fe200078e02e6 */
[C---:B------:R-:W-:Y:S01]  /*1e40*/  IADD3 R240, R234.reuse, 0x800, RZ ;  /* 0x00000800eaf07810 */ /* 0x040fe20007ffe0ff */
[----:B------:R-:W-:Y:S01]  /*1e50*/  IMAD R0, R23, c[0x0][0x20c], R0 ;  /* 0x0000830017007a24 */ /* 0x000fe200078e0200 */
[----:B------:R-:W-:Y:S01]  /*1e60*/  IADD3 R235, R234, 0x3000, RZ ;  /* 0x00003000eaeb7810 */ /* 0x000fe20007ffe0ff */
[----:B------:R-:W-:-:S02]  /*1e70*/  IMAD R232, R2, 0x2, R231 ;  /* 0x0000000202e87824 */ /* 0x000fc400078e02e7 */
[----:B------:R-:W-:Y:S02]  /*1e80*/  IMAD.IADD R0, R7, 0x1, R0 ;  /* 0x0000000107007824 */ /* 0x000fe400078e0200 */
[----:B------:R-:W-:-:S04]  /*1e90*/  IMAD.WIDE.U32 R6, R6, 0x70, R100 ;  /* 0x0000007006067825 */ /* 0x000fc800078e0064 */
[----:B------:R-:W-:Y:S01]  /*1ea0*/  IMAD R0, R0, 0x70, RZ ;  /* 0x0000007000007824 */ /* 0x000fe200078e02ff */
[----:B--2---:R-:W-:Y:S03]  /*1eb0*/  LDSM.16.M88.4 R8, [R230+0x9100] ;  /* 0x00910000e608783b */ /* 0x004fe60000000200 */
[----:B------:R-:W-:Y:S01]  /*1ec0*/  IMAD.IADD R0, R7, 0x1, R0 ;  /* 0x0000000107007824 */ /* 0x000fe200078e0200 */
[----:B------:R-:W2:Y:S04]  /*1ed0*/  LDSM.16.M88.4 R24, [R119+0x4100] ;  /* 0x004100007718783b */ /* 0x000ea80000000200 */
[----:B-1----:R-:W1:Y:S04]  /*1ee0*/  LDSM.16.M88.4 R12, [R230+0x7100] ;  /* 0x00710000e60c783b */ /* 0x002e680000000200 */
[----:B------:R-:W3:Y:S04]  /*1ef0*/  LDSM.16.M88.4 R28, [R119+0x3900] ;  /* 0x00390000771c783b */ /* 0x000ee80000000200 */
[----:B------:R-:W4:Y:S04]  /*1f00*/  LDSM.16.M88.4 R16, [R119+0x4900] ;  /* 0x004900007710783b */ /* 0x000f280000000200 */
[----:B------:R-:W5:Y:S04]  /*1f10*/  LDSM.16.M88.4 R32, [R119+0x5100] ;  /* 0x005100007720783b */ /* 0x000f680000000200 */
[----:B------:R-:W4:Y:S04]  /*1f20*/  LDSM.16.M88.4 R36, [R119+0x5900] ;  /* 0x005900007724783b */ /* 0x000f280000000200 */
[----:B------:R-:W4:Y:S04]  /*1f30*/  LDSM.16.M88.4 R48, [R119+0x6100] ;  /* 0x006100007730783b */ /* 0x000f280000000200 */
[----:B------:R-:W4:Y:S04]  /*1f40*/  LDSM.16.M88.4 R40, [R119+0x6900] ;  /* 0x006900007728783b */ /* 0x000f280000000200 */
[----:B------:R-:W-:Y:S04]  /*1f50*/  LDSM.16.M88.4 R60, [R234] ;  /* 0x00000000ea3c783b */ /* 0x000fe80000000200 */
[----:B------:R-:W-:Y:S01]  /*1f60*/  LDSM.16.M88.4 R56, [R234+0x800] ;  /* 0x00080000ea38783b */ /* 0x000fe20000000200 */
[-C--:B--2---:R-:W-:Y:S03]  /*1f70*/  HMMA.16816.F32 R68, R8, R24.reuse, RZ ;  /* 0x000000180844723c */ /* 0x084fe600000018ff */
[----:B------:R-:W-:Y:S05]  /*1f80*/  LDSM.16.M88.4 R52, [R234+0x1000] ;  /* 0x00100000ea34783b */ /* 0x000fea0000000200 */
[C---:B-1----:R-:W-:Y:S07]  /*1f90*/  HMMA.16816.F32 R156, R12.reuse, R24, RZ ;  /* 0x000000180c9c723c */ /* 0x042fee00000018ff */
[----:B------:R-:W-:Y:S01]  /*1fa0*/  LEA R24, P1, R6, c[0x0][0x1f8], 0x1 ;  /* 0x00007e0006187a11 */ /* 0x000fe200078208ff */
[----:B---3--:R-:W-:Y:S03]  /*1fb0*/  HMMA.16816.F32 R184, R12, R28, RZ ;  /* 0x0000001c0cb8723c */ /* 0x008fe600000018ff */
[----:B------:R-:W-:-:S02]  /*1fc0*/  IADD3 R22, P0, R24, UR9, RZ ;  /* 0x0000000918167c10 */ /* 0x000fc4000ff1e0ff */
[----:B------:R-:W-:Y:S01]  /*1fd0*/  LEA.HI.X R25, R6, c[0x0][0x1fc], R0, 0x1, P1 ;  /* 0x00007f0006197a11 */ /* 0x000fe200008f0c00 */
[----:B------:R-:W-:Y:S02]  /*1fe0*/  IMAD.MOV.U32 R0, RZ, RZ, 0x40 ;  /* 0x00000040ff007424 */ /* 0x000fe400078e00ff */
[----:B------:R-:W-:Y:S01]  /*1ff0*/  HMMA.16816.F32 R180, R12, R30, RZ ;  /* 0x0000001e0cb4723c */ /* 0x000fe200000018ff */
[----:B------:R-:W-:-:S07]  /*2000*/  IADD3.X R23, R25, UR8, RZ, P0, !PT ;  /* 0x0000000819177c10 */ /* 0x000fce00087fe4ff */
[C---:B------:R-:W-:Y:S08]  /*2010*/  HMMA.16816.F32 R176, R12.reuse, R26, RZ ;  /* 0x0000001a0cb0723c */ /* 0x040ff000000018ff */
[C---:B----4-:R-:W-:Y:S08]  /*2020*/  HMMA.16816.F32 R148, R12.reuse, R16, RZ ;  /* 0x000000100c94723c */ /* 0x050ff000000018ff */
[C---:B------:R-:W-:Y:S08]  /*2030*/  HMMA.16816.F32 R172, R12.reuse, R18, RZ ;  /* 0x000000120cac723c */ /* 0x040ff000000018ff */
[C---:B-----5:R-:W-:Y:S08]  /*2040*/  HMMA.16816.F32 R144, R12.reuse, R32, RZ ;  /* 0x000000200c90723c */ /* 0x060ff000000018ff */
[C---:B------:R-:W-:Y:S08]  /*2050*/  HMMA.16816.F32 R168, R12.reuse, R34, RZ ;  /* 0x000000220ca8723c */ /* 0x040ff000000018ff */
[C---:B------:R-:W-:Y:S08]  /*2060*/  HMMA.16816.F32 R140, R12.reuse, R36, RZ ;  /* 0x000000240c8c723c */ /* 0x040ff000000018ff */
[C---:B------:R-:W-:Y:S08]  /*2070*/  HMMA.16816.F32 R160, R12.reuse, R38, RZ ;  /* 0x000000260ca0723c */ /* 0x040ff000000018ff */
[C---:B------:R-:W-:Y:S08]  /*2080*/  HMMA.16816.F32 R132, R12.reuse, R48, RZ ;  /* 0x000000300c84723c */ /* 0x040ff000000018ff */
[C---:B------:R-:W-:Y:S08]  /*2090*/  HMMA.16816.F32 R152, R12.reuse, R50, RZ ;  /* 0x000000320c98723c */ /* 0x040ff000000018ff */
[C---:B------:R-:W-:Y:S08]  /*20a0*/  HMMA.16816.F32 R128, R12.reuse, R40, RZ ;  /* 0x000000280c80723c */ /* 0x040ff000000018ff */
[----:B------:R-:W-:Y:S07]  /*20b0*/  HMMA.16816.F32 R136, R12, R42, RZ ;  /* 0x0000002a0c88723c */ /* 0x000fee00000018ff */
[----:B------:R-:W-:Y:S01]  /*20c0*/  IADD3 R14, P1, R22, UR9, RZ ;  /* 0x00000009160e7c10 */ /* 0x000fe2000ff3e0ff */
[----:B------:R-:W-:Y:S03]  /*20d0*/  HMMA.16816.F32 R72, R8, R16, RZ ;  /* 0x000000100848723c */ /* 0x000fe600000018ff */
[----:B------:R-:W-:-:S02]  /*20e0*/  IADD3 R12, P0, R14, UR9, RZ ;  /* 0x000000090e0c7c10 */ /* 0x000fc4000ff1e0ff */
[----:B------:R-:W-:Y:S02]  /*20f0*/  IADD3.X R15, R23, UR8, RZ, P1, !PT ;  /* 0x00000008170f7c10 */ /* 0x000fe40008ffe4ff */
[----:B------:R-:W-:Y:S01]  /*2100*/  IADD3 R6, P3, R12, UR9, RZ ;  /* 0x000000090c067c10 */ /* 0x000fe2000ff7e0ff */
[C---:B------:R-:W-:Y:S01]  /*2110*/  HMMA.16816.F32 R80, R8.reuse, R36, RZ ;  /* 0x000000240850723c */ /* 0x040fe200000018ff */
[----:B------:R-:W-:Y:S02]  /*2120*/  IADD3.X R13, R15, UR8, RZ, P0, !PT ;  /* 0x000000080f0d7c10 */ /* 0x000fe400087fe4ff */
[----:B------:R-:W-:Y:S02]  /*2130*/  ISETP.LT.OR P1, PT, R44, 0x11, P2 ;  /* 0x000000112c00780c */ /* 0x000fe40001721670 */
[----:B------:R-:W-:Y:S02]  /*2140*/  IADD3.X R7, R13, UR8, RZ, P3, !PT ;  /* 0x000000080d077c10 */ /* 0x000fe40009ffe4ff */
[----:B------:R-:W-:Y:S01]  /*2150*/  IADD3 R20, P0, R6, UR9, RZ ;  /* 0x0000000906147c10 */ /* 0x000fe2000ff1e0ff */
[----:B------:R-:W-:Y:S01]  /*2160*/  HMMA.16816.F32 R112, R8, R18, RZ ;  /* 0x000000120870723c */ /* 0x000fe200000018ff */
[----:B------:R-:W1:Y:S01]  /*2170*/  LDSM.16.M88.4 R16, [R233+0x9100] ;  /* 0x00910000e910783b */ /* 0x000e620000000200 */
[----:B------:R-:W-:-:S02]  /*2180*/  ISETP.LT.OR P3, PT, R44, 0x21, P2 ;  /* 0x000000212c00780c */ /* 0x000fc40001761670 */
[----:B------:R-:W-:Y:S02]  /*2190*/  IADD3.X R21, R7, UR8, RZ, P0, !PT ;  /* 0x0000000807157c10 */ /* 0x000fe400087fe4ff */
[C---:B------:R-:W-:Y:S02]  /*21a0*/  ISETP.LT.OR P0, PT, R44.reuse, 0x31, P2 ;  /* 0x000000312c00780c */ /* 0x040fe40001701670 */
[C---:B------:R-:W-:Y:S01]  /*21b0*/  HMMA.16816.F32 R164, R8.reuse, R38, RZ ;  /* 0x0000002608a4723c */ /* 0x040fe200000018ff */
[----:B------:R-:W2:Y:S07]  /*21c0*/  LDSM.16.M88.4 R36, [R234+0x2000] ;  /* 0x00200000ea24783b */ /* 0x000eae0000000200 */
[C---:B------:R-:W-:Y:S08]  /*21d0*/  HMMA.16816.F32 R88, R8.reuse, R48, RZ ;  /* 0x000000300858723c */ /* 0x040ff000000018ff */
[C---:B------:R-:W-:Y:S01]  /*21e0*/  HMMA.16816.F32 R192, R8.reuse, R50, RZ ;  /* 0x0000003208c0723c */ /* 0x040fe200000018ff */
[----:B------:R-:W3:Y:S07]  /*21f0*/  LDSM.16.M88.4 R48, [R234+0x1800] ;  /* 0x00180000ea30783b */ /* 0x000eee0000000200 */
[C---:B------:R-:W-:Y:S08]  /*2200*/  HMMA.16816.F32 R64, R8.reuse, R28, RZ ;  /* 0x0000001c0840723c */ /* 0x040ff000000018ff */
[C---:B------:R-:W-:Y:S08]  /*2210*/  HMMA.16816.F32 R76, R8.reuse, R32, RZ ;  /* 0x00000020084c723c */ /* 0x040ff000000018ff */
[C---:B------:R-:W-:Y:S01]  /*2220*/  HMMA.16816.F32 R96, R8.reuse, R30, RZ ;  /* 0x0000001e0860723c */ /* 0x040fe200000018ff */
[----:B------:R-:W-:Y:S07]  /*2230*/  LDSM.16.M88.4 R28, [R234+0x3000] ;  /* 0x00300000ea1c783b */ /* 0x000fee0000000200 */
[C---:B------:R-:W-:Y:S01]  /*2240*/  HMMA.16816.F32 R124, R8.reuse, R34, RZ ;  /* 0x00000022087c723c */ /* 0x040fe200000018ff */
[----:B------:R-:W4:Y:S07]  /*2250*/  LDSM.16.M88.4 R32, [R234+0x2800] ;  /* 0x00280000ea20783b */ /* 0x000f2e0000000200 */
[C---:B------:R-:W-:Y:S08]  /*2260*/  HMMA.16816.F32 R92, R8.reuse, R40, RZ ;  /* 0x00000028085c723c */ /* 0x040ff000000018ff */
[C---:B------:R-:W-:Y:S08]  /*2270*/  HMMA.16816.F32 R84, R8.reuse, R26, RZ ;  /* 0x0000001a0854723c */ /* 0x040ff000000018ff */
[----:B------:R-:W-:Y:S01]  /*2280*/  HMMA.16816.F32 R188, R8, R42, RZ ;  /* 0x0000002a08bc723c */ /* 0x000fe200000018ff */
[----:B------:R-:W5:Y:S04]  /*2290*/  LDSM.16.M88.4 R8, [R233+0x7100] ;  /* 0x00710000e908783b */ /* 0x000f680000000200 */
[----:B------:R-:W-:Y:S01]  /*22a0*/  @!PT LDS RZ, [RZ] ;  /* 0x00000000fffff984 */ /* 0x000fe20000000800 */
[----:B------:R-:W-:Y:S01]  /*22b0*/  @!PT LDS RZ, [RZ] ;  /* 0x00000000fffff984 */ /* 0x000fe20000000800 */
[----:B------:R-:W-:Y:S01]  /*22c0*/  @!PT LDS RZ, [RZ] ;  /* 0x00000000fffff984 */ /* 0x000fe20000000800 */
[----:B------:R3:W-:Y:S01]  /*22d0*/  LDGSTS.E.BYPASS.LTC128B.128 [R241+0x100], [R24.64], !P5 ;  /* 0x0010000018f17fae */ /* 0x0007e2000e901d4a */
[----:B------:R-:W-:-:S02]  /*22e0*/  ISETP.LT.OR P5, PT, R44, 0x41, P2 ;  /* 0x000000412c00780c */ /* 0x000fc400017a1670 */
[----:B-1----:R-:W-:Y:S01]  /*22f0*/  HMMA.16816.F32 R120, R16, R60, R64 ;  /* 0x0000003c1078723c */ /* 0x002fe20000001840 */
[----:B------:R1:W-:Y:S01]  /*2300*/  LDGSTS.E.BYPASS.LTC128B.128 [R241+0x900], [R22.64], !P1 ;  /* 0x0090000016f17fae */ /* 0x0003e2000c901d4a */
[----:B------:R-:W-:-:S03]  /*2310*/  LOP3.LUT P1, RZ, R45, 0x4, RZ, 0xc0, !PT ;  /* 0x000000042dff7812 */ /* 0x000fc6000782c0ff */
[----:B------:R1:W-:Y:S01]  /*2320*/  LDGSTS.E.BYPASS.LTC128B.128 [R241+0x1100], [R14.64], !P3 ;  /* 0x011000000ef17fae */ /* 0x0003e2000d901d4a */
[C---:B------:R-:W-:Y:S02]  /*2330*/  ISETP.LT.OR P3, PT, R44.reuse, 0x51, P2 ;  /* 0x000000512c00780c */ /* 0x040fe40001761670 */
[----:B------:R-:W-:Y:S01]  /*2340*/  ISETP.LT.OR P2, PT, R44, 0x61, P2 ;  /* 0x000000612c00780c */ /* 0x000fe20001741670 */
[----:B------:R1:W-:Y:S01]  /*2350*/  LDGSTS.E.BYPASS.LTC128B.128 [R241+0x1900], [R12.64], !P0 ;  /* 0x019000000cf17fae */ /* 0x0003e2000c101d4a */
[----:B------:R-:W-:Y:S01]  /*2360*/  SEL R0, R0, 0xffffffc0, !P1 ;  /* 0xffffffc000007807 */ /* 0x000fe20004800000 */
[----:B--2---:R-:W-:Y:S02]  /*2370*/  HMMA.16816.F32 R40, R16, R36, R80 ;  /* 0x000000241028723c */ /* 0x004fe40000001850 */
[----:B------:R2:W-:Y:S02]  /*2380*/  LDGSTS.E.BYPASS.LTC128B.128 [R241+0x2100], [R6.64], !P5 ;  /* 0x0210000006f17fae */ /* 0x0005e4000e901d4a */
[----:B------:R-:W-:-:S02]  /*2390*/  IMAD.IADD R229, R119, 0x1, R0 ;  /* 0x0000000177e57824 */ /* 0x000fc400078e0200 */
[----:B------:R-:W-:Y:S01]  /*23a0*/  IMAD.IADD R228, R0, 0x1, R234 ;  /* 0x0000000100e47824 */ /* 0x000fe200078e02ea */
[----:B------:R-:W-:Y:S01]  /*23b0*/  LOP3.LUT R0, R5, R116, RZ, 0xfc, !PT ;  /* 0x0000007405007212 */ /* 0x000fe200078efcff */
[----:B------:R2:W-:Y:S01]  /*23c0*/  LDGSTS.E.BYPASS.LTC128B.128 [R241+0x2900], [R20.64], !P3 ;  /* 0x0290000014f17fae */ /* 0x0005e2000d901d4a */
[C---:B------:R-:W-:Y:S08]  /*23d0*/  HMMA.16816.F32 R108, R16.reuse, R56, R68 ;  /* 0x00000038106c723c */ /* 0x040ff00000001844 */
[----:B------:R-:W-:Y:S01]  /*23e0*/  HMMA.16816.F32 R104, R16, R52, R72 ;  /* 0x000000341068723c */ /* 0x000fe20000001848 */
[----:B-1----:R-:W-:-:S07]  /*23f0*/  IADD3 R12, P0, R20, UR9, RZ ;  /* 0x00000009140c7c10 */ /* 0x002fce000ff1e0ff */
[----:B---3--:R-:W-:Y:S01]  /*2400*/  HMMA.16816.F32 R24, R16, R62, R96 ;  /* 0x0000003e1018723c */ /* 0x008fe20000001860 */
[----:B------:R-:W-:Y:S02]  /*2410*/  IADD3.X R13, R21, UR8, RZ, P0, !PT ;  /* 0x00000008150d7c10 */ /* 0x000fe400087fe4ff */
[----:B------:R-:W-:-:S03]  /*2420*/  ISETP.GE.AND P0, PT, R3, 0x2, PT ;  /* 0x000000020300780c */ /* 0x000fc60003f06270 */
[----:B------:R1:W-:Y:S02]  /*2430*/  LDGSTS.E.BYPASS.LTC128B.128 [R241+0x3100], [R12.64], !P2 ;  /* 0x031000000cf17fae */ /* 0x0003e4000d101d4a */
[C---:B------:R-:W-:Y:S02]  /*2440*/  HMMA.16816.F32 R224, R16.reuse, R58, R84 ;  /* 0x0000003a10e0723c */ /* 0x040fe40000001854 */
[----:B--2---:R-:W-:Y:S04]  /*2450*/  LDSM.16.M88.4 R20, [R231+0x9100] ;  /* 0x00910000e714783b */ /* 0x004fe80000000200 */
[----:B------:R-:W-:Y:S02]  /*2460*/  LDSM.16.M88.4 R80, [R229+0x3900] ;  /* 0x00390000e550783b */ /* 0x000fe40000000200 */
[C---:B------:R-:W-:Y:S02]  /*2470*/  HMMA.16816.F32 R204, R16.reuse, R50, R124 ;  /* 0x0000003210cc723c */ /* 0x040fe4000000187c */
[----:B------:R-:W2:Y:S04]  /*2480*/  LDSM.16.M88.4 R64, [R229+0x5900] ;  /* 0x00590000e540783b */ /* 0x000ea80000000200 */
[----:B------:R-:W3:Y:S02]  /*2490*/  LDSM.16.M88.4 R72, [R229+0x4900] ;  /* 0x00490000e548783b */ /* 0x000ee40000000200 */
[C---:B------:R-:W-:Y:S02]  /*24a0*/  HMMA.16816.F32 R100, R16.reuse, R48, R76 ;  /* 0x000000301064723c */ /* 0x040fe4000000184c */
[----:B------:R-:W2:Y:S04]  /*24b0*/  LDSM.16.M88.4 R68, [R229+0x5100] ;  /* 0x00510000e544783b */ /* 0x000ea80000000200 */
[----:B------:R-:W2:Y:S02]  /*24c0*/  LDSM.16.M88.4 R84, [R229+0x6100] ;  /* 0x00610000e554783b */ /* 0x000ea40000000200 */
[C---:B----4-:R-:W-:Y:S02]  /*24d0*/  HMMA.16816.F32 R88, R16.reuse, R32, R88 ;  /* 0x000000201058723c */ /* 0x050fe40000001858 */
[----:B------:R-:W4:Y:S04]  /*24e0*/  LDSM.16.M88.4 R96, [R229+0x6900] ;  /* 0x00690000e560783b */ /* 0x000f280000000200 */
[----:B------:R-:W2:Y:S02]  /*24f0*/  LDSM.16.M88.4 R76, [R229+0x4100] ;  /* 0x00410000e54c783b */ /* 0x000ea40000000200 */
[C---:B------:R-:W-:Y:S02]  /*2500*/  HMMA.16816.F32 R92, R16.reuse, R28, R92 ;  /* 0x0000001c105c723c */ /* 0x040fe4000000185c */
[----:B------:R-:W-:Y:S04]  /*2510*/  LDSM.16.M88.4 R44, [R228+0x800] ;  /* 0x00080000e42c783b */ /* 0x000fe80000000200 */
[----:B-1----:R-:W-:Y:S02]  /*2520*/  LDSM.16.M88.4 R12, [R232+0x7100] ;  /* 0x00710000e80c783b */ /* 0x002fe40000000200 */
[C---:B------:R-:W-:Y:S02]  /*2530*/  HMMA.16816.F32 R220, R16.reuse, R54, R112 ;  /* 0x0000003610dc723c */ /* 0x040fe40000001870 */
[----:B------:R-:W0:Y:S06]  /*2540*/  LDGDEPBAR ;  /* 0x00000000000079af */ /* 0x000e2c0000000000 */
[C---:B------:R-:W-:Y:S08]  /*2550*/  HMMA.16816.F32 R124, R16.reuse, R38, R164 ;  /* 0x00000026107c723c */ /* 0x040ff000000018a4 */
[C---:B------:R-:W-:Y:S08]  /*2560*/  HMMA.16816.F32 R200, R16.reuse, R34, R192 ;  /* 0x0000002210c8723c */ /* 0x040ff000000018c0 */
[----:B------:R-:W-:Y:S01]  /*2570*/  HMMA.16816.F32 R188, R16, R30, R188 ;  /* 0x0000001e10bc723c */ /* 0x000fe200000018bc */
[----:B------:R-:W1:Y:S07]  /*2580*/  LDSM.16.M88.4 R16, [R231+0x7100] ;  /* 0x00710000e710783b */ /* 0x000e6e0000000200 */
[C---:B-----5:R-:W-:Y:S08]  /*2590*/  HMMA.16816.F32 R184, R8.reuse, R60, R184 ;  /* 0x0000003c08b8723c */ /* 0x060ff000000018b8 */
        /* <DEDUP_REMOVED lines=13> */
[C---:B------:R-:W-:Y:S01]  /*2670*/  HMMA.16816.F32 R180, R8.reuse, R34, R152 ;  /* 0x0000002208b4723c */ /* 0x040fe20000001898 */
[----:B------:R-:W-:Y:S07]  /*2680*/  LDSM.16.M88.4 R32, [R228+0x2000] ;  /* 0x00200000e420783b */ /* 0x000fee0000000200 */
[----:B------:R-:W-:Y:S01]  /*2690*/  HMMA.16816.F32 R172, R8, R30, R136 ;  /* 0x0000001e08ac723c */ /* 0x000fe20000001888 */
[----:B------:R-:W5:Y:S04]  /*26a0*/  LDSM.16.M88.4 R8, [R232+0x9100] ;  /* 0x00910000e808783b */ /* 0x000f680000000200 */
[----:B------:R-:W-:Y:S03]  /*26b0*/  LDSM.16.M88.4 R28, [R228+0x2800] ;  /* 0x00280000e41c783b */ /* 0x000fe60000000200 */
[C---:B--2---:R-:W-:Y:S01]  /*26c0*/  HMMA.16816.F32 R148, R20.reuse, R64, R40 ;  /* 0x000000401494723c */ /* 0x044fe20000001828 */
[----:B------:R-:W2:Y:S07]  /*26d0*/  LDSM.16.M88.4 R40, [R228+0x1000] ;  /* 0x00100000e428783b */ /* 0x000eae0000000200 */
[----:B------:R-:W-:Y:S01]  /*26e0*/  HMMA.16816.F32 R140, R20, R82, R24 ;  /* 0x00000052148c723c */ /* 0x000fe20000001818 */
[----:B------:R-:W1:Y:S01]  /*26f0*/  LDSM.16.M88.4 R24, [R228+0x3000] ;  /* 0x00300000e418783b */ /* 0x000e620000000200 */
[----:B------:R-:W-:-:S06]  /*2700*/  DEPBAR.LE SB0, 0x0 ;  /* 0x000080000000791a */ /* 0x000fcc0000000000 */
[C---:B---3--:R-:W-:Y:S08]  /*2710*/  HMMA.16816.F32 R160, R20.reuse, R72, R104 ;  /* 0x0000004814a0723c */ /* 0x048ff00000001868 */
[C---:B------:R-:W-:Y:S08]  /*2720*/  HMMA.16816.F32 R152, R20.reuse, R68, R100 ;  /* 0x000000441498723c */ /* 0x040ff00000001864 */
[C---:B------:R-:W-:Y:S08]  /*2730*/  HMMA.16816.F32 R144, R20.reuse, R84, R88 ;  /* 0x000000541490723c */ /* 0x040ff00000001858 */
[C---:B----4-:R-:W-:Y:S08]  /*2740*/  HMMA.16816.F32 R112, R20.reuse, R96, R92 ;  /* 0x000000601470723c */ /* 0x050ff0000000185c */
[C---:B------:R-:W-:Y:S08]  /*2750*/  HMMA.16816.F32 R168, R20.reuse, R80, R120 ;  /* 0x0000005014a8723c */ /* 0x040ff00000001878 */
[C---:B------:R-:W-:Y:S08]  /*2760*/  HMMA.16816.F32 R164, R20.reuse, R76, R108 ;  /* 0x0000004c14a4723c */ /* 0x040ff0000000186c */
[----:B------:R-:W-:Y:S08]  /*2770*/  HMMA.16816.F32 R136, R20, R78, R224 ;  /* 0x0000004e1488723c */ /* 0x000ff000000018e0 */
[C---:B-1----:R-:W-:Y:S08]  /*2780*/  HMMA.16816.F32 R104, R16.reuse, R80, R184 ;  /* 0x000000501068723c */ /* 0x042ff000000018b8 */
[C---:B------:R-:W-:Y:S08]  /*2790*/  HMMA.16816.F32 R100, R16.reuse, R82, R60 ;  /* 0x000000521064723c */ /* 0x040ff0000000183c */
[C---:B------:R-:W-:Y:S08]  /*27a0*/  HMMA.16816.F32 R92, R16.reuse, R76, R192 ;  /* 0x0000004c105c723c */ /* 0x040ff000000018c0 */
[----:B------:R-:W-:Y:S08]  /*27b0*/  HMMA.16816.F32 R88, R16, R78, R56 ;  /* 0x0000004e1058723c */ /* 0x000ff00000001838 */
        /* <DEDUP_REMOVED lines=19> */
[C---:B-----5:R-:W-:Y:S08]  /*28f0*/  HMMA.16816.F32 R168, R8.reuse, R48, R168 ;  /* 0x0000003008a8723c */ /* 0x060ff000000018a8 */
[C---:B------:R-:W-:Y:S08]  /*2900*/  HMMA.16816.F32 R140, R8.reuse, R50, R140 ;  /* 0x00000032088c723c */ /* 0x040ff0000000188c */
[C---:B------:R-:W-:Y:S08]  /*2910*/  HMMA.16816.F32 R164, R8.reuse, R44, R164 ;  /* 0x0000002c08a4723c */ /* 0x040ff000000018a4 */
[----:B------:R-:W-:Y:S08]  /*2920*/  HMMA.16816.F32 R136, R8, R46, R136 ;  /* 0x0000002e0888723c */ /* 0x000ff00000001888 */
        /* <DEDUP_REMOVED lines=25> */
[----:B------:R-:W-:Y:S06]  /*2ac0*/  @!UPT UIADD3 URZ, URZ, URZ, URZ ;  /* 0x0000003f3f3ff290 */ /* 0x000fec000fffe03f */
[----:B------:R-:W-:Y:S11]  /*2ad0*/  @!P0 BRA `(.L_x_601) ;  /* 0x0000021000008947 */ /* 0x000ff60003800000 */
[----:B------:R-:W2:Y:S01]  /*2ae0*/  LDL.64 R226, [R1+0x58] ;  /* 0x0000580001e27983 */ /* 0x000ea20000100a00 */
[----:B------:R-:W-:Y:S01]  /*2af0*/  IADD3 R3, R3, -0x2, RZ ;  /* 0xfffffffe03037810 */ /* 0x000fe20007ffe0ff */
[----:B------:R-:W-:-:S03]  /*2b00*/  IMAD.SHL.U32 R16, R118, 0x20, RZ ;  /* 0x0000002076107824 */ /* 0x000fc600078e00ff */
[----:B------:R-:W-:Y:S01]  /*2b10*/  SHF.R.S32.HI R6, RZ, 0x1f, R3 ;  /* 0x0000001fff067819 */ /* 0x000fe20000011403 */
[----:B------:R-:W-:Y:S02]  /*2b20*/  IMAD R5, R117, R3, RZ ;  /* 0x0000000375057224 */ /* 0x000fe400078e02ff */
[----:B--2---:R-:W-:-:S04]  /*2b30*/  IMAD.WIDE.U32 R8, R3, R250, R226 ;  /* 0x000000fa03087225 */ /* 0x004fc800078e00e2 */
        /* <DEDUP_REMOVED lines=27> */
.L_x_601:
[----:B------:R-:W-:Y:S01]  /*2cf0*/  FMUL.FTZ R3, R45, c[0x0][0x320] ;  /* 0x0000c8002d037a20 */ /* 0x000fe20000410000 */
[-C--:B---3--:R-:W-:Y:S01]  /*2d00*/  LEA.HI R6, R246, R247.reuse, RZ, 0x2 ;  /* 0x000000f7f6067211 */ /* 0x088fe200078f10ff */
[----:B------:R-:W-:Y:S01]  /*2d10*/  FMUL.FTZ R5, R121, c[0x0][0x320] ;  /* 0x0000c80079057a20 */ /* 0x000fe20000410000 */
[----:B------:R-:W-:Y:S01]  /*2d20*/  SHF.R.S32.HI R7, RZ, 0x1f, R244 ;  /* 0x0000001fff077819 */ /* 0x000fe200000114f4 */
[----:B------:R1:W-:Y:S01]  /*2d30*/  MUFU.TANH R177, R3 ;  /* 0x0000000300b17308 */ /* 0x0003e20000002400 */
[----:B------:R-:W-:Y:S01]  /*2d40*/  LOP3.LUT R6, R6, 0xfffffffc, RZ, 0xc0, !PT ;  /* 0xfffffffc06067812 */ /* 0x000fe200078ec0ff */
[----:B------:R-:W-:Y:S01]  /*2d50*/  FMUL.FTZ R8, R122, c[0x0][0x320] ;  /* 0x0000c8007a087a20 */ /* 0x000fe20000410000 */
[----:B------:R-:W-:Y:S01]  /*2d60*/  LEA.HI R7, R7, R244, RZ, 0x2 ;  /* 0x000000f407077211 */ /* 0x000fe200078f10ff */
[----:B------:R-:W-:Y:S01]  /*2d70*/  FMUL.FTZ R12, R123, c[0x0][0x320] ;  /* 0x0000c8007b0c7a20 */ /* 0x000fe20000410000 */
[----:B------:R-:W-:Y:S01]  /*2d80*/  IADD3 R6, -R6, R247, RZ ;  /* 0x000000f706067210 */ /* 0x000fe20007ffe1ff */
[----:B------:R-:W-:Y:S01]  /*2d90*/  STL [R1+0xa0], R241 ;  /* 0x0000a0f101007387 */ /* 0x000fe20000100800 */
[----:B------:R-:W-:Y:S01]  /*2da0*/  LOP3.LUT R9, R7, 0xffffffc, RZ, 0xc0, !PT ;  /* 0x0ffffffc07097812 */ /* 0x000fe200078ec0ff */
[----:B------:R-:W-:Y:S01]  /*2db0*/  MUFU.TANH R29, R5 ;  /* 0x00000005001d7308 */ /* 0x000fe20000002400 */
[----:B------:R-:W-:Y:S01]  /*2dc0*/  IMAD.MOV.U32 R214, RZ, RZ, R249 ;  /* 0x000000ffffd67224 */ /* 0x000fe200078e00f9 */
[----:B------:R-:W-:Y:S01]  /*2dd0*/  STL [R1+0x9c], R240 ;  /* 0x00009cf001007387 */ /* 0x000fe20000100800 */
[----:B------:R-:W-:-:S02]  /*2de0*/  IMAD.MOV.U32 R211, RZ, RZ, R252 ;  /* 0x000000ffffd37224 */ /* 0x000fc400078e00fc */
[----:B------:R-:W-:Y:S01]  /*2df0*/  IMAD.IADD R11, R244, 0x1, -R9 ;  /* 0x00000001f40b7824 */ /* 0x000fe200078e0a09 */
[----:B------:R-:W-:Y:S01]  /*2e00*/  STL [R1+0x98], R239 ;  /* 0x000098ef01007387 */ /* 0x000fe20000100800 */
[----:B------:R-:W-:Y:S02]  /*2e10*/  FMUL.FTZ R20, R110, c[0x0][0x320] ;  /* 0x0000c8006e147a20 */ /* 0x000fe40000410000 */
[----:B-1----:R-:W-:Y:S01]  /*2e20*/  FMUL.FTZ R3, R104, c[0x0][0x320] ;  /* 0x0000c80068037a20 */ /* 0x002fe20000410000 */
[----:B------:R-:W-:Y:S01]  /*2e30*/  STL [R1+0x94], R238 ;  /* 0x000094ee01007387 */ /* 0x000fe20000100800 */
[----:B------:R-:W-:Y:S02]  /*2e40*/  FMUL.FTZ R21, R111, c[0x0][0x320] ;  /* 0x0000c8006f157a20 */ /* 0x000fe40000410000 */
[----:B------:R1:W-:Y:S01]  /*2e50*/  MUFU.TANH R176, R3 ;  /* 0x0000000300b07308 */ /* 0x0003e20000002400 */
[----:B------:R-:W-:Y:S01]  /*2e60*/  STL [R1+0x90], R237 ;  /* 0x000090ed01007387 */ /* 0x000fe20000100800 */
[----:B------:R-:W-:-:S03]  /*2e70*/  IMAD.SHL.U32 R224, R0, 0x2, RZ ;  /* 0x0000000200e07824 */ /* 0x000fc600078e00ff */
[----:B------:R-:W-:Y:S01]  /*2e80*/  STL [R1+0x8c], R236 ;  /* 0x00008cec01007387 */ /* 0x000fe20000100800 */
[--C-:B------:R-:W-:Y:S02]  /*2e90*/  IMAD R225, R4, 0x2, R224.reuse ;  /* 0x0000000204e17824 */ /* 0x100fe400078e02e0 */
[C---:B------:R-:W-:Y:S01]  /*2ea0*/  IMAD R227, R2.reuse, 0x2, R224 ;  /* 0x0000000202e37824 */ /* 0x040fe200078e02e0 */
[----:B------:R-:W-:Y:S02]  /*2eb0*/  STL [R1+0x88], R235 ;  /* 0x000088eb01007387 */ /* 0x000fe40000100800 */
[----:B------:R-:W-:Y:S02]  /*2ec0*/  LEA R226, R2, R225, 0x1 ;  /* 0x000000e102e27211 */ /* 0x000fe400078e08ff */
[----:B------:R-:W-:Y:S01]  /*2ed0*/  STL [R1+0x84], R234 ;  /* 0x000084ea01007387 */ /* 0x000fe20000100800 */
[----:B-1----:R-:W-:-:S03]  /*2ee0*/  FMUL.FTZ R3, R105, c[0x0][0x320] ;  /* 0x0000c80069037a20 */ /* 0x002fc60000410000 */
[----:B------:R-:W-:Y:S01]  /*2ef0*/  STL [R1+0x80], R233 ;  /* 0x000080e901007387 */ /* 0x000fe20000100800 */
[----:B------:R1:W2:Y:S03]  /*2f00*/  MUFU.TANH R22, R3 ;  /* 0x0000000300167308 */ /* 0x0002a60000002400 */
[----:B------:R-:W-:Y:S04]  /*2f10*/  STL [R1+0x7c], R232 ;  /* 0x00007ce801007387 */ /* 0x000fe80000100800 */
[----:B------:R-:W-:Y:S04]  /*2f20*/  STL [R1+0x78], R231 ;  /* 0x000078e701007387 */ /* 0x000fe80000100800 */
[----:B------:R-:W-:Y:S04]  /*2f30*/  STL [R1+0x74], R230 ;  /* 0x000074e601007387 */ /* 0x000fe80000100800 */
[----:B------:R-:W-:Y:S01]  /*2f40*/  STL [R1+0x70], R229 ;  /* 0x000070e501007387 */ /* 0x000fe20000100800 */
[----:B-1----:R-:W-:-:S03]  /*2f50*/  FMUL.FTZ R3, R100, c[0x0][0x320] ;  /* 0x0000c80064037a20 */ /* 0x002fc60000410000 */
[----:B------:R-:W-:Y:S01]  /*2f60*/  STL [R1+0x6c], R228 ;  /* 0x00006ce401007387 */ /* 0x000fe20000100800 */
[----:B------:R1:W3:Y:S03]  /*2f70*/  MUFU.TANH R23, R3 ;  /* 0x0000000300177308 */ /* 0x0002e60000002400 */
[----:B------:R-:W-:Y:S04]  /*2f80*/  STL [R1+0x68], R119 ;  /* 0x0000687701007387 */ /* 0x000fe80000100800 */
[----:B------:R-:W-:Y:S04]  /*2f90*/  STL [R1+0xa4], R243 ;  /* 0x0000a4f301007387 */ /* 0x000fe80000100800 */
[----:B------:R-:W0:Y:S01]  /*2fa0*/  LDGDEPBAR ;  /* 0x00000000000079af */ /* 0x000e220000000000 */
[----:B-1----:R-:W-:-:S04]  /*2fb0*/  FMUL.FTZ R3, R101, c[0x0][0x320] ;  /* 0x0000c80065037a20 */ /* 0x002fc80000410000 */
[----:B------:R1:W4:Y:S02]  /*2fc0*/  MUFU.TANH R25, R3 ;  /* 0x0000000300197308 */ /* 0x0003240000002400 */
[----:B-1----:R-:W-:-:S06]  /*2fd0*/  FMUL.FTZ R3, R92, c[0x0][0x320] ;  /* 0x0000c8005c037a20 */ /* 0x002fcc0000410000 */
[----:B------:R1:W-:Y:S02]  /*2fe0*/  MUFU.TANH R173, R3 ;  /* 0x0000000300ad7308 */ /* 0x0003e40000002400 */
[----:B-1----:R-:W-:-:S06]  /*2ff0*/  FMUL.FTZ R3, R93, c[0x0][0x320] ;  /* 0x0000c8005d037a20 */ /* 0x002fcc0000410000 */
[----:B------:R1:W-:Y:S02]  /*3000*/  MUFU.TANH R118, R3 ;  /* 0x0000000300767308 */ /* 0x0003e40000002400 */
[----:B-1----:R-:W-:-:S06]  /*3010*/  FMUL.FTZ R3, R88, c[0x0][0x320] ;  /* 0x0000c80058037a20 */ /* 0x002fcc0000410000 */
[----:B------:R1:W1:Y:S02]  /*3020*/  MUFU.TANH R117, R3 ;  /* 0x0000000300757308 */ /* 0x0002640000002400 */
[----:B-1----:R-:W-:-:S06]  /*3030*/  FMUL.FTZ R3, R89, c[0x0][0x320] ;  /* 0x0000c80059037a20 */ /* 0x002fcc0000410000 */
[----:B------:R1:W1:Y:S02]  /*3040*/  MUFU.TANH R92, R3 ;  /* 0x00000003005c7308 */ /* 0x0002640000002400 */
[----:B-1----:R-:W-:-:S06]  /*3050*/  FMUL.FTZ R3, R80, c[0x0][0x320] ;  /* 0x0000c80050037a20 */ /* 0x002fcc0000410000 */
[----:B------:R1:W1:Y:S02]  /*3060*/  MUFU.TANH R97, R3 ;  /* 0x0000000300617308 */ /* 0x0002640000002400 */
        /* <DEDUP_REMOVED lines=17> */
[----:B------:R-:W-:Y:S08]  /*3180*/  MUFU.TANH R61, R12 ;  /* 0x0000000c003d7308 */ /* 0x000ff00000002400 */
        /* <DEDUP_REMOVED lines=21> */
[----:B------:R1:W-:Y:S02]  /*32e0*/  MUFU.TANH R186, R3 ;  /* 0x0000000300ba7308 */ /* 0x0003e40000002400 */
        /* <DEDUP_REMOVED lines=116> */
[----:B-1----:R-:W-:-:S05]  /*3a30*/  LOP3.LUT R3, R245, 0xffffffe0, RZ, 0xc0, !PT ;  /* 0xffffffe0f5037812 */ /* 0x002fca00078ec0ff */
[----:B------:R-:W-:-:S05]  /*3a40*/  IMAD.IADD R3, R247, 0x1, -R3 ;  /* 0x00000001f7037824 */ /* 0x000fca00078e0a03 */
[----:B------:R-:W-:-:S04]  /*3a50*/  SHF.R.S32.HI R5, RZ, 0x1f, R3 ;  /* 0x0000001fff057819 */ /* 0x000fc80000011403 */
[----:B------:R-:W-:Y:S02]  /*3a60*/  LEA.HI R7, R5, R3, RZ, 0x2 ;  /* 0x0000000305077211 */ /* 0x000fe400078f10ff */
[----:B------:R-:W-:Y:S02]  /*3a70*/  LEA.HI R5, R6, R6, RZ, 0x1 ;  /* 0x0000000606057211 */ /* 0x000fe400078f08ff */
[----:B------:R-:W-:Y:S02]  /*3a80*/  LEA.HI.SX32 R8, R7, R243, 0x1e ;  /* 0x000000f307087211 */ /* 0x000fe400078ff2ff */
[C---:B------:R-:W-:Y:S01]  /*3a90*/  LOP3.LUT R10, R5.reuse, 0x1ffffffe, RZ, 0xc0, !PT ;  /* 0x1ffffffe050a7812 */ /* 0x040fe200078ec0ff */
[----:B------:R-:W-:Y:S01]  /*3aa0*/  IMAD.SHL.U32 R9, R5, 0x20, RZ ;  /* 0x0000002005097824 */ /* 0x000fe200078e00ff */
[----:B------:R-:W-:Y:S01]  /*3ab0*/  LOP3.LUT R7, R7, 0x7ffffffc, RZ, 0xc0, !PT ;  /* 0x7ffffffc07077812 */ /* 0x000fe200078ec0ff */
[----:B------:R-:W-:-:S03]  /*3ac0*/  IMAD R5, R11, 0x10, R8 ;  /* 0x000000100b057824 */ /* 0x000fc600078e0208 */
[----:B------:R-:W-:Y:S02]  /*3ad0*/  LOP3.LUT R8, R9, 0xffffffc0, RZ, 0xc0, !PT ;  /* 0xffffffc009087812 */ /* 0x000fe400078ec0ff */
[----:B------:R-:W-:Y:S02]  /*3ae0*/  IADD3 R9, R6, -R10, RZ ;  /* 0x8000000a06097210 */ /* 0x000fe40007ffe0ff */
[----:B------:R-:W-:Y:S01]  /*3af0*/  IADD3 R7, R3, -R7, RZ ;  /* 0x8000000703077210 */ /* 0x000fe20007ffe0ff */
[----:B------:R-:W-:Y:S02]  /*3b00*/  IMAD.IADD R6, R8, 0x1, R5 ;  /* 0x0000000108067824 */ /* 0x000fe400078e0205 */
[----:B------:R-:W-:Y:S02]  /*3b10*/  IMAD.IADD R3, R214, 0x1, R242 ;  /* 0x00000001d6037824 */ /* 0x000fe400078e02f2 */
[----:B------:R-:W-:Y:S02]  /*3b20*/  IMAD R13, R9, 0x8, R6 ;  /* 0x00000008090d7824 */ /* 0x000fe400078e0206 */
[----:B------:R-:W-:-:S02]  /*3b30*/  IMAD.SHL.U32 R14, R7, 0x2, RZ ;  /* 0x00000002070e7824 */ /* 0x000fc400078e00ff */
[----:B------:R-:W-:Y:S01]  /*3b40*/  @P4 IMAD.HI.U32 R6, R13, c[0x0][0x2c8], RZ ;  /* 0x0000b2000d064a27 */ /* 0x000fe200078e00ff */
[----:B------:R1:W-:Y:S03]  /*3b50*/  STL [R1+0x18], R13 ;  /* 0x0000180d01007387 */ /* 0x0003e60000100800 */
[----:B------:R-:W-:Y:S01]  /*3b60*/  IMAD.MOV.U32 R12, RZ, RZ, R13 ;  /* 0x000000ffff0c7224 */ /* 0x000fe200078e000d */
[----:B------:R-:W-:Y:S01]  /*3b70*/  @P4 SHF.R.U32.HI R12, RZ, c[0x0][0x2cc], R6 ;  /* 0x0000b300ff0c4a19 */ /* 0x000fe20000011606 */
[----:B------:R-:W-:Y:S01]  /*3b80*/  FMUL.FTZ R5, R170, c[0x0][0x320] ;  /* 0x0000c800aa057a20 */ /* 0x000fe20000410000 */
[----:B------:R-:W-:Y:S01]  /*3b90*/  IADD3 R6, -R14, 0x1, R3 ;  /* 0x000000010e067810 */ /* 0x000fe20007ffe103 */
[----:B------:R2:W-:Y:S01]  /*3ba0*/  STL [R1+0x1c], R14 ;  /* 0x00001c0e01007387 */ /* 0x0005e20000100800 */
[----:B------:R-:W-:Y:S01]  /*3bb0*/  FMUL.FTZ R7, R109, c[0x0][0x320] ;  /* 0x0000c8006d077a20 */ /* 0x000fe20000410000 */
[----:B------:R1:W-:Y:S01]  /*3bc0*/  MUFU.TANH R19, R5 ;  /* 0x0000000500137308 */ /* 0x0003e20000002400 */
[----:B------:R-:W-:Y:S01]  /*3bd0*/  FMUL.FTZ R9, R115, c[0x0][0x320] ;  /* 0x0000c80073097a20 */ /* 0x000fe20000410000 */
[----:B------:R-:W3:Y:S04]  /*3be0*/  SHFL.IDX PT, R8, R12, RZ, 0x1c1f ;  /* 0x001c1fff0c087589 */ /* 0x000ee800000e0000 */
[----:B------:R-:W4:Y:S02]  /*3bf0*/  SHFL.IDX PT, R11, R12, 0x3, 0x1c1f ;  /* 0x007c1f000c0b7f89 */ /* 0x000f2400000e0000 */
[----:B------:R-:W-:Y:S02]  /*3c00*/  MUFU.TANH R7, R7 ;  /* 0x0000000700077308 */ /* 0x000fe40000002400 */
[----:B------:R-:W4:Y:S01]  /*3c10*/  SHFL.IDX PT, R10, R12, 0x2, 0x1c1f ;  /* 0x005c1f000c0a7f89 */ /* 0x000f2200000e0000 */
[----:B-1----:R-:W-:-:S02]  /*3c20*/  IMAD.IADD R13, R6, 0x1, -R211 ;  /* 0x00000001060d7824 */ /* 0x002fc400078e0ad3 */
[----:B------:R-:W-:-:S04]  /*3c30*/  FMUL.FTZ R5, R171, c[0x0][0x320] ;  /* 0x0000c800ab057a20 */ /* 0x000fc80000410000 */
[----:B------:R1:W-:Y:S01]  /*3c40*/  MUFU.TANH R18, R5 ;  /* 0x0000000500127308 */ /* 0x0003e20000002400 */
[----:B--2---:R-:W-:Y:S01]  /*3c50*/  IADD3 R14, -R14, R3, RZ ;  /* 0x000000030e0e7210 */ /* 0x004fe20007ffe1ff */
[C---:B---3--:R-:W-:Y:S02]  /*3c60*/  IMAD.IADD R3, R13.reuse, 0x1, R8 ;  /* 0x000000010d037824 */ /* 0x048fe400078e0208 */
[----:B----4-:R-:W-:-:S03]  /*3c70*/  IMAD.IADD R6, R13, 0x1, R11 ;  /* 0x000000010d067824 */ /* 0x010fc600078e020b */
[----:B------:R-:W-:-:S04]  /*3c80*/  IMNMX R3, R14, R3, PT ;  /* 0x000000030e037217 */ /* 0x000fc80003800200 */
[C---:B------:R-:W-:Y:S02]  /*3c90*/  ISETP.GT.AND P2, PT, R3.reuse, 0x1, PT ;  /* 0x000000010300780c */ /* 0x040fe40003f44270 */
[C---:B------:R-:W-:Y:S01]  /*3ca0*/  ISETP.GT.AND P1, PT, R3.reuse, 0x8, PT ;  /* 0x000000080300780c */ /* 0x040fe20003f24270 */
[----:B-1----:R-:W-:Y:S01]  /*3cb0*/  FMUL.FTZ R5, R112, c[0x0][0x320] ;  /* 0x0000c80070057a20 */ /* 0x002fe20000410000 */
[C---:B------:R-:W-:Y:S02]  /*3cc0*/  ISETP.GT.AND P3, PT, R3.reuse, RZ, PT ;  /* 0x000000ff0300720c */ /* 0x040fe40003f64270 */
[----:B------:R-:W-:Y:S01]  /*3cd0*/  ISETP.GT.AND P0, PT, R3, 0x9, PT ;  /* 0x000000090300780c */ /* 0x000fe20003f04270 */
[----:B------:R1:W-:Y:S01]  /*3ce0*/  MUFU.TANH R17, R5 ;  /* 0x0000000500117308 */ /* 0x0003e20000002400 */
[----:B------:R-:W-:Y:S02]  /*3cf0*/  FSEL R22, R22, -INF , P2 ;  /* 0xff80000016167808 */ /* 0x000fe40001000000 */
[----:B------:R-:W-:-:S02]  /*3d00*/  FSEL R23, R23, -INF , P1 ;  /* 0xff80000017177808 */ /* 0x000fc40000800000 */
[C---:B------:R-:W-:Y:S02]  /*3d10*/  ISETP.GT.AND P2, PT, R3.reuse, 0x18, PT ;  /* 0x000000180300780c */ /* 0x040fe40003f44270 */
[C---:B------:R-:W-:Y:S02]  /*3d20*/  ISETP.GT.AND P1, PT, R3.reuse, 0x19, PT ;  /* 0x000000190300780c */ /* 0x040fe40003f24270 */
[----:B------:R-:W-:Y:S02]  /*3d30*/  FSEL R11, R176, -INF , P3 ;  /* 0xff800000b00b7808 */ /* 0x000fe40001800000 */
[C---:B------:R-:W-:Y:S02]  /*3d40*/  ISETP.GT.AND P3, PT, R3.reuse, 0x11, PT ;  /* 0x000000110300780c */ /* 0x040fe40003f64270 */
[----:B------:R-:W-:Y:S02]  /*3d50*/  ISETP.GT.AND P5, PT, R3, 0x10, PT ;  /* 0x000000100300780c */ /* 0x000fe40003fa4270 */
[----:B------:R-:W-:Y:S01]  /*3d60*/  FSEL R25, R25, -INF , P0 ;  /* 0xff80000019197808 */ /* 0x000fe20000000000 */
[----:B-1----:R-:W-:Y:S01]  /*3d70*/  FMUL.FTZ R5, R113, c[0x0][0x320] ;  /* 0x0000c80071057a20 */ /* 0x002fe20000410000 */
[----:B------:R-:W-:-:S02]  /*3d80*/  ISETP.GT.AND P0, PT, R3, 0x20, PT ;  /* 0x000000200300780c */ /* 0x000fc40003f04270 */
[----:B------:R-:W-:Y:S01]  /*3d90*/  FSEL R91, R117, -INF , P2 ;  /* 0xff800000755b7808 */ /* 0x000fe20001000000 */
[----:B------:R1:W-:Y:S01]  /*3da0*/  MUFU.TANH R16, R5 ;  /* 0x0000000500107308 */ /* 0x0003e20000002400 */
[----:B------:R-:W-:Y:S02]  /*3db0*/  FSEL R92, R92, -INF , P1 ;  /* 0xff8000005c5c7808 */ /* 0x000fe40000800000 */
[C---:B------:R-:W-:Y:S02]  /*3dc0*/  ISETP.GT.AND P2, PT, R3.reuse, 0x29, PT ;  /* 0x000000290300780c */ /* 0x040fe40003f44270 */
[----:B------:R-:W-:Y:S02]  /*3dd0*/  ISETP.GT.AND P1, PT, R3, 0x30, PT ;  /* 0x000000300300780c */ /* 0x000fe40003f24270 */
[----:B------:R-:W-:Y:S02]  /*3de0*/  FSEL R89, R118, -INF , P3 ;  /* 0xff80000076597808 */ /* 0x000fe40001800000 */
[----:B------:R-:W-:-:S02]  /*3df0*/  FSEL R88, R173, -INF , P5 ;  /* 0xff800000ad587808 */ /* 0x000fc40002800000 */
[C---:B------:R-:W-:Y:S02]  /*3e00*/  ISETP.GT.AND P3, PT, R3.reuse, 0x28, PT ;  /* 0x000000280300780c */ /* 0x040fe40003f64270 */
[----:B------:R-:W-:Y:S02]  /*3e10*/  ISETP.GT.AND P5, PT, R3, 0x21, PT ;  /* 0x000000210300780c */ /* 0x000fe40003fa4270 */
[----:B------:R-:W-:Y:S01]  /*3e20*/  FSEL R97, R97, -INF , P0 ;  /* 0xff80000061617808 */ /* 0x000fe20000000000 */
[----:B-1----:R-:W-:Y:S01]  /*3e30*/  FMUL.FTZ R5, R114, c[0x0][0x320] ;  /* 0x0000c80072057a20 */ /* 0x002fe20000410000 */
[----:B------:R-:W-:Y:S02]  /*3e40*/  ISETP.GT.AND P0, PT, R3, 0x31, PT ;  /* 0x000000310300780c */ /* 0x000fe40003f04270 */
[----:B------:R-:W-:Y:S01]  /*3e50*/  FSEL R140, R104, -INF , P2 ;  /* 0xff800000688c7808 */ /* 0x000fe20001000000 */
[----:B------:R1:W-:Y:S01]  /*3e60*/  MUFU.TANH R49, R5 ;  /* 0x0000000500317308 */ /* 0x0003e20000002400 */
[----:B------:R-:W-:-:S02]  /*3e70*/  FSEL R153, R100, -INF , P1 ;  /* 0xff80000064997808 */ /* 0x000fc40000800000 */
[C---:B------:R-:W-:Y:S02]  /*3e80*/  ISETP.GT.AND P2, PT, R3.reuse, 0x40, PT ;  /* 0x000000400300780c */ /* 0x040fe40003f44270 */
[----:B------:R-:W-:Y:S02]  /*3e90*/  ISETP.GT.AND P1, PT, R3, 0x41, PT ;  /* 0x000000410300780c */ /* 0x000fe40003f24270 */
[----:B------:R-:W-:Y:S02]  /*3ea0*/  FSEL R139, R116, -INF , P3 ;  /* 0xff800000748b7808 */ /* 0x000fe40001800000 */
[----:B------:R-:W-:Y:S02]  /*3eb0*/  FSEL R99, R99, -INF , P5 ;  /* 0xff80000063637808 */ /* 0x000fe40002800000 */
[C---:B------:R-:W-:Y:S02]  /*3ec0*/  ISETP.GT.AND P3, PT, R3.reuse, 0x39, PT ;  /* 0x000000390300780c */ /* 0x040fe40003f64270 */
[----:B------:R-:W-:-:S02]  /*3ed0*/  ISETP.GT.AND P5, PT, R3, 0x38, PT ;  /* 0x000000380300780c */ /* 0x000fc40003fa4270 */
[----:B------:R-:W-:Y:S01]  /*3ee0*/  FSEL R156, R156, -INF , P0 ;  /* 0xff8000009c9c7808 */ /* 0x000fe20000000000 */
[----:B-1----:R-:W-:Y:S01]  /*3ef0*/  FMUL.FTZ R5, R152, c[0x0][0x320] ;  /* 0x0000c80098057a20 */ /* 0x002fe20000410000 */
[----:B------:R-:W-:Y:S02]  /*3f00*/  ISETP.GT.AND P0, PT, R3, 0x48, PT ;  /* 0x000000480300780c */ /* 0x000fe40003f04270 */
[----:B------:R-:W-:Y:S01]  /*3f10*/  FSEL R171, R93, -INF , P2 ;  /* 0xff8000005dab7808 */ /* 0x000fe20001000000 */
[----:B------:R1:W2:Y:S01]  /*3f20*/  MUFU.TANH R15, R5 ;  /* 0x00000005000f7308 */ /* 0x0002a20000002400 */
[----:B------:R-:W-:Y:S02]  /*3f30*/  FSEL R172, R172, -INF , P1 ;  /* 0xff800000acac7808 */ /* 0x000fe40000800000 */
[C---:B------:R-:W-:Y:S02]  /*3f40*/  ISETP.GT.AND P2, PT, R3.reuse, 0x51, PT ;  /* 0x000000510300780c */ /* 0x040fe40003f44270 */
[----:B------:R-:W-:-:S02]  /*3f50*/  ISETP.GT.AND P1, PT, R3, 0x58, PT ;  /* 0x000000580300780c */ /* 0x000fc40003f24270 */
[----:B------:R-:W-:Y:S02]  /*3f60*/  FSEL R158, R158, -INF , P3 ;  /* 0xff8000009e9e7808 */ /* 0x000fe40001800000 */
[----:B------:R-:W-:Y:S02]  /*3f70*/  FSEL R157, R157, -INF , P5 ;  /* 0xff8000009d9d7808 */ /* 0x000fe40002800000 */
[C---:B------:R-:W-:Y:S02]  /*3f80*/  ISETP.GT.AND P3, PT, R3.reuse, 0x50, PT ;  /* 0x000000500300780c */ /* 0x040fe40003f64270 */
[C---:B------:R-:W-:Y:S02]  /*3f90*/  ISETP.GT.AND P5, PT, R3.reuse, 0x49, PT ;  /* 0x000000490300780c */ /* 0x040fe40003fa4270 */
[----:B------:R-:W-:Y:S01]  /*3fa0*/  FSEL R174, R174, -INF , P0 ;  /* 0xff800000aeae7808 */ /* 0x000fe20000000000 */
[----:B-1----:R-:W-:Y:S01]  /*3fb0*/  FMUL.FTZ R5, R108, c[0x0][0x320] ;  /* 0x0000c8006c057a20 */ /* 0x002fe20000410000 */
[----:B------:R-:W-:-:S02]  /*3fc0*/  ISETP.GT.AND P0, PT, R3, 0x59, PT ;  /* 0x000000590300780c */ /* 0x000fc40003f04270 */
[----:B------:R-:W-:Y:S01]  /*3fd0*/  FSEL R207, R86, -INF , P2 ;  /* 0xff80000056cf7808 */ /* 0x000fe20001000000 */
[----:B------:R1:W3:Y:S01]  /*3fe0*/  MUFU.TANH R8, R5 ;  /* 0x0000000500087308 */ /* 0x0002e20000002400 */
        /* <DEDUP_REMOVED lines=8> */
[----:B-1----:R-:W-:Y:S01]  /*4070*/  IMAD.IADD R5, R13, 0x1, R10 ;  /* 0x000000010d057824 */ /* 0x002fe200078e020a */
[----:B------:R-:W-:Y:S01]  /*4080*/  FSEL R236, R33, -INF , P2 ;  /* 0xff80000021ec7808 */ /* 0x000fe20001000000 */
[----:B------:R-:W1:Y:S01]  /*4090*/  MUFU.TANH R10, R9 ;  /* 0x00000009000a7308 */ /* 0x000e620000002400 */
[----:B------:R-:W-:Y:S01]  /*40a0*/  FSEL R235, R177, -INF , P1 ;  /* 0xff800000b1eb7808 */ /* 0x000fe20000800000 */
[----:B------:R-:W-:Y:S01]  /*40b0*/  LDSM.16.MT88.4 R84, [R226+0x900] ;  /* 0x00090000e254783b */ /* 0x000fe20000004200 */
[----:B------:R-:W-:-:S02]  /*40c0*/  IMNMX R5, R14, R5, PT ;  /* 0x000000050e057217 */ /* 0x000fc40003800200 */
[----:B------:R-:W-:Y:S02]  /*40d0*/  FSEL R196, R80, -INF , P3 ;  /* 0xff80000050c47808 */ /* 0x000fe40001800000 */
[C---:B------:R-:W-:Y:S01]  /*40e0*/  ISETP.GT.AND P0, PT, R5.reuse, RZ, PT ;  /* 0x000000ff0500720c */ /* 0x040fe20003f04270 */
[----:B------:R-:W-:Y:S01]  /*40f0*/  MUFU.TANH R9, R21 ;  /* 0x0000001500097308 */ /* 0x000fe20000002400 */
[C---:B------:R-:W-:Y:S02]  /*4100*/  ISETP.GT.AND P2, PT, R5.reuse, 0x9, PT ;  /* 0x000000090500780c */ /* 0x040fe40003f44270 */
[----:B------:R-:W-:Y:S02]  /*4110*/  ISETP.GT.AND P1, PT, R5, 0x10, PT ;  /* 0x000000100500780c */ /* 0x000fe40003f24270 */
[----:B------:R-:W-:Y:S02]  /*4120*/  FSEL R199, R81, -INF , P5 ;  /* 0xff80000051c77808 */ /* 0x000fe40002800000 */
[----:B------:R-:W-:-:S02]  /*4130*/  ISETP.GT.AND P3, PT, R5, 0x8, PT ;  /* 0x000000080500780c */ /* 0x000fc40003f64270 */
[C---:B------:R-:W-:Y:S02]  /*4140*/  ISETP.GT.AND P5, PT, R5.reuse, 0x1, PT ;  /* 0x000000010500780c */ /* 0x040fe40003fa4270 */
[----:B------:R-:W-:Y:S02]  /*4150*/  FSEL R24, R24, -INF , P0 ;  /* 0xff80000018187808 */ /* 0x000fe40000000000 */
[----:B------:R-:W-:Y:S02]  /*4160*/  ISETP.GT.AND P0, PT, R5, 0x11, PT ;  /* 0x000000110500780c */ /* 0x000fe40003f04270 */
[----:B------:R-:W-:Y:S02]  /*4170*/  FSEL R28, R28, -INF , P2 ;  /* 0xff8000001c1c7808 */ /* 0x000fe40001000000 */
[----:B------:R-:W-:Y:S02]  /*4180*/  FSEL R31, R31, -INF , P1 ;  /* 0xff8000001f1f7808 */ /* 0x000fe40000800000 */
[----:B------:R-:W-:-:S02]  /*4190*/  ISETP.GT.AND P2, PT, R5, 0x20, PT ;  /* 0x000000200500780c */ /* 0x000fc40003f44270 */
[----:B------:R-:W-:Y:S02]  /*41a0*/  ISETP.GT.AND P1, PT, R5, 0x21, PT ;  /* 0x000000210500780c */ /* 0x000fe40003f24270 */
[----:B------:R-:W-:Y:S02]  /*41b0*/  FSEL R27, R27, -INF , P3 ;  /* 0xff8000001b1b7808 */ /* 0x000fe40001800000 */
[----:B------:R-:W-:Y:S02]  /*41c0*/  FSEL R26, R26, -INF , P5 ;  /* 0xff8000001a1a7808 */ /* 0x000fe40002800000 */
[C---:B------:R-:W-:Y:S02]  /*41d0*/  ISETP.GT.AND P3, PT, R5.reuse, 0x19, PT ;  /* 0x000000190500780c */ /* 0x040fe40003f64270 */
[----:B------:R-:W-:Y:S02]  /*41e0*/  ISETP.GT.AND P5, PT, R5, 0x18, PT ;  /* 0x000000180500780c */ /* 0x000fe40003fa4270 */
[----:B------:R-:W-:-:S02]  /*41f0*/  FSEL R32, R32, -INF , P0 ;  /* 0xff80000020207808 */ /* 0x000fc40000000000 */
[C---:B------:R-:W-:Y:S02]  /*4200*/  ISETP.GT.AND P0, PT, R5.reuse, 0x28, PT ;  /* 0x000000280500780c */ /* 0x040fe40003f04270 */
[----:B------:R-:W-:Y:S02]  /*4210*/  FSEL R96, R96, -INF , P2 ;  /* 0xff80000060607808 */ /* 0x000fe40001000000 */
[----:B------:R-:W-:Y:S02]  /*4220*/  FSEL R98, R98, -INF , P1 ;  /* 0xff80000062627808 */ /* 0x000fe40000800000 */
[C---:B------:R-:W-:Y:S02]  /*4230*/  ISETP.GT.AND P2, PT, R5.reuse, 0x31, PT ;  /* 0x000000310500780c */ /* 0x040fe40003f44270 */
[----:B------:R-:W-:Y:S02]  /*4240*/  ISETP.GT.AND P1, PT, R5, 0x38, PT ;  /* 0x000000380500780c */ /* 0x000fe40003f24270 */
[----:B------:R-:W-:-:S02]  /*4250*/  FSEL R35, R35, -INF , P3 ;  /* 0xff80000023237808 */ /* 0x000fc40001800000 */
[----:B------:R-:W-:Y:S02]  /*4260*/  FSEL R33, R72, -INF , P5 ;  /* 0xff80000048217808 */ /* 0x000fe40002800000 */
[C---:B------:R-:W-:Y:S02]  /*4270*/  ISETP.GT.AND P3, PT, R5.reuse, 0x30, PT ;  /* 0x000000300500780c */ /* 0x040fe40003f64270 */
[----:B------:R-:W-:Y:S02]  /*4280*/  ISETP.GT.AND P5, PT, R5, 0x29, PT ;  /* 0x000000290500780c */ /* 0x000fe40003fa4270 */
[----:B------:R-:W-:Y:S02]  /*4290*/  FSEL R141, R69, -INF , P0 ;  /* 0xff800000458d7808 */ /* 0x000fe40000000000 */
[----:B------:R-:W-:Y:S02]  /*42a0*/  ISETP.GT.AND P0, PT, R5, 0x39, PT ;  /* 0x000000390500780c */ /* 0x000fe40003f04270 */
[----:B------:R-:W-:-:S02]  /*42b0*/  FSEL R151, R60, -INF , P2 ;  /* 0xff8000003c977808 */ /* 0x000fc40001000000 */
[----:B------:R-:W-:Y:S02]  /*42c0*/  FSEL R155, R44, -INF , P1 ;  /* 0xff8000002c9b7808 */ /* 0x000fe40000800000 */
[C---:B------:R-:W-:Y:S02]  /*42d0*/  ISETP.GT.AND P2, PT, R5.reuse, 0x48, PT ;  /* 0x000000480500780c */ /* 0x040fe40003f44270 */
[----:B------:R-:W-:Y:S02]  /*42e0*/  ISETP.GT.AND P1, PT, R5, 0x49, PT ;  /* 0x000000490500780c */ /* 0x000fe40003f24270 */
[----:B--2---:R-:W-:Y:S02]  /*42f0*/  FSEL R150, R15, -INF , P3 ;  /* 0xff8000000f967808 */ /* 0x004fe40001800000 */
[----:B------:R-:W-:Y:S02]  /*4300*/  FSEL R142, R65, -INF , P5 ;  /* 0xff800000418e7808 */ /* 0x000fe40002800000 */
[----:B------:R-:W-:-:S02]  /*4310*/  ISETP.GT.AND P3, PT, R5, 0x41, PT ;  /* 0x000000410500780c */ /* 0x000fc40003f64270 */
[----:B------:R-:W-:Y:S02]  /*4320*/  ISETP.GT.AND P5, PT, R5, 0x40, PT ;  /* 0x000000400500780c */ /* 0x000fe40003fa4270 */
[----:B------:R-:W-:Y:S02]  /*4330*/  FSEL R160, R43, -INF , P0 ;  /* 0xff8000002ba07808 */ /* 0x000fe40000000000 */
[----:B------:R-:W-:Y:S02]  /*4340*/  ISETP.GT.AND P0, PT, R5, 0x50, PT ;  /* 0x000000500500780c */ /* 0x000fe40003f04270 */
[----:B------:R-:W-:Y:S02]  /*4350*/  FSEL R170, R40, -INF , P2 ;  /* 0xff80000028aa7808 */ /* 0x000fe40001000000 */
[----:B------:R-:W-:Y:S02]  /*4360*/  FSEL R173, R39, -INF , P1 ;  /* 0xff80000027ad7808 */ /* 0x000fe40000800000 */
[----:B------:R-:W-:-:S02]  /*4370*/  ISETP.GT.AND P2, PT, R5, 0x59, PT ;  /* 0x000000590500780c */ /* 0x000fc40003f44270 */
[----:B------:R-:W-:Y:S02]  /*4380*/  ISETP.GT.AND P1, PT, R5, 0x60, PT ;  /* 0x000000600500780c */ /* 0x000fe40003f24270 */
[----:B------:R-:W-:Y:S02]  /*4390*/  IMNMX R3, R14, R6, PT ;  /* 0x000000060e037217 */ /* 0x000fe40003800200 */
[----:B------:R-:W-:Y:S02]  /*43a0*/  FSEL R168, R41, -INF , P3 ;  /* 0xff80000029a87808 */ /* 0x000fe40001800000 */
[----:B------:R-:W-:Y:S02]  /*43b0*/  FSEL R165, R42, -INF , P5 ;  /* 0xff8000002aa57808 */ /* 0x000fe40002800000 */
[C---:B------:R-:W-:Y:S01]  /*43c0*/  ISETP.GT.AND P3, PT, R5.reuse, 0x58, PT ;  /* 0x000000580500780c */ /* 0x040fe20003f64270 */
[----:B------:R-:W-:Y:S01]  /*43d0*/  LDSM.16.MT88.4 R40, [R225+0x100] ;  /* 0x00010000e128783b */ /* 0x000fe20000004200 */
[----:B------:R-:W-:-:S02]  /*43e0*/  ISETP.GT.AND P5, PT, R5, 0x51, PT ;  /* 0x000000510500780c */ /* 0x000fc40003fa4270 */
[----:B------:R-:W-:Y:S02]  /*43f0*/  FSEL R187, R38, -INF , P0 ;  /* 0xff80000026bb7808 */ /* 0x000fe40000000000 */
[----:B------:R-:W-:Y:S02]  /*4400*/  ISETP.GT.AND P0, PT, R5, 0x61, PT ;  /* 0x000000610500780c */ /* 0x000fe40003f04270 */
[----:B------:R-:W-:Y:S02]  /*4410*/  FSEL R193, R29, -INF , P2 ;  /* 0xff8000001dc17808 */ /* 0x000fe40001000000 */
[----:B------:R-:W-:Y:S02]  /*4420*/  FSEL R194, R17, -INF , P1 ;  /* 0xff80000011c27808 */ /* 0x000fe40000800000 */
[C---:B------:R-:W-:Y:S02]  /*4430*/  ISETP.GT.AND P2, PT, R3.reuse, RZ, PT ;  /* 0x000000ff0300720c */ /* 0x040fe40003f44270 */
[----:B------:R-:W-:-:S02]  /*4440*/  ISETP.GT.AND P1, PT, R3, 0x1, PT ;  /* 0x000000010300780c */ /* 0x000fc40003f24270 */
[----:B------:R-:W-:Y:S02]  /*4450*/  FSEL R190, R30, -INF , P3 ;  /* 0xff8000001ebe7808 */ /* 0x000fe40001800000 */
[----:B------:R-:W-:Y:S02]  /*4460*/  FSEL R188, R34, -INF , P5 ;  /* 0xff80000022bc7808 */ /* 0x000fe40002800000 */
[C---:B------:R-:W-:Y:S02]  /*4470*/  ISETP.GT.AND P3, PT, R5.reuse, 0x69, PT ;  /* 0x000000690500780c */ /* 0x040fe40003f64270 */
[----:B------:R-:W-:Y:S02]  /*4480*/  ISETP.GT.AND P5, PT, R5, 0x68, PT ;  /* 0x000000680500780c */ /* 0x000fe40003fa4270 */
[----:B------:R-:W-:Y:S02]  /*4490*/  FSEL R206, R16, -INF , P0 ;  /* 0xff80000010ce7808 */ /* 0x000fe40000000000 */
[----:B------:R-:W-:-:S02]  /*44a0*/  ISETP.GT.AND P0, PT, R3, 0x8, PT ;  /* 0x000000080300780c */ /* 0x000fc40003f04270 */
[----:B------:R-:W-:Y:S02]  /*44b0*/  FSEL R19, R19, -INF , P2 ;  /* 0xff80000013137808 */ /* 0x000fe40001000000 */
[----:B------:R-:W-:Y:S02]  /*44c0*/  FSEL R18, R18, -INF , P1 ;  /* 0xff80000012127808 */ /* 0x000fe40000800000 */
[----:B------:R-:W-:Y:S02]  /*44d0*/  FMNMX.FTZ R5, R11, R22, !PT ;  /* 0x000000160b057209 */ /* 0x000fe40007810000 */
[----:B------:R-:W-:Y:S02]  /*44e0*/  FSEL R231, R7, -INF , P3 ;  /* 0xff80000007e77808 */ /* 0x000fe40001800000 */
[----:B---3--:R-:W-:Y:S02]  /*44f0*/  FSEL R232, R8, -INF , P5 ;  /* 0xff80000008e87808 */ /* 0x008fe40002800000 */
[----:B------:R-:W-:-:S02]  /*4500*/  FMNMX.FTZ R7, R24, R26, !PT ;  /* 0x0000001a18077209 */ /* 0x000fc40007810000 */
[----:B------:R-:W-:Y:S02]  /*4510*/  ISETP.GT.AND P5, PT, R3, 0x9, PT ;  /* 0x000000090300780c */ /* 0x000fe40003fa4270 */
[----:B------:R-:W-:Y:S02]  /*4520*/  FSEL R15, R57, -INF , P0 ;  /* 0xff800000390f7808 */ /* 0x000fe40000000000 */
[----:B------:R-:W-:Y:S02]  /*4530*/  FMNMX.FTZ R8, R19, R18, !PT ;  /* 0x0000001213087209 */ /* 0x000fe40007810000 */
[----:B------:R-:W-:Y:S02]  /*4540*/  FMNMX.FTZ R5, R23, R5, !PT ;  /* 0x0000000517057209 */ /* 0x000fe40007810000 */
[----:B------:R-:W-:Y:S02]  /*4550*/  FMNMX.FTZ R7, R27, R7, !PT ;  /* 0x000000071b077209 */ /* 0x000fe40007810000 */
[----:B------:R-:W-:-:S02]  /*4560*/  ISETP.GT.AND P3, PT, R3, 0x10, PT ;  /* 0x000000100300780c */ /* 0x000fc40003f64270 */
[----:B------:R-:W-:Y:S02]  /*4570*/  FSEL R29, R56, -INF , P5 ;  /* 0xff800000381d7808 */ /* 0x000fe40002800000 */
[----:B------:R-:W-:Y:S02]  /*4580*/  FMNMX.FTZ R8, R15, R8, !PT ;  /* 0x000000080f087209 */ /* 0x000fe40007810000 */
[----:B------:R-:W-:Y:S02]  /*4590*/  FMNMX.FTZ R5, R25, R5, !PT ;  /* 0x0000000519057209 */ /* 0x000fe40007810000 */
[----:B------:R-:W-:Y:S02]  /*45a0*/  FMNMX.FTZ R7, R28, R7, !PT ;  /* 0x000000071c077209 */ /* 0x000fe40007810000 */
[----:B------:R-:W-:Y:S02]  /*45b0*/  ISETP.GT.AND P2, PT, R3, 0x11, PT ;  /* 0x000000110300780c */ /* 0x000fe40003f44270 */
[----:B------:R-:W-:-:S02]  /*45c0*/  FSEL R30, R37, -INF , P3 ;  /* 0xff800000251e7808 */ /* 0x000fc40001800000 */
[----:B------:R-:W-:Y:S02]  /*45d0*/  FMNMX.FTZ R8, R29, R8, !PT ;  /* 0x000000081d087209 */ /* 0x000fe40007810000 */
[----:B------:R-:W-:Y:S02]  /*45e0*/  FMNMX.FTZ R5, R88, R5, !PT ;  /* 0x0000000558057209 */ /* 0x000fe40007810000 */
[----:B------:R-:W-:Y:S02]  /*45f0*/  FMNMX.FTZ R7, R31, R7, !PT ;  /* 0x000000071f077209 */ /* 0x000fe40007810000 */
[----:B------:R-:W-:Y:S02]  /*4600*/  ISETP.GT.AND P1, PT, R3, 0x18, PT ;  /* 0x000000180300780c */ /* 0x000fe40003f24270 */
[----:B------:R-:W-:Y:S02]  /*4610*/  FSEL R34, R36, -INF , P2 ;  /* 0xff80000024227808 */ /* 0x000fe40001000000 */
[----:B------:R-:W-:-:S02]  /*4620*/  FMNMX.FTZ R8, R30, R8, !PT ;  /* 0x000000081e087209 */ /* 0x000fc40007810000 */
[----:B------:R-:W-:Y:S02]  /*4630*/  FMNMX.FTZ R5, R89, R5, !PT ;  /* 0x0000000559057209 */ /* 0x000fe40007810000 */
[----:B------:R-:W-:Y:S02]  /*4640*/  FMNMX.FTZ R7, R32, R7, !PT ;  /* 0x0000000720077209 */ /* 0x000fe40007810000 */
[----:B------:R-:W-:Y:S02]  /*4650*/  ISETP.GT.AND P0, PT, R3, 0x19, PT ;  /* 0x000000190300780c */ /* 0x000fe40003f04270 */
[----:B------:R-:W-:Y:S02]  /*4660*/  FSEL R36, R105, -INF , P1 ;  /* 0xff80000069247808 */ /* 0x000fe40000800000 */
[----:B------:R-:W-:Y:S02]  /*4670*/  FMNMX.FTZ R8, R34, R8, !PT ;  /* 0x0000000822087209 */ /* 0x000fe40007810000 */
[----:B------:R-:W-:-:S02]  /*4680*/  FMNMX.FTZ R5, R91, R5, !PT ;  /* 0x000000055b057209 */ /* 0x000fc40007810000 */
[----:B------:R-:W-:Y:S02]  /*4690*/  FMNMX.FTZ R7, R33, R7, !PT ;  /* 0x0000000721077209 */ /* 0x000fe40007810000 */
[----:B------:R-:W-:Y:S02]  /*46a0*/  ISETP.GT.AND P5, PT, R3, 0x20, PT ;  /* 0x000000200300780c */ /* 0x000fe40003fa4270 */
[----:B------:R-:W-:Y:S02]  /*46b0*/  FSEL R72, R101, -INF , P0 ;  /* 0xff80000065487808 */ /* 0x000fe40000000000 */
[----:B------:R-:W-:Y:S02]  /*46c0*/  FMNMX.FTZ R8, R36, R8, !PT ;  /* 0x0000000824087209 */ /* 0x000fe40007810000 */
[----:B------:R-:W-:Y:S02]  /*46d0*/  FMNMX.FTZ R5, R92, R5, !PT ;  /* 0x000000055c057209 */ /* 0x000fe40007810000 */
        /* <DEDUP_REMOVED lines=49> */
[C---:B------:R-:W-:Y:S02]  /*49f0*/  ISETP.GT.AND P3, PT, R3.reuse, 0x49, PT ;  /* 0x000000490300780c */ /* 0x040fe40003f64270 */
[C---:B------:R-:W-:Y:S02]  /*4a00*/  ISETP.GT.AND P2, PT, R3.reuse, 0x50, PT ;  /* 0x000000500300780c */ /* 0x040fe40003f44270 */
[C---:B------:R-:W-:Y:S02]  /*4a10*/  ISETP.GT.AND P1, PT, R3.reuse, 0x51, PT ;  /* 0x000000510300780c */ /* 0x040fe40003f24270 */
[----:B------:R-:W-:Y:S02]  /*4a20*/  ISETP.GT.AND P0, PT, R3, 0x58, PT ;  /* 0x000000580300780c */ /* 0x000fe40003f04270 */
[----:B------:R-:W-:Y:S02]  /*4a30*/  FMNMX.FTZ R6, R172, R5, !PT ;  /* 0x00000005ac067209 */ /* 0x000fe40007810000 */
[----:B------:R-:W-:-:S02]  /*4a40*/  FMNMX.FTZ R5, R168, R7, !PT ;  /* 0x00000007a8057209 */ /* 0x000fc40007810000 */
[----:B------:R-:W-:Y:S02]  /*4a50*/  FSEL R163, R48, -INF , P5 ;  /* 0xff80000030a37808 */ /* 0x000fe40002800000 */
[----:B------:R-:W-:Y:S02]  /*4a60*/  FMNMX.FTZ R8, R164, R8, !PT ;  /* 0x00000008a4087209 */ /* 0x000fe40007810000 */
        /* <DEDUP_REMOVED lines=11> */
[----:B------:R-:W-:Y:S01]  /*4b20*/  FMNMX.FTZ R6, R163, R8, !PT ;  /* 0x00000008a3067209 */ /* 0x000fe20007810000 */
[----:B------:R-:W2:Y:S01]  /*4b30*/  MUFU.TANH R5, R20 ;  /* 0x0000001400057308 */ /* 0x000ea20000002400 */
[----:B------:R-:W-:Y:S01]  /*4b40*/  FMNMX.FTZ R7, R175, R7, !PT ;  /* 0x00000007af077209 */ /* 0x000fe20007810000 */
[----:B------:R-:W-:Y:S01]  /*4b50*/  FMUL.FTZ R8, R66, c[0x0][0x320] ;  /* 0x0000c80042087a20 */ /* 0x000fe20000410000 */
[----:B------:R-:W-:Y:S02]  /*4b60*/  FMNMX.FTZ R3, R173, R3, !PT ;  /* 0x00000003ad037209 */ /* 0x000fe40007810000 */
[----:B------:R-:W-:Y:S02]  /*4b70*/  FMNMX.FTZ R6, R161, R6, !PT ;  /* 0x00000006a1067209 */ /* 0x000fe40007810000 */
[----:B------:R-:W-:Y:S01]  /*4b80*/  FMNMX.FTZ R7, R209, R7, !PT ;  /* 0x00000007d1077209 */ /* 0x000fe20007810000 */
[----:B------:R3:W-:Y:S01]  /*4b90*/  MUFU.TANH R16, R8 ;  /* 0x0000000800107308 */ /* 0x0007e20000002400 */
        /* <DEDUP_REMOVED lines=11> */
[----:B------:R-:W-:Y:S02]  /*4c50*/  FSEL R239, R49, -INF , P3 ;  /* 0xff80000031ef7808 */ /* 0x000fe40001800000 */
[----:B------:R-:W-:-:S02]  /*4c60*/  FMNMX.FTZ R6, R179, R6, !PT ;  /* 0x00000006b3067209 */ /* 0x000fc40007810000 */
[----:B------:R-:W-:Y:S02]  /*4c70*/  FMNMX.FTZ R7, R199, R7, !PT ;  /* 0x00000007c7077209 */ /* 0x000fe40007810000 */
[----:B------:R-:W-:Y:S02]  /*4c80*/  FMNMX.FTZ R3, R194, R3, !PT ;  /* 0x00000003c2037209 */ /* 0x000fe40007810000 */
[----:B-1----:R-:W-:Y:S02]  /*4c90*/  FSEL R230, R10, -INF , P2 ;  /* 0xff8000000ae67808 */ /* 0x002fe40001000000 */
[----:B------:R-:W-:Y:S02]  /*4ca0*/  FMNMX.FTZ R6, R239, R6, !PT ;  /* 0x00000006ef067209 */ /* 0x000fe40007810000 */
[----:B------:R-:W-:Y:S02]  /*4cb0*/  FMNMX.FTZ R7, R196, R7, !PT ;  /* 0x00000007c4077209 */ /* 0x000fe40007810000 */
[----:B--2---:R-:W-:-:S02]  /*4cc0*/  FSEL R229, R5, -INF , P1 ;  /* 0xff80000005e57808 */ /* 0x004fc40000800000 */
[----:B------:R-:W-:Y:S02]  /*4cd0*/  FMNMX.FTZ R5, R206, R3, !PT ;  /* 0x00000003ce057209 */ /* 0x000fe40007810000 */
[----:B------:R-:W-:Y:S02]  /*4ce0*/  FMNMX.FTZ R3, R230, R6, !PT ;  /* 0x00000006e6037209 */ /* 0x000fe40007810000 */
[----:B------:R-:W-:Y:S01]  /*4cf0*/  FMNMX.FTZ R6, R236, R7, !PT ;  /* 0x00000007ec067209 */ /* 0x000fe20007810000 */
[----:B------:R-:W-:Y:S01]  /*4d00*/  FMUL.FTZ R7, R67, c[0x0][0x320] ;  /* 0x0000c80043077a20 */ /* 0x000fe20000410000 */
[----:B------:R-:W-:Y:S01]  /*4d10*/  FSEL R228, R9, -INF , P0 ;  /* 0xff80000009e47808 */ /* 0x000fe20000000000 */
[----:B------:R-:W-:Y:S01]  /*4d20*/  LDSM.16.MT88.4 R64, [R227+0x900] ;  /* 0x00090000e340783b */ /* 0x000fe20000004200 */
[----:B------:R-:W-:Y:S01]  /*4d30*/  FMNMX.FTZ R6, R235, R6, !PT ;  /* 0x00000006eb067209 */ /* 0x000fe20007810000 */
[----:B------:R1:W-:Y:S01]  /*4d40*/  MUFU.TANH R17, R7 ;  /* 0x0000000700117308 */ /* 0x0003e20000002400 */
[----:B------:R-:W-:-:S02]  /*4d50*/  FMNMX.FTZ R3, R229, R3, !PT ;  /* 0x00000003e5037209 */ /* 0x000fc40007810000 */
[----:B------:R-:W-:Y:S01]  /*4d60*/  FMNMX.FTZ R5, R232, R5, !PT ;  /* 0x00000005e8057209 */ /* 0x000fe20007810000 */
[----:B---3--:R-:W2:Y:S01]  /*4d70*/  SHFL.BFLY PT, R8, R6, 0x2, 0x1f ;  /* 0x0c401f0006087f89 */ /* 0x008ea200000e0000 */
[----:B------:R-:W-:Y:S02]  /*4d80*/  FMNMX.FTZ R3, R228, R3, !PT ;  /* 0x00000003e4037209 */ /* 0x000fe40007810000 */
[----:B------:R-:W-:-:S03]  /*4d90*/  FMNMX.FTZ R5, R231, R5, !PT ;  /* 0x00000005e7057209 */ /* 0x000fc60007810000 */
[----:B------:R-:W3:Y:S04]  /*4da0*/  SHFL.BFLY PT, R70, R3, 0x2, 0x1f ;  /* 0x0c401f0003467f89 */ /* 0x000ee800000e0000 */
[----:B------:R-:W4:Y:S01]  /*4db0*/  SHFL.BFLY PT, R9, R5, 0x2, 0x1f ;  /* 0x0c401f0005097f89 */ /* 0x000f2200000e0000 */
[----:B-1----:R-:W-:-:S04]  /*4dc0*/  FMUL.FTZ R7, R58, c[0x0][0x320] ;  /* 0x0000c8003a077a20 */ /* 0x002fc80000410000 */
[----:B------:R1:W-:Y:S01]  /*4dd0*/  MUFU.TANH R20, R7 ;  /* 0x0000000700147308 */ /* 0x0003e20000002400 */
[----:B--2---:R-:W-:Y:S02]  /*4de0*/  FMNMX.FTZ R6, R6, R8, !PT ;  /* 0x0000000806067209 */ /* 0x004fe40007810000 */
[----:B------:R-:W-:Y:S01]  /*4df0*/  SHFL.IDX PT, R8, R12, 0x1, 0x1c1f ;  /* 0x003c1f000c087f89 */ /* 0x000fe200000e0000 */
[----:B---3--:R-:W-:Y:S01]  /*4e00*/  FMNMX.FTZ R70, R3, R70, !PT ;  /* 0x0000004603467209 */ /* 0x008fe20007810000 */
[----:B------:R-:W-:Y:S02]  /*4e10*/  FMUL.FTZ R3, R50, c[0x0][0x320] ;  /* 0x0000c80032037a20 */ /* 0x000fe40000410000 */
[----:B------:R-:W2:Y:S01]  /*4e20*/  SHFL.BFLY PT, R73, R6, 0x1, 0x1f ;  /* 0x0c201f0006497f89 */ /* 0x000ea200000e0000 */
[----:B-1----:R-:W-:Y:S01]  /*4e30*/  FMUL.FTZ R7, R59, c[0x0][0x320] ;  /* 0x0000c8003b077a20 */ /* 0x002fe20000410000 */
[----:B----4-:R-:W-:Y:S01]  /*4e40*/  FMNMX.FTZ R5, R5, R9, !PT ;  /* 0x0000000905057209 */ /* 0x010fe20007810000 */
[----:B------:R1:W-:Y:S01]  /*4e50*/  MUFU.TANH R38, R3 ;  /* 0x0000000300267308 */ /* 0x0003e20000002400 */
[----:B------:R-:W3:Y:S04]  /*4e60*/  SHFL.BFLY PT, R9, R70, 0x1, 0x1f ;  /* 0x0c201f0046097f89 */ /* 0x000ee800000e0000 */
[----:B------:R-:W4:Y:S03]  /*4e70*/  SHFL.BFLY PT, R71, R5, 0x1, 0x1f ;  /* 0x0c201f0005477f89 */ /* 0x000f2600000e0000 */
[----:B------:R3:W-:Y:S01]  /*4e80*/  MUFU.TANH R37, R7 ;  /* 0x0000000700257308 */ /* 0x0007e20000002400 */
[----:B-1----:R-:W-:-:S02]  /*4e90*/  FMUL.FTZ R3, R51, c[0x0][0x320] ;  /* 0x0000c80033037a20 */ /* 0x002fc40000410000 */
[----:B------:R-:W-:Y:S05]  /*4ea0*/  LDSM.16.MT88.4 R48, [R224+0x900] ;  /* 0x00090000e030783b */ /* 0x000fea0000004200 */
[----:B------:R1:W-:Y:S01]  /*4eb0*/  MUFU.TANH R39, R3 ;  /* 0x0000000300277308 */ /* 0x0003e20000002400 */
[----:B--2---:R-:W-:Y:S01]  /*4ec0*/  FMNMX.FTZ R73, R6, R73, !PT ;  /* 0x0000004906497209 */ /* 0x004fe20007810000 */
[----:B---3--:R-:W-:Y:S01]  /*4ed0*/  FMUL.FTZ R7, R54, c[0x0][0x320] ;  /* 0x0000c80036077a20 */ /* 0x008fe20000410000 */
[----:B------:R-:W-:-:S05]  /*4ee0*/  FMNMX.FTZ R70, R70, R9, !PT ;  /* 0x0000000946467209 */ /* 0x000fca0007810000 */
[----:B------:R2:W-:Y:S01]  /*4ef0*/  MUFU.TANH R21, R7 ;  /* 0x0000000700157308 */ /* 0x0005e20000002400 */
[----:B----4-:R-:W-:-:S05]  /*4f00*/  FMNMX.FTZ R71, R5, R71, !PT ;  /* 0x0000004705477209 */ /* 0x010fca0007810000 */
[----:B------:R-:W-:Y:S02]  /*4f10*/  FMUL.FTZ R6, R71, c[0x0][0x2d0] ;  /* 0x0000b40047067a20 */ /* 0x000fe40000410000 */
[----:B-1----:R-:W-:-:S04]  /*4f20*/  FMUL.FTZ R3, R90, c[0x0][0x320] ;  /* 0x0000c8005a037a20 */ /* 0x002fc80000410000 */
[----:B------:R1:W3:Y:S01]  /*4f30*/  MUFU.TANH R10, R3 ;  /* 0x00000003000a7308 */ /* 0x0002e20000002400 */
[----:B--2---:R-:W-:-:S07]  /*4f40*/  FMUL.FTZ R7, R55, c[0x0][0x320] ;  /* 0x0000c80037077a20 */ /* 0x004fce0000410000 */
[----:B------:R2:W4:Y:S01]  /*4f50*/  MUFU.TANH R12, R7 ;  /* 0x00000007000c7308 */ /* 0x0005220000002400 */
[----:B-1----:R-:W-:Y:S01]  /*4f60*/  FMUL.FTZ R3, R46, c[0x0][0x320] ;  /* 0x0000c8002e037a20 */ /* 0x002fe20000410000 */
[----:B--2---:R-:W-:Y:S01]  /*4f70*/  IADD3 R7, R13, R8, RZ ;  /* 0x000000080d077210 */ /* 0x004fe20007ffe0ff */
[----:B------:R-:W-:-:S05]  /*4f80*/  FMUL.FTZ R8, R47, c[0x0][0x320] ;  /* 0x0000c8002f087a20 */ /* 0x000fca0000410000 */
[----:B------:R1:W2:Y:S01]  /*4f90*/  MUFU.TANH R13, R3 ;  /* 0x00000003000d7308 */ /* 0x0002a20000002400 */
[----:B------:R-:W-:Y:S07]  /*4fa0*/  LDSM.16.MT88.4 R44, [R226+0x100] ;  /* 0x00010000e22c783b */ /* 0x000fee0000004200 */
[----:B------:R-:W2:Y:S01]  /*4fb0*/  MUFU.TANH R9, R8 ;  /* 0x0000000800097308 */ /* 0x000ea20000002400 */
[----:B-1----:R-:W-:Y:S01]  /*4fc0*/  IMNMX R3, R14, R7, PT ;  /* 0x000000070e037217 */ /* 0x002fe20003800200 */
[----:B------:R-:W-:-:S03]  /*4fd0*/  FMUL.FTZ R7, R73, c[0x0][0x2d0] ;  /* 0x0000b40049077a20 */ /* 0x000fc60000410000 */
        /* <DEDUP_REMOVED lines=11> */
[----:B------:R-:W-:-:S02]  /*5090*/  ISETP.GT.AND P1, PT, R3, 0x11, PT ;  /* 0x000000110300780c */ /* 0x000fc40003f24270 */
[----:B------:R-:W-:Y:S02]  /*50a0*/  FSEL R68, R75, -INF , P5 ;  /* 0xff8000004b447808 */ /* 0x000fe40002800000 */
[----:B------:R-:W-:Y:S02]  /*50b0*/  FMNMX.FTZ R0, R63, R0, !PT ;  /* 0x000000003f007209 */ /* 0x000fe40007810000 */
[C---:B------:R-:W-:Y:S02]  /*50c0*/  ISETP.GT.AND P3, PT, R3.reuse, 0x18, PT ;  /* 0x000000180300780c */ /* 0x040fe40003f64270 */
[----:B------:R-:W-:Y:S02]  /*50d0*/  FSEL R69, R74, -INF , P1 ;  /* 0xff8000004a457808 */ /* 0x000fe40000800000 */
[----:B------:R-:W-:Y:S02]  /*50e0*/  FMNMX.FTZ R0, R68, R0, !PT ;  /* 0x0000000044007209 */ /* 0x000fe40007810000 */
[----:B------:R-:W-:-:S02]  /*50f0*/  ISETP.GT.AND P2, PT, R3, 0x19, PT ;  /* 0x000000190300780c */ /* 0x000fc40003f44270 */
[----:B---3--:R-:W-:Y:S02]  /*5100*/  FSEL R74, R10, -INF , P3 ;  /* 0xff8000000a4a7808 */ /* 0x008fe40001800000 */
[----:B------:R-:W-:Y:S02]  /*5110*/  FMNMX.FTZ R0, R69, R0, !PT ;  /* 0x0000000045007209 */ /* 0x000fe40007810000 */
[----:B------:R-:W-:Y:S02]  /*5120*/  ISETP.GT.AND P0, PT, R3, 0x20, PT ;  /* 0x000000200300780c */ /* 0x000fe40003f04270 */
[----:B------:R-:W-:Y:S02]  /*5130*/  FSEL R75, R186, -INF , P2 ;  /* 0xff800000ba4b7808 */ /* 0x000fe40001000000 */
[----:B------:R-:W-:Y:S02]  /*5140*/  FMNMX.FTZ R0, R74, R0, !PT ;  /* 0x000000004a007209 */ /* 0x000fe40007810000 */
[----:B------:R-:W-:-:S02]  /*5150*/  FSETP.NEU.FTZ.AND P1, PT, R73, -INF , PT ;  /* 0xff8000004900780b */ /* 0x000fc40003f3d000 */
[----:B------:R-:W-:Y:S02]  /*5160*/  ISETP.GT.AND P5, PT, R3, 0x21, PT ;  /* 0x000000210300780c */ /* 0x000fe40003fa4270 */
[----:B------:R-:W-:Y:S02]  /*5170*/  FSEL R101, R184, -INF , P0 ;  /* 0xff800000b8657808 */ /* 0x000fe40000000000 */
[----:B------:R-:W-:Y:S02]  /*5180*/  FMNMX.FTZ R0, R75, R0, !PT ;  /* 0x000000004b007209 */ /* 0x000fe40007810000 */
[----:B------:R-:W-:Y:S02]  /*5190*/  ISETP.GT.AND P3, PT, R3, 0x28, PT ;  /* 0x000000280300780c */ /* 0x000fe40003f64270 */
[----:B------:R-:W-:Y:S02]  /*51a0*/  FSEL R7, R7, RZ, P1 ;  /* 0x000000ff07077208 */ /* 0x000fe40000800000 */
[----:B------:R-:W-:-:S02]  /*51b0*/  FSEL R100, R185, -INF , P5 ;  /* 0xff800000b9647808 */ /* 0x000fc40002800000 */
[----:B------:R-:W-:Y:S01]  /*51c0*/  FMNMX.FTZ R0, R101, R0, !PT ;  /* 0x0000000065007209 */ /* 0x000fe20007810000 */
[----:B------:R-:W-:Y:S01]  /*51d0*/  FFMA.FTZ R5, R11, c[0x0][0x2d0], -R7 ;  /* 0x0000b4000b057a23 */ /* 0x000fe20000010807 */
[----:B------:R-:W-:Y:S02]  /*51e0*/  ISETP.GT.AND P1, PT, R3, 0x29, PT ;  /* 0x000000290300780c */ /* 0x000fe40003f24270 */
[----:B------:R-:W-:Y:S01]  /*51f0*/  FSEL R102, R103, -INF , P3 ;  /* 0xff80000067667808 */ /* 0x000fe20001800000 */
[----:B------:R1:W-:Y:S01]  /*5200*/  MUFU.EX2 R233, R5 ;  /* 0x0000000500e97308 */ /* 0x0003e20000000800 */
[----:B------:R-:W-:Y:S02]  /*5210*/  FMNMX.FTZ R0, R100, R0, !PT ;  /* 0x0000000064007209 */ /* 0x000fe40007810000 */
[----:B------:R-:W-:Y:S02]  /*5220*/  ISETP.GT.AND P2, PT, R3, 0x30, PT ;  /* 0x000000300300780c */ /* 0x000fe40003f44270 */
[----:B------:R-:W-:-:S02]  /*5230*/  FSEL R103, R180, -INF , P1 ;  /* 0xff800000b4677808 */ /* 0x000fc40000800000 */
[----:B------:R-:W-:Y:S02]  /*5240*/  FMNMX.FTZ R0, R102, R0, !PT ;  /* 0x0000000066007209 */ /* 0x000fe40007810000 */
[----:B------:R-:W-:Y:S02]  /*5250*/  ISETP.GT.AND P0, PT, R3, 0x31, PT ;  /* 0x000000310300780c */ /* 0x000fe40003f04270 */
[----:B------:R-:W-:Y:S02]  /*5260*/  FSEL R117, R107, -INF , P2 ;  /* 0xff8000006b757808 */ /* 0x000fe40001000000 */
[----:B------:R-:W-:Y:S02]  /*5270*/  FMNMX.FTZ R0, R103, R0, !PT ;  /* 0x0000000067007209 */ /* 0x000fe40007810000 */
[----:B------:R-:W-:Y:S01]  /*5280*/  ISETP.GT.AND P5, PT, R3, 0x38, PT ;  /* 0x000000380300780c */ /* 0x000fe20003fa4270 */
[----:B-1----:R-:W-:Y:S01]  /*5290*/  FFMA.FTZ R5, R22, c[0x0][0x2d0], -R7 ;  /* 0x0000b40016057a23 */ /* 0x002fe20000010807 */
[----:B------:R-:W-:-:S02]  /*52a0*/  FSEL R118, R106, -INF , P0 ;  /* 0xff8000006a767808 */ /* 0x000fc40000000000 */
[----:B------:R-:W-:Y:S01]  /*52b0*/  FSETP.NEU.FTZ.AND P2, PT, R71, -INF , PT ;  /* 0xff8000004700780b */ /* 0x000fe20003f5d000 */
[----:B------:R1:W-:Y:S01]  /*52c0*/  MUFU.EX2 R240, R5 ;  /* 0x0000000500f07308 */ /* 0x0003e20000000800 */
[----:B------:R-:W-:Y:S02]  /*52d0*/  FMNMX.FTZ R0, R117, R0, !PT ;  /* 0x0000000075007209 */ /* 0x000fe40007810000 */
[C---:B------:R-:W-:Y:S02]  /*52e0*/  ISETP.GT.AND P3, PT, R3.reuse, 0x39, PT ;  /* 0x000000390300780c */ /* 0x040fe40003f64270 */
[----:B------:R-:W-:Y:S02]  /*52f0*/  FSEL R6, R6, RZ, P2 ;  /* 0x000000ff06067208 */ /* 0x000fe40001000000 */
[----:B------:R-:W-:Y:S02]  /*5300*/  FSEL R116, R82, -INF , P5 ;  /* 0xff80000052747808 */ /* 0x000fe40002800000 */
[----:B------:R-:W-:Y:S01]  /*5310*/  FMNMX.FTZ R0, R118, R0, !PT ;  /* 0x0000000076007209 */ /* 0x000fe20007810000 */
[----:B------:R-:W-:Y:S01]  /*5320*/  FFMA.FTZ R8, R28, c[0x0][0x2d0], -R6 ;  /* 0x0000b4001c087a23 */ /* 0x000fe20000010806 */
[----:B------:R-:W-:Y:S01]  /*5330*/  ISETP.GT.AND P1, PT, R3, 0x40, PT ;  /* 0x000000400300780c */ /* 0x000fe20003f24270 */
[----:B------:R-:W-:Y:S01]  /*5340*/  LDSM.16.MT88.4 R80, [R225+0x900] ;  /* 0x00090000e150783b */ /* 0x000fe20000004200 */
[----:B------:R-:W-:Y:S01]  /*5350*/  FSEL R137, R137, -INF , P3 ;  /* 0xff80000089897808 */ /* 0x000fe20001800000 */
[----:B------:R-:W-:Y:S01]  /*5360*/  MUFU.EX2 R212, R8 ;  /* 0x0000000800d47308 */ /* 0x000fe20000000800 */
[----:B------:R-:W-:Y:S01]  /*5370*/  FMNMX.FTZ R0, R116, R0, !PT ;  /* 0x0000000074007209 */ /* 0x000fe20007810000 */
[----:B-1----:R-:W-:Y:S01]  /*5380*/  FFMA.FTZ R5, R23, c[0x0][0x2d0], -R7 ;  /* 0x0000b40017057a23 */ /* 0x002fe20000010807 */
[----:B------:R-:W-:-:S02]  /*5390*/  ISETP.GT.AND P0, PT, R3, 0x41, PT ;  /* 0x000000410300780c */ /* 0x000fc40003f04270 */
[----:B------:R-:W-:Y:S02]  /*53a0*/  FSEL R146, R78, -INF , P1 ;  /* 0xff8000004e927808 */ /* 0x000fe40000800000 */
[----:B------:R-:W-:Y:S01]  /*53b0*/  FMNMX.FTZ R0, R137, R0, !PT ;  /* 0x0000000089007209 */ /* 0x000fe20007810000 */
[----:B------:R1:W-:Y:S01]  /*53c0*/  MUFU.EX2 R237, R5 ;  /* 0x0000000500ed7308 */ /* 0x0003e20000000800 */
[----:B------:R-:W-:Y:S02]  /*53d0*/  ISETP.GT.AND P5, PT, R3, 0x48, PT ;  /* 0x000000480300780c */ /* 0x000fe40003fa4270 */
[----:B------:R-:W-:Y:S02]  /*53e0*/  FSEL R145, R79, -INF , P0 ;  /* 0xff8000004f917808 */ /* 0x000fe40000000000 */
[----:B------:R-:W-:Y:S02]  /*53f0*/  FMNMX.FTZ R0, R146, R0, !PT ;  /* 0x0000000092007209 */ /* 0x000fe40007810000 */
[----:B------:R-:W-:-:S02]  /*5400*/  ISETP.GT.AND P2, PT, R3, 0x49, PT ;  /* 0x000000490300780c */ /* 0x000fc40003f44270 */
[----:B------:R-:W-:Y:S02]  /*5410*/  FSEL R147, R16, -INF , P5 ;  /* 0xff80000010937808 */ /* 0x000fe40002800000 */
[----:B------:R-:W-:Y:S02]  /*5420*/  FMNMX.FTZ R0, R145, R0, !PT ;  /* 0x0000000091007209 */ /* 0x000fe40007810000 */
[----:B------:R-:W-:Y:S02]  /*5430*/  ISETP.GT.AND P3, PT, R3, 0x50, PT ;  /* 0x000000500300780c */ /* 0x000fe40003f64270 */
[----:B------:R-:W-:Y:S01]  /*5440*/  FSEL R149, R17, -INF , P2 ;  /* 0xff80000011957808 */ /* 0x000fe20001000000 */
[----:B-1----:R-:W-:Y:S01]  /*5450*/  FFMA.FTZ R5, R25, c[0x0][0x2d0], -R7 ;  /* 0x0000b40019057a23 */ /* 0x002fe20000010807 */
[----:B------:R-:W-:Y:S02]  /*5460*/  FMNMX.FTZ R0, R147, R0, !PT ;  /* 0x0000000093007209 */ /* 0x000fe40007810000 */
[----:B------:R-:W-:Y:S01]  /*5470*/  FSETP.NEU.FTZ.AND P2, PT, R70, -INF , PT ;  /* 0xff8000004600780b */ /* 0x000fe20003f5d000 */
[----:B------:R1:W-:Y:S01]  /*5480*/  MUFU.EX2 R210, R5 ;  /* 0x0000000500d27308 */ /* 0x0003e20000000800 */
[----:B------:R-:W-:-:S02]  /*5490*/  ISETP.GT.AND P1, PT, R3, 0x51, PT ;  /* 0x000000510300780c */ /* 0x000fc40003f24270 */
[----:B------:R-:W-:Y:S02]  /*54a0*/  ISETP.GT.AND P0, PT, R3, 0x58, PT ;  /* 0x000000580300780c */ /* 0x000fe40003f04270 */
[----:B------:R-:W-:Y:S02]  /*54b0*/  FSEL R167, R20, -INF , P3 ;  /* 0xff80000014a77808 */ /* 0x000fe40001800000 */
[----:B------:R-:W-:Y:S02]  /*54c0*/  FMNMX.FTZ R0, R149, R0, !PT ;  /* 0x0000000095007209 */ /* 0x000fe40007810000 */
[----:B------:R-:W-:Y:S02]  /*54d0*/  FSEL R166, R37, -INF , P1 ;  /* 0xff80000025a67808 */ /* 0x000fe40000800000 */
[----:B------:R-:W-:Y:S02]  /*54e0*/  FSEL R169, R21, -INF , P0 ;  /* 0xff80000015a97808 */ /* 0x000fe40000000000 */
[----:B------:R-:W-:-:S02]  /*54f0*/  FMNMX.FTZ R0, R167, R0, !PT ;  /* 0x00000000a7007209 */ /* 0x000fc40007810000 */
[C---:B------:R-:W-:Y:S01]  /*5500*/  ISETP.GT.AND P5, PT, R3.reuse, 0x59, PT ;  /* 0x000000590300780c */ /* 0x040fe20003fa4270 */
[----:B-1----:R-:W-:Y:S01]  /*5510*/  FFMA.FTZ R5, R24, c[0x0][0x2d0], -R6 ;  /* 0x0000b40018057a23 */ /* 0x002fe20000010806 */
[C---:B------:R-:W-:Y:S02]  /*5520*/  ISETP.GT.AND P3, PT, R3.reuse, 0x60, PT ;  /* 0x000000600300780c */ /* 0x040fe40003f64270 */
[C---:B------:R-:W-:Y:S01]  /*5530*/  ISETP.GT.AND P1, PT, R3.reuse, 0x68, PT ;  /* 0x000000680300780c */ /* 0x040fe20003f24270 */
[----:B------:R1:W-:Y:S01]  /*5540*/  MUFU.EX2 R234, R5 ;  /* 0x0000000500ea7308 */ /* 0x0003e20000000800 */
[----:B------:R-:W-:Y:S02]  /*5550*/  ISETP.GT.AND P0, PT, R3, 0x69, PT ;  /* 0x000000690300780c */ /* 0x000fe40003f04270 */
[----:B------:R-:W-:Y:S02]  /*5560*/  FMNMX.FTZ R0, R166, R0, !PT ;  /* 0x00000000a6007209 */ /* 0x000fe40007810000 */
[----:B----4-:R-:W-:-:S02]  /*5570*/  FSEL R4, R12, -INF , P5 ;  /* 0xff8000000c047808 */ /* 0x010fc40002800000 */
[----:B------:R-:W-:Y:S02]  /*5580*/  FMNMX.FTZ R0, R169, R0, !PT ;  /* 0x00000000a9007209 */ /* 0x000fe40007810000 */
[----:B------:R-:W-:Y:S02]  /*5590*/  FSEL R251, R38, -INF , P3 ;  /* 0xff80000026fb7808 */ /* 0x000fe40001800000 */
[----:B--2---:R-:W-:Y:S02]  /*55a0*/  FSEL R250, R13, -INF , P1 ;  /* 0xff8000000dfa7808 */ /* 0x004fe40000800000 */
[----:B------:R-:W-:Y:S01]  /*55b0*/  FSEL R248, R9, -INF , P0 ;  /* 0xff80000009f87808 */ /* 0x000fe20000000000 */
[----:B-1----:R-:W-:-:S04]  /*55c0*/  FFMA.FTZ R5, R26, c[0x0][0x2d0], -R6 ;  /* 0x0000b4001a057a23 */ /* 0x002fc80000010806 */
[----:B------:R1:W-:Y:S02]  /*55d0*/  MUFU.EX2 R195, R5 ;  /* 0x0000000500c37308 */ /* 0x0003e40000000800 */
[----:B-1----:R-:W-:Y:S02]  /*55e0*/  FFMA.FTZ R5, R27, c[0x0][0x2d0], -R6 ;  /* 0x0000b4001b057a23 */ /* 0x002fe40000010806 */
[----:B------:R-:W-:Y:S04]  /*55f0*/  LDSM.16.MT88.4 R24, [R227+0x100] ;  /* 0x00010000e318783b */ /* 0x000fe80000004200 */
[----:B------:R1:W2:Y:S02]  /*5600*/  MUFU.EX2 R208, R5 ;  /* 0x0000000500d07308 */ /* 0x0002a40000000800 */
[----:B-1----:R-:W-:Y:S01]  /*5610*/  FMUL.FTZ R5, R70, c[0x0][0x2d0] ;  /* 0x0000b40046057a20 */ /* 0x002fe20000410000 */
[----:B--2---:R-:W-:-:S04]  /*5620*/  F2FP.PACK_AB R10, R212, R208 ;  /* 0x000000d0d40a723e */ /* 0x004fc800000000ff */
[----:B------:R-:W-:Y:S02]  /*5630*/  FSEL R5, R5, RZ, P2 ;  /* 0x000000ff05057208 */ /* 0x000fe40001000000 */
[----:B------:R-:W-:-:S03]  /*5640*/  ISETP.GT.AND P2, PT, R3, 0x61, PT ;  /* 0x000000610300780c */ /* 0x000fc60003f44270 */
[--C-:B------:R-:W-:Y:S01]  /*5650*/  FFMA.FTZ R3, R18, c[0x0][0x2d0], -R5.reuse ;  /* 0x0000b40012037a23 */ /* 0x100fe20000010805 */
[----:B------:R-:W-:Y:S01]  /*5660*/  FSEL R249, R39, -INF , P2 ;  /* 0xff80000027f97808 */ /* 0x000fe20001000000 */
[--C-:B------:R-:W-:Y:S02]  /*5670*/  FFMA.FTZ R8, R19, c[0x0][0x2d0], -R5.reuse ;  /* 0x0000b40013087a23 */ /* 0x100fe40000010805 */
[----:B------:R1:W-:Y:S01]  /*5680*/  MUFU.EX2 R198, R3 ;  /* 0x0000000300c67308 */ /* 0x0003e20000000800 */
[----:B------:R-:W2:Y:S07]  /*5690*/  LDSM.16.MT88.4 R16, [R224+0x100] ;  /* 0x00010000e010783b */ /* 0x000eae0000004200 */
[----:B------:R3:W4:Y:S01]  /*56a0*/  MUFU.EX2 R197, R8 ;  /* 0x0000000800c57308 */ /* 0x0007220000000800 */
[----:B-1----:R-:W-:-:S07]  /*56b0*/  FFMA.FTZ R3, R15, c[0x0][0x2d0], -R5 ;  /* 0x0000b4000f037a23 */ /* 0x002fce0000010805 */
[----:B------:R1:W-:Y:S01]  /*56c0*/  MUFU.EX2 R192, R3 ;  /* 0x0000000300c07308 */ /* 0x0003e20000000800 */
[----:B---3--:R-:W-:Y:S02]  /*56d0*/  F2FP.PACK_AB R8, R195, R234 ;  /* 0x000000eac308723e */ /* 0x008fe400000000ff */
[----:B----4-:R-:W-:Y:S02]  /*56e0*/  F2FP.PACK_AB R9, R198, R197 ;  /* 0x000000c5c609723e */ /* 0x010fe400000000ff */
[----:B-1----:R-:W-:Y:S01]  /*56f0*/  FMNMX.FTZ R3, R4, R0, !PT ;  /* 0x0000000004037209 */ /* 0x002fe20007810000 */
[----:B------:R-:W-:-:S03]  /*5700*/  FFMA.FTZ R0, R29, c[0x0][0x2d0], -R5 ;  /* 0x0000b4001d007a23 */ /* 0x000fc60000010805 */
[----:B------:R-:W-:Y:S01]  /*5710*/  FMNMX.FTZ R2, R251, R3, !PT ;  /* 0x00000003fb027209 */ /* 0x000fe20007810000 */
[----:B------:R1:W3:Y:S03]  /*5720*/  MUFU.EX2 R213, R0 ;  /* 0x0000000000d57308 */ /* 0x0002e60000000800 */
[----:B-1----:R-:W-:Y:S01]  /*5730*/  FMNMX.FTZ R0, R249, R2, !PT ;  /* 0x00000002f9007209 */ /* 0x002fe20007810000 */
[--C-:B------:R-:W-:Y:S01]  /*5740*/  FFMA.FTZ R2, R31, c[0x0][0x2d0], -R6.reuse ;  /* 0x0000b4001f027a23 */ /* 0x100fe20000010806 */
[----:B---3--:R-:W-:Y:S02]  /*5750*/  F2FP.PACK_AB R11, R213, R192 ;  /* 0x000000c0d50b723e */ /* 0x008fe400000000ff */
[----:B------:R-:W-:Y:S01]  /*5760*/  FMNMX.FTZ R0, R250, R0, !PT ;  /* 0x00000000fa007209 */ /* 0x000fe20007810000 */
[----:B------:R1:W-:Y:S03]  /*5770*/  MUFU.EX2 R94, R2 ;  /* 0x00000002005e7308 */ /* 0x0003e60000000800 */
[----:B------:R-:W-:Y:S01]  /*5780*/  FMNMX.FTZ R0, R248, R0, !PT ;  /* 0x00000000f8007209 */ /* 0x000fe20007810000 */
[C---:B--2---:R-:W-:Y:S04]  /*5790*/  HMMA.16816.F32 R52, R8.reuse, R16, RZ ;  /* 0x000000100834723c */ /* 0x044fe800000018ff */
[----:B------:R-:W2:Y:S04]  /*57a0*/  SHFL.BFLY PT, R3, R0, 0x2, 0x1f ;  /* 0x0c401f0000037f89 */ /* 0x000ea800000e0000 */
[----:B------:R-:W-:Y:S01]  /*57b0*/  HMMA.16816.F32 R76, R8, R24, RZ ;  /* 0x00000018084c723c */ /* 0x000fe200000018ff */
[----:B-1----:R-:W-:-:S04]  /*57c0*/  FFMA.FTZ R2, R32, c[0x0][0x2d0], -R6 ;  /* 0x0000b40020027a23 */ /* 0x002fc80000010806 */
[----:B------:R1:W-:Y:S03]  /*57d0*/  MUFU.EX2 R200, R2 ;  /* 0x0000000200c87308 */ /* 0x0003e60000000800 */
[C---:B------:R-:W-:Y:S08]  /*57e0*/  HMMA.16816.F32 R56, R8.reuse, R40, RZ ;  /* 0x000000280838723c */ /* 0x040ff000000018ff */
[----:B------:R-:W-:Y:S01]  /*57f0*/  HMMA.16816.F32 R20, R8, R44, RZ ;  /* 0x0000002c0814723c */ /* 0x000fe200000018ff */
[----:B--2---:R-:W-:Y:S01]  /*5800*/  FMNMX.FTZ R0, R0, R3, !PT ;  /* 0x0000000300007209 */ /* 0x004fe20007810000 */
[----:B-1----:R-:W-:-:S04]  /*5810*/  FFMA.FTZ R2, R33, c[0x0][0x2d0], -R6 ;  /* 0x0000b40021027a23 */ /* 0x002fc80000010806 */
[----:B------:R-:W1:Y:S01]  /*5820*/  SHFL.BFLY PT, R3, R0, 0x1, 0x1f ;  /* 0x0c201f0000037f89 */ /* 0x000e6200000e0000 */
[----:B------:R2:W-:Y:S02]  /*5830*/  MUFU.EX2 R204, R2 ;  /* 0x0000000200cc7308 */ /* 0x0005e40000000800 */
[----:B--2---:R-:W-:-:S06]  /*5840*/  FFMA.FTZ R2, R35, c[0x0][0x2d0], -R6 ;  /* 0x0000b40023027a23 */ /* 0x004fcc0000010806 */
[----:B------:R2:W3:Y:S02]  /*5850*/  MUFU.EX2 R243, R2 ;  /* 0x0000000200f37308 */ /* 0x0004e40000000800 */
[--C-:B--2---:R-:W-:Y:S01]  /*5860*/  FFMA.FTZ R2, R30, c[0x0][0x2d0], -R5.reuse ;  /* 0x0000b4001e027a23 */ /* 0x104fe20000010805 */
[----:B---3--:R-:W-:Y:S01]  /*5870*/  F2FP.PACK_AB R14, R243, R204 ;  /* 0x000000ccf30e723e */ /* 0x008fe200000000ff */
[----:B------:R-:W-:Y:S04]  /*5880*/  HMMA.16816.F32 R28, R8, R42, RZ ;  /* 0x0000002a081c723c */ /* 0x000fe800000018ff */
[----:B------:R2:W-:Y:S02]  /*5890*/  MUFU.EX2 R238, R2 ;  /* 0x0000000200ee7308 */ /* 0x0005e40000000800 */
[----:B--2---:R-:W-:-:S02]  /*58a0*/  FFMA.FTZ R2, R34, c[0x0][0x2d0], -R5 ;  /* 0x0000b40022027a23 */ /* 0x004fc40000010805 */
[C---:B------:R-:W-:Y:S04]  /*58b0*/  HMMA.16816.F32 R32, R8.reuse, R26, RZ ;  /* 0x0000001a0820723c */ /* 0x040fe800000018ff */
[----:B------:R2:W3:Y:S02]  /*58c0*/  MUFU.EX2 R201, R2 ;  /* 0x0000000200c97308 */ /* 0x0004e40000000800 */
[--C-:B--2---:R-:W-:Y:S01]  /*58d0*/  FFMA.FTZ R2, R36, c[0x0][0x2d0], -R5.reuse ;  /* 0x0000b40024027a23 */ /* 0x104fe20000010805 */
[----:B---3--:R-:W-:Y:S01]  /*58e0*/  F2FP.PACK_AB R13, R201, R238 ;  /* 0x000000eec90d723e */ /* 0x008fe200000000ff */
[C---:B------:R-:W-:Y:S04]  /*58f0*/  HMMA.16816.F32 R36, R8.reuse, R18, RZ ;  /* 0x000000120824723c */ /* 0x040fe800000018ff */
[----:B------:R2:W-:Y:S04]  /*5900*/  MUFU.EX2 R205, R2 ;  /* 0x0000000200cd7308 */ /* 0x0005e80000000800 */
[----:B------:R-:W-:Y:S01]  /*5910*/  HMMA.16816.F32 R8, R8, R46, RZ ;  /* 0x0000002e0808723c */ /* 0x000fe200000018ff */
[----:B--2---:R-:W-:Y:S01]  /*5920*/  FFMA.FTZ R2, R72, c[0x0][0x2d0], -R5 ;  /* 0x0000b40048027a23 */ /* 0x004fe20000010805 */
[----:B-1----:R-:W-:Y:S01]  /*5930*/  FMNMX.FTZ R72, R0, R3, !PT ;  /* 0x0000000300487209 */ /* 0x002fe20007810000 */
[----:B------:R-:W-:-:S02]  /*5940*/  IMAD.MOV.U32 R3, RZ, RZ, R94 ;  /* 0x000000ffff037224 */ /* 0x000fc400078e005e */
[----:B------:R1:W2:Y:S01]  /*5950*/  MUFU.EX2 R191, R2 ;  /* 0x0000000200bf7308 */ /* 0x0002a20000000800 */
[C---:B------:R-:W-:Y:S01]  /*5960*/  FSETP.NEU.FTZ.AND P0, PT, R72.reuse, -INF , PT ;  /* 0xff8000004800780b */ /* 0x040fe20003f1d000 */
[----:B------:R-:W-:Y:S01]  /*5970*/  FMUL.FTZ R0, R72, c[0x0][0x2d0] ;  /* 0x0000b40048007a20 */ /* 0x000fe20000410000 */
[----:B------:R-:W-:-:S04]  /*5980*/  F2FP.PACK_AB R12, R200, R3 ;  /* 0x00000003c80c723e */ /* 0x000fc800000000ff */
[----:B------:R-:W-:Y:S01]  /*5990*/  FSEL R0, R0, RZ, P0 ;  /* 0x000000ff00007208 */ /* 0x000fe20000000000 */
[----:B-1----:R-:W-:Y:S01]  /*59a0*/  FFMA.FTZ R2, R88, c[0x0][0x2d0], -R7 ;  /* 0x0000b40058027a23 */ /* 0x002fe20000010807 */
[----:B--2---:R-:W-:-:S03]  /*59b0*/  F2FP.PACK_AB R15, R191, R205 ;  /* 0x000000cdbf0f723e */ /* 0x004fc600000000ff */
[----:B------:R1:W-:Y:S07]  /*59c0*/  MUFU.EX2 R119, R2 ;  /* 0x0000000200777308 */ /* 0x0003ee0000000800 */
[C---:B------:R-:W-:Y:S07]  /*59d0*/  HMMA.16816.F32 R104, R12.reuse, R86, R8 ;  /* 0x000000560c68723c */ /* 0x040fee0000001808 */
[----:B------:R-:W-:Y:S01]  /*59e0*/  F2FP.PACK_AB R8, R240, R233 ;  /* 0x000000e9f008723e */ /* 0x000fe200000000ff */
[----:B------:R-:W-:Y:S01]  /*59f0*/  HMMA.16816.F32 R132, R12, R48, R52 ;  /* 0x000000300c84723c */ /* 0x000fe20000001834 */
[----:B------:R-:W-:Y:S01]  /*5a00*/  F2FP.PACK_AB R10, R210, R237 ;  /* 0x000000edd20a723e */ /* 0x000fe200000000ff */
[----:B-1----:R-:W-:-:S04]  /*5a10*/  FFMA.FTZ R2, R89, c[0x0][0x2d0], -R7 ;  /* 0x0000b40059027a23 */ /* 0x002fc80000010807 */
[----:B------:R1:W-:Y:S02]  /*5a20*/  MUFU.EX2 R184, R2 ;  /* 0x0000000200b87308 */ /* 0x0003e40000000800 */
[C---:B------:R-:W-:Y:S08]  /*5a30*/  HMMA.16816.F32 R128, R12.reuse, R64, R76 ;  /* 0x000000400c80723c */ /* 0x040ff0000000184c */
[----:B------:R-:W-:Y:S01]  /*5a40*/  HMMA.16816.F32 R124, R12, R80, R56 ;  /* 0x000000500c7c723c */ /* 0x000fe20000001838 */
[----:B-1----:R-:W-:-:S07]  /*5a50*/  FFMA.FTZ R2, R91, c[0x0][0x2d0], -R7 ;  /* 0x0000b4005b027a23 */ /* 0x002fce0000010807 */
        /* <DEDUP_REMOVED lines=21> */
[----:B-1----:R-:W-:-:S02]  /*5bb0*/  FFMA.FTZ R2, R69, c[0x0][0x2d0], -R0 ;  /* 0x0000b40045027a23 */ /* 0x002fc40000010800 */
[----:B------:R-:W-:Y:S02]  /*5bc0*/  IMAD.MOV.U32 R69, RZ, RZ, R208 ;  /* 0x000000ffff457224 */ /* 0x000fe400078e00d0 */
[----:B------:R1:W2:Y:S03]  /*5bd0*/  MUFU.EX2 R185, R2 ;  /* 0x0000000200b97308 */ /* 0x0002a60000000800 */
[C---:B------:R-:W-:Y:S08]  /*5be0*/  HMMA.16816.F32 R16, R8.reuse, R24, RZ ;  /* 0x000000180810723c */ /* 0x040ff000000018ff */
[----:B------:R-:W-:Y:S01]  /*5bf0*/  HMMA.16816.F32 R28, R8, R26, RZ ;  /* 0x0000001a081c723c */ /* 0x000fe200000018ff */
[----:B-1----:R-:W-:-:S07]  /*5c00*/  FFMA.FTZ R2, R74, c[0x0][0x2d0], -R0 ;  /* 0x0000b4004a027a23 */ /* 0x002fce0000010800 */
[C---:B------:R-:W-:Y:S01]  /*5c10*/  HMMA.16816.F32 R20, R8.reuse, R40, RZ ;  /* 0x000000280814723c */ /* 0x040fe200000018ff */
[----:B------:R-:W-:Y:S01]  /*5c20*/  IMAD.MOV.U32 R74, RZ, RZ, R209 ;  /* 0x000000ffff4a7224 */ /* 0x000fe200078e00d1 */
[----:B------:R1:W-:Y:S06]  /*5c30*/  MUFU.EX2 R203, R2 ;  /* 0x0000000200cb7308 */ /* 0x0003ec0000000800 */
[C---:B------:R-:W-:Y:S08]  /*5c40*/  HMMA.16816.F32 R24, R8.reuse, R44, RZ ;  /* 0x0000002c0818723c */ /* 0x040ff000000018ff */
[----:B------:R-:W-:Y:S01]  /*5c50*/  HMMA.16816.F32 R40, R8, R42, RZ ;  /* 0x0000002a0828723c */ /* 0x000fe200000018ff */
[----:B-1----:R-:W-:-:S02]  /*5c60*/  FFMA.FTZ R2, R75, c[0x0][0x2d0], -R0 ;  /* 0x0000b4004b027a23 */ /* 0x002fc40000010800 */
[----:B------:R-:W-:Y:S02]  /*5c70*/  IMAD.MOV.U32 R75, RZ, RZ, R191 ;  /* 0x000000ffff4b7224 */ /* 0x000fe400078e00bf */
[----:B------:R1:W3:Y:S03]  /*5c80*/  MUFU.EX2 R68, R2 ;  /* 0x0000000200447308 */ /* 0x0002e60000000800 */
[----:B------:R-:W-:Y:S07]  /*5c90*/  HMMA.16816.F32 R44, R8, R46, RZ ;  /* 0x0000002e082c723c */ /* 0x000fee00000018ff */
[----:B------:R-:W-:-:S02]  /*5ca0*/  F2FP.PACK_AB R8, R184, R119 ;  /* 0x00000077b808723e */ /* 0x000fc400000000ff */
[----:B--2---:R-:W-:Y:S02]  /*5cb0*/  F2FP.PACK_AB R9, R185, R180 ;  /* 0x000000b4b909723e */ /* 0x004fe400000000ff */
[----:B------:R-:W-:Y:S01]  /*5cc0*/  F2FP.PACK_AB R10, R202, R186 ;  /* 0x000000baca0a723e */ /* 0x000fe200000000ff */
[----:B-1----:R-:W-:Y:S01]  /*5cd0*/  FFMA.FTZ R2, R97, c[0x0][0x2d0], -R7 ;  /* 0x0000b40061027a23 */ /* 0x002fe20000010807 */
[----:B---3--:R-:W-:-:S03]  /*5ce0*/  F2FP.PACK_AB R11, R68, R203 ;  /* 0x000000cb440b723e */ /* 0x008fc600000000ff */
[----:B------:R1:W-:Y:S04]  /*5cf0*/  MUFU.EX2 R252, R2 ;  /* 0x0000000200fc7308 */ /* 0x0003e80000000800 */
[C---:B------:R-:W-:Y:S01]  /*5d00*/  HMMA.16816.F32 R88, R8.reuse, R64, R16 ;  /* 0x000000400858723c */ /* 0x040fe20000001810 */
[----:B------:R-:W2:Y:S07]  /*5d10*/  LDSM.16.MT88.4 R16, [R227+0x1100] ;  /* 0x00110000e310783b */ /* 0x000eae0000004200 */
[----:B------:R-:W-:Y:S01]  /*5d20*/  HMMA.16816.F32 R36, R8, R50, R32 ;  /* 0x000000320824723c */ /* 0x000fe20000001820 */
[----:B-1----:R-:W-:-:S04]  /*5d30*/  FFMA.FTZ R2, R99, c[0x0][0x2d0], -R7 ;  /* 0x0000b40063027a23 */ /* 0x002fc80000010807 */
[----:B------:R1:W-:Y:S03]  /*5d40*/  MUFU.EX2 R215, R2 ;  /* 0x0000000200d77308 */ /* 0x0003e60000000800 */
[C---:B------:R-:W-:Y:S01]  /*5d50*/  HMMA.16816.F32 R92, R8.reuse, R48, R12 ;  /* 0x00000030085c723c */ /* 0x040fe2000000180c */
[----:B------:R-:W-:Y:S07]  /*5d60*/  LDSM.16.MT88.4 R12, [R225+0x1100] ;  /* 0x00110000e10c783b */ /* 0x000fee0000004200 */
[----:B------:R-:W-:Y:S01]  /*5d70*/  HMMA.16816.F32 R76, R8, R80, R20 ;  /* 0x00000050084c723c */ /* 0x000fe20000001814 */
[----:B------:R-:W3:Y:S01]  /*5d80*/  LDSM.16.MT88.4 R20, [R224+0x1100] ;  /* 0x00110000e014783b */ /* 0x000ee20000004200 */
[----:B-1----:R-:W-:-:S06]  /*5d90*/  FFMA.FTZ R2, R139, c[0x0][0x2d0], -R7 ;  /* 0x0000b4008b027a23 */ /* 0x002fcc0000010807 */
[C---:B------:R-:W-:Y:S01]  /*5da0*/  HMMA.16816.F32 R28, R8.reuse, R66, R28 ;  /* 0x00000042081c723c */ /* 0x040fe2000000181c */
[----:B------:R-:W-:Y:S01]  /*5db0*/  MOV R139, R205 ;  /* 0x000000cd008b7202 */ /* 0x000fe20000000f00 */
[----:B------:R1:W-:Y:S06]  /*5dc0*/  MUFU.EX2 R217, R2 ;  /* 0x0000000200d97308 */ /* 0x0003ec0000000800 */
[C---:B------:R-:W-:Y:S08]  /*5dd0*/  HMMA.16816.F32 R32, R8.reuse, R82, R40 ;  /* 0x000000520820723c */ /* 0x040ff00000001828 */
[----:B------:R-:W-:Y:S01]  /*5de0*/  HMMA.16816.F32 R44, R8, R86, R44 ;  /* 0x00000056082c723c */ /* 0x000fe2000000182c */
[----:B-1----:R-:W-:-:S02]  /*5df0*/  FFMA.FTZ R2, R140, c[0x0][0x2d0], -R7 ;  /* 0x0000b4008c027a23 */ /* 0x002fc40000010807 */
[----:B------:R-:W-:Y:S02]  /*5e00*/  IMAD.MOV.U32 R140, RZ, RZ, R194 ;  /* 0x000000ffff8c7224 */ /* 0x000fe400078e00c2 */
[----:B------:R1:W-:Y:S02]  /*5e10*/  MUFU.EX2 R216, R2 ;  /* 0x0000000200d87308 */ /* 0x0003e40000000800 */
[----:B-1----:R-:W-:-:S06]  /*5e20*/  FFMA.FTZ R2, R96, c[0x0][0x2d0], -R6 ;  /* 0x0000b40060027a23 */ /* 0x002fcc0000010806 */
[----:B------:R1:W-:Y:S02]  /*5e30*/  MUFU.EX2 R245, R2 ;  /* 0x0000000200f57308 */ /* 0x0003e40000000800 */
[--C-:B-1----:R-:W-:Y:S02]  /*5e40*/  FFMA.FTZ R2, R98, c[0x0][0x2d0], -R6.reuse ;  /* 0x0000b40062027a23 */ /* 0x102fe40000010806 */
[----:B------:R-:W-:Y:S01]  /*5e50*/  HMMA.16816.F32 R96, R8, R84, R24 ;  /* 0x000000540860723c */ /* 0x000fe20000001818 */
[----:B------:R-:W1:Y:S03]  /*5e60*/  LDSM.16.MT88.4 R24, [R226+0x1100] ;  /* 0x00110000e218783b */ /* 0x000e660000004200 */
[----:B------:R4:W2:Y:S02]  /*5e70*/  MUFU.EX2 R246, R2 ;  /* 0x0000000200f67308 */ /* 0x0008a40000000800 */
[----:B----4-:R-:W-:Y:S01]  /*5e80*/  FFMA.FTZ R2, R141, c[0x0][0x2d0], -R6 ;  /* 0x0000b4008d027a23 */ /* 0x010fe20000010806 */
[----:B--2---:R-:W-:Y:S01]  /*5e90*/  F2FP.PACK_AB R8, R246, R245 ;  /* 0x000000f5f608723e */ /* 0x004fe200000000ff */
[----:B------:R-:W-:-:S04]  /*5ea0*/  IMAD.MOV.U32 R141, RZ, RZ, R195 ;  /* 0x000000ffff8d7224 */ /* 0x000fc800078e00c3 */
[----:B------:R2:W-:Y:S02]  /*5eb0*/  MUFU.EX2 R244, R2 ;  /* 0x0000000200f47308 */ /* 0x0005e40000000800 */
[----:B--2---:R-:W-:Y:S02]  /*5ec0*/  FFMA.FTZ R2, R142, c[0x0][0x2d0], -R6 ;  /* 0x0000b4008e027a23 */ /* 0x004fe40000010806 */
[----:B------:R-:W-:-:S04]  /*5ed0*/  IMAD.MOV.U32 R142, RZ, RZ, R217 ;  /* 0x000000ffff8e7224 */ /* 0x000fc800078e00d9 */
[----:B------:R2:W4:Y:S02]  /*5ee0*/  MUFU.EX2 R242, R2 ;  /* 0x0000000200f27308 */ /* 0x0005240000000800 */
[----:B--2---:R-:W-:Y:S01]  /*5ef0*/  FFMA.FTZ R2, R136, c[0x0][0x2d0], -R5 ;  /* 0x0000b40088027a23 */ /* 0x004fe20000010805 */
[----:B----4-:R-:W-:Y:S01]  /*5f00*/  F2FP.PACK_AB R10, R242, R244 ;  /* 0x000000f4f20a723e */ /* 0x010fe200000000ff */
        /* <DEDUP_REMOVED lines=9> */
[----:B--2---:R-:W-:Y:S01]  /*5fa0*/  FFMA.FTZ R2, R144, c[0x0][0x2d0], -R5 ;  /* 0x0000b40090027a23 */ /* 0x004fe20000010805 */
[----:B------:R-:W-:-:S05]  /*5fb0*/  MOV R144, R211 ;  /* 0x000000d300907202 */ /* 0x000fca0000000f00 */
[----:B------:R2:W4:Y:S02]  /*5fc0*/  MUFU.EX2 R220, R2 ;  /* 0x0000000200dc7308 */ /* 0x0005240000000800 */
[----:B--2---:R-:W-:Y:S01]  /*5fd0*/  FFMA.FTZ R2, R101, c[0x0][0x2d0], -R0 ;  /* 0x0000b40065027a23 */ /* 0x004fe20000010800 */
[----:B----4-:R-:W-:-:S05]  /*5fe0*/  F2FP.PACK_AB R11, R220, R221 ;  /* 0x000000dddc0b723e */ /* 0x010fca00000000ff */
[----:B------:R2:W-:Y:S02]  /*5ff0*/  MUFU.EX2 R218, R2 ;  /* 0x0000000200da7308 */ /* 0x0005e40000000800 */
[C---:B------:R-:W-:Y:S07]  /*6000*/  HMMA.16816.F32 R56, R8.reuse, R16, R128 ;  /* 0x000000100838723c */ /* 0x040fee0000001880 */
[----:B------:R-:W-:Y:S01]  /*6010*/  IMAD.MOV.U32 R129, RZ, RZ, R212 ;  /* 0x000000ffff817224 */ /* 0x000fe200078e00d4 */
[----:B------:R-:W-:Y:S01]  /*6020*/  MOV R128, R215 ;  /* 0x000000d700807202 */ /* 0x000fe20000000f00 */
[----:B------:R-:W-:Y:S01]  /*6030*/  IMAD.MOV.U32 R130, RZ, RZ, R213 ;  /* 0x000000ffff827224 */ /* 0x000fe200078e00d5 */
[----:B---3--:R-:W-:Y:S01]  /*6040*/  HMMA.16816.F32 R60, R8, R20, R132 ;  /* 0x00000014083c723c */ /* 0x008fe20000001884 */
[----:B------:R-:W-:-:S02]  /*6050*/  IMAD.MOV.U32 R131, RZ, RZ, R214 ;  /* 0x000000ffff837224 */ /* 0x000fc400078e00d6 */
[----:B--2---:R-:W-:-:S04]  /*6060*/  FFMA.FTZ R2, R100, c[0x0][0x2d0], -R0 ;  /* 0x0000b40064027a23 */ /* 0x004fc80000010800 */
[----:B------:R2:W3:Y:S01]  /*6070*/  MUFU.EX2 R219, R2 ;  /* 0x0000000200db7308 */ /* 0x0004e20000000800 */
[----:B------:R-:W-:Y:S01]  /*6080*/  IMAD.MOV.U32 R132, RZ, RZ, R202 ;  /* 0x000000ffff847224 */ /* 0x000fe200078e00ca */
[C---:B------:R-:W-:Y:S01]  /*6090*/  HMMA.16816.F32 R84, R8.reuse, R12, R124 ;  /* 0x0000000c0854723c */ /* 0x040fe2000000187c */
[----:B------:R-:W-:Y:S02]  /*60a0*/  IMAD.MOV.U32 R134, RZ, RZ, R197 ;  /* 0x000000ffff867224 */ /* 0x000fe400078e00c5 */
[----:B------:R-:W-:Y:S02]  /*60b0*/  IMAD.MOV.U32 R135, RZ, RZ, R198 ;  /* 0x000000ffff877224 */ /* 0x000fe400078e00c6 */
[----:B------:R-:W-:Y:S02]  /*60c0*/  IMAD.MOV.U32 R133, RZ, RZ, R69 ;  /* 0x000000ffff857224 */ /* 0x000fe400078e0045 */
[----:B------:R-:W-:Y:S01]  /*60d0*/  IMAD.MOV.U32 R69, RZ, RZ, R189 ;  /* 0x000000ffff457224 */ /* 0x000fe200078e00bd */
[----:B-1----:R-:W-:Y:S01]  /*60e0*/  HMMA.16816.F32 R108, R8, R24, R108 ;  /* 0x00000018086c723c */ /* 0x002fe2000000186c */
[----:B--2---:R-:W-:-:S07]  /*60f0*/  FFMA.FTZ R2, R102, c[0x0][0x2d0], -R0 ;  /* 0x0000b40066027a23 */ /* 0x004fce0000010800 */
[C---:B------:R-:W-:Y:S01]  /*6100*/  HMMA.16816.F32 R52, R8.reuse, R22, R52 ;  /* 0x000000160834723c */ /* 0x040fe20000001834 */
[----:B------:R1:W-:Y:S07]  /*6110*/  MUFU.EX2 R217, R2 ;  /* 0x0000000200d97308 */ /* 0x0003ee0000000800 */
[C---:B------:R-:W-:Y:S08]  /*6120*/  HMMA.16816.F32 R48, R8.reuse, R18, R120 ;  /* 0x000000120830723c */ /* 0x040ff00000001878 */
[----:B------:R-:W-:Y:S01]  /*6130*/  HMMA.16816.F32 R104, R8, R26, R104 ;  /* 0x0000001a0868723c */ /* 0x000fe20000001868 */
[----:B-1----:R-:W-:-:S04]  /*6140*/  FFMA.FTZ R2, R103, c[0x0][0x2d0], -R0 ;  /* 0x0000b40067027a23 */ /* 0x002fc80000010800 */
[----:B------:R1:W2:Y:S03]  /*6150*/  MUFU.EX2 R216, R2 ;  /* 0x0000000200d87308 */ /* 0x0002a60000000800 */
[----:B------:R-:W-:Y:S07]  /*6160*/  HMMA.16816.F32 R100, R8, R14, R112 ;  /* 0x0000000e0864723c */ /* 0x000fee0000001870 */
[----:B------:R-:W-:-:S02]  /*6170*/  F2FP.PACK_AB R8, R128, R252 ;  /* 0x000000fc8008723e */ /* 0x000fc400000000ff */
[----:B---3--:R-:W-:Y:S02]  /*6180*/  F2FP.PACK_AB R9, R219, R218 ;  /* 0x000000dadb09723e */ /* 0x008fe400000000ff */
[----:B------:R-:W-:Y:S01]  /*6190*/  F2FP.PACK_AB R10, R143, R142 ;  /* 0x0000008e8f0a723e */ /* 0x000fe200000000ff */
[--C-:B-1----:R-:W-:Y:S01]  /*61a0*/  FFMA.FTZ R2, R153, c[0x0][0x2d0], -R7.reuse ;  /* 0x0000b40099027a23 */ /* 0x102fe20000010807 */
[----:B--2---:R-:W-:Y:S01]  /*61b0*/  F2FP.PACK_AB R11, R216, R217 ;  /* 0x000000d9d80b723e */ /* 0x004fe200000000ff */
[----:B------:R-:W-:Y:S02]  /*61c0*/  IMAD.MOV.U32 R153, RZ, RZ, R210 ;  /* 0x000000ffff997224 */ /* 0x000fe400078e00d2 */
[----:B------:R1:W-:Y:S04]  /*61d0*/  MUFU.EX2 R212, R2 ;  /* 0x0000000200d47308 */ /* 0x0003e80000000800 */
[C---:B------:R-:W-:Y:S08]  /*61e0*/  HMMA.16816.F32 R92, R8.reuse, R20, R92 ;  /* 0x00000014085c723c */ /* 0x040ff0000000185c */
[----:B------:R-:W-:Y:S01]  /*61f0*/  HMMA.16816.F32 R112, R8, R22, R36 ;  /* 0x000000160870723c */ /* 0x000fe20000001824 */
[----:B------:R-:W2:Y:S01]  /*6200*/  LDSM.16.MT88.4 R20, [R224+0x1900] ;  /* 0x00190000e014783b */ /* 0x000ea20000004200 */
[----:B-1----:R-:W-:Y:S01]  /*6210*/  FFMA.FTZ R2, R156, c[0x0][0x2d0], -R7 ;  /* 0x0000b4009c027a23 */ /* 0x002fe20000010807 */
[----:B------:R-:W-:-:S03]  /*6220*/  MOV R156, R207 ;  /* 0x000000cf009c7202 */ /* 0x000fc60000000f00 */
[----:B------:R1:W-:Y:S02]  /*6230*/  MUFU.EX2 R213, R2 ;  /* 0x0000000200d57308 */ /* 0x0003e40000000800 */
[C---:B------:R-:W-:Y:S08]  /*6240*/  HMMA.16816.F32 R36, R8.reuse, R16, R88 ;  /* 0x000000100824723c */ /* 0x040ff00000001858 */
[----:B------:R-:W-:Y:S01]  /*6250*/  HMMA.16816.F32 R28, R8, R18, R28 ;  /* 0x00000012081c723c */ /* 0x000fe2000000181c */
[----:B------:R-:W3:Y:S01]  /*6260*/  LDSM.16.MT88.4 R16, [R227+0x1900] ;  /* 0x00190000e310783b */ /* 0x000ee20000004200 */
[----:B-1----:R-:W-:-:S06]  /*6270*/  FFMA.FTZ R2, R157, c[0x0][0x2d0], -R7 ;  /* 0x0000b4009d027a23 */ /* 0x002fcc0000010807 */
[C---:B------:R-:W-:Y:S01]  /*6280*/  HMMA.16816.F32 R40, R8.reuse, R12, R76 ;  /* 0x0000000c0828723c */ /* 0x040fe2000000184c */
[----:B------:R-:W-:Y:S01]  /*6290*/  IMAD.MOV.U32 R157, RZ, RZ, R206 ;  /* 0x000000ffff9d7224 */ /* 0x000fe200078e00ce */
[----:B------:R1:W-:Y:S06]  /*62a0*/  MUFU.EX2 R214, R2 ;  /* 0x0000000200d67308 */ /* 0x0003ec0000000800 */
[C---:B------:R-:W-:Y:S01]  /*62b0*/  HMMA.16816.F32 R32, R8.reuse, R14, R32 ;  /* 0x0000000e0820723c */ /* 0x040fe20000001820 */
[----:B------:R-:W4:Y:S07]  /*62c0*/  LDSM.16.MT88.4 R12, [R225+0x1900] ;  /* 0x00190000e10c783b */ /* 0x000f2e0000004200 */
[----:B------:R-:W-:Y:S01]  /*62d0*/  HMMA.16816.F32 R80, R8, R24, R96 ;  /* 0x000000180850723c */ /* 0x000fe20000001860 */
[----:B-1----:R-:W-:Y:S01]  /*62e0*/  FFMA.FTZ R2, R158, c[0x0][0x2d0], -R7 ;  /* 0x0000b4009e027a23 */ /* 0x002fe20000010807 */
[----:B------:R-:W-:-:S03]  /*62f0*/  MOV R158, R196 ;  /* 0x000000c4009e7202 */ /* 0x000fc60000000f00 */
[----:B------:R1:W-:Y:S03]  /*6300*/  MUFU.EX2 R215, R2 ;  /* 0x0000000200d77308 */ /* 0x0003e60000000800 */
[----:B------:R-:W-:Y:S01]  /*6310*/  HMMA.16816.F32 R76, R8, R26, R44 ;  /* 0x0000001a084c723c */ /* 0x000fe2000000182c */
[----:B------:R-:W2:Y:S01]  /*6320*/  LDSM.16.MT88.4 R24, [R226+0x1900] ;  /* 0x00190000e218783b */ /* 0x000ea20000004200 */
[----:B-1----:R-:W-:Y:S01]  /*6330*/  FFMA.FTZ R2, R150, c[0x0][0x2d0], -R6 ;  /* 0x0000b40096027a23 */ /* 0x002fe20000010806 */
[----:B------:R-:W-:-:S03]  /*6340*/  MOV R150, R186 ;  /* 0x000000ba00967202 */ /* 0x000fc60000000f00 */
[----:B------:R1:W-:Y:S02]  /*6350*/  MUFU.EX2 R210, R2 ;  /* 0x0000000200d27308 */ /* 0x0003e40000000800 */
[----:B-1----:R-:W-:Y:S02]  /*6360*/  FFMA.FTZ R2, R151, c[0x0][0x2d0], -R6 ;  /* 0x0000b40097027a23 */ /* 0x002fe40000010806 */
[----:B------:R-:W-:-:S04]  /*6370*/  IMAD.MOV.U32 R151, RZ, RZ, R201 ;  /* 0x000000ffff977224 */ /* 0x000fc800078e00c9 */
[----:B------:R1:W1:Y:S02]  /*6380*/  MUFU.EX2 R211, R2 ;  /* 0x0000000200d37308 */ /* 0x0002640000000800 */
[----:B-1----:R-:W-:Y:S01]  /*6390*/  FFMA.FTZ R2, R155, c[0x0][0x2d0], -R6 ;  /* 0x0000b4009b027a23 */ /* 0x002fe20000010806 */
[----:B------:R-:W-:Y:S01]  /*63a0*/  F2FP.PACK_AB R8, R211, R210 ;  /* 0x000000d2d308723e */ /* 0x000fe200000000ff */
[----:B------:R-:W-:-:S04]  /*63b0*/  IMAD.MOV.U32 R155, RZ, RZ, R199 ;  /* 0x000000ffff9b7224 */ /* 0x000fc800078e00c7 */
[----:B------:R1:W-:Y:S02]  /*63c0*/  MUFU.EX2 R209, R2 ;  /* 0x0000000200d17308 */ /* 0x0003e40000000800 */
[----:B-1----:R-:W-:Y:S01]  /*63d0*/  FFMA.FTZ R2, R160, c[0x0][0x2d0], -R6 ;  /* 0x0000b400a0027a23 */ /* 0x002fe20000010806 */
[----:B------:R-:W-:-:S05]  /*63e0*/  MOV R160, R184 ;  /* 0x000000b800a07202 */ /* 0x000fca0000000f00 */
[----:B------:R1:W1:Y:S02]  /*63f0*/  MUFU.EX2 R208, R2 ;  /* 0x0000000200d07308 */ /* 0x0002640000000800 */
[----:B-1----:R-:W-:Y:S01]  /*6400*/  FFMA.FTZ R2, R148, c[0x0][0x2d0], -R5 ;  /* 0x0000b40094027a23 */ /* 0x002fe20000010805 */
[----:B------:R-:W-:Y:S01]  /*6410*/  F2FP.PACK_AB R10, R208, R209 ;  /* 0x000000d1d00a723e */ /* 0x000fe200000000ff */
[----:B------:R-:W-:-:S04]  /*6420*/  IMAD.MOV.U32 R148, RZ, RZ, R200 ;  /* 0x000000ffff947224 */ /* 0x000fc800078e00c8 */
[----:B------:R1:W-:Y:S02]  /*6430*/  MUFU.EX2 R207, R2 ;  /* 0x0000000200cf7308 */ /* 0x0003e40000000800 */
[----:B-1----:R-:W-:Y:S02]  /*6440*/  FFMA.FTZ R2, R152, c[0x0][0x2d0], -R5 ;  /* 0x0000b40098027a23 */ /* 0x002fe40000010805 */
[----:B------:R-:W-:-:S04]  /*6450*/  IMAD.MOV.U32 R152, RZ, RZ, R185 ;  /* 0x000000ffff987224 */ /* 0x000fc800078e00b9 */
[----:B------:R1:W1:Y:S02]  /*6460*/  MUFU.EX2 R206, R2 ;  /* 0x0000000200ce7308 */ /* 0x0002640000000800 */
[----:B-1----:R-:W-:Y:S01]  /*6470*/  FFMA.FTZ R2, R159, c[0x0][0x2d0], -R5 ;  /* 0x0000b4009f027a23 */ /* 0x002fe20000010805 */
[----:B------:R-:W-:Y:S01]  /*6480*/  F2FP.PACK_AB R9, R206, R207 ;  /* 0x000000cfce09723e */ /* 0x000fe200000000ff */
[----:B------:R-:W-:Y:S01]  /*6490*/  IMAD.MOV.U32 R159, RZ, RZ, R74 ;  /* 0x000000ffff9f7224 */ /* 0x000fe200078e004a */
        /* <DEDUP_REMOVED lines=9> */
[C---:B--2---:R-:W-:Y:S08]  /*6530*/  HMMA.16816.F32 R124, R8.reuse, R20, R60 ;  /* 0x00000014087c723c */ /* 0x044ff0000000183c */
[----:B------:R-:W-:Y:S01]  /*6540*/  HMMA.16816.F32 R120, R8, R22, R52 ;  /* 0x000000160878723c */ /* 0x000fe20000001834 */
[----:B-1----:R-:W-:Y:S01]  /*6550*/  FFMA.FTZ R2, R118, c[0x0][0x2d0], -R0 ;  /* 0x0000b40076027a23 */ /* 0x002fe20000010800 */
[----:B------:R-:W-:-:S03]  /*6560*/  MOV R118, R188 ;  /* 0x000000bc00767202 */ /* 0x000fc60000000f00 */
[----:B------:R1:W2:Y:S03]  /*6570*/  MUFU.EX2 R203, R2 ;  /* 0x0000000200cb7308 */ /* 0x0002a60000000800 */
[C---:B---3--:R-:W-:Y:S08]  /*6580*/  HMMA.16816.F32 R88, R8.reuse, R16, R56 ;  /* 0x000000100858723c */ /* 0x048ff00000001838 */
[----:B----4-:R-:W-:Y:S01]  /*6590*/  HMMA.16816.F32 R60, R8, R12, R84 ;  /* 0x0000000c083c723c */ /* 0x010fe20000001854 */
[----:B-1----:R-:W-:-:S07]  /*65a0*/  FFMA.FTZ R2, R116, c[0x0][0x2d0], -R0 ;  /* 0x0000b40074027a23 */ /* 0x002fce0000010800 */
[C---:B------:R-:W-:Y:S01]  /*65b0*/  HMMA.16816.F32 R64, R8.reuse, R18, R48 ;  /* 0x000000120840723c */ /* 0x040fe20000001830 */
[----:B------:R-:W-:Y:S01]  /*65c0*/  IMAD.MOV.U32 R116, RZ, RZ, R187 ;  /* 0x000000ffff747224 */ /* 0x000fe200078e00bb */
[----:B------:R1:W-:Y:S06]  /*65d0*/  MUFU.EX2 R201, R2 ;  /* 0x0000000200c97308 */ /* 0x0003ec0000000800 */
[C---:B------:R-:W-:Y:S08]  /*65e0*/  HMMA.16816.F32 R56, R8.reuse, R14, R100 ;  /* 0x0000000e0838723c */ /* 0x040ff00000001864 */
[----:B------:R-:W-:Y:S01]  /*65f0*/  HMMA.16816.F32 R84, R8, R24, R108 ;  /* 0x000000180854723c */ /* 0x000fe2000000186c */
[----:B-1----:R-:W-:-:S02]  /*6600*/  FFMA.FTZ R2, R137, c[0x0][0x2d0], -R0 ;  /* 0x0000b40089027a23 */ /* 0x002fc40000010800 */
[----:B------:R-:W-:Y:S02]  /*6610*/  IMAD.MOV.U32 R137, RZ, RZ, R117 ;  /* 0x000000ffff897224 */ /* 0x000fe400078e0075 */
[----:B------:R1:W3:Y:S01]  /*6620*/  MUFU.EX2 R200, R2 ;  /* 0x0000000200c87308 */ /* 0x0002e20000000800 */
[----:B------:R-:W-:Y:S01]  /*6630*/  IMAD.MOV.U32 R117, RZ, RZ, R154 ;  /* 0x000000ffff757224 */ /* 0x000fe200078e009a */
[----:B------:R-:W-:Y:S01]  /*6640*/  MOV R154, R159 ;  /* 0x0000009f009a7202 */ /* 0x000fe20000000f00 */
[----:B------:R-:W-:Y:S01]  /*6650*/  IMAD.MOV.U32 R159, RZ, RZ, R156 ;  /* 0x000000ffff9f7224 */ /* 0x000fe200078e009c */
[----:B------:R-:W-:Y:S01]  /*6660*/  HMMA.16816.F32 R52, R8, R26, R104 ;  /* 0x0000001a0834723c */ /* 0x000fe20000001868 */
[----:B------:R-:W-:Y:S02]  /*6670*/  IMAD.MOV.U32 R156, RZ, RZ, R153 ;  /* 0x000000ffff9c7224 */ /* 0x000fe400078e0099 */
[----:B------:R-:W-:Y:S01]  /*6680*/  IMAD.MOV.U32 R153, RZ, RZ, R128 ;  /* 0x000000ffff997224 */ /* 0x000fe200078e0080 */
[----:B------:R-:W-:Y:S01]  /*6690*/  MOV R128, R129 ;  /* 0x0000008100807202 */ /* 0x000fe20000000f00 */
[----:B------:R-:W-:-:S02]  /*66a0*/  IMAD.MOV.U32 R129, RZ, RZ, R130 ;  /* 0x000000ffff817224 */ /* 0x000fc400078e0082 */
[----:B------:R-:W-:Y:S01]  /*66b0*/  IMAD.MOV.U32 R130, RZ, RZ, R131 ;  /* 0x000000ffff827224 */ /* 0x000fe200078e0083 */
[----:B------:R-:W-:Y:S01]  /*66c0*/  F2FP.PACK_AB R8, R213, R212 ;  /* 0x000000d4d508723e */ /* 0x000fe200000000ff */
[----:B------:R-:W-:Y:S01]  /*66d0*/  IMAD.MOV.U32 R131, RZ, RZ, R144 ;  /* 0x000000ffff837224 */ /* 0x000fe200078e0090 */
[----:B--2---:R-:W-:Y:S01]  /*66e0*/  F2FP.PACK_AB R9, R203, R202 ;  /* 0x000000cacb09723e */ /* 0x004fe200000000ff */
[----:B------:R-:W2:Y:S01]  /*66f0*/  LDL.LU R144, [R1+0x4] ;  /* 0x0000040001907983 */ /* 0x000ea20000300800 */
[--C-:B-1----:R-:W-:Y:S01]  /*6700*/  FFMA.FTZ R2, R171, c[0x0][0x2d0], -R7.reuse ;  /* 0x0000b400ab027a23 */ /* 0x102fe20000010807 */
[----:B------:R-:W-:Y:S02]  /*6710*/  F2FP.PACK_AB R10, R215, R214 ;  /* 0x000000d6d70a723e */ /* 0x000fe400000000ff */
[----:B---3--:R-:W-:Y:S01]  /*6720*/  F2FP.PACK_AB R11, R200, R201 ;  /* 0x000000c9c80b723e */ /* 0x008fe200000000ff */
[----:B------:R1:W-:Y:S06]  /*6730*/  MUFU.EX2 R196, R2 ;  /* 0x0000000200c47308 */ /* 0x0003ec0000000800 */
[C---:B------:R-:W-:Y:S08]  /*6740*/  HMMA.16816.F32 R36, R8.reuse, R16, R36 ;  /* 0x000000100824723c */ /* 0x040ff00000001824 */
[----:B------:R-:W-:Y:S01]  /*6750*/  HMMA.16816.F32 R28, R8, R18, R28 ;  /* 0x00000012081c723c */ /* 0x000fe2000000181c */
[----:B------:R-:W3:Y:S01]  /*6760*/  LDSM.16.MT88.4 R16, [R227+0x2100] ;  /* 0x00210000e310783b */ /* 0x000ee20000004200 */
[----:B-1----:R-:W-:-:S04]  /*6770*/  FFMA.FTZ R2, R172, c[0x0][0x2d0], -R7 ;  /* 0x0000b400ac027a23 */ /* 0x002fc80000010807 */
[----:B------:R1:W-:Y:S02]  /*6780*/  MUFU.EX2 R197, R2 ;  /* 0x0000000200c57308 */ /* 0x0003e40000000800 */
[C---:B------:R-:W-:Y:S08]  /*6790*/  HMMA.16816.F32 R92, R8.reuse, R20, R92 ;  /* 0x00000014085c723c */ /* 0x040ff0000000185c */
[----:B------:R-:W-:Y:S01]  /*67a0*/  HMMA.16816.F32 R96, R8, R22, R112 ;  /* 0x000000160860723c */ /* 0x000fe20000001870 */
[----:B------:R-:W4:Y:S01]  /*67b0*/  LDSM.16.MT88.4 R20, [R224+0x2100] ;  /* 0x00210000e014783b */ /* 0x000f220000004200 */
[----:B-1----:R-:W-:-:S06]  /*67c0*/  FFMA.FTZ R2, R174, c[0x0][0x2d0], -R7 ;  /* 0x0000b400ae027a23 */ /* 0x002fcc0000010807 */
[C---:B------:R-:W-:Y:S01]  /*67d0*/  HMMA.16816.F32 R40, R8.reuse, R12, R40 ;  /* 0x0000000c0828723c */ /* 0x040fe20000001828 */
[----:B------:R1:W-:Y:S07]  /*67e0*/  MUFU.EX2 R198, R2 ;  /* 0x0000000200c67308 */ /* 0x0003ee0000000800 */
[C---:B------:R-:W-:Y:S01]  /*67f0*/  HMMA.16816.F32 R32, R8.reuse, R14, R32 ;  /* 0x0000000e0820723c */ /* 0x040fe20000001820 */
[----:B------:R-:W3:Y:S07]  /*6800*/  LDSM.16.MT88.4 R12, [R225+0x2100] ;  /* 0x00210000e10c783b */ /* 0x000eee0000004200 */
[----:B------:R-:W-:Y:S01]  /*6810*/  HMMA.16816.F32 R44, R8, R24, R80 ;  /* 0x00000018082c723c */ /* 0x000fe20000001850 */
[----:B-1----:R-:W-:-:S04]  /*6820*/  FFMA.FTZ R2, R175, c[0x0][0x2d0], -R7 ;  /* 0x0000b400af027a23 */ /* 0x002fc80000010807 */
[----:B------:R1:W-:Y:S03]  /*6830*/  MUFU.EX2 R199, R2 ;  /* 0x0000000200c77308 */ /* 0x0003e60000000800 */
[----:B------:R-:W-:Y:S01]  /*6840*/  HMMA.16816.F32 R48, R8, R26, R76 ;  /* 0x0000001a0830723c */ /* 0x000fe2000000184c */
[----:B------:R-:W3:Y:S01]  /*6850*/  LDSM.16.MT88.4 R24, [R226+0x2100] ;  /* 0x00210000e218783b */ /* 0x000ee20000004200 */
[----:B-1----:R-:W-:-:S04]  /*6860*/  FFMA.FTZ R2, R165, c[0x0][0x2d0], -R6 ;  /* 0x0000b400a5027a23 */ /* 0x002fc80000010806 */
[----:B------:R1:W-:Y:S02]  /*6870*/  MUFU.EX2 R194, R2 ;  /* 0x0000000200c27308 */ /* 0x0003e40000000800 */
[----:B-1----:R-:W-:-:S06]  /*6880*/  FFMA.FTZ R2, R168, c[0x0][0x2d0], -R6 ;  /* 0x0000b400a8027a23 */ /* 0x002fcc0000010806 */
[----:B------:R1:W1:Y:S02]  /*6890*/  MUFU.EX2 R195, R2 ;  /* 0x0000000200c37308 */ /* 0x0002640000000800 */
[----:B-1----:R-:W-:Y:S01]  /*68a0*/  FFMA.FTZ R2, R170, c[0x0][0x2d0], -R6 ;  /* 0x0000b400aa027a23 */ /* 0x002fe20000010806 */
[----:B------:R-:W-:-:S05]  /*68b0*/  F2FP.PACK_AB R8, R195, R194 ;  /* 0x000000c2c308723e */ /* 0x000fca00000000ff */
        /* <DEDUP_REMOVED lines=16> */
[C---:B---3--:R-:W-:Y:S08]  /*69c0*/  HMMA.16816.F32 R104, R8.reuse, R16, R88 ;  /* 0x000000100868723c */ /* 0x048ff00000001858 */
[----:B------:R-:W-:Y:S01]  /*69d0*/  HMMA.16816.F32 R100, R8, R18, R64 ;  /* 0x000000120864723c */ /* 0x000fe20000001840 */
[----:B-1----:R-:W-:-:S04]  /*69e0*/  FFMA.FTZ R2, R145, c[0x0][0x2d0], -R0 ;  /* 0x0000b40091027a23 */ /* 0x002fc80000010800 */
[----:B------:R1:W3:Y:S03]  /*69f0*/  MUFU.EX2 R187, R2 ;  /* 0x0000000200bb7308 */ /* 0x0002e60000000800 */
[C---:B----4-:R-:W-:Y:S08]  /*6a00*/  HMMA.16816.F32 R124, R8.reuse, R20, R124 ;  /* 0x00000014087c723c */ /* 0x050ff0000000187c */
[----:B------:R-:W-:Y:S01]  /*6a10*/  HMMA.16816.F32 R108, R8, R22, R120 ;  /* 0x00000016086c723c */ /* 0x000fe20000001878 */
[----:B-1----:R-:W-:-:S07]  /*6a20*/  FFMA.FTZ R2, R147, c[0x0][0x2d0], -R0 ;  /* 0x0000b40093027a23 */ /* 0x002fce0000010800 */
[C---:B------:R-:W-:Y:S01]  /*6a30*/  HMMA.16816.F32 R88, R8.reuse, R12, R60 ;  /* 0x0000000c0858723c */ /* 0x040fe2000000183c */
[----:B------:R1:W-:Y:S07]  /*6a40*/  MUFU.EX2 R186, R2 ;  /* 0x0000000200ba7308 */ /* 0x0003ee0000000800 */
[C---:B------:R-:W-:Y:S08]  /*6a50*/  HMMA.16816.F32 R64, R8.reuse, R14, R56 ;  /* 0x0000000e0840723c */ /* 0x040ff00000001838 */
[----:B------:R-:W-:Y:S01]  /*6a60*/  HMMA.16816.F32 R84, R8, R24, R84 ;  /* 0x000000180854723c */ /* 0x000fe20000001854 */
[----:B-1----:R-:W-:-:S04]  /*6a70*/  FFMA.FTZ R2, R149, c[0x0][0x2d0], -R0 ;  /* 0x0000b40095027a23 */ /* 0x002fc80000010800 */
[----:B------:R1:W4:Y:S03]  /*6a80*/  MUFU.EX2 R185, R2 ;  /* 0x0000000200b97308 */ /* 0x0003260000000800 */
[----:B------:R-:W-:Y:S07]  /*6a90*/  HMMA.16816.F32 R80, R8, R26, R52 ;  /* 0x0000001a0850723c */ /* 0x000fee0000001834 */
[----:B------:R-:W-:-:S02]  /*6aa0*/  F2FP.PACK_AB R8, R197, R196 ;  /* 0x000000c4c508723e */ /* 0x000fc400000000ff */
[----:B---3--:R-:W-:Y:S02]  /*6ab0*/  F2FP.PACK_AB R9, R187, R184 ;  /* 0x000000b8bb09723e */ /* 0x008fe400000000ff */
[----:B------:R-:W-:Y:S01]  /*6ac0*/  F2FP.PACK_AB R10, R199, R198 ;  /* 0x000000c6c70a723e */ /* 0x000fe200000000ff */
[----:B-1----:R-:W-:Y:S01]  /*6ad0*/  FFMA.FTZ R2, R116, c[0x0][0x2d0], -R6 ;  /* 0x0000b40074027a23 */ /* 0x002fe20000010806 */
[----:B----4-:R-:W-:-:S03]  /*6ae0*/  F2FP.PACK_AB R11, R185, R186 ;  /* 0x000000bab90b723e */ /* 0x010fc600000000ff */
[----:B------:R1:W-:Y:S04]  /*6af0*/  MUFU.EX2 R116, R2 ;  /* 0x0000000200747308 */ /* 0x0003e80000000800 */
[C---:B------:R-:W-:Y:S08]  /*6b00*/  HMMA.16816.F32 R76, R8.reuse, R22, R96 ;  /* 0x00000016084c723c */ /* 0x040ff00000001860 */
[----:B------:R-:W-:Y:S01]  /*6b10*/  HMMA.16816.F32 R60, R8, R16, R36 ;  /* 0x00000010083c723c */ /* 0x000fe20000001824 */
[----:B-1----:R-:W-:-:S04]  /*6b20*/  FFMA.FTZ R2, R118, c[0x0][0x2d0], -R6 ;  /* 0x0000b40076027a23 */ /* 0x002fc80000010806 */
[----:B------:R1:W3:Y:S03]  /*6b30*/  MUFU.EX2 R118, R2 ;  /* 0x0000000200767308 */ /* 0x0002e60000000800 */
[----:B------:R-:W-:Y:S01]  /*6b40*/  HMMA.16816.F32 R92, R8, R20, R92 ;  /* 0x00000014085c723c */ /* 0x000fe2000000185c */
[----:B------:R-:W-:Y:S01]  /*6b50*/  LDSM.16.MT88.4 R20, [R227+0x2900] ;  /* 0x00290000e314783b */ /* 0x000fe20000004200 */
[----:B-1----:R-:W-:Y:S01]  /*6b60*/  FFMA.FTZ R2, R137, c[0x0][0x2d0], -R6 ;  /* 0x0000b40089027a23 */ /* 0x002fe20000010806 */
[----:B------:R-:W-:Y:S01]  /*6b70*/  MOV R137, R117 ;  /* 0x0000007500897202 */ /* 0x000fe20000000f00 */
[----:B------:R-:W-:Y:S02]  /*6b80*/  IMAD.MOV.U32 R117, RZ, RZ, R154 ;  /* 0x000000ffff757224 */ /* 0x000fe400078e009a */
[----:B------:R-:W-:Y:S02]  /*6b90*/  IMAD.MOV.U32 R154, RZ, RZ, R159 ;  /* 0x000000ffff9a7224 */ /* 0x000fe400078e009f */
[----:B------:R-:W-:Y:S01]  /*6ba0*/  IMAD.MOV.U32 R159, RZ, RZ, R69 ;  /* 0x000000ffff9f7224 */ /* 0x000fe200078e0045 */
[----:B------:R-:W-:-:S02]  /*6bb0*/  MOV R69, R243 ;  /* 0x000000f300457202 */ /* 0x000fc40000000f00 */
[----:B------:R-:W4:Y:S01]  /*6bc0*/  LDL.LU R243, [R1+0xa4] ;  /* 0x0000a40001f37983 */ /* 0x000f220000300800 */
[----:B------:R1:W-:Y:S01]  /*6bd0*/  MUFU.EX2 R115, R2 ;  /* 0x0000000200737308 */ /* 0x0003e20000000800 */
[----:B------:R-:W-:Y:S02]  /*6be0*/  IMAD.MOV.U32 R171, RZ, RZ, R117 ;  /* 0x000000ffffab7224 */ /* 0x000fe400078e0075 */
[----:B-1----:R-:W-:-:S05]  /*6bf0*/  FFMA.FTZ R2, R137, c[0x0][0x2d0], -R6 ;  /* 0x0000b40089027a23 */ /* 0x002fca0000010806 */
[----:B------:R1:W-:Y:S02]  /*6c00*/  MUFU.EX2 R117, R2 ;  /* 0x0000000200757308 */ /* 0x0003e40000000800 */
[----:B-1----:R-:W-:-:S06]  /*6c10*/  FFMA.FTZ R2, R182, c[0x0][0x2d0], -R5 ;  /* 0x0000b400b6027a23 */ /* 0x002fcc0000010805 */
[----:B------:R1:W-:Y:S01]  /*6c20*/  MUFU.EX2 R114, R2 ;  /* 0x0000000200727308 */ /* 0x0003e20000000800 */
[----:B------:R-:W-:Y:S02]  /*6c30*/  IMAD.MOV.U32 R137, RZ, RZ, R154 ;  /* 0x000000ffff897224 */ /* 0x000fe400078e009a */
[----:B------:R-:W-:Y:S02]  /*6c40*/  IMAD.MOV.U32 R154, RZ, RZ, R159 ;  /* 0x000000ffff9a7224 */ /* 0x000fe400078e009f */
[----:B-1----:R-:W-:-:S04]  /*6c50*/  FFMA.FTZ R2, R247, c[0x0][0x2d0], -R5 ;  /* 0x0000b400f7027a23 */ /* 0x002fc80000010805 */
[----:B------:R1:W1:Y:S01]  /*6c60*/  MUFU.EX2 R113, R2 ;  /* 0x0000000200717308 */ /* 0x0002620000000800 */
[----:B------:R-:W-:Y:S01]  /*6c70*/  MOV R159, R241 ;  /* 0x000000f1009f7202 */ /* 0x000fe20000000f00 */
[C---:B------:R-:W-:Y:S08]  /*6c80*/  HMMA.16816.F32 R36, R8.reuse, R14, R32 ;  /* 0x0000000e0824723c */ /* 0x040ff00000001820 */
[----:B------:R-:W-:Y:S01]  /*6c90*/  HMMA.16816.F32 R56, R8, R18, R28 ;  /* 0x000000120838723c */ /* 0x000fe2000000181c */
[----:B------:R-:W2:Y:S04]  /*6ca0*/  LDSM.16.MT88.4 R28, [R224+0x2900] ;  /* 0x00290000e01c783b */ /* 0x000ea80000004200 */
[----:B------:R-:W2:Y:S01]  /*6cb0*/  LDSM.16.MT88.4 R16, [R225+0x2900] ;  /* 0x00290000e110783b */ /* 0x000ea20000004200 */
[----:B-1----:R-:W-:-:S02]  /*6cc0*/  FFMA.FTZ R2, R183, c[0x0][0x2d0], -R5 ;  /* 0x0000b400b7027a23 */ /* 0x002fc40000010805 */
[C---:B------:R-:W-:Y:S01]  /*6cd0*/  HMMA.16816.F32 R40, R8.reuse, R12, R40 ;  /* 0x0000000c0828723c */ /* 0x040fe20000001828 */
[----:B------:R-:W1:Y:S01]  /*6ce0*/  LDSM.16.MT88.4 R12, [R226+0x2900] ;  /* 0x00290000e20c783b */ /* 0x000e620000004200 */
[----:B------:R3:W-:Y:S06]  /*6cf0*/  MUFU.EX2 R112, R2 ;  /* 0x0000000200707308 */ /* 0x0007ec0000000800 */
[----:B------:R-:W-:Y:S01]  /*6d00*/  HMMA.16816.F32 R44, R8, R24, R44 ;  /* 0x00000018082c723c */ /* 0x000fe2000000182c */
[----:B------:R-:W-:Y:S01]  /*6d10*/  FFMA.FTZ R52, R236, c[0x0][0x2d0], -R7 ;  /* 0x0000b400ec347a23 */ /* 0x000fe20000010807 */
[----:B------:R1:W5:Y:S01]  /*6d20*/  LDL.LU R241, [R1+0xa0] ;  /* 0x0000a00001f17983 */ /* 0x0003620000300800 */
[----:B---3--:R-:W-:-:S04]  /*6d30*/  FFMA.FTZ R2, R179, c[0x0][0x2d0], -R5 ;  /* 0x0000b400b3027a23 */ /* 0x008fc80000010805 */
[----:B------:R3:W1:Y:S02]  /*6d40*/  MUFU.EX2 R99, R2 ;  /* 0x0000000200637308 */ /* 0x0006640000000800 */
[----:B---3--:R-:W-:Y:S02]  /*6d50*/  FFMA.FTZ R2, R171, c[0x0][0x2d0], -R7 ;  /* 0x0000b400ab027a23 */ /* 0x008fe40000010807 */
[----:B------:R-:W-:Y:S02]  /*6d60*/  IMAD.MOV.U32 R171, RZ, RZ, R137 ;  /* 0x000000ffffab7224 */ /* 0x000fe400078e0089 */
[----:B------:R-:W-:Y:S02]  /*6d70*/  IMAD.MOV.U32 R137, RZ, RZ, R154 ;  /* 0x000000ffff897224 */ /* 0x000fe400078e009a */
[----:B------:R3:W-:Y:S01]  /*6d80*/  MUFU.EX2 R98, R2 ;  /* 0x0000000200627308 */ /* 0x0007e20000000800 */
[----:B------:R-:W-:Y:S01]  /*6d90*/  IMAD.MOV.U32 R154, RZ, RZ, R159 ;  /* 0x000000ffff9a7224 */ /* 0x000fe200078e009f */
[----:B------:R-:W-:Y:S01]  /*6da0*/  MOV R159, R152 ;  /* 0x00000098009f7202 */ /* 0x000fe20000000f00 */
[----:B------:R-:W-:-:S02]  /*6db0*/  IMAD.MOV.U32 R152, RZ, RZ, R160 ;  /* 0x000000ffff987224 */ /* 0x000fc400078e00a0 */
[----:B------:R-:W-:Y:S02]  /*6dc0*/  IMAD.MOV.U32 R160, RZ, RZ, R155 ;  /* 0x000000ffffa07224 */ /* 0x000fe400078e009b */
[----:B------:R-:W-:Y:S01]  /*6dd0*/  IMAD.MOV.U32 R155, RZ, RZ, R158 ;  /* 0x000000ffff9b7224 */ /* 0x000fe200078e009e */
[----:B------:R-:W-:Y:S01]  /*6de0*/  MOV R158, R140 ;  /* 0x0000008c009e7202 */ /* 0x000fe20000000f00 */
[----:B---3--:R-:W-:Y:S02]  /*6df0*/  FFMA.FTZ R2, R171, c[0x0][0x2d0], -R7 ;  /* 0x0000b400ab027a23 */ /* 0x008fe40000010807 */
[----:B------:R-:W-:Y:S02]  /*6e00*/  IMAD.MOV.U32 R171, RZ, RZ, R137 ;  /* 0x000000ffffab7224 */ /* 0x000fe400078e0089 */
[----:B------:R-:W-:Y:S01]  /*6e10*/  IMAD.MOV.U32 R137, RZ, RZ, R154 ;  /* 0x000000ffff897224 */ /* 0x000fe200078e009a */
[----:B------:R-:W-:Y:S01]  /*6e20*/  MOV R154, R159 ;  /* 0x0000009f009a7202 */ /* 0x000fe20000000f00 */
[----:B------:R-:W-:Y:S01]  /*6e30*/  IMAD.MOV.U32 R159, RZ, RZ, R152 ;  /* 0x000000ffff9f7224 */ /* 0x000fe200078e0098 */
[----:B------:R3:W1:Y:S01]  /*6e40*/  MUFU.EX2 R96, R2 ;  /* 0x0000000200607308 */ /* 0x0006620000000800 */
[----:B------:R-:W-:-:S02]  /*6e50*/  IMAD.MOV.U32 R152, RZ, RZ, R160 ;  /* 0x000000ffff987224 */ /* 0x000fc400078e00a0 */
[----:B------:R-:W-:Y:S01]  /*6e60*/  IMAD.MOV.U32 R160, RZ, RZ, R155 ;  /* 0x000000ffffa07224 */ /* 0x000fe200078e009b */
[----:B------:R-:W-:Y:S01]  /*6e70*/  MOV R155, R158 ;  /* 0x0000009e009b7202 */ /* 0x000fe20000000f00 */
[----:B------:R-:W-:Y:S02]  /*6e80*/  IMAD.MOV.U32 R158, RZ, RZ, R157 ;  /* 0x000000ffff9e7224 */ /* 0x000fe400078e009d */
[----:B------:R-:W-:Y:S02]  /*6e90*/  IMAD.MOV.U32 R157, RZ, RZ, R239 ;  /* 0x000000ffff9d7224 */ /* 0x000fe400078e00ef */
[----:B---3--:R-:W-:-:S04]  /*6ea0*/  FFMA.FTZ R2, R171, c[0x0][0x2d0], -R7 ;  /* 0x0000b400ab027a23 */ /* 0x008fc80000010807 */
[----:B------:R3:W-:Y:S01]  /*6eb0*/  MUFU.EX2 R97, R2 ;  /* 0x0000000200617308 */ /* 0x0007e20000000800 */
[----:B------:R-:W-:Y:S01]  /*6ec0*/  IMAD.MOV.U32 R171, RZ, RZ, R158 ;  /* 0x000000ffffab7224 */ /* 0x000fe200078e009e */
[----:B------:R-:W-:Y:S01]  /*6ed0*/  MOV R174, R160 ;  /* 0x000000a000ae7202 */ /* 0x000fe20000000f00 */
[----:B------:R-:W-:Y:S02]  /*6ee0*/  IMAD.MOV.U32 R158, RZ, RZ, R74 ;  /* 0x000000ffff9e7224 */ /* 0x000fe400078e004a */
[----:B------:R-:W-:Y:S02]  /*6ef0*/  IMAD.MOV.U32 R175, RZ, RZ, R152 ;  /* 0x000000ffffaf7224 */ /* 0x000fe400078e0098 */
[----:B---3--:R-:W-:Y:S02]  /*6f00*/  FFMA.FTZ R2, R137, c[0x0][0x2d0], -R7 ;  /* 0x0000b40089027a23 */ /* 0x008fe40000010807 */
[----:B------:R-:W-:Y:S01]  /*6f10*/  IMAD.MOV.U32 R137, RZ, RZ, R157 ;  /* 0x000000ffff897224 */ /* 0x000fe200078e009d */
[----:B------:R-:W-:-:S02]  /*6f20*/  MOV R157, R75 ;  /* 0x0000004b009d7202 */ /* 0x000fc40000000f00 */
[----:B------:R3:W-:Y:S01]  /*6f30*/  MUFU.EX2 R75, R2 ;  /* 0x00000002004b7308 */ /* 0x0007e20000000800 */
[----:B------:R-:W-:Y:S02]  /*6f40*/  IMAD.MOV.U32 R172, RZ, RZ, R155 ;  /* 0x000000ffffac7224 */ /* 0x000fe400078e009b */
[----:B------:R-:W-:Y:S02]  /*6f50*/  IMAD.MOV.U32 R155, RZ, RZ, R69 ;  /* 0x000000ffff9b7224 */ /* 0x000fe400078e0045 */
[----:B------:R-:W-:Y:S02]  /*6f60*/  FFMA.FTZ R34, R175, c[0x0][0x2d0], -R7 ;  /* 0x0000b400af227a23 */ /* 0x000fe40000010807 */
[----:B------:R-:W-:Y:S02]  /*6f70*/  IMAD.MOV.U32 R175, RZ, RZ, R174 ;  /* 0x000000ffffaf7224 */ /* 0x000fe400078e00ae */
[----:B---3--:R-:W-:-:S04]  /*6f80*/  FFMA.FTZ R2, R167, c[0x0][0x2d0], -R0 ;  /* 0x0000b400a7027a23 */ /* 0x008fc80000010800 */
[----:B------:R3:W-:Y:S01]  /*6f90*/  MUFU.EX2 R74, R2 ;  /* 0x00000002004a7308 */ /* 0x0007e20000000800 */
[----:B------:R-:W-:Y:S02]  /*6fa0*/  IMAD.MOV.U32 R174, RZ, RZ, R172 ;  /* 0x000000ffffae7224 */ /* 0x000fe400078e00ac */
[----:B------:R-:W-:Y:S01]  /*6fb0*/  IMAD.MOV.U32 R172, RZ, RZ, R171 ;  /* 0x000000ffffac7224 */ /* 0x000fe200078e00ab */
[----:B------:R-:W-:Y:S01]  /*6fc0*/  MOV R171, R137 ;  /* 0x0000008900ab7202 */ /* 0x000fe20000000f00 */
[----:B------:R-:W-:Y:S02]  /*6fd0*/  IMAD.MOV.U32 R160, RZ, RZ, R68 ;  /* 0x000000ffffa07224 */ /* 0x000fe400078e0044 */
[----:B------:R-:W-:Y:S02]  /*6fe0*/  IMAD.MOV.U32 R137, RZ, RZ, R148 ;  /* 0x000000ffff897224 */ /* 0x000fe400078e0094 */
[----:B---3--:R-:W-:Y:S02]  /*6ff0*/  FFMA.FTZ R2, R166, c[0x0][0x2d0], -R0 ;  /* 0x0000b400a6027a23 */ /* 0x008fe40000010800 */
[----:B------:R-:W-:-:S02]  /*7000*/  IMAD.MOV.U32 R148, RZ, RZ, R151 ;  /* 0x000000ffff947224 */ /* 0x000fc400078e0097 */
[----:B------:R-:W-:Y:S01]  /*7010*/  IMAD.MOV.U32 R140, RZ, RZ, R240 ;  /* 0x000000ffff8c7224 */ /* 0x000fe200078e00f0 */
[----:B------:R3:W-:Y:S01]  /*7020*/  MUFU.EX2 R69, R2 ;  /* 0x0000000200457308 */ /* 0x0007e20000000800 */
[----:B------:R-:W-:Y:S01]  /*7030*/  FFMA.FTZ R35, R175, c[0x0][0x2d0], -R7 ;  /* 0x0000b400af237a23 */ /* 0x000fe20000010807 */
[----:B------:R-:W-:Y:S01]  /*7040*/  HMMA.16816.F32 R48, R8, R26, R48 ;  /* 0x0000001a0830723c */ /* 0x000fe20000001830 */
[----:B------:R-:W-:Y:S01]  /*7050*/  IMAD.MOV.U32 R151, RZ, RZ, R150 ;  /* 0x000000ffff977224 */ /* 0x000fe200078e0096 */
[----:B------:R-:W-:Y:S01]  /*7060*/  MOV R150, R132 ;  /* 0x0000008400967202 */ /* 0x000fe20000000f00 */
[----:B------:R-:W-:Y:S01]  /*7070*/  IMAD.MOV.U32 R175, RZ, RZ, R174 ;  /* 0x000000ffffaf7224 */ /* 0x000fe200078e00ae */
[----:B------:R-:W-:Y:S01]  /*7080*/  MOV R174, R172 ;  /* 0x000000ac00ae7202 */ /* 0x000fe20000000f00 */
[----:B------:R-:W-:Y:S02]  /*7090*/  IMAD.MOV.U32 R172, RZ, RZ, R171 ;  /* 0x000000ffffac7224 */ /* 0x000fe400078e00ab */
[----:B------:R-:W-:-:S02]  /*70a0*/  FFMA.FTZ R53, R235, c[0x0][0x2d0], -R7 ;  /* 0x0000b400eb357a23 */ /* 0x000fc40000010807 */
[----:B------:R-:W-:Y:S02]  /*70b0*/  FFMA.FTZ R25, R231, c[0x0][0x2d0], -R6 ;  /* 0x0000b400e7197a23 */ /* 0x000fe40000010806 */
[--C-:B------:R-:W-:Y:S02]  /*70c0*/  FFMA.FTZ R33, R229, c[0x0][0x2d0], -R5.reuse ;  /* 0x0000b400e5217a23 */ /* 0x100fe40000010805 */
[----:B------:R-:W-:Y:S02]  /*70d0*/  FFMA.FTZ R32, R228, c[0x0][0x2d0], -R5 ;  /* 0x0000b400e4207a23 */ /* 0x000fe40000010805 */
[----:B------:R-:W-:Y:S02]  /*70e0*/  IMAD.MOV.U32 R123, RZ, RZ, R154 ;  /* 0x000000ffff7b7224 */ /* 0x000fe400078e009a */
[----:B------:R-:W-:Y:S01]  /*70f0*/  IMAD.MOV.U32 R247, RZ, RZ, R131 ;  /* 0x000000fffff77224 */ /* 0x000fe200078e0083 */
[----:B------:R-:W-:Y:S01]  /*7100*/  MOV R152, R238 ;  /* 0x000000ee00987202 */ /* 0x000fe20000000f00 */
[----:B---3--:R-:W-:Y:S01]  /*7110*/  FFMA.FTZ R2, R169, c[0x0][0x2d0], -R0 ;  /* 0x0000b400a9027a23 */ /* 0x008fe20000010800 */
[----:B------:R-:W-:Y:S01]  /*7120*/  MOV R122, R159 ;  /* 0x0000009f007a7202 */ /* 0x000fe20000000f00 */
[----:B------:R-:W-:Y:S01]  /*7130*/  IMAD.MOV.U32 R120, RZ, RZ, R160 ;  /* 0x000000ffff787224 */ /* 0x000fe200078e00a0 */
[----:B------:R-:W-:Y:S01]  /*7140*/  MOV R182, R155 ;  /* 0x0000009b00b67202 */ /* 0x000fe20000000f00 */
[----:B------:R3:W-:Y:S01]  /*7150*/  MUFU.EX2 R68, R2 ;  /* 0x0000000200447308 */ /* 0x0007e20000000800 */
[----:B------:R-:W-:Y:S01]  /*7160*/  IMAD.MOV.U32 R132, RZ, RZ, R133 ;  /* 0x000000ffff847224 */ /* 0x000fe200078e0085 */
[----:B------:R-:W-:Y:S01]  /*7170*/  LDSM.16.MT88.4 R164, [R225+0x3100] ;  /* 0x00310000e1a4783b */ /* 0x000fe20000004200 */
[----:B------:R-:W-:-:S02]  /*7180*/  IMAD.MOV.U32 R171, RZ, RZ, R137 ;  /* 0x000000ffffab7224 */ /* 0x000fc400078e0089 */
[----:B------:R-:W-:Y:S01]  /*7190*/  IMAD.MOV.U32 R133, RZ, RZ, R237 ;  /* 0x000000ffff857224 */ /* 0x000fe200078e00ed */
[----:B------:R2:W5:Y:S01]  /*71a0*/  LDL.LU R240, [R1+0x9c] ;  /* 0x00009c0001f07983 */ /* 0x0005620000300800 */
[----:B------:R-:W-:Y:S01]  /*71b0*/  IMAD.MOV.U32 R137, RZ, RZ, R148 ;  /* 0x000000ffff897224 */ /* 0x000fe200078e0094 */
[----:B------:R-:W-:Y:S01]  /*71c0*/  MOV R148, R151 ;  /* 0x0000009700947202 */ /* 0x000fe20000000f00 */
[----:B------:R-:W-:Y:S01]  /*71d0*/  IMAD.MOV.U32 R151, RZ, RZ, R150 ;  /* 0x000000ffff977224 */ /* 0x000fe200078e0096 */
[----:B------:R-:W-:Y:S01]  /*71e0*/  F2FP.PACK_AB R8, R118, R116 ;  /* 0x000000747608723e */ /* 0x000fe200000000ff */
[----:B---3--:R-:W-:Y:S01]  /*71f0*/  FFMA.FTZ R2, R4, c[0x0][0x2d0], -R0 ;  /* 0x0000b40004027a23 */ /* 0x008fe20000010800 */
[----:B------:R-:W-:Y:S01]  /*7200*/  F2FP.PACK_AB R9, R113, R114 ;  /* 0x000000727109723e */ /* 0x000fe200000000ff */
[----:B------:R-:W-:Y:S01]  /*7210*/  FFMA.FTZ R26, R232, c[0x0][0x2d0], -R6 ;  /* 0x0000b400e81a7a23 */ /* 0x000fe20000010806 */
[----:B------:R-:W-:Y:S01]  /*7220*/  F2FP.PACK_AB R10, R117, R115 ;  /* 0x00000073750a723e */ /* 0x000fe200000000ff */
[----:B------:R3:W2:Y:S01]  /*7230*/  MUFU.EX2 R55, R2 ;  /* 0x0000000200377308 */ /* 0x0006a20000000800 */
[----:B------:R-:W-:Y:S01]  /*7240*/  IMAD.MOV.U32 R150, RZ, RZ, R132 ;  /* 0x000000ffff967224 */ /* 0x000fe200078e0084 */
[----:B-1----:R-:W-:Y:S01]  /*7250*/  F2FP.PACK_AB R11, R99, R112 ;  /* 0x00000070630b723e */ /* 0x002fe200000000ff */
[----:B------:R-:W-:Y:S01]  /*7260*/  IMAD.MOV.U32 R132, RZ, RZ, R133 ;  /* 0x000000ffff847224 */ /* 0x000fe200078e0085 */
[----:B------:R-:W-:Y:S01]  /*7270*/  MOV R133, R134 ;  /* 0x0000008600857202 */ /* 0x000fe20000000f00 */
[----:B------:R-:W-:Y:S01]  /*7280*/  IMAD.MOV.U32 R134, RZ, RZ, R135 ;  /* 0x000000ffff867224 */ /* 0x000fe200078e0087 */
[----:B------:R1:W5:Y:S01]  /*7290*/  LDL.LU R239, [R1+0x98] ;  /* 0x0000980001ef7983 */ /* 0x0003620000300800 */
[----:B------:R-:W-:-:S02]  /*72a0*/  IMAD.MOV.U32 R135, RZ, RZ, R234 ;  /* 0x000000ffff877224 */ /* 0x000fc400078e00ea */
[----:B---3--:R-:W-:Y:S01]  /*72b0*/  FFMA.FTZ R2, R175, c[0x0][0x2d0], -R6 ;  /* 0x0000b400af027a23 */ /* 0x008fe20000010806 */
[----:B------:R-:W-:Y:S01]  /*72c0*/  F2FP.PACK_AB R4, R96, R98 ;  /* 0x000000626004723e */ /* 0x000fe200000000ff */
[----:B------:R-:W-:Y:S01]  /*72d0*/  IMAD.MOV.U32 R175, RZ, RZ, R174 ;  /* 0x000000ffffaf7224 */ /* 0x000fe200078e00ae */
[----:B------:R-:W-:Y:S01]  /*72e0*/  MOV R174, R172 ;  /* 0x000000ac00ae7202 */ /* 0x000fe20000000f00 */
[----:B------:R-:W-:Y:S01]  /*72f0*/  IMAD.MOV.U32 R172, RZ, RZ, R171 ;  /* 0x000000ffffac7224 */ /* 0x000fe200078e00ab */
[----:B--2---:R-:W-:Y:S01]  /*7300*/  F2FP.PACK_AB R7, R55, R68 ;  /* 0x000000443707723e */ /* 0x004fe200000000ff */
[----:B------:R-:W-:Y:S01]  /*7310*/  IMAD.MOV.U32 R171, RZ, RZ, R137 ;  /* 0x000000ffffab7224 */ /* 0x000fe200078e0089 */
[----:B------:R-:W-:Y:S01]  /*7320*/  MOV R137, R148 ;  /* 0x0000009400897202 */ /* 0x000fe20000000f00 */
[----:B------:R-:W-:Y:S01]  /*7330*/  IMAD.MOV.U32 R148, RZ, RZ, R151 ;  /* 0x000000ffff947224 */ /* 0x000fe200078e0097 */
[----:B------:R-:W-:Y:S01]  /*7340*/  HMMA.16816.F32 R124, R8, R28, R124 ;  /* 0x0000001c087c723c */ /* 0x000fe2000000187c */
[----:B------:R-:W-:Y:S01]  /*7350*/  IMAD.MOV.U32 R151, RZ, RZ, R150 ;  /* 0x000000ffff977224 */ /* 0x000fe200078e0096 */
[----:B------:R-:W-:Y:S01]  /*7360*/  MOV R150, R132 ;  /* 0x0000008400967202 */ /* 0x000fe20000000f00 */
[----:B------:R-:W-:Y:S01]  /*7370*/  FFMA.FTZ R24, R174, c[0x0][0x2d0], -R5 ;  /* 0x0000b400ae187a23 */ /* 0x000fe20000010805 */
[----:B------:R-:W-:Y:S01]  /*7380*/  MOV R174, R171 ;  /* 0x000000ab00ae7202 */ /* 0x000fe20000000f00 */
[----:B------:R-:W-:-:S02]  /*7390*/  IMAD.MOV.U32 R132, RZ, RZ, R133 ;  /* 0x000000ffff847224 */ /* 0x000fc400078e0085 */
[----:B------:R-:W-:Y:S01]  /*73a0*/  IMAD.MOV.U32 R154, RZ, RZ, R130 ;  /* 0x000000ffff9a7224 */ /* 0x000fe200078e0082 */
[C---:B------:R-:W-:Y:S01]  /*73b0*/  HMMA.16816.F32 R108, R8.reuse, R30, R108 ;  /* 0x0000001e086c723c */ /* 0x040fe2000000186c */
[----:B------:R-:W-:Y:S01]  /*73c0*/  IMAD.MOV.U32 R133, RZ, RZ, R134 ;  /* 0x000000ffff857224 */ /* 0x000fe200078e0086 */
[----:B------:R-:W-:Y:S01]  /*73d0*/  MOV R134, R135 ;  /* 0x0000008700867202 */ /* 0x000fe20000000f00 */
[----:B------:R-:W-:Y:S02]  /*73e0*/  IMAD.MOV.U32 R171, RZ, RZ, R137 ;  /* 0x000000ffffab7224 */ /* 0x000fe400078e0089 */
[----:B------:R-:W-:Y:S02]  /*73f0*/  IMAD.MOV.U32 R121, RZ, RZ, R152 ;  /* 0x000000ffff797224 */ /* 0x000fe400078e0098 */
[----:B------:R-:W-:Y:S01]  /*7400*/  IMAD.MOV.U32 R169, RZ, RZ, R153 ;  /* 0x000000ffffa97224 */ /* 0x000fe200078e0099 */
[----:B------:R-:W-:Y:S01]  /*7410*/  HMMA.16816.F32 R104, R8, R20, R104 ;  /* 0x000000140868723c */ /* 0x000fe20000001868 */
[----:B------:R-:W-:Y:S01]  /*7420*/  IMAD.MOV.U32 R137, RZ, RZ, R148 ;  /* 0x000000ffff897224 */ /* 0x000fe200078e0094 */
[----:B------:R-:W-:Y:S01]  /*7430*/  MOV R148, R151 ;  /* 0x0000009700947202 */ /* 0x000fe20000000f00 */
[----:B------:R-:W-:-:S02]  /*7440*/  IMAD.MOV.U32 R135, RZ, RZ, R141 ;  /* 0x000000ffff877224 */ /* 0x000fc400078e008d */
[----:B------:R-:W-:Y:S02]  /*7450*/  IMAD.MOV.U32 R183, RZ, RZ, R157 ;  /* 0x000000ffffb77224 */ /* 0x000fe400078e009d */
[----:B------:R-:W-:Y:S01]  /*7460*/  IMAD.MOV.U32 R155, RZ, RZ, R143 ;  /* 0x000000ffff9b7224 */ /* 0x000fe200078e008f */
[C---:B------:R-:W-:Y:S01]  /*7470*/  HMMA.16816.F32 R100, R8.reuse, R22, R100 ;  /* 0x000000160864723c */ /* 0x040fe20000001864 */
[----:B------:R-:W-:Y:S01]  /*7480*/  IMAD.MOV.U32 R141, RZ, RZ, R233 ;  /* 0x000000ffff8d7224 */ /* 0x000fe200078e00e9 */
[----:B------:R-:W-:Y:S01]  /*7490*/  MUFU.EX2 R26, R26 ;  /* 0x0000001a001a7308 */ /* 0x000fe20000000800 */
        /* <DEDUP_REMOVED lines=8> */
[----:B------:R-:W-:-:S02]  /*7520*/  IMAD.MOV.U32 R141, RZ, RZ, R140 ;  /* 0x000000ffff8d7224 */ /* 0x000fc400078e008c */
[----:B------:R-:W-:-:S03]  /*7530*/  FFMA.FTZ R27, R175, c[0x0][0x2d0], -R6 ;  /* 0x0000b400af1b7a23 */ /* 0x000fc60000010806 */
[----:B------:R-:W-:Y:S01]  /*7540*/  HMMA.16816.F32 R64, R8, R18, R64 ;  /* 0x000000120840723c */ /* 0x000fe20000001840 */
[----:B------:R-:W-:Y:S01]  /*7550*/  IMAD.MOV.U32 R140, RZ, RZ, R3 ;  /* 0x000000ffff8c7224 */ /* 0x000fe200078e0003 */
[----:B------:R-:W-:Y:S01]  /*7560*/  F2FP.PACK_AB R6, R75, R97 ;  /* 0x000000614b06723e */ /* 0x000fe200000000ff */
[----:B------:R-:W-:Y:S01]  /*7570*/  FFMA.FTZ R3, R230, c[0x0][0x2d0], -R5 ;  /* 0x0000b400e6037a23 */ /* 0x000fe20000010805 */
[----:B------:R-:W-:Y:S01]  /*7580*/  F2FP.PACK_AB R5, R69, R74 ;  /* 0x0000004a4505723e */ /* 0x000fe200000000ff */
[----:B------:R-:W-:-:S03]  /*7590*/  IMAD.MOV.U32 R162, RZ, RZ, R133 ;  /* 0x000000ffffa27224 */ /* 0x000fc600078e0085 */
[----:B------:R-:W-:Y:S01]  /*75a0*/  HMMA.16816.F32 R84, R8, R12, R84 ;  /* 0x0000000c0854723c */ /* 0x000fe20000001854 */
[----:B------:R-:W-:Y:S01]  /*75b0*/  IMAD.MOV.U32 R163, RZ, RZ, R134 ;  /* 0x000000ffffa37224 */ /* 0x000fe200078e0086 */
[----:B------:R-:W-:-:S06]  /*75c0*/  MOV R175, R148 ;  /* 0x0000009400af7202 */ /* 0x000fcc0000000f00 */
[----:B------:R-:W-:Y:S01]  /*75d0*/  HMMA.16816.F32 R80, R8, R14, R80 ;  /* 0x0000000e0850723c */ /* 0x000fe20000001850 */
[----:B------:R-:W-:Y:S01]  /*75e0*/  MOV R161, R135 ;  /* 0x0000008700a17202 */ /* 0x000fe20000000f00 */
[----:B------:R-:W-:Y:S01]  /*75f0*/  IMAD.MOV.U32 R168, RZ, RZ, R151 ;  /* 0x000000ffffa87224 */ /* 0x000fe200078e0097 */
[----:B------:R2:W-:Y:S01]  /*7600*/  MUFU.EX2 R54, R2 ;  /* 0x0000000200367308 */ /* 0x0005e20000000800 */
[----:B------:R-:W-:Y:S01]  /*7610*/  IMAD.MOV.U32 R153, RZ, RZ, R142 ;  /* 0x000000ffff997224 */ /* 0x000fe200078e008e */
[----:B------:R1:W5:Y:S02]  /*7620*/  LDL.LU R237, [R1+0x90] ;  /* 0x0000900001ed7983 */ /* 0x0003640000300800 */
[--C-:B------:R-:W-:Y:S01]  /*7630*/  FFMA.FTZ R8, R251, c[0x0][0x2d0], -R0.reuse ;  /* 0x0000b400fb087a23 */ /* 0x100fe20000010800 */
[----:B------:R-:W-:Y:S01]  /*7640*/  HMMA.16816.F32 R44, R4, R12, R44 ;  /* 0x0000000c042c723c */ /* 0x000fe2000000182c */
[--C-:B------:R-:W-:Y:S01]  /*7650*/  FFMA.FTZ R9, R249, c[0x0][0x2d0], -R0.reuse ;  /* 0x0000b400f9097a23 */ /* 0x100fe20000010800 */
[----:B------:R-:W-:Y:S01]  /*7660*/  MOV R173, R132 ;  /* 0x0000008400ad7202 */ /* 0x000fe20000000f00 */
[----:B------:R-:W-:-:S02]  /*7670*/  FFMA.FTZ R10, R250, c[0x0][0x2d0], -R0 ;  /* 0x0000b400fa0a7a23 */ /* 0x000fc40000010800 */
[----:B------:R-:W-:Y:S02]  /*7680*/  IMAD.MOV.U32 R146, RZ, RZ, R141 ;  /* 0x000000ffff927224 */ /* 0x000fe400078e008d */
[----:B------:R-:W-:Y:S01]  /*7690*/  IMAD.MOV.U32 R170, RZ, RZ, R150 ;  /* 0x000000ffffaa7224 */ /* 0x000fe200078e0096 */
[----:B------:R-:W-:Y:S01]  /*76a0*/  HMMA.16816.F32 R76, R4, R30, R76 ;  /* 0x0000001e044c723c */ /* 0x000fe2000000184c */
[----:B------:R-:W-:Y:S02]  /*76b0*/  FFMA.FTZ R12, R248, c[0x0][0x2d0], -R0 ;  /* 0x0000b400f80c7a23 */ /* 0x000fe40000010800 */
[----:B--2---:R-:W-:-:S05]  /*76c0*/  FADD.FTZ R2, R178, R177 ;  /* 0x000000b1b2027221 */ /* 0x004fca0000010000 */
[----:B------:R-:W-:Y:S01]  /*76d0*/  HMMA.16816.F32 R92, R4, R28, R92 ;  /* 0x0000001c045c723c */ /* 0x000fe2000000185c */
[----:B------:R-:W-:-:S07]  /*76e0*/  FADD.FTZ R0, R162, R163 ;  /* 0x000000a3a2007221 */ /* 0x000fce0000010000 */
[----:B------:R-:W-:Y:S01]  /*76f0*/  HMMA.16816.F32 R56, R4, R22, R56 ;  /* 0x000000160438723c */ /* 0x000fe20000001838 */
[----:B------:R-:W-:-:S07]  /*7700*/  FADD.FTZ R0, R175, R0 ;  /* 0x00000000af007221 */ /* 0x000fce0000010000 */
[----:B------:R-:W-:Y:S01]  /*7710*/  HMMA.16816.F32 R60, R4, R20, R60 ;  /* 0x00000014043c723c */ /* 0x000fe2000000183c */
[----:B------:R-:W-:Y:S01]  /*7720*/  IMAD.MOV.U32 R30, RZ, RZ, R128 ;  /* 0x000000ffff1e7224 */ /* 0x000fe200078e0080 */
[----:B------:R2:W-:Y:S01]  /*7730*/  MUFU.EX2 R23, R3 ;  /* 0x0000000300177308 */ /* 0x0005e20000000800 */
[----:B------:R-:W-:-:S05]  /*7740*/  IMAD.MOV.U32 R29, RZ, RZ, R140 ;  /* 0x000000ffff1d7224 */ /* 0x000fca00078e008c */
[----:B------:R-:W-:Y:S01]  /*7750*/  HMMA.16816.F32 R40, R4, R16, R40 ;  /* 0x000000100428723c */ /* 0x000fe20000001828 */
[----:B------:R-:W-:Y:S01]  /*7760*/  FADD.FTZ R0, R30, R0 ;  /* 0x000000001e007221 */ /* 0x000fe20000010000 */
[----:B------:R3:W-:Y:S01]  /*7770*/  MUFU.EX2 R22, R33 ;  /* 0x0000002100167308 */ /* 0x0007e20000000800 */
[----:B------:R-:W-:-:S05]  /*7780*/  IMAD.MOV.U32 R141, RZ, RZ, R119 ;  /* 0x000000ffff8d7224 */ /* 0x000fca00078e0077 */
[C---:B------:R-:W-:Y:S08]  /*7790*/  HMMA.16816.F32 R36, R4.reuse, R18, R36 ;  /* 0x000000120424723c */ /* 0x040ff00000001824 */
[----:B------:R-:W-:Y:S01]  /*77a0*/  HMMA.16816.F32 R48, R4, R14, R48 ;  /* 0x0000000e0430723c */ /* 0x000fe20000001830 */
[----:B--2---:R-:W-:Y:S01]  /*77b0*/  FADD.FTZ R3, R161, R146 ;  /* 0x00000092a1037221 */ /* 0x004fe20000010000 */
[----:B---3--:R-:W-:Y:S01]  /*77c0*/  MOV R33, R156 ;  /* 0x0000009c00217202 */ /* 0x008fe20000000f00 */
[----:B------:R-:W-:Y:S01]  /*77d0*/  FADD.FTZ R11, R170, R173 ;  /* 0x000000adaa0b7221 */ /* 0x000fe20000010000 */
[----:B------:R-:W-:Y:S01]  /*77e0*/  MOV R249, R139 ;  /* 0x0000008b00f97202 */ /* 0x000fe20000000f00 */
[----:B------:R-:W-:Y:S01]  /*77f0*/  IMAD.MOV.U32 R170, RZ, RZ, R172 ;  /* 0x000000ffffaa7224 */ /* 0x000fe200078e00ac */
[----:B------:R-:W-:Y:S01]  /*7800*/  MUFU.EX2 R24, R24 ;  /* 0x0000001800187308 */ /* 0x000fe20000000800 */
[----:B------:R-:W-:Y:S01]  /*7810*/  FADD.FTZ R6, R29, R0 ;  /* 0x000000001d067221 */ /* 0x000fe20000010000 */
[----:B------:R-:W2:Y:S01]  /*7820*/  LDSM.16.MT88.4 R132, [R224+0x3100] ;  /* 0x00310000e084783b */ /* 0x000ea20000004200 */
[----:B------:R-:W-:-:S02]  /*7830*/  FADD.FTZ R3, R168, R3 ;  /* 0x00000003a8037221 */ /* 0x000fc40000010000 */
[----:B------:R-:W-:Y:S01]  /*7840*/  IMAD.MOV.U32 R172, RZ, RZ, R158 ;  /* 0x000000ffffac7224 */ /* 0x000fe200078e009e */
[----:B------:R-:W3:Y:S01]  /*7850*/  LDSM.16.MT88.4 R148, [R227+0x3100] ;  /* 0x00310000e394783b */ /* 0x000ee20000004200 */
[----:B----4-:R-:W-:Y:S01]  /*7860*/  @P4 IMAD.HI.U32 R0, R243, c[0x0][0x2c8], RZ ;  /* 0x0000b200f3004a27 */ /* 0x010fe200078e00ff */
[----:B------:R-:W-:Y:S01]  /*7870*/  MOV R31, R129 ;  /* 0x00000081001f7202 */ /* 0x000fe20000000f00 */
[----:B------:R-:W-:Y:S01]  /*7880*/  MUFU.EX2 R27, R27 ;  /* 0x0000001b001b7308 */ /* 0x000fe20000000800 */
[----:B------:R1:W5:Y:S01]  /*7890*/  LDL.LU R236, [R1+0x8c] ;  /* 0x00008c0001ec7983 */ /* 0x0003620000300800 */
[----:B------:R-:W-:Y:S01]  /*78a0*/  FADD.FTZ R2, R176, R2 ;  /* 0x00000002b0027221 */ /* 0x000fe20000010000 */
[----:B------:R-:W-:Y:S01]  /*78b0*/  MOV R28, R141 ;  /* 0x0000008d001c7202 */ /* 0x000fe20000000f00 */
[----:B------:R-:W-:Y:S01]  /*78c0*/  FADD.FTZ R4, R172, R11 ;  /* 0x0000000bac047221 */ /* 0x000fe20000010000 */
[----:B------:R-:W-:Y:S01]  /*78d0*/  @P4 SHF.R.U32.HI R243, RZ, c[0x0][0x2cc], R0 ;  /* 0x0000b300fff34a19 */ /* 0x000fe20000011600 */
[----:B------:R-:W-:-:S02]  /*78e0*/  FADD.FTZ R3, R33, R3 ;  /* 0x0000000321037221 */ /* 0x000fc40000010000 */
[----:B------:R-:W4:Y:S01]  /*78f0*/  MUFU.EX2 R20, R34 ;  /* 0x0000002200147308 */ /* 0x000f220000000800 */
[----:B------:R-:W-:Y:S01]  /*7900*/  FADD.FTZ R2, R181, R2 ;  /* 0x00000002b5027221 */ /* 0x000fe20000010000 */
[----:B------:R-:W-:Y:S01]  /*7910*/  MOV R168, R174 ;  /* 0x000000ae00a87202 */ /* 0x000fe20000000f00 */
[----:B------:R-:W-:Y:S02]  /*7920*/  FADD.FTZ R7, R31, R4 ;  /* 0x000000041f077221 */ /* 0x000fe40000010000 */
[----:B------:R-:W-:Y:S02]  /*7930*/  IMAD.MOV.U32 R248, RZ, RZ, R138 ;  /* 0x000000fffff87224 */ /* 0x000fe400078e008a */
[----:B------:R-:W-:Y:S01]  /*7940*/  IMAD.MOV.U32 R250, RZ, RZ, R136 ;  /* 0x000000fffffa7224 */ /* 0x000fe200078e0088 */
[----:B------:R1:W-:Y:S01]  /*7950*/  MUFU.EX2 R14, R35 ;  /* 0x00000023000e7308 */ /* 0x0003e20000000800 */
[----:B------:R-:W-:Y:S01]  /*7960*/  FADD.FTZ R5, R28, R3 ;  /* 0x000000031c057221 */ /* 0x000fe20000010000 */
[----:B------:R-:W-:Y:S01]  /*7970*/  IADD3 R3, R243, R154, -R247 ;  /* 0x0000009af3037210 */ /* 0x000fe20007ffe8f7 */
[----:B------:R-:W-:Y:S01]  /*7980*/  FADD.FTZ R4, R180, R2 ;  /* 0x00000002b4047221 */ /* 0x000fe20000010000 */
[----:B------:R-:W-:Y:S01]  /*7990*/  MOV R30, R183 ;  /* 0x000000b7001e7202 */ /* 0x000fe20000000f00 */
[----:B------:R-:W-:Y:S01]  /*79a0*/  IMAD.MOV.U32 R2, RZ, RZ, RZ ;  /* 0x000000ffff027224 */ /* 0x000fe200078e00ff */
[----:B------:R-:W2:Y:S03]  /*79b0*/  LDSM.16.MT88.4 R16, [R226+0x3100] ;  /* 0x00310000e210783b */ /* 0x000ea60000004200 */
[----:B------:R-:W-:Y:S01]  /*79c0*/  IMAD.HI R2, R3, -0x6db6db6d, R2 ;  /* 0x9249249303027827 */ /* 0x000fe200078e0202 */
[----:B------:R3:W-:Y:S01]  /*79d0*/  MUFU.EX2 R21, R32 ;  /* 0x0000002000157308 */ /* 0x0007e20000000800 */
[----:B------:R2:W5:Y:S03]  /*79e0*/  LDL.LU R235, [R1+0x88] ;  /* 0x0000880001eb7983 */ /* 0x0005660000300800 */
[----:B------:R-:W-:Y:S01]  /*79f0*/  SHF.R.U32.HI R0, RZ, 0x1f, R2 ;  /* 0x0000001fff007819 */ /* 0x000fe20000011602 */
[----:B------:R-:W-:Y:S01]  /*7a00*/  IMAD.MOV.U32 R31, RZ, RZ, R169 ;  /* 0x000000ffff1f7224 */ /* 0x000fe200078e00a9 */
[----:B-1----:R-:W-:Y:S01]  /*7a10*/  MOV R35, R121 ;  /* 0x0000007900237202 */ /* 0x002fe20000000f00 */
[----:B------:R-:W-:Y:S01]  /*7a20*/  IMAD.MOV.U32 R34, RZ, RZ, R122 ;  /* 0x000000ffff227224 */ /* 0x000fe200078e007a */
[----:B------:R-:W-:Y:S01]  /*7a30*/  LEA.HI.SX32 R11, R2, R0, 0x1a ;  /* 0x00000000020b7211 */ /* 0x000fe200078fd2ff */
[----:B------:R-:W-:-:S02]  /*7a40*/  IMAD.MOV.U32 R169, RZ, RZ, R123 ;  /* 0x000000ffffa97224 */ /* 0x000fc400078e007b */
[----:B------:R-:W-:Y:S02]  /*7a50*/  FADD.FTZ R6, R170, R6 ;  /* 0x00000006aa067221 */ /* 0x000fe40000010000 */
[----:B------:R-:W-:Y:S02]  /*7a60*/  IMAD.MOV.U32 R251, RZ, RZ, R120 ;  /* 0x000000fffffb7224 */ /* 0x000fe400078e0078 */
[----:B------:R-:W-:Y:S01]  /*7a70*/  IMAD.MOV.U32 R33, RZ, RZ, R182 ;  /* 0x000000ffff217224 */ /* 0x000fe200078e00b6 */
[----:B---3--:R-:W-:Y:S01]  /*7a80*/  MOV R32, R137 ;  /* 0x0000008900207202 */ /* 0x008fe20000000f00 */
[----:B------:R-:W-:Y:S01]  /*7a90*/  FADD.FTZ R2, R35, R7 ;  /* 0x0000000723027221 */ /* 0x000fe20000010000 */
[----:B------:R-:W-:Y:S01]  /*7aa0*/  MOV R28, R153 ;  /* 0x00000099001c7202 */ /* 0x000fe20000000f00 */
[----:B------:R-:W-:Y:S01]  /*7ab0*/  FADD.FTZ R0, R34, R5 ;  /* 0x0000000522007221 */ /* 0x000fe20000010000 */
[----:B------:R-:W1:Y:S01]  /*7ac0*/  MUFU.EX2 R8, R8 ;  /* 0x0000000800087308 */ /* 0x000e620000000800 */
[----:B------:R-:W-:Y:S01]  /*7ad0*/  FADD.FTZ R3, R169, R4 ;  /* 0x00000004a9037221 */ /* 0x000fe20000010000 */
[----:B------:R3:W5:Y:S01]  /*7ae0*/  LDL.LU R234, [R1+0x84] ;  /* 0x0000840001ea7983 */ /* 0x0007620000300800 */
[----:B------:R-:W-:-:S02]  /*7af0*/  FADD.FTZ R5, R168, R2 ;  /* 0x00000002a8057221 */ /* 0x000fc40000010000 */
[----:B------:R-:W-:Y:S01]  /*7b00*/  FADD.FTZ R4, R171, R0 ;  /* 0x00000000ab047221 */ /* 0x000fe20000010000 */
[----:B------:R3:W5:Y:S01]  /*7b10*/  LDL.LU R233, [R1+0x80] ;  /* 0x0000800001e97983 */ /* 0x0007620000300800 */
[----:B------:R-:W-:Y:S02]  /*7b20*/  FADD.FTZ R3, R248, R3 ;  /* 0x00000003f8037221 */ /* 0x000fe40000010000 */
[----:B------:R-:W-:Y:S01]  /*7b30*/  FADD.FTZ R2, R250, R6 ;  /* 0x00000006fa027221 */ /* 0x000fe20000010000 */
[----:B------:R-:W1:Y:S01]  /*7b40*/  MUFU.EX2 R9, R9 ;  /* 0x0000000900097308 */ /* 0x000e620000000800 */
[----:B------:R-:W-:Y:S01]  /*7b50*/  FADD.FTZ R0, R249, R5 ;  /* 0x00000005f9007221 */ /* 0x000fe20000010000 */
[----:B------:R3:W5:Y:S01]  /*7b60*/  LDL.LU R232, [R1+0x7c] ;  /* 0x00007c0001e87983 */ /* 0x0007620000300800 */
[----:B------:R-:W-:Y:S02]  /*7b70*/  FADD.FTZ R5, R32, R4 ;  /* 0x0000000420057221 */ /* 0x000fe40000010000 */
[----:B------:R-:W-:Y:S01]  /*7b80*/  FADD.FTZ R3, R251, R3 ;  /* 0x00000003fb037221 */ /* 0x000fe20000010000 */
[----:B------:R3:W5:Y:S01]  /*7b90*/  LDL.LU R231, [R1+0x78] ;  /* 0x0000780001e77983 */ /* 0x0007620000300800 */
[----:B------:R-:W-:-:S02]  /*7ba0*/  FADD.FTZ R4, R33, R2 ;  /* 0x0000000221047221 */ /* 0x000fc40000010000 */
[----:B------:R-:W-:Y:S02]  /*7bb0*/  FADD.FTZ R2, R30, R0 ;  /* 0x000000001e027221 */ /* 0x000fe40000010000 */
[----:B------:R-:W-:Y:S01]  /*7bc0*/  IMAD.MOV.U32 R29, RZ, RZ, R155 ;  /* 0x000000ffff1d7224 */ /* 0x000fe200078e009b */
[----:B------:R-:W1:Y:S01]  /*7bd0*/  MUFU.EX2 R13, R52 ;  /* 0x00000034000d7308 */ /* 0x000e620000000800 */
[----:B------:R-:W-:-:S07]  /*7be0*/  FADD.FTZ R0, R252, R5 ;  /* 0x00000005fc007221 */ /* 0x000fce0000010000 */
[----:B------:R-:W1:Y:S01]  /*7bf0*/  MUFU.EX2 R10, R10 ;  /* 0x0000000a000a7308 */ /* 0x000e620000000800 */
[----:B------:R-:W-:-:S07]  /*7c00*/  FADD.FTZ R3, R218, R3 ;  /* 0x00000003da037221 */ /* 0x000fce0000010000 */
[----:B------:R-:W1:Y:S01]  /*7c10*/  MUFU.EX2 R15, R53 ;  /* 0x00000035000f7308 */ /* 0x000e620000000800 */
[----:B------:R-:W-:-:S07]  /*7c20*/  FADD.FTZ R4, R245, R4 ;  /* 0x00000004f5047221 */ /* 0x000fce0000010000 */
[----:B------:R-:W1:Y:S01]  /*7c30*/  MUFU.EX2 R12, R12 ;  /* 0x0000000c000c7308 */ /* 0x000e620000000800 */
[----:B------:R-:W-:-:S07]  /*7c40*/  FADD.FTZ R5, R223, R2 ;  /* 0x00000002df057221 */ /* 0x000fce0000010000 */
[----:B------:R-:W1:Y:S01]  /*7c50*/  MUFU.EX2 R25, R25 ;  /* 0x0000001900197308 */ /* 0x000e620000000800 */
[----:B------:R-:W-:Y:S01]  /*7c60*/  FADD.FTZ R0, R31, R0 ;  /* 0x000000001f007221 */ /* 0x000fe20000010000 */
[----:B------:R-:W-:Y:S01]  /*7c70*/  MOV R152, R144 ;  /* 0x0000009000987202 */ /* 0x000fe20000000f00 */
[----:B------:R-:W-:Y:S01]  /*7c80*/  FADD.FTZ R3, R219, R3 ;  /* 0x00000003db037221 */ /* 0x000fe20000010000 */
[----:B------:R-:W-:Y:S01]  /*7c90*/  IMNMX R6, RZ, R11, !PT ;  /* 0x0000000bff067217 */ /* 0x000fe20007800200 */
        /* <DEDUP_REMOVED lines=62> */
[----:B----4-:R-:W-:Y:S02]  /*8080*/  FADD.FTZ R3, R20, R2 ;  /* 0x0000000214037221 */ /* 0x010fe40000010000 */
[----:B-1----:R-:W-:Y:S02]  /*8090*/  FADD.FTZ R2, R8, R0 ;  /* 0x0000000008027221 */ /* 0x002fe40000010000 */
        /* <DEDUP_REMOVED lines=12> */
[----:B------:R-:W-:Y:S01]  /*8160*/  FADD.FTZ R0, R21, R0 ;  /* 0x0000000015007221 */ /* 0x000fe20000010000 */
[----:B------:R3:W-:Y:S01]  /*8170*/  STL [R1+0x10], R6 ;  /* 0x0000100601007387 */ /* 0x0007e20000100800 */
[----:B------:R-:W-:Y:S02]  /*8180*/  FADD.FTZ R2, R25, R2 ;  /* 0x0000000219027221 */ /* 0x000fe40000010000 */
[----:B------:R-:W-:Y:S01]  /*8190*/  IMAD.MOV.U32 R247, RZ, RZ, R152 ;  /* 0x000000fffff77224 */ /* 0x000fe200078e0098 */
[----:B------:R3:W-:Y:S04]  /*81a0*/  STL [R1+0x40], R4 ;  /* 0x0000400401007387 */ /* 0x0007e80000100800 */
[----:B------:R3:W-:Y:S01]  /*81b0*/  STL [R1+0x48], R3 ;  /* 0x0000480301007387 */ /* 0x0007e20000100800 */
[----:B------:R-:W-:-:S03]  /*81c0*/  IADD3 R244, R247, -0x2, RZ ;  /* 0xfffffffef7f47810 */ /* 0x000fc60007ffe0ff */
[----:B------:R3:W-:Y:S04]  /*81d0*/  STL [R1+0x44], R0 ;  /* 0x0000440001007387 */ /* 0x0007e80000100800 */
[----:B------:R3:W-:Y:S01]  /*81e0*/  STL [R1+0x3c], R2 ;  /* 0x00003c0201007387 */ /* 0x0007e20000100800 */
[----:B------:R-:W-:Y:S02]  /*81f0*/  ISETP.GE.AND P0, PT, R244, R6, PT ;  /* 0x00000006f400720c */ /* 0x000fe40003f06270 */
[----:B------:R-:W-:Y:S02]  /*8200*/  F2FP.PACK_AB R176, R27, R54 ;  /* 0x000000361bb0723e */ /* 0x000fe400000000ff */
[----:B------:R-:W-:Y:S02]  /*8210*/  F2FP.PACK_AB R177, R23, R24 ;  /* 0x0000001817b1723e */ /* 0x000fe400000000ff */
[----:B------:R-:W-:-:S02]  /*8220*/  F2FP.PACK_AB R178, R25, R26 ;  /* 0x0000001a19b2723e */ /* 0x000fc400000000ff */
[----:B------:R-:W-:Y:S02]  /*8230*/  F2FP.PACK_AB R179, R21, R22 ;  /* 0x0000001615b3723e */ /* 0x000fe400000000ff */
[----:B------:R-:W-:Y:S02]  /*8240*/  F2FP.PACK_AB R180, R14, R20 ;  /* 0x000000140eb4723e */ /* 0x000fe400000000ff */
[----:B------:R-:W-:Y:S02]  /*8250*/  F2FP.PACK_AB R181, R9, R8 ;  /* 0x0000000809b5723e */ /* 0x000fe400000000ff */
[----:B------:R-:W-:Y:S02]  /*8260*/  F2FP.PACK_AB R182, R15, R13 ;  /* 0x0000000d0fb6723e */ /* 0x000fe400000000ff */
[----:B------:R-:W-:Y:S01]  /*8270*/  F2FP.PACK_AB R183, R12, R10 ;  /* 0x0000000a0cb7723e */ /* 0x000fe200000000ff */
[C---:B--2---:R-:W-:Y:S08]  /*8280*/  HMMA.16816.F32 R124, R176.reuse, R132, R124 ;  /* 0x00000084b07c723c */ /* 0x044ff0000000187c */
        /* <DEDUP_REMOVED lines=16> */
[----:B---3--:R-:W2:Y:S01]  /*8390*/  LDL R247, [R1+0x18] ;  /* 0x0000180001f77983 */ /* 0x008ea20000100800 */
[----:B------:R-:W-:Y:S01]  /*83a0*/  MOV R116, R72 ;  /* 0x0000004800747202 */ /* 0x000fe20000000f00 */
[----:B------:R-:W-:Y:S01]  /*83b0*/  IMAD.MOV.U32 R118, RZ, RZ, R70 ;  /* 0x000000ffff767224 */ /* 0x000fe200078e0046 */
[----:B------:R-:W-:Y:S01]  /*83c0*/  MOV R3, R73 ;  /* 0x0000004900037202 */ /* 0x000fe20000000f00 */
[----:B------:R-:W-:Y:S01]  /*83d0*/  IMAD.MOV.U32 R216, RZ, RZ, R244 ;  /* 0x000000ffffd87224 */ /* 0x000fe200078e00f4 */
[----:B------:R-:W-:Y:S01]  /*83e0*/  MOV R117, R71 ;  /* 0x0000004700757202 */ /* 0x000fe20000000f00 */
[----:B--2---:R-:W-:-:S05]  /*83f0*/  @P4 IMAD.HI.U32 R0, R247, c[0x0][0x2c8], RZ ;  /* 0x0000b200f7004a27 */ /* 0x004fca00078e00ff */
[----:B------:R-:W-:-:S05]  /*8400*/  @P4 SHF.R.U32.HI R0, RZ, c[0x0][0x2cc], R0 ;  /* 0x0000b300ff004a19 */ /* 0x000fca0000011600 */
[----:B------:R1:W-:Y:S02]  /*8410*/  @P4 STL [R1+0x14], R0 ;  /* 0x0000140001004387 */ /* 0x0003e40000100800 */
.L_x_603:
[----:B------:R-:W-:Y:S04]  /*8420*/  DEPBAR.LE SB0, 0x0 ;  /* 0x000080000000791a */ /* 0x000fe80000000000 */
[----:B------:R-:W-:Y:S01]  /*8430*/  BAR.SYNC.DEFER_BLOCKING 0x0 ;  /* 0x0000000000007b1d */ /* 0x000fe20000010000 */
[----:B------:R-:W-:Y:S11]  /*8440*/  ISETP.GE.AND P2, PT, R216, RZ, PT ;  /* 0x000000ffd800720c */ /* 0x000ff60003f46270 */
[----:B------:R-:W-:Y:S02]  /*8450*/  @!UPT UIADD3 URZ, URZ, URZ, URZ ;  /* 0x0000003f3f3ff290 */ /* 0x000fe4000fffe03f */
[----:B-12---:R-:W-:Y:S05]  /*8460*/  @P2 SHF.R.S32.HI R0, RZ, 0x1f, R216 ;  /* 0x0000001fff002819 */ /* 0x006fea00000114d8 */
[----:B------:R-:W-:Y:S04]  /*8470*/  @P2 IMAD R0, R0, c[0x0][0x208], RZ ;  /* 0x0000820000002a24 */ /* 0x000fe800078e02ff */
[C---:B------:R-:W-:Y:S01]  /*8480*/  @P2 IMAD R0, R216.reuse, c[0x0][0x20c], R0 ;  /* 0x00008300d8002a24 */ /* 0x040fe200078e0200 */
[----:B-----5:R-:W-:Y:S08]  /*8490*/  LDSM.16.M88.4 R112, [R230+0x7100] ;  /* 0x00710000e670783b */ /* 0x020ff00000000200 */
[----:B------:R-:W1:Y:S08]  /*84a0*/  LDSM.16.M88.4 R16, [R119+0x3900] ;  /* 0x003900007710783b */ /* 0x000e700000000200 */
[----:B------:R-:W2:Y:S08]  /*84b0*/  LDSM.16.M88.4 R108, [R230+0x9100] ;  /* 0x00910000e66c783b */ /* 0x000eb00000000200 */
        /* <DEDUP_REMOVED lines=22> */
[----:B------:R-:W4:Y:S04]  /*8620*/  LDL R2, [R1+0x14] ;  /* 0x0000140001027983 */ /* 0x000f280000100800 */
[----:B------:R-:W-:Y:S04]  /*8630*/  STL [R1+0x88], R236 ;  /* 0x000088ec01007387 */ /* 0x000fe80000100800 */
[----:B------:R-:W-:Y:S01]  /*8640*/  STL [R1+0x8c], R235 ;  /* 0x00008ceb01007387 */ /* 0x000fe20000100800 */
[-C--:B-1----:R-:W-:Y:S08]  /*8650*/  HMMA.16816.F32 R4, R112, R16.reuse, RZ ;  /* 0x000000107004723c */ /* 0x082ff000000018ff */
[C---:B--2---:R-:W-:Y:S08]  /*8660*/  HMMA.16816.F32 R8, R108.reuse, R16, RZ ;  /* 0x000000106c08723c */ /* 0x044ff000000018ff */
        /* <DEDUP_REMOVED lines=28> */
[C---:B------:R-:W-:Y:S08]  /*8830*/  HMMA.16816.F32 R8, R196.reuse, R192, R8 ;  /* 0x000000c0c408723c */ /* 0x040ff00000001808 */
[-C--:B------:R-:W-:Y:S08]  /*8840*/  HMMA.16816.F32 R12, R196, R194.reuse, R12 ;  /* 0x000000c2c40c723c */ /* 0x080ff0000000180c */
[C---:B------:R-:W-:Y:S01]  /*8850*/  HMMA.16816.F32 R16, R188.reuse, R194, R16 ;  /* 0x000000c2bc10723c */ /* 0x040fe20000001810 */
[----:B------:R-:W2:Y:S07]  /*8860*/  LDSM.16.M88.4 R192, [R236] ;  /* 0x00000000ecc0783b */ /* 0x000eae0000000200 */
[-C--:B------:R-:W-:Y:S08]  /*8870*/  HMMA.16816.F32 R20, R188, R200.reuse, R20 ;  /* 0x000000c8bc14723c */ /* 0x080ff00000001814 */
[C---:B------:R-:W-:Y:S07]  /*8880*/  HMMA.16816.F32 R24, R196.reuse, R200, R24 ;  /* 0x000000c8c418723c */ /* 0x040fee0000001818 */
[----:B----4-:R-:W-:Y:S01]  /*8890*/  @P2 IMAD.MOV.U32 R200, RZ, RZ, R212 ;  /* 0x000000ffffc82224 */ /* 0x010fe200078e00d4 */
[-C--:B------:R-:W-:Y:S04]  /*88a0*/  HMMA.16816.F32 R28, R196, R202.reuse, R28 ;  /* 0x000000cac41c723c */ /* 0x080fe8000000181c */
[----:B------:R-:W-:Y:S04]  /*88b0*/  @P2 IMAD.MOV.U32 R201, RZ, RZ, R215 ;  /* 0x000000ffffc92224 */ /* 0x000fe800078e00d7 */
[C---:B------:R-:W-:Y:S07]  /*88c0*/  HMMA.16816.F32 R32, R188.reuse, R202, R32 ;  /* 0x000000cabc20723c */ /* 0x040fee0000001820 */
[----:B------:R-:W-:Y:S01]  /*88d0*/  @P2 IMAD.WIDE.U32 R202, R216, c[0x0][0x208], RZ ;  /* 0x00008200d8ca2a25 */ /* 0x000fe200078e00ff */
[-C--:B------:R-:W-:Y:S04]  /*88e0*/  HMMA.16816.F32 R36, R188, R204.reuse, R36 ;  /* 0x000000ccbc24723c */ /* 0x080fe80000001824 */
[----:B------:R-:W-:Y:S01]  /*88f0*/  @P2 IADD3 R0, R203, R0, RZ ;  /* 0x00000000cb002210 */ /* 0x000fe20007ffe0ff */
[----:B------:R-:W-:Y:S03]  /*8900*/  @P2 IMAD.WIDE.U32 R200, R202, 0x70, R200 ;  /* 0x00000070cac82825 */ /* 0x000fe600078e00c8 */
[C---:B------:R-:W-:Y:S04]  /*8910*/  HMMA.16816.F32 R40, R196.reuse, R204, R40 ;  /* 0x000000ccc428723c */ /* 0x040fe80000001828 */
[----:B------:R-:W-:Y:S03]  /*8920*/  @P2 IMAD R0, R0, 0x70, RZ ;  /* 0x0000007000002824 */ /* 0x000fe600078e02ff */
[C---:B------:R-:W-:Y:S01]  /*8930*/  @P2 LEA R204, P0, R200.reuse, c[0x0][0x1f8], 0x1 ;  /* 0x00007e00c8cc2a11 */ /* 0x040fe200078008ff */
[-C--:B------:R-:W-:Y:S04]  /*8940*/  HMMA.16816.F32 R44, R196, R206.reuse, R44 ;  /* 0x000000cec42c723c */ /* 0x080fe8000000182c */
[----:B------:R-:W-:Y:S04]  /*8950*/  @P2 IMAD.IADD R0, R201, 0x1, R0 ;  /* 0x00000001c9002824 */ /* 0x000fe800078e0200 */
[C---:B------:R-:W-:Y:S04]  /*8960*/  HMMA.16816.F32 R48, R188.reuse, R206, R48 ;  /* 0x000000cebc30723c */ /* 0x040fe80000001830 */
[----:B------:R-:W-:Y:S02]  /*8970*/  @P2 LEA.HI.X R205, R200, c[0x0][0x1fc], R0, 0x1, P0 ;  /* 0x00007f00c8cd2a11 */ /* 0x000fe400000f0c00 */
[----:B------:R3:W4:Y:S02]  /*8980*/  LDSM.16.M88.4 R200, [R235] ;  /* 0x00000000ebc8783b */ /* 0x0007240000000200 */
[-C--:B------:R-:W-:Y:S06]  /*8990*/  HMMA.16816.F32 R52, R188, R208.reuse, R52 ;  /* 0x000000d0bc34723c */ /* 0x080fec0000001834 */
[----:B------:R-:W-:Y:S01]  /*89a0*/  @!PT LDS RZ, [RZ] ;  /* 0x00000000fffff984 */ /* 0x000fe20000000800 */
[----:B------:R-:W-:Y:S01]  /*89b0*/  @!PT LDS RZ, [RZ] ;  /* 0x00000000fffff984 */ /* 0x000fe20000000800 */
[----:B------:R-:W-:Y:S01]  /*89c0*/  @!PT LDS RZ, [RZ] ;  /* 0x00000000fffff984 */ /* 0x000fe20000000800 */
[----:B------:R2:W-:Y:S02]  /*89d0*/  @P2 LDGSTS.E.BYPASS.LTC128B.128 [R241+0x100], [R204.64], !P6 ;  /* 0x00100000ccf12fae */ /* 0x0005e4000f101d4a */
[C---:B------:R-:W-:Y:S07]  /*89e0*/  HMMA.16816.F32 R56, R196.reuse, R208, R56 ;  /* 0x000000d0c438723c */ /* 0x040fee0000001838 */
[----:B------:R-:W-:Y:S01]  /*89f0*/  @P2 IADD3 R208, P1, R204, UR9, RZ ;  /* 0x00000009ccd02c10 */ /* 0x000fe2000ff3e0ff */
[-C--:B------:R-:W-:Y:S04]  /*8a00*/  HMMA.16816.F32 R60, R196, R210.reuse, R60 ;  /* 0x000000d2c43c723c */ /* 0x080fe8000000183c */
[----:B------:R-:W-:Y:S01]  /*8a10*/  @P2 IADD3.X R209, R205, UR8, RZ, P1, !PT ;  /* 0x00000008cdd12c10 */ /* 0x000fe20008ffe4ff */
[----:B---3--:R-:W3:Y:S03]  /*8a20*/  LDL R235, [R1+0x20] ;  /* 0x0000200001eb7983 */ /* 0x008ee60000100800 */
[C---:B------:R-:W-:Y:S01]  /*8a30*/  HMMA.16816.F32 R64, R188.reuse, R210, R64 ;  /* 0x000000d2bc40723c */ /* 0x040fe20000001840 */
[----:B------:R4:W-:Y:S06]  /*8a40*/  @P2 LDGSTS.E.BYPASS.LTC128B.128 [R241+0x900], [R208.64], !P6 ;  /* 0x00900000d0f12fae */ /* 0x0009ec000f101d4a */
[----:B------:R-:W-:Y:S01]  /*8a50*/  @P2 IADD3 R210, P0, R208, UR9, RZ ;  /* 0x00000009d0d22c10 */ /* 0x000fe2000ff1e0ff */
[-C--:B-1----:R-:W-:Y:S01]  /*8a60*/  HMMA.16816.F32 R68, R188, R184.reuse, R68 ;  /* 0x000000b8bc44723c */ /* 0x082fe20000001844 */
[----:B------:R-:W-:Y:S03]  /*8a70*/  STL [R1+0x90], R231 ;  /* 0x000090e701007387 */ /* 0x000fe60000100800 */
[----:B------:R-:W-:Y:S02]  /*8a80*/  @P2 IADD3.X R211, R209, UR8, RZ, P0, !PT ;  /* 0x00000008d1d32c10 */ /* 0x000fe400087fe4ff */
[----:B------:R-:W-:Y:S02]  /*8a90*/  @P2 IADD3 R206, P1, R210, UR9, RZ ;  /* 0x00000009d2ce2c10 */ /* 0x000fe4000ff3e0ff */
[C---:B------:R-:W-:Y:S01]  /*8aa0*/  HMMA.16816.F32 R72, R196.reuse, R184, R72 ;  /* 0x000000b8c448723c */ /* 0x040fe20000001848 */
[----:B------:R4:W-:Y:S03]  /*8ab0*/  @P2 LDGSTS.E.BYPASS.LTC128B.128 [R241+0x1100], [R210.64], !P6 ;  /* 0x01100000d2f12fae */ /* 0x0009e6000f101d4a */
[----:B------:R-:W-:Y:S02]  /*8ac0*/  @P2 IADD3.X R207, R211, UR8, RZ, P1, !PT ;  /* 0x00000008d3cf2c10 */ /* 0x000fe40008ffe4ff */
[----:B--2---:R-:W-:Y:S02]  /*8ad0*/  @P2 IADD3 R204, P0, R206, UR9, RZ ;  /* 0x00000009cecc2c10 */ /* 0x004fe4000ff1e0ff */
[-C--:B------:R-:W-:Y:S01]  /*8ae0*/  HMMA.16816.F32 R76, R196, R186.reuse, R76 ;  /* 0x000000bac44c723c */ /* 0x080fe2000000184c */
[----:B------:R1:W-:Y:S03]  /*8af0*/  @P2 LDGSTS.E.BYPASS.LTC128B.128 [R241+0x1900], [R206.64], !P6 ;  /* 0x01900000cef12fae */ /* 0x0003e6000f101d4a */
[----:B------:R-:W-:Y:S02]  /*8b00*/  @P2 IADD3.X R205, R207, UR8, RZ, P0, !PT ;  /* 0x00000008cfcd2c10 */ /* 0x000fe400087fe4ff */
[----:B------:R-:W-:Y:S02]  /*8b10*/  @P2 IADD3 R184, P1, R204, UR9, RZ ;  /* 0x00000009ccb82c10 */ /* 0x000fe4000ff3e0ff */
[C---:B------:R-:W-:Y:S01]  /*8b20*/  HMMA.16816.F32 R80, R188.reuse, R186, R80 ;  /* 0x000000babc50723c */ /* 0x040fe20000001850 */
[----:B------:R1:W-:Y:S03]  /*8b30*/  @P2 LDGSTS.E.BYPASS.LTC128B.128 [R241+0x2100], [R204.64], !P6 ;  /* 0x02100000ccf12fae */ /* 0x0003e6000f101d4a */
[----:B------:R-:W-:Y:S03]  /*8b40*/  @P2 IADD3.X R185, R205, UR8, RZ, P1, !PT ;  /* 0x00000008cdb92c10 */ /* 0x000fe60008ffe4ff */
[----:B------:R-:W-:Y:S01]  /*8b50*/  @P2 IADD3 R186, P0, R184, UR9, RZ ;  /* 0x00000009b8ba2c10 */ /* 0x000fe2000ff1e0ff */
[-C--:B------:R-:W-:Y:S01]  /*8b60*/  HMMA.16816.F32 R84, R188, R192.reuse, R84 ;  /* 0x000000c0bc54723c */ /* 0x080fe20000001854 */
[----:B------:R2:W-:Y:S03]  /*8b70*/  @P2 LDGSTS.E.BYPASS.LTC128B.128 [R241+0x2900], [R184.64], !P6 ;  /* 0x02900000b8f12fae */ /* 0x0005e6000f101d4a */
[----:B------:R-:W-:Y:S04]  /*8b80*/  @P2 IADD3.X R187, R185, UR8, RZ, P0, !PT ;  /* 0x00000008b9bb2c10 */ /* 0x000fe800087fe4ff */
[C---:B------:R-:W-:Y:S01]  /*8b90*/  HMMA.16816.F32 R88, R196.reuse, R192, R88 ;  /* 0x000000c0c458723c */ /* 0x040fe20000001858 */
[----:B------:R2:W-:Y:S07]  /*8ba0*/  @P2 LDGSTS.E.BYPASS.LTC128B.128 [R241+0x3100], [R186.64], !P6 ;  /* 0x03100000baf12fae */ /* 0x0005ee000f101d4a */
[-C--:B------:R-:W-:Y:S01]  /*8bb0*/  HMMA.16816.F32 R92, R196, R194.reuse, R92 ;  /* 0x000000c2c45c723c */ /* 0x080fe2000000185c */
[----:B----4-:R-:W-:Y:S07]  /*8bc0*/  LDSM.16.M88.4 R208, [R231+0x9100] ;  /* 0x00910000e7d0783b */ /* 0x010fee0000000200 */
[C---:B------:R-:W-:Y:S01]  /*8bd0*/  HMMA.16816.F32 R96, R188.reuse, R194, R96 ;  /* 0x000000c2bc60723c */ /* 0x040fe20000001860 */
[----:B-1----:R-:W-:Y:S07]  /*8be0*/  LDSM.16.M88.4 R204, [R229+0x3900] ;  /* 0x00390000e5cc783b */ /* 0x002fee0000000200 */
[-C--:B------:R-:W-:Y:S01]  /*8bf0*/  HMMA.16816.F32 R100, R188, R200.reuse, R100 ;  /* 0x000000c8bc64723c */ /* 0x080fe20000001864 */
[----:B------:R-:W-:Y:S07]  /*8c00*/  LDSM.16.M88.4 R212, [R229+0x4100] ;  /* 0x00410000e5d4783b */ /* 0x000fee0000000200 */
[C---:B------:R-:W-:Y:S01]  /*8c10*/  HMMA.16816.F32 R104, R196.reuse, R200, R104 ;  /* 0x000000c8c468723c */ /* 0x040fe20000001868 */
[----:B--2---:R1:W2:Y:S07]  /*8c20*/  LDSM.16.M88.4 R184, [R231+0x7100] ;  /* 0x00710000e7b8783b */ /* 0x0042ae0000000200 */
[-C--:B------:R-:W-:Y:S01]  /*8c30*/  HMMA.16816.F32 R108, R196, R202.reuse, R108 ;  /* 0x000000cac46c723c */ /* 0x080fe2000000186c */
[----:B------:R-:W4:Y:S07]  /*8c40*/  LDSM.16.M88.4 R192, [R229+0x4900] ;  /* 0x00490000e5c0783b */ /* 0x000f2e0000000200 */
[----:B------:R-:W-:Y:S01]  /*8c50*/  HMMA.16816.F32 R112, R188, R202, R112 ;  /* 0x000000cabc70723c */ /* 0x000fe20000001870 */
[----:B------:R-:W4:Y:S08]  /*8c60*/  LDSM.16.M88.4 R196, [R229+0x5100] ;  /* 0x00510000e5c4783b */ /* 0x000f300000000200 */
[----:B------:R-:W4:Y:S08]  /*8c70*/  LDSM.16.M88.4 R188, [R229+0x5900] ;  /* 0x00590000e5bc783b */ /* 0x000f300000000200 */
[----:B-1----:R-:W3:Y:S04]  /*8c80*/  LDL R231, [R1+0x38] ;  /* 0x0000380001e77983 */ /* 0x002ee80000100800 */
[----:B------:R-:W-:Y:S01]  /*8c90*/  STL [R1+0x94], R229 ;  /* 0x000094e501007387 */ /* 0x000fe20000100800 */
[-C--:B--2---:R-:W-:Y:S03]  /*8ca0*/  HMMA.16816.F32 R4, R184, R204.reuse, R4 ;  /* 0x000000ccb804723c */ /* 0x084fe60000001804 */
[----:B------:R-:W-:Y:S05]  /*8cb0*/  LDSM.16.M88.4 R200, [R229+0x6900] ;  /* 0x00690000e5c8783b */ /* 0x000fea0000000200 */
[C---:B------:R-:W-:Y:S03]  /*8cc0*/  HMMA.16816.F32 R8, R208.reuse, R204, R8 ;  /* 0x000000ccd008723c */ /* 0x040fe60000001808 */
[----:B------:R-:W0:Y:S05]  /*8cd0*/  LDGDEPBAR ;  /* 0x00000000000079af */ /* 0x000e2a0000000000 */
        /* <DEDUP_REMOVED lines=8> */
[-C--:B----4-:R-:W-:Y:S08]  /*8d60*/  HMMA.16816.F32 R36, R184, R192.reuse, R36 ;  /* 0x000000c0b824723c */ /* 0x090ff00000001824 */
[C---:B------:R-:W-:Y:S08]  /*8d70*/  HMMA.16816.F32 R40, R208.reuse, R192, R40 ;  /* 0x000000c0d028723c */ /* 0x040ff00000001828 */
[-C--:B------:R-:W-:Y:S08]  /*8d80*/  HMMA.16816.F32 R44, R208, R194.reuse, R44 ;  /* 0x000000c2d02c723c */ /* 0x080ff0000000182c */
[C---:B------:R-:W-:Y:S01]  /*8d90*/  HMMA.16816.F32 R48, R184.reuse, R194, R48 ;  /* 0x000000c2b830723c */ /* 0x040fe20000001830 */
[----:B------:R1:W2:Y:S07]  /*8da0*/  LDSM.16.M88.4 R192, [R229+0x6100] ;  /* 0x00610000e5c0783b */ /* 0x0002ae0000000200 */
[-C--:B------:R-:W-:Y:S08]  /*8db0*/  HMMA.16816.F32 R52, R184, R196.reuse, R52 ;  /* 0x000000c4b834723c */ /* 0x080ff00000001834 */
[C---:B------:R-:W-:Y:S08]  /*8dc0*/  HMMA.16816.F32 R56, R208.reuse, R196, R56 ;  /* 0x000000c4d038723c */ /* 0x040ff00000001838 */
[-C--:B------:R-:W-:Y:S01]  /*8dd0*/  HMMA.16816.F32 R60, R208, R198.reuse, R60 ;  /* 0x000000c6d03c723c */ /* 0x080fe2000000183c */
[----:B-1----:R-:W4:Y:S04]  /*8de0*/  LDL R229, [R1+0x1c] ;  /* 0x00001c0001e57983 */ /* 0x002f280000100800 */
[----:B------:R-:W-:Y:S03]  /*8df0*/  STL [R1+0x98], R232 ;  /* 0x000098e801007387 */ /* 0x000fe60000100800 */
[C---:B------:R-:W-:Y:S01]  /*8e00*/  HMMA.16816.F32 R64, R184.reuse, R198, R64 ;  /* 0x000000c6b840723c */ /* 0x040fe20000001840 */
[----:B------:R-:W-:Y:S04]  /*8e10*/  STL [R1+0x9c], R228 ;  /* 0x00009ce401007387 */ /* 0x000fe80000100800 */
[----:B------:R1:W3:Y:S03]  /*8e20*/  LDL R0, [R1+0x18] ;  /* 0x0000180001007983 */ /* 0x0002e60000100800 */
[-C--:B------:R-:W-:Y:S01]  /*8e30*/  HMMA.16816.F32 R68, R184, R188.reuse, R68 ;  /* 0x000000bcb844723c */ /* 0x080fe20000001844 */
[----:B------:R-:W1:Y:S07]  /*8e40*/  LDSM.16.M88.4 R196, [R232+0x9100] ;  /* 0x00910000e8c4783b */ /* 0x000e6e0000000200 */
[C---:B------:R-:W-:Y:S08]  /*8e50*/  HMMA.16816.F32 R72, R208.reuse, R188, R72 ;  /* 0x000000bcd048723c */ /* 0x040ff00000001848 */
[-C--:B------:R-:W-:Y:S08]  /*8e60*/  HMMA.16816.F32 R76, R208, R190.reuse, R76 ;  /* 0x000000bed04c723c */ /* 0x080ff0000000184c */
[C---:B------:R-:W-:Y:S08]  /*8e70*/  HMMA.16816.F32 R80, R184.reuse, R190, R80 ;  /* 0x000000beb850723c */ /* 0x040ff00000001850 */
[-C--:B--2---:R-:W-:Y:S08]  /*8e80*/  HMMA.16816.F32 R84, R184, R192.reuse, R84 ;  /* 0x000000c0b854723c */ /* 0x084ff00000001854 */
[C---:B------:R-:W-:Y:S08]  /*8e90*/  HMMA.16816.F32 R88, R208.reuse, R192, R88 ;  /* 0x000000c0d058723c */ /* 0x040ff00000001858 */
[-C--:B------:R-:W-:Y:S08]  /*8ea0*/  HMMA.16816.F32 R92, R208, R194.reuse, R92 ;  /* 0x000000c2d05c723c */ /* 0x080ff0000000185c */
[C---:B------:R-:W-:Y:S08]  /*8eb0*/  HMMA.16816.F32 R96, R184.reuse, R194, R96 ;  /* 0x000000c2b860723c */ /* 0x040ff00000001860 */
[-C--:B------:R-:W-:Y:S08]  /*8ec0*/  HMMA.16816.F32 R100, R184, R200.reuse, R100 ;  /* 0x000000c8b864723c */ /* 0x080ff00000001864 */
[C---:B------:R-:W-:Y:S08]  /*8ed0*/  HMMA.16816.F32 R104, R208.reuse, R200, R104 ;  /* 0x000000c8d068723c */ /* 0x040ff00000001868 */
[-C--:B------:R-:W-:Y:S08]  /*8ee0*/  HMMA.16816.F32 R108, R208, R202.reuse, R108 ;  /* 0x000000cad06c723c */ /* 0x080ff0000000186c */
[----:B------:R-:W-:Y:S08]  /*8ef0*/  HMMA.16816.F32 R112, R184, R202, R112 ;  /* 0x000000cab870723c */ /* 0x000ff00000001870 */
[-C--:B------:R-:W-:Y:S08]  /*8f00*/  HMMA.16816.F32 R4, R204, R212.reuse, R4 ;  /* 0x000000d4cc04723c */ /* 0x080ff00000001804 */
[C---:B-1----:R-:W-:Y:S08]  /*8f10*/  HMMA.16816.F32 R8, R196.reuse, R212, R8 ;  /* 0x000000d4c408723c */ /* 0x042ff00000001808 */
        /* <DEDUP_REMOVED lines=20> */
[----:B------:R1:W1:Y:S01]  /*9060*/  MUFU.TANH R238, R7 ;  /* 0x0000000700ee7308 */ /* 0x0002620000002400 */
[----:B------:R-:W-:Y:S09]  /*9070*/  FMUL.FTZ R17, R17, c[0x0][0x320] ;  /* 0x0000c80011117a20 */ /* 0x000ff20000410000 */
[----:B------:R-:W-:Y:S10]  /*9080*/  MUFU.TANH R248, R17 ;  /* 0x0000001100f87308 */ /* 0x000ff40000002400 */
[----:B------:R-:W-:Y:S01]  /*9090*/  MUFU.TANH R237, R8 ;  /* 0x0000000800ed7308 */ /* 0x000fe20000002400 */
[----:B-1----:R-:W1:Y:S09]  /*90a0*/  LDSM.16.M88.4 R4, [R228+0x800] ;  /* 0x00080000e404783b */ /* 0x002e720000000200 */
[----:B------:R-:W-:Y:S10]  /*90b0*/  MUFU.TANH R234, R9 ;  /* 0x0000000900ea7308 */ /* 0x000ff40000002400 */
[----:B------:R-:W-:Y:S10]  /*90c0*/  MUFU.TANH R233, R10 ;  /* 0x0000000a00e97308 */ /* 0x000ff40000002400 */
[----:B------:R2:W2:Y:S10]  /*90d0*/  MUFU.TANH R230, R11 ;  /* 0x0000000b00e67308 */ /* 0x0004b40000002400 */
[----:B------:R-:W3:Y:S01]  /*90e0*/  MUFU.TANH R119, R12 ;  /* 0x0000000c00777308 */ /* 0x000ee20000002400 */
[-C--:B-1----:R-:W-:Y:S09]  /*90f0*/  HMMA.16816.F32 R20, R204, R4.reuse, R20 ;  /* 0x00000004cc14723c */ /* 0x082ff20000001814 */
[----:B------:R-:W-:Y:S01]  /*9100*/  MUFU.TANH R252, R13 ;  /* 0x0000000d00fc7308 */ /* 0x000fe20000002400 */
[C---:B------:R-:W-:Y:S01]  /*9110*/  HMMA.16816.F32 R24, R196.reuse, R4, R24 ;  /* 0x00000004c418723c */ /* 0x040fe20000001818 */
[----:B--2---:R-:W1:Y:S08]  /*9120*/  LDSM.16.M88.4 R8, [R228+0x1000] ;  /* 0x00100000e408783b */ /* 0x004e700000000200 */
[----:B------:R-:W-:Y:S01]  /*9130*/  MUFU.TANH R251, R14 ;  /* 0x0000000e00fb7308 */ /* 0x000fe20000002400 */
[-C--:B------:R-:W-:Y:S04]  /*9140*/  HMMA.16816.F32 R28, R196, R6.reuse, R28 ;  /* 0x00000006c41c723c */ /* 0x080fe8000000181c */
[----:B------:R-:W-:Y:S04]  /*9150*/  FMUL.FTZ R22, R22, c[0x0][0x320] ;  /* 0x0000c80016167a20 */ /* 0x000fe80000410000 */
[C---:B------:R-:W-:Y:S01]  /*9160*/  HMMA.16816.F32 R32, R204.reuse, R6, R32 ;  /* 0x00000006cc20723c */ /* 0x040fe20000001820 */
[----:B------:R2:W-:Y:S01]  /*9170*/  MUFU.TANH R250, R15 ;  /* 0x0000000f00fa7308 */ /* 0x0005e20000002400 */
[----:B------:R-:W3:Y:S02]  /*9180*/  LDSM.16.M88.4 R4, [R228+0x1800] ;  /* 0x00180000e404783b */ /* 0x000ee40000000200 */
[----:B------:R-:W-:Y:S02]  /*9190*/  FMUL.FTZ R21, R21, c[0x0][0x320] ;  /* 0x0000c80015157a20 */ /* 0x000fe40000410000 */
[----:B------:R-:W-:Y:S02]  /*91a0*/  FMUL.FTZ R20, R20, c[0x0][0x320] ;  /* 0x0000c80014147a20 */ /* 0x000fe40000410000 */
[----:B------:R-:W-:Y:S03]  /*91b0*/  FMUL.FTZ R23, R23, c[0x0][0x320] ;  /* 0x0000c80017177a20 */ /* 0x000fe60000410000 */
[----:B------:R3:W3:Y:S01]  /*91c0*/  MUFU.TANH R243, R22 ;  /* 0x0000001600f37308 */ /* 0x0006e20000002400 */
        /* <DEDUP_REMOVED lines=8> */
[-C--:B-1----:R-:W-:Y:S01]  /*9250*/  HMMA.16816.F32 R36, R204, R8.reuse, R36 ;  /* 0x00000008cc24723c */ /* 0x082fe20000001824 */
[----:B--2---:R-:W-:Y:S02]  /*9260*/  LDSM.16.M88.4 R12, [R228+0x3000] ;  /* 0x00300000e40c783b */ /* 0x004fe40000000200 */
[----:B------:R-:W-:Y:S02]  /*9270*/  FMUL.FTZ R25, R25, c[0x0][0x320] ;  /* 0x0000c80019197a20 */ /* 0x000fe40000410000 */
[----:B------:R-:W-:Y:S01]  /*9280*/  FMUL.FTZ R32, R32, c[0x0][0x320] ;  /* 0x0000c80020207a20 */ /* 0x000fe20000410000 */
[----:B------:R1:W-:Y:S01]  /*9290*/  MUFU.TANH R246, R19 ;  /* 0x0000001300f67308 */ /* 0x0003e20000002400 */
[----:B------:R-:W-:Y:S01]  /*92a0*/  FMUL.FTZ R33, R33, c[0x0][0x320] ;  /* 0x0000c80021217a20 */ /* 0x000fe20000410000 */
[C---:B------:R-:W-:Y:S04]  /*92b0*/  HMMA.16816.F32 R40, R196.reuse, R8, R40 ;  /* 0x00000008c428723c */ /* 0x040fe80000001828 */
[----:B------:R-:W-:Y:S02]  /*92c0*/  FMUL.FTZ R31, R31, c[0x0][0x320] ;  /* 0x0000c8001f1f7a20 */ /* 0x000fe40000410000 */
[----:B------:R-:W-:Y:S02]  /*92d0*/  FMUL.FTZ R34, R34, c[0x0][0x320] ;  /* 0x0000c80022227a20 */ /* 0x000fe40000410000 */
[----:B------:R2:W-:Y:S01]  /*92e0*/  MUFU.TANH R244, R21 ;  /* 0x0000001500f47308 */ /* 0x0005e20000002400 */
[-C--:B------:R-:W-:Y:S07]  /*92f0*/  HMMA.16816.F32 R44, R196, R10.reuse, R44 ;  /* 0x0000000ac42c723c */ /* 0x080fee000000182c */
[----:B------:R-:W-:Y:S01]  /*9300*/  FMUL.FTZ R36, R36, c[0x0][0x320] ;  /* 0x0000c80024247a20 */ /* 0x000fe20000410000 */
[C---:B------:R-:W-:Y:S01]  /*9310*/  HMMA.16816.F32 R48, R204.reuse, R10, R48 ;  /* 0x0000000acc30723c */ /* 0x040fe20000001830 */
[----:B------:R-:W-:Y:S01]  /*9320*/  MUFU.TANH R247, R18 ;  /* 0x0000001200f77308 */ /* 0x000fe20000002400 */
[----:B------:R-:W1:Y:S02]  /*9330*/  LDSM.16.M88.4 R8, [R228+0x2000] ;  /* 0x00200000e408783b */ /* 0x000e640000000200 */
[----:B---3--:R-:W-:Y:S02]  /*9340*/  @P4 IMAD.MOV.U32 R0, RZ, RZ, R2 ;  /* 0x000000ffff004224 */ /* 0x008fe400078e0002 */
[----:B------:R-:W-:Y:S02]  /*9350*/  FMUL.FTZ R37, R37, c[0x0][0x320] ;  /* 0x0000c80025257a20 */ /* 0x000fe40000410000 */
[-C--:B------:R-:W-:Y:S02]  /*9360*/  HMMA.16816.F32 R52, R204, R4.reuse, R52 ;  /* 0x00000004cc34723c */ /* 0x080fe40000001834 */
[----:B------:R-:W-:Y:S01]  /*9370*/  SHFL.IDX PT, R2, R0, 0x1, 0x1c1f ;  /* 0x003c1f0000027f89 */ /* 0x000fe200000e0000 */
        /* <DEDUP_REMOVED lines=22> */
[----:B------:R1:W1:Y:S01]  /*94e0*/  MUFU.TANH R220, R27 ;  /* 0x0000001b00dc7308 */ /* 0x0002620000002400 */
[----:B------:R-:W-:Y:S02]  /*94f0*/  SHFL.IDX PT, R9, R0, 0x2, 0x1c1f ;  /* 0x005c1f0000097f89 */ /* 0x000fe400000e0000 */
[----:B------:R-:W-:Y:S02]  /*9500*/  FMUL.FTZ R50, R50, c[0x0][0x320] ;  /* 0x0000c80032327a20 */ /* 0x000fe40000410000 */
        /* <DEDUP_REMOVED lines=8> */
[----:B------:R-:W1:Y:S01]  /*9590*/  MUFU.TANH R219, R28 ;  /* 0x0000001c00db7308 */ /* 0x000e620000002400 */
[----:B------:R-:W-:Y:S02]  /*95a0*/  FMUL.FTZ R69, R69, c[0x0][0x320] ;  /* 0x0000c80045457a20 */ /* 0x000fe40000410000 */
[-C--:B---3--:R-:W-:Y:S04]  /*95b0*/  HMMA.16816.F32 R84, R204, R4.reuse, R84 ;  /* 0x00000004cc54723c */ /* 0x088fe80000001854 */
[----:B------:R-:W-:Y:S02]  /*95c0*/  FMUL.FTZ R73, R73, c[0x0][0x320] ;  /* 0x0000c80049497a20 */ /* 0x000fe40000410000 */
[----:B------:R-:W-:Y:S01]  /*95d0*/  FMUL.FTZ R55, R55, c[0x0][0x320] ;  /* 0x0000c80037377a20 */ /* 0x000fe20000410000 */
[----:B------:R3:W-:Y:S01]  /*95e0*/  MUFU.TANH R213, R36 ;  /* 0x0000002400d57308 */ /* 0x0007e20000002400 */
[C---:B------:R-:W-:Y:S01]  /*95f0*/  HMMA.16816.F32 R88, R196.reuse, R4, R88 ;  /* 0x00000004c458723c */ /* 0x040fe20000001858 */
[----:B------:R-:W1:Y:S03]  /*9600*/  SHFL.IDX PT, R4, R0, RZ, 0x1c1f ;  /* 0x001c1fff00047589 */ /* 0x000e6600000e0000 */
[----:B------:R-:W-:Y:S02]  /*9610*/  FMUL.FTZ R61, R61, c[0x0][0x320] ;  /* 0x0000c8003d3d7a20 */ /* 0x000fe40000410000 */
[----:B------:R-:W-:Y:S02]  /*9620*/  FMUL.FTZ R62, R62, c[0x0][0x320] ;  /* 0x0000c8003e3e7a20 */ /* 0x000fe40000410000 */
[-C--:B------:R-:W-:Y:S01]  /*9630*/  HMMA.16816.F32 R92, R196, R6.reuse, R92 ;  /* 0x00000006c45c723c */ /* 0x080fe2000000185c */
[----:B------:R2:W-:Y:S03]  /*9640*/  MUFU.TANH R17, R73 ;  /* 0x0000004900117308 */ /* 0x0005e60000002400 */
[----:B------:R-:W-:Y:S02]  /*9650*/  IMAD R5, R216, -0x70, RZ ;  /* 0xffffff90d8057824 */ /* 0x000fe400078e02ff */
[----:B------:R-:W-:Y:S02]  /*9660*/  FMUL.FTZ R64, R64, c[0x0][0x320] ;  /* 0x0000c80040407a20 */ /* 0x000fe40000410000 */
[C---:B------:R-:W-:Y:S03]  /*9670*/  HMMA.16816.F32 R96, R204.reuse, R6, R96 ;  /* 0x00000006cc60723c */ /* 0x040fe60000001860 */
[----:B------:R-:W2:Y:S01]  /*9680*/  MUFU.TANH R218, R29 ;  /* 0x0000001d00da7308 */ /* 0x000ea20000002400 */
[----:B----4-:R-:W-:Y:S01]  /*9690*/  IADD3 R5, -R229, 0x1, R5 ;  /* 0x00000001e5057810 */ /* 0x010fe20007ffe105 */
[----:B------:R-:W-:Y:S02]  /*96a0*/  FMUL.FTZ R65, R65, c[0x0][0x320] ;  /* 0x0000c80041417a20 */ /* 0x000fe40000410000 */
[----:B------:R-:W-:Y:S01]  /*96b0*/  FMUL.FTZ R80, R80, c[0x0][0x320] ;  /* 0x0000c80050507a20 */ /* 0x000fe20000410000 */
[-C--:B------:R-:W-:Y:S04]  /*96c0*/  HMMA.16816.F32 R100, R204, R12.reuse, R100 ;  /* 0x0000000ccc64723c */ /* 0x080fe80000001864 */
[----:B------:R-:W-:Y:S01]  /*96d0*/  IADD3 R5, -R235, R5, R231 ;  /* 0x00000005eb057210 */ /* 0x000fe20007ffe1e7 */
[----:B------:R-:W-:Y:S01]  /*96e0*/  MUFU.TANH R217, R30 ;  /* 0x0000001e00d97308 */ /* 0x000fe20000002400 */
[----:B------:R-:W-:Y:S02]  /*96f0*/  FMUL.FTZ R89, R89, c[0x0][0x320] ;  /* 0x0000c80059597a20 */ /* 0x000fe40000410000 */
[C---:B-1----:R-:W-:Y:S01]  /*9700*/  IADD3 R4, R5.reuse, R4, RZ ;  /* 0x0000000405047210 */ /* 0x042fe20007ffe0ff */
[C---:B------:R-:W-:Y:S01]  /*9710*/  IMAD.IADD R2, R5.reuse, 0x1, R2 ;  /* 0x0000000105027824 */ /* 0x040fe200078e0202 */
[C---:B------:R-:W-:Y:S04]  /*9720*/  HMMA.16816.F32 R104, R196.reuse, R12, R104 ;  /* 0x0000000cc468723c */ /* 0x040fe80000001868 */
[----:B------:R-:W-:Y:S01]  /*9730*/  ISETP.GT.AND P0, PT, R2, RZ, PT ;  /* 0x000000ff0200720c */ /* 0x000fe20003f04270 */
[----:B------:R-:W-:Y:S01]  /*9740*/  MUFU.TANH R29, R32 ;  /* 0x00000020001d7308 */ /* 0x000fe20000002400 */
[C---:B------:R-:W-:Y:S01]  /*9750*/  IMAD.IADD R0, R5.reuse, 0x1, R9 ;  /* 0x0000000105007824 */ /* 0x040fe200078e0209 */
[----:B------:R-:W-:Y:S01]  /*9760*/  IADD3 R5, R5, R8, RZ ;  /* 0x0000000805057210 */ /* 0x000fe20007ffe0ff */
[----:B------:R-:W-:Y:S01]  /*9770*/  FMUL.FTZ R88, R88, c[0x0][0x320] ;  /* 0x0000c80058587a20 */ /* 0x000fe20000410000 */
[----:B------:R-:W-:Y:S01]  /*9780*/  ISETP.GT.AND P2, PT, R4, RZ, PT ;  /* 0x000000ff0400720c */ /* 0x000fe20003f44270 */
[-C--:B------:R-:W-:Y:S03]  /*9790*/  HMMA.16816.F32 R108, R196, R14.reuse, R108 ;  /* 0x0000000ec46c723c */ /* 0x080fe6000000186c */
[----:B------:R-:W-:Y:S01]  /*97a0*/  FSEL R8, R236, -INF , P2 ;  /* 0xff800000ec087808 */ /* 0x000fe20001000000 */
[----:B------:R-:W-:Y:S01]  /*97b0*/  FMUL.FTZ R81, R81, c[0x0][0x320] ;  /* 0x0000c80051517a20 */ /* 0x000fe20000410000 */
[----:B------:R-:W-:Y:S01]  /*97c0*/  MUFU.TANH R30, R33 ;  /* 0x00000021001e7308 */ /* 0x000fe20000002400 */
[----:B------:R-:W-:Y:S01]  /*97d0*/  ISETP.GT.AND P5, PT, R2, 0x1, PT ;  /* 0x000000010200780c */ /* 0x000fe20003fa4270 */
[----:B------:R-:W-:Y:S01]  /*97e0*/  FMUL.FTZ R78, R78, c[0x0][0x320] ;  /* 0x0000c8004e4e7a20 */ /* 0x000fe20000410000 */
[----:B------:R-:W-:Y:S01]  /*97f0*/  FSEL R12, R239, -INF , P0 ;  /* 0xff800000ef0c7808 */ /* 0x000fe20000000000 */
[----:B------:R-:W-:Y:S04]  /*9800*/  HMMA.16816.F32 R112, R204, R14, R112 ;  /* 0x0000000ecc70723c */ /* 0x000fe80000001870 */
[----:B------:R-:W-:Y:S01]  /*9810*/  ISETP.GT.AND P0, PT, R5, 0x1, PT ;  /* 0x000000010500780c */ /* 0x000fe20003f04270 */
[----:B------:R-:W-:Y:S01]  /*9820*/  FMUL.FTZ R84, R84, c[0x0][0x320] ;  /* 0x0000c80054547a20 */ /* 0x000fe20000410000 */
[----:B------:R-:W-:Y:S01]  /*9830*/  MUFU.TANH R32, R35 ;  /* 0x0000002300207308 */ /* 0x000fe20000002400 */
[----:B------:R-:W-:Y:S01]  /*9840*/  FSEL R13, R238, -INF , P5 ;  /* 0xff800000ee0d7808 */ /* 0x000fe20002800000 */
[----:B------:R-:W-:Y:S01]  /*9850*/  FMUL.FTZ R85, R85, c[0x0][0x320] ;  /* 0x0000c80055557a20 */ /* 0x000fe20000410000 */
[----:B------:R-:W-:Y:S02]  /*9860*/  FSEL R22, R230, -INF , P0 ;  /* 0xff800000e6167808 */ /* 0x000fe40000000000 */
[----:B------:R-:W-:Y:S01]  /*9870*/  ISETP.GT.AND P5, PT, R0, 0x8, PT ;  /* 0x000000080000780c */ /* 0x000fe20003fa4270 */
[----:B------:R-:W-:Y:S01]  /*9880*/  FMUL.FTZ R82, R82, c[0x0][0x320] ;  /* 0x0000c80052527a20 */ /* 0x000fe20000410000 */
[----:B------:R-:W-:Y:S01]  /*9890*/  ISETP.GT.AND P1, PT, R4, 0x1, PT ;  /* 0x000000010400780c */ /* 0x000fe20003f24270 */
[----:B------:R-:W-:Y:S01]  /*98a0*/  FMUL.FTZ R86, R86, c[0x0][0x320] ;  /* 0x0000c80056567a20 */ /* 0x000fe20000410000 */
[----:B------:R-:W-:Y:S01]  /*98b0*/  FSEL R19, R119, -INF , P5 ;  /* 0xff80000077137808 */ /* 0x000fe20002800000 */
[----:B------:R1:W-:Y:S01]  /*98c0*/  MUFU.TANH R212, R37 ;  /* 0x0000002500d47308 */ /* 0x0003e20000002400 */
[----:B------:R-:W-:Y:S01]  /*98d0*/  FMUL.FTZ R40, R40, c[0x0][0x320] ;  /* 0x0000c80028287a20 */ /* 0x000fe20000410000 */
[----:B------:R-:W-:Y:S01]  /*98e0*/  FSEL R9, R240, -INF , P1 ;  /* 0xff800000f0097808 */ /* 0x000fe20000800000 */
[----:B------:R-:W-:Y:S01]  /*98f0*/  FMUL.FTZ R83, R83, c[0x0][0x320] ;  /* 0x0000c80053537a20 */ /* 0x000fe20000410000 */
[----:B------:R-:W-:Y:S01]  /*9900*/  ISETP.GT.AND P1, PT, R5, RZ, PT ;  /* 0x000000ff0500720c */ /* 0x000fe20003f24270 */
[----:B------:R-:W-:Y:S01]  /*9910*/  FMUL.FTZ R87, R87, c[0x0][0x320] ;  /* 0x0000c80057577a20 */ /* 0x000fe20000410000 */
[----:B------:R-:W-:Y:S01]  /*9920*/  ISETP.GT.AND P5, PT, R4, 0x9, PT ;  /* 0x000000090400780c */ /* 0x000fe20003fa4270 */
[----:B------:R-:W-:Y:S01]  /*9930*/  FMUL.FTZ R98, R98, c[0x0][0x320] ;  /* 0x0000c80062627a20 */ /* 0x000fe20000410000 */
[----:B--2---:R-:W-:Y:S01]  /*9940*/  FSEL R21, R233, -INF , P1 ;  /* 0xff800000e9157808 */ /* 0x004fe20000800000 */
[----:B------:R-:W-:Y:S01]  /*9950*/  FMUL.FTZ R115, R115, c[0x0][0x320] ;  /* 0x0000c80073737a20 */ /* 0x000fe20000410000 */
[----:B------:R-:W-:Y:S01]  /*9960*/  MUFU.TANH R215, R31 ;  /* 0x0000001f00d77308 */ /* 0x000fe20000002400 */
[----:B------:R-:W-:Y:S01]  /*9970*/  FSEL R11, R248, -INF , P5 ;  /* 0xff800000f80b7808 */ /* 0x000fe20002800000 */
[----:B------:R-:W-:Y:S01]  /*9980*/  FMUL.FTZ R93, R93, c[0x0][0x320] ;  /* 0x0000c8005d5d7a20 */ /* 0x000fe20000410000 */
[----:B------:R-:W-:Y:S01]  /*9990*/  ISETP.GT.AND P5, PT, R2, 0x10, PT ;  /* 0x000000100200780c */ /* 0x000fe20003fa4270 */
[----:B------:R-:W-:Y:S01]  /*99a0*/  FMUL.FTZ R90, R90, c[0x0][0x320] ;  /* 0x0000c8005a5a7a20 */ /* 0x000fe20000410000 */
[----:B------:R-:W-:Y:S01]  /*99b0*/  FMNMX.FTZ R6, R12, R116, !PT ;  /* 0x000000740c067209 */ /* 0x000fe20007810000 */
[----:B------:R-:W-:Y:S01]  /*99c0*/  FMUL.FTZ R99, R99, c[0x0][0x320] ;  /* 0x0000c80063637a20 */ /* 0x000fe20000410000 */
[----:B------:R-:W-:Y:S01]  /*99d0*/  FSEL R27, R243, -INF , P5 ;  /* 0xff800000f31b7808 */ /* 0x000fe20002800000 */
[----:B------:R-:W-:Y:S01]  /*99e0*/  FMUL.FTZ R102, R102, c[0x0][0x320] ;  /* 0x0000c80066667a20 */ /* 0x000fe20000410000 */
[----:B------:R-:W-:Y:S01]  /*99f0*/  ISETP.GT.AND P5, PT, R5, 0x11, PT ;  /* 0x000000110500780c */ /* 0x000fe20003fa4270 */
[----:B------:R-:W2:Y:S01]  /*9a00*/  MUFU.TANH R31, R34 ;  /* 0x00000022001f7308 */ /* 0x000ea20000002400 */
[----:B------:R-:W-:Y:S01]  /*9a10*/  ISETP.GT.AND P3, PT, R0, RZ, PT ;  /* 0x000000ff0000720c */ /* 0x000fe20003f64270 */
[----:B------:R-:W-:Y:S01]  /*9a20*/  FMUL.FTZ R114, R114, c[0x0][0x320] ;  /* 0x0000c80072727a20 */ /* 0x000fe20000410000 */
[----:B---3--:R-:W-:Y:S01]  /*9a30*/  FSEL R36, R220, -INF , P5 ;  /* 0xff800000dc247808 */ /* 0x008fe20002800000 */
[----:B------:R-:W-:Y:S01]  /*9a40*/  FMUL.FTZ R79, R79, c[0x0][0x320] ;  /* 0x0000c8004f4f7a20 */ /* 0x000fe20000410000 */
[----:B------:R-:W-:Y:S01]  /*9a50*/  FSEL R16, R237, -INF , P3 ;  /* 0xff800000ed107808 */ /* 0x000fe20001800000 */
[----:B------:R-:W-:Y:S01]  /*9a60*/  FMUL.FTZ R92, R92, c[0x0][0x320] ;  /* 0x0000c8005c5c7a20 */ /* 0x000fe20000410000 */
[C---:B------:R-:W-:Y:S01]  /*9a70*/  ISETP.GT.AND P3, PT, R0.reuse, 0x9, PT ;  /* 0x000000090000780c */ /* 0x040fe20003f64270 */
[----:B------:R-:W-:Y:S01]  /*9a80*/  FMUL.FTZ R105, R105, c[0x0][0x320] ;  /* 0x0000c80069697a20 */ /* 0x000fe20000410000 */
[----:B------:R-:W-:Y:S01]  /*9a90*/  ISETP.GT.AND P2, PT, R0, 0x1, PT ;  /* 0x000000010000780c */ /* 0x000fe20003f44270 */
[----:B------:R3:W4:Y:S01]  /*9aa0*/  MUFU.TANH R211, R38 ;  /* 0x0000002600d37308 */ /* 0x0007220000002400 */
[----:B------:R-:W-:Y:S01]  /*9ab0*/  FSEL R20, R252, -INF , P3 ;  /* 0xff800000fc147808 */ /* 0x000fe20001800000 */
[----:B------:R-:W-:Y:S01]  /*9ac0*/  FMUL.FTZ R91, R91, c[0x0][0x320] ;  /* 0x0000c8005b5b7a20 */ /* 0x000fe20000410000 */
[----:B------:R-:W-:Y:S01]  /*9ad0*/  FSEL R18, R234, -INF , P2 ;  /* 0xff800000ea127808 */ /* 0x000fe20001000000 */
[----:B------:R-:W-:Y:S01]  /*9ae0*/  FMUL.FTZ R94, R94, c[0x0][0x320] ;  /* 0x0000c8005e5e7a20 */ /* 0x000fe20000410000 */
[----:B------:R-:W-:Y:S01]  /*9af0*/  ISETP.GT.AND P2, PT, R5, 0x8, PT ;  /* 0x000000080500780c */ /* 0x000fe20003f44270 */
[----:B------:R-:W-:Y:S01]  /*9b00*/  FMUL.FTZ R95, R95, c[0x0][0x320] ;  /* 0x0000c8005f5f7a20 */ /* 0x000fe20000410000 */
[----:B------:R-:W-:Y:S01]  /*9b10*/  ISETP.GT.AND P3, PT, R2, 0x8, PT ;  /* 0x000000080200780c */ /* 0x000fe20003f64270 */
[----:B------:R-:W-:Y:S01]  /*9b20*/  FMUL.FTZ R110, R110, c[0x0][0x320] ;  /* 0x0000c8006e6e7a20 */ /* 0x000fe20000410000 */
[----:B------:R-:W-:Y:S01]  /*9b30*/  FSEL R23, R251, -INF , P2 ;  /* 0xff800000fb177808 */ /* 0x000fe20001000000 */
[----:B------:R2:W-:Y:S01]  /*9b40*/  MUFU.TANH R209, R40 ;  /* 0x0000002800d17308 */ /* 0x0005e20000002400 */
[----:B------:R-:W-:Y:S01]  /*9b50*/  ISETP.GT.AND P0, PT, R4, 0x8, PT ;  /* 0x000000080400780c */ /* 0x000fe20003f04270 */
[----:B------:R-:W-:Y:S01]  /*9b60*/  FMUL.FTZ R41, R41, c[0x0][0x320] ;  /* 0x0000c80029297a20 */ /* 0x000fe20000410000 */
[----:B------:R-:W-:Y:S01]  /*9b70*/  FMNMX.FTZ R73, R8, R3, !PT ;  /* 0x0000000308497209 */ /* 0x000fe20007810000 */
[----:B------:R-:W-:Y:S01]  /*9b80*/  FMUL.FTZ R109, R109, c[0x0][0x320] ;  /* 0x0000c8006d6d7a20 */ /* 0x000fe20000410000 */
[----:B------:R-:W-:Y:S01]  /*9b90*/  ISETP.GT.AND P2, PT, R2, 0x9, PT ;  /* 0x000000090200780c */ /* 0x000fe20003f44270 */
[----:B------:R-:W-:Y:S01]  /*9ba0*/  FMUL.FTZ R42, R42, c[0x0][0x320] ;  /* 0x0000c8002a2a7a20 */ /* 0x000fe20000410000 */
[----:B------:R-:W-:Y:S01]  /*9bb0*/  FSEL R14, R247, -INF , P3 ;  /* 0xff800000f70e7808 */ /* 0x000fe20001800000 */
[----:B------:R-:W-:Y:S01]  /*9bc0*/  FMUL.FTZ R46, R46, c[0x0][0x320] ;  /* 0x0000c8002e2e7a20 */ /* 0x000fe20000410000 */
[----:B------:R-:W-:Y:S01]  /*9bd0*/  ISETP.GT.AND P3, PT, R2, 0x11, PT ;  /* 0x000000110200780c */ /* 0x000fe20003f64270 */
[----:B------:R-:W-:Y:S01]  /*9be0*/  MUFU.TANH R109, R109 ;  /* 0x0000006d006d7308 */ /* 0x000fe20000002400 */
[----:B------:R-:W-:Y:S01]  /*9bf0*/  FSEL R15, R246, -INF , P2 ;  /* 0xff800000f60f7808 */ /* 0x000fe20001000000 */
[----:B------:R-:W-:Y:S01]  /*9c00*/  FMUL.FTZ R48, R48, c[0x0][0x320] ;  /* 0x0000c80030307a20 */ /* 0x000fe20000410000 */
[----:B------:R-:W-:Y:S01]  /*9c10*/  FSEL R28, R242, -INF , P3 ;  /* 0xff800000f21c7808 */ /* 0x000fe20001800000 */
[----:B------:R-:W-:Y:S01]  /*9c20*/  FMUL.FTZ R47, R47, c[0x0][0x320] ;  /* 0x0000c8002f2f7a20 */ /* 0x000fe20000410000 */
[----:B------:R-:W-:Y:S01]  /*9c30*/  ISETP.GT.AND P3, PT, R0, 0x18, PT ;  /* 0x000000180000780c */ /* 0x000fe20003f64270 */
[----:B------:R-:W-:Y:S01]  /*9c40*/  FMUL.FTZ R58, R58, c[0x0][0x320] ;  /* 0x0000c8003a3a7a20 */ /* 0x000fe20000410000 */
[----:B------:R-:W-:Y:S01]  /*9c50*/  FSEL R10, R249, -INF , P0 ;  /* 0xff800000f90a7808 */ /* 0x000fe20000000000 */
[----:B------:R-:W-:Y:S01]  /*9c60*/  FMUL.FTZ R59, R59, c[0x0][0x320] ;  /* 0x0000c8003b3b7a20 */ /* 0x000fe20000410000 */
[----:B-1----:R-:W-:Y:S01]  /*9c70*/  FSEL R37, R219, -INF , P3 ;  /* 0xff800000db257808 */ /* 0x002fe20001800000 */
[----:B------:R-:W1:Y:S01]  /*9c80*/  MUFU.TANH R210, R39 ;  /* 0x0000002700d27308 */ /* 0x000e620000002400 */
[----:B------:R-:W-:Y:S01]  /*9c90*/  FMNMX.FTZ R73, R9, R73, !PT ;  /* 0x0000004909497209 */ /* 0x000fe20007810000 */
[----:B------:R-:W-:Y:S01]  /*9ca0*/  FMUL.FTZ R63, R63, c[0x0][0x320] ;  /* 0x0000c8003f3f7a20 */ /* 0x000fe20000410000 */
[----:B------:R-:W-:Y:S01]  /*9cb0*/  ISETP.GT.AND P1, PT, R5, 0x9, PT ;  /* 0x000000090500780c */ /* 0x000fe20003f24270 */
[----:B------:R-:W-:Y:S01]  /*9cc0*/  FMUL.FTZ R56, R56, c[0x0][0x320] ;  /* 0x0000c80038387a20 */ /* 0x000fe20000410000 */
[----:B------:R-:W-:Y:S01]  /*9cd0*/  FMNMX.FTZ R73, R10, R73, !PT ;  /* 0x000000490a497209 */ /* 0x000fe20007810000 */
[----:B------:R-:W-:Y:S01]  /*9ce0*/  FMUL.FTZ R70, R70, c[0x0][0x320] ;  /* 0x0000c80046467a20 */ /* 0x000fe20000410000 */
[----:B------:R-:W-:Y:S01]  /*9cf0*/  FSEL R24, R250, -INF , P1 ;  /* 0xff800000fa187808 */ /* 0x000fe20000800000 */
[----:B------:R-:W-:Y:S01]  /*9d00*/  FMUL.FTZ R74, R74, c[0x0][0x320] ;  /* 0x0000c8004a4a7a20 */ /* 0x000fe20000410000 */
[----:B------:R-:W-:Y:S01]  /*9d10*/  FMNMX.FTZ R73, R11, R73, !PT ;  /* 0x000000490b497209 */ /* 0x000fe20007810000 */
[----:B------:R-:W-:Y:S01]  /*9d20*/  MUFU.TANH R208, R41 ;  /* 0x0000002900d07308 */ /* 0x000fe20000002400 */
[----:B------:R-:W-:Y:S01]  /*9d30*/  ISETP.GT.AND P0, PT, R4, 0x11, PT ;  /* 0x000000110400780c */ /* 0x000fe20003f04270 */
[----:B------:R-:W-:Y:S01]  /*9d40*/  FMUL.FTZ R72, R72, c[0x0][0x320] ;  /* 0x0000c80048487a20 */ /* 0x000fe20000410000 */
[----:B------:R-:W-:Y:S01]  /*9d50*/  ISETP.GT.AND P2, PT, R0, 0x10, PT ;  /* 0x000000100000780c */ /* 0x000fe20003f44270 */
[----:B------:R-:W-:Y:S01]  /*9d60*/  FMUL.FTZ R75, R75, c[0x0][0x320] ;  /* 0x0000c8004b4b7a20 */ /* 0x000fe20000410000 */
[----:B------:R-:W-:Y:S01]  /*9d70*/  FSEL R26, R244, -INF , P0 ;  /* 0xff800000f41a7808 */ /* 0x000fe20000000000 */
[----:B------:R-:W-:Y:S01]  /*9d80*/  FMUL.FTZ R77, R77, c[0x0][0x320] ;  /* 0x0000c8004d4d7a20 */ /* 0x000fe20000410000 */
[----:B------:R-:W-:Y:S01]  /*9d90*/  IADD3 R244, R216, -0x1, RZ ;  /* 0xffffffffd8f47810 */ /* 0x000fe20007ffe0ff */
[----:B------:R-:W-:Y:S01]  /*9da0*/  FMUL.FTZ R71, R71, c[0x0][0x320] ;  /* 0x0000c80047477a20 */ /* 0x000fe20000410000 */
[----:B------:R-:W-:Y:S01]  /*9db0*/  ISETP.GT.AND P0, PT, R5, 0x10, PT ;  /* 0x000000100500780c */ /* 0x000fe20003f04270 */
[----:B------:R4:W1:Y:S01]  /*9dc0*/  MUFU.TANH R202, R43 ;  /* 0x0000002b00ca7308 */ /* 0x0008620000002400 */
[----:B------:R-:W-:Y:S01]  /*9dd0*/  FSEL R33, R223, -INF , P2 ;  /* 0xff800000df217808 */ /* 0x000fe20001000000 */
[----:B------:R-:W-:Y:S01]  /*9de0*/  FMUL.FTZ R76, R76, c[0x0][0x320] ;  /* 0x0000c8004c4c7a20 */ /* 0x000fe20000410000 */
[----:B------:R-:W-:Y:S01]  /*9df0*/  ISETP.GT.AND P2, PT, R0, 0x19, PT ;  /* 0x000000190000780c */ /* 0x000fe20003f44270 */
[----:B------:R-:W-:Y:S01]  /*9e00*/  FMUL.FTZ R96, R96, c[0x0][0x320] ;  /* 0x0000c80060607a20 */ /* 0x000fe20000410000 */
[----:B------:R-:W-:Y:S01]  /*9e10*/  FSEL R35, R221, -INF , P0 ;  /* 0xff800000dd237808 */ /* 0x000fe20000000000 */
[----:B------:R-:W-:Y:S01]  /*9e20*/  FMUL.FTZ R97, R97, c[0x0][0x320] ;  /* 0x0000c80061617a20 */ /* 0x000fe20000410000 */
[----:B---3--:R-:W-:Y:S01]  /*9e30*/  FSEL R38, R218, -INF , P2 ;  /* 0xff800000da267808 */ /* 0x008fe20001000000 */
[----:B------:R-:W-:Y:S01]  /*9e40*/  FMUL.FTZ R100, R100, c[0x0][0x320] ;  /* 0x0000c80064647a20 */ /* 0x000fe20000410000 */
[----:B------:R-:W-:Y:S01]  /*9e50*/  ISETP.GT.AND P2, PT, R2, 0x18, PT ;  /* 0x000000180200780c */ /* 0x000fe20003f44270 */
[----:B------:R-:W-:Y:S01]  /*9e60*/  MUFU.TANH R203, R42 ;  /* 0x0000002a00cb7308 */ /* 0x000fe20000002400 */
[----:B------:R-:W-:Y:S01]  /*9e70*/  ISETP.GT.AND P0, PT, R5, 0x19, PT ;  /* 0x000000190500780c */ /* 0x000fe20003f04270 */
[----:B------:R-:W-:Y:S01]  /*9e80*/  FMUL.FTZ R112, R112, c[0x0][0x320] ;  /* 0x0000c80070707a20 */ /* 0x000fe20000410000 */
[----:B--2---:R-:W-:Y:S01]  /*9e90*/  FSEL R31, R31, -INF , P2 ;  /* 0xff8000001f1f7808 */ /* 0x004fe20001000000 */
[----:B------:R-:W-:Y:S01]  /*9ea0*/  FMUL.FTZ R106, R106, c[0x0][0x320] ;  /* 0x0000c8006a6a7a20 */ /* 0x000fe20000410000 */
[----:B------:R-:W-:Y:S01]  /*9eb0*/  ISETP.GT.AND P2, PT, R2, 0x21, PT ;  /* 0x000000210200780c */ /* 0x000fe20003f44270 */
[----:B------:R-:W-:Y:S01]  /*9ec0*/  FMUL.FTZ R113, R113, c[0x0][0x320] ;  /* 0x0000c80071717a20 */ /* 0x000fe20000410000 */
[----:B------:R-:W-:Y:S01]  /*9ed0*/  ISETP.GT.AND P3, PT, R4, 0x19, PT ;  /* 0x000000190400780c */ /* 0x000fe20003f64270 */
[----:B------:R-:W-:Y:S01]  /*9ee0*/  FMUL.FTZ R57, R57, c[0x0][0x320] ;  /* 0x0000c80039397a20 */ /* 0x000fe20000410000 */
[----:B------:R-:W-:Y:S01]  /*9ef0*/  FSEL R40, R215, -INF , P0 ;  /* 0xff800000d7287808 */ /* 0x000fe20000000000 */
[----:B------:R1:W-:Y:S01]  /*9f00*/  MUFU.TANH R201, R44 ;  /* 0x0000002c00c97308 */ /* 0x0003e20000002400 */
[----:B------:R-:W-:Y:S01]  /*9f10*/  FSEL R30, R30, -INF , P3 ;  /* 0xff8000001e1e7808 */ /* 0x000fe20001800000 */
[----:B------:R-:W-:Y:S01]  /*9f20*/  FMUL.FTZ R101, R101, c[0x0][0x320] ;  /* 0x0000c80065657a20 */ /* 0x000fe20000410000 */
[----:B------:R-:W-:Y:S01]  /*9f30*/  ISETP.GT.AND P3, PT, R2, 0x20, PT ;  /* 0x000000200200780c */ /* 0x000fe20003f64270 */
[----:B------:R-:W-:Y:S01]  /*9f40*/  FMUL.FTZ R104, R104, c[0x0][0x320] ;  /* 0x0000c80068687a20 */ /* 0x000fe20000410000 */
[----:B------:R-:W-:Y:S01]  /*9f50*/  FMNMX.FTZ R6, R13, R6, !PT ;  /* 0x000000060d067209 */ /* 0x000fe20007810000 */
[----:B------:R-:W-:Y:S01]  /*9f60*/  FMUL.FTZ R108, R108, c[0x0][0x320] ;  /* 0x0000c8006c6c7a20 */ /* 0x000fe20000410000 */
[----:B----4-:R-:W-:Y:S02]  /*9f70*/  FSEL R43, R211, -INF , P3 ;  /* 0xff800000d32b7808 */ /* 0x010fe40001800000 */
[----:B------:R-:W-:Y:S01]  /*9f80*/  ISETP.GT.AND P3, PT, R5, 0x21, PT ;  /* 0x000000210500780c */ /* 0x000fe20003f64270 */
[----:B------:R-:W-:Y:S01]  /*9f90*/  MUFU.TANH R113, R113 ;  /* 0x0000007100717308 */ /* 0x000fe20000002400 */
[----:B------:R-:W-:Y:S02]  /*9fa0*/  FMNMX.FTZ R6, R14, R6, !PT ;  /* 0x000000060e067209 */ /* 0x000fe40007810000 */
[C---:B------:R-:W-:Y:S02]  /*9fb0*/  ISETP.GT.AND P1, PT, R4.reuse, 0x10, PT ;  /* 0x000000100400780c */ /* 0x040fe40003f24270 */
[----:B------:R-:W-:Y:S02]  /*9fc0*/  ISETP.GT.AND P5, PT, R4, 0x18, PT ;  /* 0x000000180400780c */ /* 0x000fe40003fa4270 */
[----:B------:R-:W-:Y:S02]  /*9fd0*/  FSEL R25, R245, -INF , P1 ;  /* 0xff800000f5197808 */ /* 0x000fe40000800000 */
[----:B------:R-:W-:Y:S01]  /*9fe0*/  ISETP.GT.AND P1, PT, R0, 0x11, PT ;  /* 0x000000110000780c */ /* 0x000fe20003f24270 */
[----:B------:R2:W-:Y:S01]  /*9ff0*/  MUFU.TANH R192, R52 ;  /* 0x0000003400c07308 */ /* 0x0005e20000002400 */
[----:B------:R-:W-:Y:S02]  /*a000*/  FSEL R29, R29, -INF , P5 ;  /* 0xff8000001d1d7808 */ /* 0x000fe40002800000 */
[----:B------:R-:W-:Y:S02]  /*a010*/  FSEL R34, R222, -INF , P1 ;  /* 0xff800000de227808 */ /* 0x000fe40000800000 */
[----:B------:R-:W-:Y:S02]  /*a020*/  ISETP.GT.AND P1, PT, R5, 0x18, PT ;  /* 0x000000180500780c */ /* 0x000fe40003f24270 */
[----:B-1----:R-:W-:Y:S02]  /*a030*/  FSEL R44, R210, -INF , P2 ;  /* 0xff800000d22c7808 */ /* 0x002fe40001000000 */
[----:B------:R-:W-:Y:S01]  /*a040*/  FSEL R39, R217, -INF , P1 ;  /* 0xff800000d9277808 */ /* 0x000fe20000800000 */
[----:B------:R-:W-:Y:S01]  /*a050*/  MUFU.TANH R200, R45 ;  /* 0x0000002d00c87308 */ /* 0x000fe20000002400 */
[----:B------:R-:W-:Y:S02]  /*a060*/  ISETP.GT.AND P1, PT, R2, 0x19, PT ;  /* 0x000000190200780c */ /* 0x000fe40003f24270 */
[----:B------:R-:W-:Y:S02]  /*a070*/  ISETP.GT.AND P2, PT, R0, 0x28, PT ;  /* 0x000000280000780c */ /* 0x000fe40003f44270 */
[----:B------:R-:W-:Y:S02]  /*a080*/  FSEL R32, R32, -INF , P1 ;  /* 0xff80000020207808 */ /* 0x000fe40000800000 */
[----:B------:R-:W-:Y:S02]  /*a090*/  ISETP.GT.AND P1, PT, R0, 0x20, PT ;  /* 0x000000200000780c */ /* 0x000fe40003f24270 */
[----:B------:R-:W-:Y:S01]  /*a0a0*/  FMNMX.FTZ R73, R25, R73, !PT ;  /* 0x0000004919497209 */ /* 0x000fe20007810000 */
[----:B------:R-:W-:Y:S01]  /*a0b0*/  MUFU.TANH R194, R46 ;  /* 0x0000002e00c27308 */ /* 0x000fe20000002400 */
[----:B------:R-:W-:Y:S02]  /*a0c0*/  ISETP.GT.AND P0, PT, R4, 0x20, PT ;  /* 0x000000200400780c */ /* 0x000fe40003f04270 */
[----:B------:R-:W-:Y:S02]  /*a0d0*/  FMNMX.FTZ R73, R26, R73, !PT ;  /* 0x000000491a497209 */ /* 0x000fe40007810000 */
[----:B--2---:R-:W-:Y:S02]  /*a0e0*/  FSEL R52, R202, -INF , P3 ;  /* 0xff800000ca347808 */ /* 0x004fe40001800000 */
[----:B------:R-:W-:Y:S02]  /*a0f0*/  FSEL R41, R213, -INF , P0 ;  /* 0xff800000d5297808 */ /* 0x000fe40000000000 */
[----:B------:R-:W-:Y:S01]  /*a100*/  ISETP.GT.AND P0, PT, R0, 0x21, PT ;  /* 0x000000210000780c */ /* 0x000fe20003f04270 */
[----:B------:R-:W1:Y:S01]  /*a110*/  MUFU.TANH R45, R48 ;  /* 0x00000030002d7308 */ /* 0x000e620000002400 */
[----:B------:R-:W-:Y:S02]  /*a120*/  FMNMX.FTZ R73, R29, R73, !PT ;  /* 0x000000491d497209 */ /* 0x000fe40007810000 */
[----:B------:R-:W-:Y:S02]  /*a130*/  ISETP.GT.AND P5, PT, R4, 0x21, PT ;  /* 0x000000210400780c */ /* 0x000fe40003fa4270 */
[----:B------:R-:W-:Y:S02]  /*a140*/  FMNMX.FTZ R73, R30, R73, !PT ;  /* 0x000000491e497209 */ /* 0x000fe40007810000 */
[----:B------:R-:W-:Y:S02]  /*a150*/  FSEL R42, R212, -INF , P5 ;  /* 0xff800000d42a7808 */ /* 0x000fe40002800000 */
[----:B------:R-:W-:Y:S01]  /*a160*/  ISETP.GT.AND P5, PT, R5, 0x20, PT ;  /* 0x000000200500780c */ /* 0x000fe20003fa4270 */
[----:B------:R2:W3:Y:S01]  /*a170*/  MUFU.TANH R46, R49 ;  /* 0x00000031002e7308 */ /* 0x0004e20000002400 */
[----:B------:R-:W-:Y:S02]  /*a180*/  ISETP.GT.AND P3, PT, R4, 0x28, PT ;  /* 0x000000280400780c */ /* 0x000fe40003f64270 */
[----:B------:R-:W-:Y:S04]  /*a190*/  FMNMX.FTZ R73, R41, R73, !PT ;  /* 0x0000004929497209 */ /* 0x000fe80007810000 */
[----:B------:R-:W-:Y:S03]  /*a1a0*/  FMNMX.FTZ R73, R42, R73, !PT ;  /* 0x000000492a497209 */ /* 0x000fe60007810000 */
[----:B------:R4:W-:Y:S01]  /*a1b0*/  MUFU.TANH R48, R51 ;  /* 0x0000003300307308 */ /* 0x0009e20000002400 */
[----:B-1----:R-:W-:Y:S02]  /*a1c0*/  FSEL R45, R45, -INF , P3 ;  /* 0xff8000002d2d7808 */ /* 0x002fe40001800000 */
[----:B------:R-:W-:Y:S02]  /*a1d0*/  ISETP.GT.AND P3, PT, R4, 0x31, PT ;  /* 0x000000310400780c */ /* 0x000fe40003f64270 */
[----:B------:R-:W-:Y:S05]  /*a1e0*/  FMNMX.FTZ R73, R45, R73, !PT ;  /* 0x000000492d497209 */ /* 0x000fea0007810000 */
[----:B------:R1:W-:Y:S01]  /*a1f0*/  MUFU.TANH R191, R53 ;  /* 0x0000003500bf7308 */ /* 0x0003e20000002400 */
[----:B--2---:R-:W-:Y:S02]  /*a200*/  FSEL R49, R209, -INF , P1 ;  /* 0xff800000d1317808 */ /* 0x004fe40000800000 */
[----:B------:R-:W-:Y:S07]  /*a210*/  ISETP.GT.AND P1, PT, R0, 0x29, PT ;  /* 0x000000290000780c */ /* 0x000fee0003f24270 */
[----:B------:R-:W2:Y:S01]  /*a220*/  MUFU.TANH R193, R47 ;  /* 0x0000002f00c17308 */ /* 0x000ea20000002400 */
[----:B----4-:R-:W-:Y:S02]  /*a230*/  FSEL R51, R203, -INF , P5 ;  /* 0xff800000cb337808 */ /* 0x010fe40002800000 */
[----:B------:R-:W-:Y:S07]  /*a240*/  ISETP.GT.AND P5, PT, R5, 0x29, PT ;  /* 0x000000290500780c */ /* 0x000fee0003fa4270 */
[----:B------:R4:W-:Y:S01]  /*a250*/  MUFU.TANH R190, R54 ;  /* 0x0000003600be7308 */ /* 0x0009e20000002400 */
[----:B-1----:R-:W-:Y:S02]  /*a260*/  FSEL R53, R201, -INF , P2 ;  /* 0xff800000c9357808 */ /* 0x002fe40001000000 */
[----:B------:R-:W-:Y:S07]  /*a270*/  ISETP.GT.AND P2, PT, R4, 0x29, PT ;  /* 0x000000290400780c */ /* 0x000fee0003f44270 */
[----:B------:R2:W-:Y:S01]  /*a280*/  MUFU.TANH R185, R57 ;  /* 0x0000003900b97308 */ /* 0x0005e20000002400 */
[----:B---3--:R-:W-:Y:S02]  /*a290*/  FSEL R46, R46, -INF , P2 ;  /* 0xff8000002e2e7808 */ /* 0x008fe40001000000 */
[----:B------:R-:W-:Y:S02]  /*a2a0*/  ISETP.GT.AND P2, PT, R2, 0x30, PT ;  /* 0x000000300200780c */ /* 0x000fe40003f44270 */
[----:B------:R-:W-:Y:S05]  /*a2b0*/  FMNMX.FTZ R73, R46, R73, !PT ;  /* 0x000000492e497209 */ /* 0x000fea0007810000 */
[----:B------:R-:W1:Y:S01]  /*a2c0*/  MUFU.TANH R47, R50 ;  /* 0x00000032002f7308 */ /* 0x000e620000002400 */
[----:B----4-:R-:W-:Y:S02]  /*a2d0*/  FSEL R54, R200, -INF , P1 ;  /* 0xff800000c8367808 */ /* 0x010fe40000800000 */
[----:B------:R-:W-:Y:S07]  /*a2e0*/  ISETP.GT.AND P1, PT, R2, 0x28, PT ;  /* 0x000000280200780c */ /* 0x000fee0003f24270 */
[----:B------:R3:W-:Y:S01]  /*a2f0*/  MUFU.TANH R187, R58 ;  /* 0x0000003a00bb7308 */ /* 0x0007e20000002400 */
[----:B--2---:R-:W-:Y:S02]  /*a300*/  FSEL R57, R193, -INF , P5 ;  /* 0xff800000c1397808 */ /* 0x004fe40002800000 */
[----:B------:R-:W-:Y:S07]  /*a310*/  ISETP.GT.AND P5, PT, R4, 0x30, PT ;  /* 0x000000300400780c */ /* 0x000fee0003fa4270 */
[----:B------:R2:W-:Y:S01]  /*a320*/  MUFU.TANH R189, R60 ;  /* 0x0000003c00bd7308 */ /* 0x0005e20000002400 */
[----:B-1----:R-:W-:Y:S02]  /*a330*/  FSEL R47, R47, -INF , P1 ;  /* 0xff8000002f2f7808 */ /* 0x002fe40000800000 */
[----:B------:R-:W-:Y:S02]  /*a340*/  ISETP.GT.AND P1, PT, R2, 0x31, PT ;  /* 0x000000310200780c */ /* 0x000fe40003f24270 */
[----:B------:R-:W-:Y:S05]  /*a350*/  FSEL R50, R208, -INF , P0 ;  /* 0xff800000d0327808 */ /* 0x000fea0000000000 */
[----:B------:R-:W-:Y:S01]  /*a360*/  MUFU.TANH R186, R55 ;  /* 0x0000003700ba7308 */ /* 0x000fe20000002400 */
[----:B------:R-:W-:Y:S02]  /*a370*/  ISETP.GT.AND P0, PT, R5, 0x28, PT ;  /* 0x000000280500780c */ /* 0x000fe40003f04270 */
[----:B---3--:R-:W-:Y:S02]  /*a380*/  FSEL R58, R192, -INF , P5 ;  /* 0xff800000c03a7808 */ /* 0x008fe40002800000 */
[----:B------:R-:W-:Y:S02]  /*a390*/  ISETP.GT.AND P5, PT, R0, 0x31, PT ;  /* 0x000000310000780c */ /* 0x000fe40003fa4270 */
[----:B------:R-:W-:Y:S03]  /*a3a0*/  FMNMX.FTZ R73, R58, R73, !PT ;  /* 0x000000493a497209 */ /* 0x000fe60007810000 */
[----:B------:R1:W3:Y:S01]  /*a3b0*/  MUFU.TANH R188, R59 ;  /* 0x0000003b00bc7308 */ /* 0x0002e20000002400 */
[----:B------:R-:W-:Y:S02]  /*a3c0*/  FSEL R185, R185, -INF , P5 ;  /* 0xff800000b9b97808 */ /* 0x000fe40002800000 */
[C---:B------:R-:W-:Y:S02]  /*a3d0*/  ISETP.GT.AND P5, PT, R5.reuse, 0x38, PT ;  /* 0x000000380500780c */ /* 0x040fe40003fa4270 */
[----:B--2---:R-:W-:Y:S02]  /*a3e0*/  FSEL R60, R190, -INF , P2 ;  /* 0xff800000be3c7808 */ /* 0x004fe40001000000 */
[----:B------:R-:W-:Y:S03]  /*a3f0*/  ISETP.GT.AND P2, PT, R5, 0x31, PT ;  /* 0x000000310500780c */ /* 0x000fe60003f44270 */
[----:B------:R2:W-:Y:S10]  /*a400*/  MUFU.TANH R195, R61 ;  /* 0x0000003d00c37308 */ /* 0x0005f40000002400 */
[----:B------:R-:W4:Y:S01]  /*a410*/  MUFU.TANH R55, R62 ;  /* 0x0000003e00377308 */ /* 0x000f220000002400 */
[----:B-1----:R-:W-:Y:S02]  /*a420*/  FSEL R59, R191, -INF , P3 ;  /* 0xff800000bf3b7808 */ /* 0x002fe40001800000 */
[----:B------:R-:W-:Y:S02]  /*a430*/  ISETP.GT.AND P3, PT, R5, 0x30, PT ;  /* 0x000000300500780c */ /* 0x000fe40003f64270 */
[----:B---3--:R-:W-:Y:S05]  /*a440*/  FSEL R188, R188, -INF , P2 ;  /* 0xff800000bcbc7808 */ /* 0x008fea0001000000 */
[----:B------:R-:W1:Y:S01]  /*a450*/  MUFU.TANH R62, R64 ;  /* 0x00000040003e7308 */ /* 0x000e620000002400 */
[----:B------:R-:W-:Y:S02]  /*a460*/  ISETP.GT.AND P2, PT, R4, 0x38, PT ;  /* 0x000000380400780c */ /* 0x000fe40003f44270 */
[----:B------:R-:W-:Y:S02]  /*a470*/  FSEL R187, R187, -INF , P3 ;  /* 0xff800000bbbb7808 */ /* 0x000fe40001800000 */
[----:B--2---:R-:W-:Y:S02]  /*a480*/  FSEL R61, R186, -INF , P1 ;  /* 0xff800000ba3d7808 */ /* 0x004fe40000800000 */
[----:B------:R-:W-:Y:S02]  /*a490*/  ISETP.GT.AND P1, PT, R0, 0x38, PT ;  /* 0x000000380000780c */ /* 0x000fe40003f24270 */
[----:B------:R-:W-:Y:S01]  /*a4a0*/  ISETP.GT.AND P3, PT, R5, 0x39, PT ;  /* 0x000000390500780c */ /* 0x000fe20003f64270 */
[----:B------:R-:W2:Y:S01]  /*a4b0*/  MUFU.TANH R214, R63 ;  /* 0x0000003f00d67308 */ /* 0x000ea20000002400 */
[----:B------:R-:W-:Y:S02]  /*a4c0*/  FSEL R189, R189, -INF , P1 ;  /* 0xff800000bdbd7808 */ /* 0x000fe40000800000 */
[----:B------:R-:W-:Y:S02]  /*a4d0*/  ISETP.GT.AND P1, PT, R4, 0x39, PT ;  /* 0x000000390400780c */ /* 0x000fe40003f24270 */
[----:B----4-:R-:W-:Y:S02]  /*a4e0*/  FSEL R199, R55, -INF , P5 ;  /* 0xff80000037c77808 */ /* 0x010fe40002800000 */
[----:B------:R-:W-:Y:S02]  /*a4f0*/  ISETP.GT.AND P5, PT, R2, 0x39, PT ;  /* 0x000000390200780c */ /* 0x000fe40003fa4270 */
[----:B------:R-:W-:Y:S01]  /*a500*/  FMNMX.FTZ R73, R59, R73, !PT ;  /* 0x000000493b497209 */ /* 0x000fe20007810000 */
[----:B------:R-:W3:Y:S01]  /*a510*/  MUFU.TANH R63, R65 ;  /* 0x00000041003f7308 */ /* 0x000ee20000002400 */
[----:B-1----:R-:W-:Y:S02]  /*a520*/  FSEL R62, R62, -INF , P2 ;  /* 0xff8000003e3e7808 */ /* 0x002fe40001000000 */
[----:B------:R-:W-:Y:S02]  /*a530*/  ISETP.GT.AND P2, PT, R4, 0x41, PT ;  /* 0x000000410400780c */ /* 0x000fe40003f44270 */
[----:B------:R-:W-:Y:S05]  /*a540*/  FMNMX.FTZ R73, R62, R73, !PT ;  /* 0x000000493e497209 */ /* 0x000fea0007810000 */
[----:B------:R1:W-:Y:S01]  /*a550*/  MUFU.TANH R184, R56 ;  /* 0x0000003800b87308 */ /* 0x0003e20000002400 */
[----:B--2---:R-:W-:Y:S02]  /*a560*/  FSEL R214, R214, -INF , P3 ;  /* 0xff800000d6d67808 */ /* 0x004fe40001800000 */
[----:B------:R-:W-:Y:S07]  /*a570*/  ISETP.GT.AND P3, PT, R4, 0x40, PT ;  /* 0x000000400400780c */ /* 0x000fee0003f64270 */
[----:B------:R-:W2:Y:S01]  /*a580*/  MUFU.TANH R68, R68 ;  /* 0x0000004400447308 */ /* 0x000ea20000002400 */
[----:B---3--:R-:W-:Y:S02]  /*a590*/  FSEL R63, R63, -INF , P1 ;  /* 0xff8000003f3f7808 */ /* 0x008fe40000800000 */
[----:B------:R-:W-:Y:S02]  /*a5a0*/  ISETP.GT.AND P1, PT, R2, 0x40, PT ;  /* 0x000000400200780c */ /* 0x000fe40003f24270 */
[----:B------:R-:W-:Y:S05]  /*a5b0*/  FMNMX.FTZ R73, R63, R73, !PT ;  /* 0x000000493f497209 */ /* 0x000fea0007810000 */
[----:B------:R-:W3:Y:S01]  /*a5c0*/  MUFU.TANH R69, R69 ;  /* 0x0000004500457308 */ /* 0x000ee20000002400 */
[----:B-1----:R-:W-:Y:S02]  /*a5d0*/  FSEL R56, R194, -INF , P0 ;  /* 0xff800000c2387808 */ /* 0x002fe40000000000 */
[----:B------:R-:W-:Y:S07]  /*a5e0*/  ISETP.GT.AND P0, PT, R2, 0x29, PT ;  /* 0x000000290200780c */ /* 0x000fee0003f04270 */
[----:B------:R-:W-:Y:S01]  /*a5f0*/  MUFU.TANH R67, R67 ;  /* 0x0000004300437308 */ /* 0x000fe20000002400 */
[----:B------:R-:W-:Y:S02]  /*a600*/  FSEL R48, R48, -INF , P0 ;  /* 0xff80000030307808 */ /* 0x000fe40000000000 */
[----:B------:R-:W-:Y:S02]  /*a610*/  ISETP.GT.AND P0, PT, R0, 0x30, PT ;  /* 0x000000300000780c */ /* 0x000fe40003f04270 */
[----:B--2---:R-:W-:Y:S02]  /*a620*/  FSEL R210, R68, -INF , P3 ;  /* 0xff80000044d27808 */ /* 0x004fe40001800000 */
[----:B------:R-:W-:Y:S02]  /*a630*/  FSEL R184, R184, -INF , P0 ;  /* 0xff800000b8b87808 */ /* 0x000fe40000000000 */
[----:B------:R-:W-:Y:S01]  /*a640*/  FMNMX.FTZ R73, R210, R73, !PT ;  /* 0x00000049d2497209 */ /* 0x000fe20007810000 */
[----:B------:R-:W1:Y:S01]  /*a650*/  MUFU.TANH R70, R70 ;  /* 0x0000004600467308 */ /* 0x000e620000002400 */
[C---:B------:R-:W-:Y:S02]  /*a660*/  ISETP.GT.AND P0, PT, R0.reuse, 0x39, PT ;  /* 0x000000390000780c */ /* 0x040fe40003f04270 */
[----:B------:R-:W-:Y:S02]  /*a670*/  ISETP.GT.AND P3, PT, R0, 0x41, PT ;  /* 0x000000410000780c */ /* 0x000fe40003f64270 */
[----:B---3--:R-:W-:Y:S02]  /*a680*/  FSEL R218, R69, -INF , P2 ;  /* 0xff80000045da7808 */ /* 0x008fe40001000000 */
[----:B------:R-:W2:Y:S01]  /*a690*/  LDL.64 R68, [R1+0x58] ;  /* 0x0000580001447983 */ /* 0x000ea20000100a00 */
[----:B------:R-:W-:Y:S02]  /*a6a0*/  ISETP.GT.AND P2, PT, R5, 0x40, PT ;  /* 0x000000400500780c */ /* 0x000fe40003f44270 */
[----:B------:R-:W3:Y:S01]  /*a6b0*/  MUFU.TANH R74, R74 ;  /* 0x0000004a004a7308 */ /* 0x000ee20000002400 */
[----:B------:R-:W-:Y:S02]  /*a6c0*/  FMNMX.FTZ R73, R218, R73, !PT ;  /* 0x00000049da497209 */ /* 0x000fe40007810000 */
[----:B------:R-:W-:Y:S02]  /*a6d0*/  FSEL R195, R195, -INF , P0 ;  /* 0xff800000c3c37808 */ /* 0x000fe40000000000 */
[----:B------:R-:W-:Y:S02]  /*a6e0*/  ISETP.GT.AND P0, PT, R2, 0x38, PT ;  /* 0x000000380200780c */ /* 0x000fe40003f04270 */
[----:B------:R-:W-:Y:S01]  /*a6f0*/  FSEL R252, R17, -INF , P3 ;  /* 0xff80000011fc7808 */ /* 0x000fe20001800000 */
[----:B------:R-:W-:Y:S01]  /*a700*/  FMUL.FTZ R17, R103, c[0x0][0x320] ;  /* 0x0000c80067117a20 */ /* 0x000fe20000410000 */
[C---:B------:R-:W-:Y:S01]  /*a710*/  ISETP.GT.AND P3, PT, R5.reuse, 0x48, PT ;  /* 0x000000480500780c */ /* 0x040fe20003f64270 */
[----:B------:R4:W-:Y:S01]  /*a720*/  MUFU.TANH R248, R89 ;  /* 0x0000005900f87308 */ /* 0x0009e20000002400 */
[----:B-1----:R-:W-:Y:S02]  /*a730*/  FSEL R222, R70, -INF , P1 ;  /* 0xff80000046de7808 */ /* 0x002fe40000800000 */
[----:B------:R-:W-:Y:S07]  /*a740*/  ISETP.GT.AND P1, PT, R5, 0x41, PT ;  /* 0x000000410500780c */ /* 0x000fee0003f24270 */
[----:B------:R-:W1:Y:S01]  /*a750*/  MUFU.TANH R72, R72 ;  /* 0x0000004800487308 */ /* 0x000e620000002400 */
[----:B---3--:R-:W-:Y:S02]  /*a760*/  FSEL R74, R74, -INF , P2 ;  /* 0xff8000004a4a7808 */ /* 0x008fe40001000000 */
[----:B------:R-:W-:Y:S07]  /*a770*/  ISETP.GT.AND P2, PT, R4, 0x48, PT ;  /* 0x000000480400780c */ /* 0x000fee0003f44270 */
[----:B------:R-:W3:Y:S01]  /*a780*/  MUFU.TANH R75, R75 ;  /* 0x0000004b004b7308 */ /* 0x000ee20000002400 */
[----:B----4-:R-:W-:Y:S02]  /*a790*/  FSEL R89, R67, -INF , P5 ;  /* 0xff80000043597808 */ /* 0x010fe40002800000 */
[----:B------:R-:W-:Y:S07]  /*a7a0*/  ISETP.GT.AND P5, PT, R0, 0x40, PT ;  /* 0x000000400000780c */ /* 0x000fee0003fa4270 */
[----:B------:R-:W4:Y:S01]  /*a7b0*/  MUFU.TANH R80, R80 ;  /* 0x0000005000507308 */ /* 0x000f220000002400 */
[----:B-1----:R-:W-:Y:S02]  /*a7c0*/  FSEL R72, R72, -INF , P5 ;  /* 0xff80000048487808 */ /* 0x002fe40002800000 */
[----:B------:R-:W-:Y:S07]  /*a7d0*/  ISETP.GT.AND P5, PT, R0, 0x49, PT ;  /* 0x000000490000780c */ /* 0x000fee0003fa4270 */
[----:B------:R-:W1:Y:S01]  /*a7e0*/  MUFU.TANH R77, R77 ;  /* 0x0000004d004d7308 */ /* 0x000e620000002400 */
[----:B---3--:R-:W-:Y:S02]  /*a7f0*/  FSEL R75, R75, -INF , P1 ;  /* 0xff8000004b4b7808 */ /* 0x008fe40000800000 */
[----:B------:R-:W-:Y:S07]  /*a800*/  ISETP.GT.AND P1, PT, R4, 0x49, PT ;  /* 0x000000490400780c */ /* 0x000fee0003f24270 */
[----:B------:R-:W3:Y:S01]  /*a810*/  MUFU.TANH R81, R81 ;  /* 0x0000005100517308 */ /* 0x000ee20000002400 */
[----:B----4-:R-:W-:Y:S02]  /*a820*/  FSEL R209, R80, -INF , P2 ;  /* 0xff80000050d17808 */ /* 0x010fe40001000000 */
[C---:B------:R-:W-:Y:S02]  /*a830*/  ISETP.GT.AND P2, PT, R4.reuse, 0x58, PT ;  /* 0x000000580400780c */ /* 0x040fe40003f44270 */
[----:B------:R-:W-:Y:S05]  /*a840*/  FMNMX.FTZ R73, R209, R73, !PT ;  /* 0x00000049d1497209 */ /* 0x000fea0007810000 */
[----:B------:R-:W4:Y:S01]  /*a850*/  MUFU.TANH R66, R66 ;  /* 0x0000004200427308 */ /* 0x000f220000002400 */
[----:B-1----:R-:W-:Y:S02]  /*a860*/  FSEL R7, R77, -INF , P5 ;  /* 0xff8000004d077808 */ /* 0x002fe40002800000 */
[C---:B------:R-:W-:Y:S07]  /*a870*/  ISETP.GT.AND P5, PT, R4.reuse, 0x50, PT ;  /* 0x000000500400780c */ /* 0x040fee0003fa4270 */
[----:B------:R4:W-:Y:S01]  /*a880*/  MUFU.TANH R249, R88 ;  /* 0x0000005800f97308 */ /* 0x0009e20000002400 */
[----:B---3--:R-:W-:Y:S02]  /*a890*/  FSEL R213, R81, -INF , P1 ;  /* 0xff80000051d57808 */ /* 0x008fe40000800000 */
[----:B------:R-:W-:Y:S02]  /*a8a0*/  ISETP.GT.AND P1, PT, R4, 0x59, PT ;  /* 0x000000590400780c */ /* 0x000fe40003f24270 */
[----:B------:R-:W-:Y:S05]  /*a8b0*/  FMNMX.FTZ R73, R213, R73, !PT ;  /* 0x00000049d5497209 */ /* 0x000fea0007810000 */
[----:B------:R-:W1:Y:S10]  /*a8c0*/  MUFU.TANH R78, R78 ;  /* 0x0000004e004e7308 */ /* 0x000e740000002400 */
[----:B------:R-:W3:Y:S01]  /*a8d0*/  MUFU.TANH R84, R84 ;  /* 0x0000005400547308 */ /* 0x000ee20000002400 */
[----:B----4-:R-:W-:Y:S02]  /*a8e0*/  FSEL R88, R66, -INF , P0 ;  /* 0xff80000042587808 */ /* 0x010fe40000000000 */
[----:B------:R-:W4:Y:S01]  /*a8f0*/  LDL.64 R66, [R1+0x60] ;  /* 0x0000600001427983 */ /* 0x000f220000100a00 */
[----:B------:R-:W-:Y:S06]  /*a900*/  ISETP.GT.AND P0, PT, R2, 0x41, PT ;  /* 0x000000410200780c */ /* 0x000fec0003f04270 */
[----:B------:R-:W3:Y:S01]  /*a910*/  MUFU.TANH R71, R71 ;  /* 0x0000004700477308 */ /* 0x000ee20000002400 */
[----:B-1----:R-:W-:Y:S02]  /*a920*/  FSEL R64, R78, -INF , P3 ;  /* 0xff8000004e407808 */ /* 0x002fe40001800000 */
[----:B------:R-:W-:Y:S07]  /*a930*/  ISETP.GT.AND P3, PT, R4, 0x51, PT ;  /* 0x000000510400780c */ /* 0x000fee0003f64270 */
[----:B------:R-:W1:Y:S01]  /*a940*/  MUFU.TANH R85, R85 ;  /* 0x0000005500557308 */ /* 0x000e620000002400 */
[----:B---3--:R-:W-:Y:S01]  /*a950*/  FSEL R245, R84, -INF , P5 ;  /* 0xff80000054f57808 */ /* 0x008fe20002800000 */
[----:B------:R-:W-:Y:S01]  /*a960*/  IMAD.MOV.U32 R84, RZ, RZ, R74 ;  /* 0x000000ffff547224 */ /* 0x000fe200078e004a */
[----:B------:R-:W-:Y:S01]  /*a970*/  ISETP.GT.AND P5, PT, R4, 0x61, PT ;  /* 0x000000610400780c */ /* 0x000fe20003fa4270 */
[----:B------:R-:W-:Y:S01]  /*a980*/  FMUL.FTZ R74, R111, c[0x0][0x320] ;  /* 0x0000c8006f4a7a20 */ /* 0x000fe20000410000 */
[----:B------:R-:W-:Y:S05]  /*a990*/  MOV R111, R64 ;  /* 0x00000040006f7202 */ /* 0x000fea0000000f00 */
[----:B------:R-:W3:Y:S01]  /*a9a0*/  MUFU.TANH R76, R76 ;  /* 0x0000004c004c7308 */ /* 0x000ee20000002400 */
[----:B------:R-:W-:Y:S02]  /*a9b0*/  FMNMX.FTZ R73, R245, R73, !PT ;  /* 0x00000049f5497209 */ /* 0x000fe40007810000 */
[----:B------:R-:W-:Y:S02]  /*a9c0*/  FSEL R243, R71, -INF , P0 ;  /* 0xff80000047f37808 */ /* 0x000fe40000000000 */
[----:B------:R-:W-:Y:S05]  /*a9d0*/  ISETP.GT.AND P0, PT, R0, 0x48, PT ;  /* 0x000000480000780c */ /* 0x000fea0003f04270 */
[----:B------:R-:W-:Y:S01]  /*a9e0*/  MUFU.TANH R74, R74 ;  /* 0x0000004a004a7308 */ /* 0x000fe20000002400 */
[----:B-1----:R-:W-:Y:S01]  /*a9f0*/  FSEL R223, R85, -INF , P3 ;  /* 0xff80000055df7808 */ /* 0x002fe20001800000 */
[----:B------:R-:W-:Y:S01]  /*aa00*/  IMAD.MOV.U32 R85, RZ, RZ, R72 ;  /* 0x000000ffff557224 */ /* 0x000fe200078e0048 */
[----:B------:R-:W-:Y:S02]  /*aa10*/  ISETP.GT.AND P3, PT, R4, 0x68, PT ;  /* 0x000000680400780c */ /* 0x000fe40003f64270 */
[----:B------:R-:W-:Y:S05]  /*aa20*/  FMNMX.FTZ R73, R223, R73, !PT ;  /* 0x00000049df497209 */ /* 0x000fea0007810000 */
[----:B------:R-:W1:Y:S01]  /*aa30*/  MUFU.TANH R96, R96 ;  /* 0x0000006000607308 */ /* 0x000e620000002400 */
[----:B---3--:R-:W-:Y:S02]  /*aa40*/  FSEL R65, R76, -INF , P0 ;  /* 0xff8000004c417808 */ /* 0x008fe40000000000 */
[----:B------:R-:W-:Y:S07]  /*aa50*/  ISETP.GT.AND P0, PT, R2, 0x48, PT ;  /* 0x000000480200780c */ /* 0x000fee0003f04270 */
[----:B------:R-:W3:Y:S10]  /*aa60*/  MUFU.TANH R82, R82 ;  /* 0x0000005200527308 */ /* 0x000ef40000002400 */
[----:B------:R-:W3:Y:S01]  /*aa70*/  MUFU.TANH R97, R97 ;  /* 0x0000006100617308 */ /* 0x000ee20000002400 */
[----:B-1----:R-:W-:Y:S02]  /*aa80*/  FSEL R219, R96, -INF , P2 ;  /* 0xff80000060db7808 */ /* 0x002fe40001000000 */
[----:B------:R-:W-:Y:S02]  /*aa90*/  ISETP.GT.AND P2, PT, R4, 0x69, PT ;  /* 0x000000690400780c */ /* 0x000fe40003f44270 */
[----:B------:R-:W-:Y:S05]  /*aaa0*/  FMNMX.FTZ R73, R219, R73, !PT ;  /* 0x00000049db497209 */ /* 0x000fea0007810000 */
[----:B------:R-:W1:Y:S01]  /*aab0*/  MUFU.TANH R100, R100 ;  /* 0x0000006400647308 */ /* 0x000e620000002400 */
[----:B------:R-:W-:Y:S02]  /*aac0*/  FSEL R193, R113, -INF , P2 ;  /* 0xff80000071c17808 */ /* 0x000fe40001000000 */
[----:B------:R-:W-:Y:S02]  /*aad0*/  ISETP.GT.AND P2, PT, R2, 0x59, PT ;  /* 0x000000590200780c */ /* 0x000fe40003f44270 */
[----:B---3--:R-:W-:Y:S02]  /*aae0*/  FSEL R221, R82, -INF , P0 ;  /* 0xff80000052dd7808 */ /* 0x008fe40000000000 */
[----:B------:R-:W-:Y:S02]  /*aaf0*/  ISETP.GT.AND P0, PT, R4, 0x60, PT ;  /* 0x000000600400780c */ /* 0x000fe40003f04270 */
[----:B------:R-:W-:Y:S01]  /*ab00*/  FMNMX.FTZ R4, R15, R6, !PT ;  /* 0x000000060f047209 */ /* 0x000fe20007810000 */
[----:B------:R-:W3:Y:S01]  /*ab10*/  MUFU.TANH R101, R101 ;  /* 0x0000006500657308 */ /* 0x000ee20000002400 */
[----:B------:R-:W-:Y:S02]  /*ab20*/  FMNMX.FTZ R6, R16, R117, !PT ;  /* 0x0000007510067209 */ /* 0x000fe40007810000 */
[----:B------:R-:W-:Y:S02]  /*ab30*/  FMNMX.FTZ R4, R27, R4, !PT ;  /* 0x000000041b047209 */ /* 0x000fe40007810000 */
[----:B------:R-:W-:Y:S02]  /*ab40*/  FSEL R201, R97, -INF , P1 ;  /* 0xff80000061c97808 */ /* 0x000fe40000800000 */
[----:B------:R-:W-:Y:S02]  /*ab50*/  ISETP.GT.AND P1, PT, R2, 0x49, PT ;  /* 0x000000490200780c */ /* 0x000fe40003f24270 */
[----:B------:R-:W-:Y:S01]  /*ab60*/  MOV R97, R75 ;  /* 0x0000004b00617202 */ /* 0x000fe20000000f00 */
[----:B------:R-:W3:Y:S01]  /*ab70*/  MUFU.TANH R112, R112 ;  /* 0x0000007000707308 */ /* 0x000ee20000002400 */
[----:B------:R-:W-:Y:S02]  /*ab80*/  FMNMX.FTZ R6, R18, R6, !PT ;  /* 0x0000000612067209 */ /* 0x000fe40007810000 */
[----:B------:R-:W-:Y:S02]  /*ab90*/  FMNMX.FTZ R73, R201, R73, !PT ;  /* 0x00000049c9497209 */ /* 0x000fe40007810000 */
[----:B-1----:R-:W-:Y:S02]  /*aba0*/  FSEL R200, R100, -INF , P0 ;  /* 0xff80000064c87808 */ /* 0x002fe40000000000 */
[----:B------:R-:W-:Y:S02]  /*abb0*/  ISETP.GT.AND P0, PT, R2, 0x50, PT ;  /* 0x000000500200780c */ /* 0x000fe40003f04270 */
[----:B------:R-:W-:Y:S01]  /*abc0*/  FMNMX.FTZ R6, R19, R6, !PT ;  /* 0x0000000613067209 */ /* 0x000fe20007810000 */
[----:B------:R-:W1:Y:S01]  /*abd0*/  MUFU.TANH R86, R86 ;  /* 0x0000005600567308 */ /* 0x000e620000002400 */
[----:B------:R-:W-:Y:S02]  /*abe0*/  FMNMX.FTZ R4, R28, R4, !PT ;  /* 0x000000041c047209 */ /* 0x000fe40007810000 */
[----:B------:R-:W-:Y:S02]  /*abf0*/  FMNMX.FTZ R73, R200, R73, !PT ;  /* 0x00000049c8497209 */ /* 0x000fe40007810000 */
        /* <DEDUP_REMOVED lines=8> */
[----:B------:R-:W-:Y:S01]  /*ac80*/  FMNMX.FTZ R73, R196, R73, !PT ;  /* 0x00000049c4497209 */ /* 0x000fe20007810000 */
[----:B------:R-:W3:Y:S01]  /*ac90*/  MUFU.TANH R87, R87 ;  /* 0x0000005700577308 */ /* 0x000ee20000002400 */
[----:B------:R-:W-:Y:S02]  /*aca0*/  FMNMX.FTZ R4, R43, R4, !PT ;  /* 0x000000042b047209 */ /* 0x000fe40007810000 */
[----:B------:R-:W-:Y:S02]  /*acb0*/  FMNMX.FTZ R73, R193, R73, !PT ;  /* 0x00000049c1497209 */ /* 0x000fe40007810000 */
[----:B-1----:R-:W-:Y:S01]  /*acc0*/  FSEL R197, R86, -INF , P0 ;  /* 0xff80000056c57808 */ /* 0x002fe20000000000 */
[----:B------:R-:W-:Y:S01]  /*acd0*/  IMAD.MOV.U32 R86, RZ, RZ, R7 ;  /* 0x000000ffff567224 */ /* 0x000fe200078e0007 */
[----:B------:R-:W-:Y:S01]  /*ace0*/  ISETP.GT.AND P0, PT, R2, 0x61, PT ;  /* 0x000000610200780c */ /* 0x000fe20003f04270 */
[----:B------:R-:W1:Y:S01]  /*acf0*/  SHFL.BFLY PT, R7, R73, 0x2, 0x1f ;  /* 0x0c401f0049077f89 */ /* 0x000e6200000e0000 */
[----:B------:R-:W-:Y:S01]  /*ad00*/  FMNMX.FTZ R4, R44, R4, !PT ;  /* 0x000000042c047209 */ /* 0x000fe20007810000 */
[----:B------:R-:W1:Y:S03]  /*ad10*/  MUFU.TANH R98, R98 ;  /* 0x0000006200627308 */ /* 0x000e660000002400 */
[----:B------:R-:W-:Y:S02]  /*ad20*/  FMNMX.FTZ R4, R47, R4, !PT ;  /* 0x000000042f047209 */ /* 0x000fe40007810000 */
[----:B---3--:R-:W-:Y:S01]  /*ad30*/  FSEL R103, R83, -INF , P1 ;  /* 0xff80000053677808 */ /* 0x008fe20000800000 */
[----:B------:R-:W-:Y:S01]  /*ad40*/  IMAD.MOV.U32 R83, RZ, RZ, R65 ;  /* 0x000000ffff537224 */ /* 0x000fe200078e0041 */
[----:B------:R-:W-:Y:S02]  /*ad50*/  ISETP.GT.AND P1, PT, R2, 0x60, PT ;  /* 0x000000600200780c */ /* 0x000fe40003f24270 */
[----:B------:R-:W-:Y:S01]  /*ad60*/  FMNMX.FTZ R4, R48, R4, !PT ;  /* 0x0000000430047209 */ /* 0x000fe20007810000 */
[----:B------:R-:W3:Y:S03]  /*ad70*/  MUFU.TANH R115, R115 ;  /* 0x0000007300737308 */ /* 0x000ee60000002400 */
[----:B------:R-:W-:Y:S02]  /*ad80*/  FMNMX.FTZ R4, R60, R4, !PT ;  /* 0x000000043c047209 */ /* 0x000fe40007810000 */
[----:B------:R-:W-:Y:S02]  /*ad90*/  FSEL R191, R87, -INF , P5 ;  /* 0xff80000057bf7808 */ /* 0x000fe40002800000 */
[----:B------:R-:W-:Y:S02]  /*ada0*/  ISETP.GT.AND P5, PT, R2, 0x68, PT ;  /* 0x000000680200780c */ /* 0x000fe40003fa4270 */
[----:B------:R-:W-:Y:S01]  /*adb0*/  FMNMX.FTZ R4, R61, R4, !PT ;  /* 0x000000043d047209 */ /* 0x000fe20007810000 */
[----:B------:R-:W-:Y:S01]  /*adc0*/  MUFU.TANH R93, R93 ;  /* 0x0000005d005d7308 */ /* 0x000fe20000002400 */
[----:B-1----:R-:W-:Y:S02]  /*add0*/  FMNMX.FTZ R73, R73, R7, !PT ;  /* 0x0000000749497209 */ /* 0x002fe40007810000 */
[----:B------:R-:W-:Y:S02]  /*ade0*/  FSEL R190, R98, -INF , P3 ;  /* 0xff80000062be7808 */ /* 0x000fe40001800000 */
[----:B------:R-:W-:Y:S01]  /*adf0*/  ISETP.GT.AND P3, PT, R2, 0x69, PT ;  /* 0x000000690200780c */ /* 0x000fe20003f64270 */
[----:B------:R-:W1:Y:S01]  /*ae00*/  SHFL.BFLY PT, R7, R73, 0x1, 0x1f ;  /* 0x0c201f0049077f89 */ /* 0x000e6200000e0000 */
[----:B------:R-:W-:Y:S03]  /*ae10*/  FMNMX.FTZ R2, R20, R6, !PT ;  /* 0x0000000614027209 */ /* 0x000fe60007810000 */
[----:B------:R-:W1:Y:S01]  /*ae20*/  MUFU.TANH R17, R17 ;  /* 0x0000001100117308 */ /* 0x000e620000002400 */
[----:B------:R-:W-:Y:S02]  /*ae30*/  FMNMX.FTZ R72, R88, R4, !PT ;  /* 0x0000000458487209 */ /* 0x000fe40007810000 */
[----:B------:R-:W-:Y:S02]  /*ae40*/  FMNMX.FTZ R2, R33, R2, !PT ;  /* 0x0000000221027209 */ /* 0x000fe40007810000 */
[----:B------:R-:W-:Y:S02]  /*ae50*/  FMNMX.FTZ R4, R21, R118, !PT ;  /* 0x0000007615047209 */ /* 0x000fe40007810000 */
[----:B------:R-:W-:Y:S02]  /*ae60*/  FMNMX.FTZ R2, R34, R2, !PT ;  /* 0x0000000222027209 */ /* 0x000fe40007810000 */
[----:B------:R-:W-:Y:S01]  /*ae70*/  FMNMX.FTZ R4, R22, R4, !PT ;  /* 0x0000000416047209 */ /* 0x000fe20007810000 */
[----:B------:R-:W-:Y:S01]  /*ae80*/  MUFU.TANH R90, R90 ;  /* 0x0000005a005a7308 */ /* 0x000fe20000002400 */
[----:B------:R-:W-:Y:S02]  /*ae90*/  FMNMX.FTZ R2, R37, R2, !PT ;  /* 0x0000000225027209 */ /* 0x000fe40007810000 */
[----:B------:R-:W-:Y:S02]  /*aea0*/  FMNMX.FTZ R4, R23, R4, !PT ;  /* 0x0000000417047209 */ /* 0x000fe40007810000 */
[----:B------:R-:W-:Y:S02]  /*aeb0*/  FMNMX.FTZ R2, R38, R2, !PT ;  /* 0x0000000226027209 */ /* 0x000fe40007810000 */
[----:B------:R-:W-:Y:S02]  /*aec0*/  FMNMX.FTZ R4, R24, R4, !PT ;  /* 0x0000000418047209 */ /* 0x000fe40007810000 */
[----:B------:R-:W-:Y:S01]  /*aed0*/  FMNMX.FTZ R2, R49, R2, !PT ;  /* 0x0000000231027209 */ /* 0x000fe20007810000 */
[----:B------:R-:W2:Y:S01]  /*aee0*/  MUFU.TANH R99, R99 ;  /* 0x0000006300637308 */ /* 0x000ea20000002400 */
[----:B------:R-:W-:Y:S02]  /*aef0*/  FMNMX.FTZ R4, R35, R4, !PT ;  /* 0x0000000423047209 */ /* 0x000fe40007810000 */
[----:B------:R-:W-:Y:S02]  /*af00*/  FMNMX.FTZ R2, R50, R2, !PT ;  /* 0x0000000232027209 */ /* 0x000fe40007810000 */
[----:B------:R-:W-:Y:S02]  /*af10*/  FMNMX.FTZ R4, R36, R4, !PT ;  /* 0x0000000424047209 */ /* 0x000fe40007810000 */
[----:B------:R-:W-:Y:S02]  /*af20*/  FMNMX.FTZ R2, R53, R2, !PT ;  /* 0x0000000235027209 */ /* 0x000fe40007810000 */
[----:B-1----:R-:W-:Y:S01]  /*af30*/  FMNMX.FTZ R73, R73, R7, !PT ;  /* 0x0000000749497209 */ /* 0x002fe20007810000 */
[----:B------:R-:W1:Y:S01]  /*af40*/  MUFU.TANH R102, R102 ;  /* 0x0000006600667308 */ /* 0x000e620000002400 */
[----:B------:R-:W-:Y:S02]  /*af50*/  FMNMX.FTZ R2, R54, R2, !PT ;  /* 0x0000000236027209 */ /* 0x000fe40007810000 */
[----:B------:R-:W-:Y:S01]  /*af60*/  FMNMX.FTZ R4, R39, R4, !PT ;  /* 0x0000000427047209 */ /* 0x000fe20007810000 */
[----:B------:R-:W-:Y:S01]  /*af70*/  FMUL.FTZ R75, R73, c[0x0][0x2d0] ;  /* 0x0000b400494b7a20 */ /* 0x000fe20000410000 */
[----:B------:R-:W-:Y:S02]  /*af80*/  FMNMX.FTZ R2, R184, R2, !PT ;  /* 0x00000002b8027209 */ /* 0x000fe40007810000 */
[----:B---3--:R-:W-:Y:S02]  /*af90*/  FSEL R115, R115, -INF , P3 ;  /* 0xff80000073737808 */ /* 0x008fe40001800000 */
[----:B------:R-:W-:Y:S01]  /*afa0*/  FSEL R98, R17, -INF , P0 ;  /* 0xff80000011627808 */ /* 0x000fe20000000000 */
[----:B------:R-:W-:Y:S01]  /*afb0*/  MUFU.TANH R7, R110 ;  /* 0x0000006e00077308 */ /* 0x000fe20000002400 */
[----:B------:R-:W-:Y:S01]  /*afc0*/  FMNMX.FTZ R72, R89, R72, !PT ;  /* 0x0000004859487209 */ /* 0x000fe20007810000 */
[----:B------:R-:W-:Y:S01]  /*afd0*/  FMUL.FTZ R17, R107, c[0x0][0x320] ;  /* 0x0000c8006b117a20 */ /* 0x000fe20000410000 */
[----:B------:R-:W-:Y:S02]  /*afe0*/  FMNMX.FTZ R2, R185, R2, !PT ;  /* 0x00000002b9027209 */ /* 0x000fe40007810000 */
[----:B--2---:R-:W-:Y:S02]  /*aff0*/  FSEL R186, R99, -INF , P2 ;  /* 0xff80000063ba7808 */ /* 0x004fe40001000000 */
[----:B------:R-:W-:Y:S02]  /*b000*/  FMNMX.FTZ R2, R189, R2, !PT ;  /* 0x00000002bd027209 */ /* 0x000fe40007810000 */
[----:B------:R-:W-:Y:S01]  /*b010*/  FMNMX.FTZ R4, R40, R4, !PT ;  /* 0x0000000428047209 */ /* 0x000fe20007810000 */
[----:B------:R-:W2:Y:S01]  /*b020*/  MUFU.TANH R114, R114 ;  /* 0x0000007200727308 */ /* 0x000ea20000002400 */
[----:B------:R-:W-:Y:S02]  /*b030*/  FMNMX.FTZ R2, R195, R2, !PT ;  /* 0x00000002c3027209 */ /* 0x000fe40007810000 */
[----:B------:R-:W-:Y:S02]  /*b040*/  FMNMX.FTZ R4, R51, R4, !PT ;  /* 0x0000000433047209 */ /* 0x000fe40007810000 */
[----:B------:R-:W-:Y:S02]  /*b050*/  FMNMX.FTZ R2, R85, R2, !PT ;  /* 0x0000000255027209 */ /* 0x000fe40007810000 */
[----:B------:R-:W-:Y:S02]  /*b060*/  FMNMX.FTZ R4, R52, R4, !PT ;  /* 0x0000000434047209 */ /* 0x000fe40007810000 */
[----:B-1----:R-:W-:Y:S01]  /*b070*/  FSEL R99, R102, -INF , P1 ;  /* 0xff80000066637808 */ /* 0x002fe20000800000 */
[----:B------:R-:W-:Y:S01]  /*b080*/  MUFU.TANH R17, R17 ;  /* 0x0000001100117308 */ /* 0x000fe20000002400 */
[----:B------:R-:W-:Y:S02]  /*b090*/  FMNMX.FTZ R2, R252, R2, !PT ;  /* 0x00000002fc027209 */ /* 0x000fe40007810000 */
[----:B------:R-:W-:Y:S02]  /*b0a0*/  ISETP.GT.AND P3, PT, R0, 0x59, PT ;  /* 0x000000590000780c */ /* 0x000fe40003f64270 */
[----:B------:R-:W-:Y:S02]  /*b0b0*/  FMNMX.FTZ R2, R83, R2, !PT ;  /* 0x0000000253027209 */ /* 0x000fe40007810000 */
[----:B------:R-:W-:Y:S02]  /*b0c0*/  FSEL R107, R93, -INF , P3 ;  /* 0xff8000005d6b7808 */ /* 0x000fe40001800000 */
[----:B------:R-:W-:Y:S01]  /*b0d0*/  FMNMX.FTZ R2, R86, R2, !PT ;  /* 0x0000000256027209 */ /* 0x000fe20007810000 */
[----:B------:R-:W1:Y:S01]  /*b0e0*/  MUFU.TANH R79, R79 ;  /* 0x0000004f004f7308 */ /* 0x000e620000002400 */
[----:B------:R-:W-:Y:S02]  /*b0f0*/  ISETP.GT.AND P3, PT, R5, 0x50, PT ;  /* 0x000000500500780c */ /* 0x000fe40003f64270 */
[----:B------:R-:W-:Y:S02]  /*b100*/  FMNMX.FTZ R72, R222, R72, !PT ;  /* 0x00000048de487209 */ /* 0x000fe40007810000 */
[----:B--2---:R-:W-:Y:S02]  /*b110*/  FSEL R114, R114, -INF , P5 ;  /* 0xff80000072727808 */ /* 0x004fe40002800000 */
[----:B------:R-:W-:Y:S02]  /*b120*/  FSEL R242, R90, -INF , P3 ;  /* 0xff8000005af27808 */ /* 0x000fe40001800000 */
[----:B------:R-:W-:Y:S01]  /*b130*/  FSETP.NEU.FTZ.AND P3, PT, R73, -INF , PT ;  /* 0xff8000004900780b */ /* 0x000fe20003f7d000 */
[----:B------:R-:W2:Y:S01]  /*b140*/  MUFU.TANH R92, R92 ;  /* 0x0000005c005c7308 */ /* 0x000ea20000002400 */
[----:B------:R-:W-:Y:S02]  /*b150*/  FMNMX.FTZ R4, R56, R4, !PT ;  /* 0x0000000438047209 */ /* 0x000fe40007810000 */
[----:B------:R-:W-:Y:S02]  /*b160*/  FSEL R75, R75, RZ, P3 ;  /* 0x000000ff4b4b7208 */ /* 0x000fe40001800000 */
[----:B------:R-:W-:Y:S02]  /*b170*/  ISETP.GT.AND P2, PT, R5, 0x49, PT ;  /* 0x000000490500780c */ /* 0x000fe40003f44270 */
[C---:B------:R-:W-:Y:S02]  /*b180*/  ISETP.GT.AND P5, PT, R0.reuse, 0x58, PT ;  /* 0x000000580000780c */ /* 0x040fe40003fa4270 */
[----:B------:R-:W-:Y:S01]  /*b190*/  FMNMX.FTZ R4, R57, R4, !PT ;  /* 0x0000000439047209 */ /* 0x000fe20007810000 */
[----:B------:R-:W-:Y:S01]  /*b1a0*/  MUFU.TANH R104, R104 ;  /* 0x0000006800687308 */ /* 0x000fe20000002400 */
[C---:B------:R-:W-:Y:S02]  /*b1b0*/  ISETP.GT.AND P1, PT, R0.reuse, 0x50, PT ;  /* 0x000000500000780c */ /* 0x040fe40003f24270 */
[----:B------:R-:W-:Y:S02]  /*b1c0*/  FMNMX.FTZ R4, R187, R4, !PT ;  /* 0x00000004bb047209 */ /* 0x000fe40007810000 */
[----:B-1----:R-:W-:Y:S02]  /*b1d0*/  FSEL R194, R79, -INF , P2 ;  /* 0xff8000004fc27808 */ /* 0x002fe40001000000 */
[----:B------:R-:W-:Y:S02]  /*b1e0*/  FSEL R249, R249, -INF , P1 ;  /* 0xff800000f9f97808 */ /* 0x000fe40000800000 */
[C---:B------:R-:W-:Y:S01]  /*b1f0*/  ISETP.GT.AND P1, PT, R0.reuse, 0x61, PT ;  /* 0x000000610000780c */ /* 0x040fe20003f24270 */
[----:B------:R-:W1:Y:S01]  /*b200*/  MUFU.TANH R105, R105 ;  /* 0x0000006900697308 */ /* 0x000e620000002400 */
[----:B------:R-:W-:Y:S02]  /*b210*/  ISETP.GT.AND P0, PT, R0, 0x51, PT ;  /* 0x000000510000780c */ /* 0x000fe40003f04270 */
[----:B------:R-:W-:Y:S02]  /*b220*/  FMNMX.FTZ R2, R249, R2, !PT ;  /* 0x00000002f9027209 */ /* 0x000fe40007810000 */
[----:B--2---:R-:W-:Y:S02]  /*b230*/  FSEL R247, R92, -INF , P5 ;  /* 0xff8000005cf77808 */ /* 0x004fe40002800000 */
[C---:B------:R-:W-:Y:S02]  /*b240*/  ISETP.GT.AND P5, PT, R0.reuse, 0x69, PT ;  /* 0x000000690000780c */ /* 0x040fe40003fa4270 */
[----:B------:R-:W-:Y:S01]  /*b250*/  FMNMX.FTZ R72, R243, R72, !PT ;  /* 0x00000048f3487209 */ /* 0x000fe20007810000 */
[----:B------:R-:W2:Y:S01]  /*b260*/  MUFU.TANH R108, R108 ;  /* 0x0000006c006c7308 */ /* 0x000ea20000002400 */
[----:B------:R-:W-:Y:S02]  /*b270*/  ISETP.GT.AND P2, PT, R0, 0x60, PT ;  /* 0x000000600000780c */ /* 0x000fe40003f44270 */
[----:B------:R-:W-:Y:S02]  /*b280*/  FSEL R248, R248, -INF , P0 ;  /* 0xff800000f8f87808 */ /* 0x000fe40000000000 */
[----:B------:R-:W-:Y:S02]  /*b290*/  ISETP.GT.AND P0, PT, R0, 0x68, PT ;  /* 0x000000680000780c */ /* 0x000fe40003f04270 */
[----:B------:R-:W-:Y:S01]  /*b2a0*/  FMNMX.FTZ R0, R188, R4, !PT ;  /* 0x00000004bc007209 */ /* 0x000fe20007810000 */
[--C-:B------:R-:W-:Y:S01]  /*b2b0*/  FFMA.FTZ R4, R8, c[0x0][0x2d0], -R75.reuse ;  /* 0x0000b40008047a23 */ /* 0x100fe2000001084b */
[----:B------:R-:W-:Y:S01]  /*b2c0*/  FMNMX.FTZ R72, R221, R72, !PT ;  /* 0x00000048dd487209 */ /* 0x000fe20007810000 */
[----:B------:R-:W3:Y:S01]  /*b2d0*/  MUFU.TANH R91, R91 ;  /* 0x0000005b005b7308 */ /* 0x000ee20000002400 */
[----:B------:R-:W-:Y:S01]  /*b2e0*/  FSEL R202, R109, -INF , P5 ;  /* 0xff8000006dca7808 */ /* 0x000fe20002800000 */
[--C-:B------:R-:W-:Y:S01]  /*b2f0*/  FFMA.FTZ R109, R201, c[0x0][0x2d0], -R75.reuse ;  /* 0x0000b400c96d7a23 */ /* 0x100fe2000001084b */
[----:B------:R-:W-:Y:S02]  /*b300*/  ISETP.GE.AND P5, PT, R216, 0x1, PT ;  /* 0x00000001d800780c */ /* 0x000fe40003fa6270 */
[----:B------:R-:W-:Y:S02]  /*b310*/  FMNMX.FTZ R72, R103, R72, !PT ;  /* 0x0000004867487209 */ /* 0x000fe40007810000 */
[----:B-1----:R-:W-:Y:S01]  /*b320*/  FSEL R207, R105, -INF , P1 ;  /* 0xff80000069cf7808 */ /* 0x002fe20000800000 */
[----:B------:R-:W-:Y:S01]  /*b330*/  IMAD.MOV.U32 R105, RZ, RZ, R86 ;  /* 0x000000ffff697224 */ /* 0x000fe200078e0056 */
[----:B------:R-:W-:Y:S01]  /*b340*/  FMNMX.FTZ R72, R197, R72, !PT ;  /* 0x00000048c5487209 */ /* 0x000fe20007810000 */
[----:B------:R1:W-:Y:S01]  /*b350*/  MUFU.EX2 R220, R4 ;  /* 0x0000000400dc7308 */ /* 0x0003e20000000800 */
[----:B------:R-:W-:Y:S02]  /*b360*/  FMNMX.FTZ R2, R248, R2, !PT ;  /* 0x00000002f8027209 */ /* 0x000fe40007810000 */
[----:B------:R-:W-:Y:S01]  /*b370*/  FSEL R211, R104, -INF , P2 ;  /* 0xff80000068d37808 */ /* 0x000fe20001000000 */
[--C-:B------:R-:W-:Y:S01]  /*b380*/  FFMA.FTZ R104, R223, c[0x0][0x2d0], -R75.reuse ;  /* 0x0000b400df687a23 */ /* 0x100fe2000001084b */
[----:B------:R-:W-:Y:S02]  /*b390*/  FMNMX.FTZ R2, R247, R2, !PT ;  /* 0x00000002f7027209 */ /* 0x000fe40007810000 */
[----:B------:R-:W-:Y:S02]  /*b3a0*/  FMNMX.FTZ R72, R191, R72, !PT ;  /* 0x00000048bf487209 */ /* 0x000fe40007810000 */
[----:B------:R-:W-:Y:S01]  /*b3b0*/  FMNMX.FTZ R2, R107, R2, !PT ;  /* 0x000000026b027209 */ /* 0x000fe20007810000 */
[----:B------:R-:W3:Y:S01]  /*b3c0*/  MUFU.TANH R94, R94 ;  /* 0x0000005e005e7308 */ /* 0x000ee20000002400 */
[----:B------:R-:W-:Y:S02]  /*b3d0*/  FMNMX.FTZ R72, R190, R72, !PT ;  /* 0x00000048be487209 */ /* 0x000fe40007810000 */
[----:B------:R-:W-:Y:S02]  /*b3e0*/  FMNMX.FTZ R2, R211, R2, !PT ;  /* 0x00000002d3027209 */ /* 0x000fe40007810000 */
[----:B--2---:R-:W-:Y:S01]  /*b3f0*/  FSEL R204, R108, -INF , P0 ;  /* 0xff8000006ccc7808 */ /* 0x004fe20000000000 */
[--C-:B------:R-:W-:Y:S01]  /*b400*/  FFMA.FTZ R108, R219, c[0x0][0x2d0], -R75.reuse ;  /* 0x0000b400db6c7a23 */ /* 0x100fe2000001084b */
[----:B------:R-:W-:Y:S02]  /*b410*/  FMNMX.FTZ R2, R207, R2, !PT ;  /* 0x00000002cf027209 */ /* 0x000fe40007810000 */
[----:B------:R-:W-:Y:S01]  /*b420*/  FMNMX.FTZ R72, R186, R72, !PT ;  /* 0x00000048ba487209 */ /* 0x000fe20007810000 */
[----:B------:R-:W2:Y:S01]  /*b430*/  MUFU.TANH R95, R95 ;  /* 0x0000005f005f7308 */ /* 0x000ea20000002400 */
[----:B------:R-:W-:Y:S02]  /*b440*/  FMNMX.FTZ R2, R204, R2, !PT ;  /* 0x00000002cc027209 */ /* 0x000fe40007810000 */
[----:B------:R-:W-:Y:S01]  /*b450*/  FMNMX.FTZ R72, R99, R72, !PT ;  /* 0x0000004863487209 */ /* 0x000fe20007810000 */
[--C-:B-1----:R-:W-:Y:S01]  /*b460*/  FFMA.FTZ R4, R9, c[0x0][0x2d0], -R75.reuse ;  /* 0x0000b40009047a23 */ /* 0x102fe2000001084b */
[----:B------:R-:W-:Y:S01]  /*b470*/  FMNMX.FTZ R2, R202, R2, !PT ;  /* 0x00000002ca027209 */ /* 0x000fe20007810000 */
[----:B------:R-:W-:Y:S01]  /*b480*/  IMAD.MOV.U32 R9, RZ, RZ, c[0x0][0x1e0] ;  /* 0x00007800ff097624 */ /* 0x000fe200078e00ff */
[----:B------:R-:W-:Y:S02]  /*b490*/  FMNMX.FTZ R72, R98, R72, !PT ;  /* 0x0000004862487209 */ /* 0x000fe40007810000 */
[----:B------:R-:W-:Y:S01]  /*b4a0*/  ISETP.GT.AND P2, PT, R5, 0x51, PT ;  /* 0x000000510500780c */ /* 0x000fe20003f44270 */
[----:B------:R1:W1:Y:S01]  /*b4b0*/  MUFU.EX2 R246, R4 ;  /* 0x0000000400f67308 */ /* 0x0002620000000800 */
[----:B------:R-:W-:Y:S01]  /*b4c0*/  FMNMX.FTZ R72, R114, R72, !PT ;  /* 0x0000004872487209 */ /* 0x000fe20007810000 */
[----:B------:R-:W2:Y:S01]  /*b4d0*/  SHFL.BFLY PT, R71, R2, 0x2, 0x1f ;  /* 0x0c401f0002477f89 */ /* 0x000ea200000e0000 */
[----:B------:R-:W-:Y:S02]  /*b4e0*/  FMNMX.FTZ R0, R199, R0, !PT ;  /* 0x00000000c7007209 */ /* 0x000fe40007810000 */
[----:B------:R-:W-:Y:S02]  /*b4f0*/  FMNMX.FTZ R72, R115, R72, !PT ;  /* 0x0000004873487209 */ /* 0x000fe40007810000 */
[----:B------:R-:W-:Y:S02]  /*b500*/  FMNMX.FTZ R0, R214, R0, !PT ;  /* 0x00000000d6007209 */ /* 0x000fe40007810000 */
[----:B---3--:R-:W-:Y:S01]  /*b510*/  FSEL R217, R91, -INF , P2 ;  /* 0xff8000005bd97808 */ /* 0x008fe20001000000 */
[----:B------:R-:W3:Y:S01]  /*b520*/  MUFU.TANH R106, R106 ;  /* 0x0000006a006a7308 */ /* 0x000ee20000002400 */
[----:B------:R-:W3:Y:S01]  /*b530*/  SHFL.BFLY PT, R6, R72, 0x2, 0x1f ;  /* 0x0c401f0048067f89 */ /* 0x000ee200000e0000 */
[----:B------:R-:W-:Y:S02]  /*b540*/  FMNMX.FTZ R0, R84, R0, !PT ;  /* 0x0000000054007209 */ /* 0x000fe40007810000 */
[----:B------:R-:W-:Y:S02]  /*b550*/  ISETP.GT.AND P1, PT, R5, 0x58, PT ;  /* 0x000000580500780c */ /* 0x000fe40003f24270 */
[----:B------:R-:W-:Y:S02]  /*b560*/  FMNMX.FTZ R0, R97, R0, !PT ;  /* 0x0000000061007209 */ /* 0x000fe40007810000 */
[----:B------:R-:W-:Y:S02]  /*b570*/  FSEL R215, R94, -INF , P1 ;  /* 0xff8000005ed77808 */ /* 0x000fe40000800000 */
[----:B------:R-:W-:Y:S02]  /*b580*/  FMNMX.FTZ R0, R111, R0, !PT ;  /* 0x000000006f007209 */ /* 0x000fe40007810000 */
[----:B------:R-:W-:Y:S01]  /*b590*/  ISETP.GT.AND P0, PT, R5, 0x59, PT ;  /* 0x000000590500780c */ /* 0x000fe20003f04270 */
[--C-:B-1----:R-:W-:Y:S01]  /*b5a0*/  FFMA.FTZ R4, R10, c[0x0][0x2d0], -R75.reuse ;  /* 0x0000b4000a047a23 */ /* 0x102fe2000001084b */
[----:B------:R-:W-:Y:S02]  /*b5b0*/  MOV R10, c[0x0][0x1e4] ;  /* 0x00007900000a7a02 */ /* 0x000fe40000000f00 */
[----:B--2---:R-:W-:Y:S01]  /*b5c0*/  FMNMX.FTZ R71, R2, R71, !PT ;  /* 0x0000004702477209 */ /* 0x004fe20007810000 */
[----:B------:R-:W-:Y:S01]  /*b5d0*/  MUFU.EX2 R64, R4 ;  /* 0x0000000400407308 */ /* 0x000fe20000000800 */
[----:B------:R-:W-:Y:S01]  /*b5e0*/  FFMA.FTZ R2, R11, c[0x0][0x2d0], -R75 ;  /* 0x0000b4000b027a23 */ /* 0x000fe2000001084b */
[----:B------:R-:W-:Y:S02]  /*b5f0*/  FSEL R212, R95, -INF , P0 ;  /* 0xff8000005fd47808 */ /* 0x000fe40000000000 */
[----:B------:R-:W-:Y:S02]  /*b600*/  F2FP.PACK_AB R76, R246, R220 ;  /* 0x000000dcf64c723e */ /* 0x000fe400000000ff */
[C---:B------:R-:W-:Y:S02]  /*b610*/  ISETP.GT.AND P0, PT, R5.reuse, 0x61, PT ;  /* 0x000000610500780c */ /* 0x040fe40003f04270 */
[----:B------:R-:W-:Y:S02]  /*b620*/  FMNMX.FTZ R0, R194, R0, !PT ;  /* 0x00000000c2007209 */ /* 0x000fe40007810000 */
[----:B------:R-:W1:Y:S01]  /*b630*/  MUFU.EX2 R4, R2 ;  /* 0x0000000200047308 */ /* 0x000e620000000800 */
[----:B---3--:R-:W-:Y:S02]  /*b640*/  FMNMX.FTZ R72, R72, R6, !PT ;  /* 0x0000000648487209 */ /* 0x008fe40007810000 */
[----:B------:R-:W-:Y:S02]  /*b650*/  FMNMX.FTZ R0, R242, R0, !PT ;  /* 0x00000000f2007209 */ /* 0x000fe40007810000 */
[----:B------:R-:W-:Y:S01]  /*b660*/  ISETP.GT.AND P1, PT, R5, 0x60, PT ;  /* 0x000000600500780c */ /* 0x000fe20003f24270 */
[----:B------:R-:W2:Y:S01]  /*b670*/  SHFL.BFLY PT, R6, R72, 0x1, 0x1f ;  /* 0x0c201f0048067f89 */ /* 0x000ea200000e0000 */
[----:B------:R-:W-:Y:S02]  /*b680*/  FMNMX.FTZ R0, R217, R0, !PT ;  /* 0x00000000d9007209 */ /* 0x000fe40007810000 */
[----:B------:R-:W-:Y:S02]  /*b690*/  FSEL R208, R106, -INF , P1 ;  /* 0xff8000006ad07808 */ /* 0x000fe40000800000 */
[----:B------:R-:W-:Y:S02]  /*b6a0*/  FMNMX.FTZ R0, R215, R0, !PT ;  /* 0x00000000d7007209 */ /* 0x000fe40007810000 */
[----:B------:R-:W-:Y:S02]  /*b6b0*/  ISETP.GT.AND P1, PT, R5, 0x68, PT ;  /* 0x000000680500780c */ /* 0x000fe40003f24270 */
[----:B------:R-:W-:Y:S02]  /*b6c0*/  FMNMX.FTZ R0, R212, R0, !PT ;  /* 0x00000000d4007209 */ /* 0x000fe40007810000 */
[----:B------:R-:W-:Y:S01]  /*b6d0*/  FSEL R206, R17, -INF , P0 ;  /* 0xff80000011ce7808 */ /* 0x000fe20000000000 */
[----:B------:R-:W-:Y:S01]  /*b6e0*/  @P5 IMAD.SHL.U32 R17, R9, 0x20, RZ ;  /* 0x0000002009115824 */ /* 0x000fe200078e00ff */
[----:B------:R-:W-:Y:S02]  /*b6f0*/  FMNMX.FTZ R0, R208, R0, !PT ;  /* 0x00000000d0007209 */ /* 0x000fe40007810000 */
[----:B------:R-:W-:Y:S02]  /*b700*/  ISETP.GT.AND P0, PT, R5, 0x69, PT ;  /* 0x000000690500780c */ /* 0x000fe40003f04270 */
[----:B------:R-:W-:Y:S01]  /*b710*/  FSEL R203, R7, -INF , P1 ;  /* 0xff80000007cb7808 */ /* 0x000fe20000800000 */
[----:B-1----:R1:W-:Y:S01]  /*b720*/  STL [R1], R4 ;  /* 0x0000000401007387 */ /* 0x0023e20000100800 */
[----:B------:R-:W-:Y:S02]  /*b730*/  FMNMX.FTZ R0, R206, R0, !PT ;  /* 0x00000000ce007209 */ /* 0x000fe40007810000 */
[----:B------:R-:W-:Y:S01]  /*b740*/  FSEL R74, R74, -INF , P0 ;  /* 0xff8000004a4a7808 */ /* 0x000fe20000000000 */
[----:B------:R-:W-:Y:S01]  /*b750*/  STL [R1+0xa0], R216 ;  /* 0x0000a0d801007387 */ /* 0x000fe20000100800 */
[----:B------:R-:W-:Y:S02]  /*b760*/  FMNMX.FTZ R0, R203, R0, !PT ;  /* 0x00000000cb007209 */ /* 0x000fe40007810000 */
[----:B--2---:R-:W-:Y:S01]  /*b770*/  FMNMX.FTZ R72, R72, R6, !PT ;  /* 0x0000000648487209 */ /* 0x004fe20007810000 */
[----:B------:R-:W-:Y:S01]  /*b780*/  STL [R1+0xa4], R244 ;  /* 0x0000a4f401007387 */ /* 0x000fe20000100800 */
[----:B------:R-:W-:Y:S02]  /*b790*/  FMNMX.FTZ R0, R74, R0, !PT ;  /* 0x000000004a007209 */ /* 0x000fe40007810000 */
[C---:B------:R-:W-:Y:S01]  /*b7a0*/  FSETP.NEU.FTZ.AND P2, PT, R72.reuse, -INF , PT ;  /* 0xff8000004800780b */ /* 0x040fe20003f5d000 */
[----:B------:R-:W-:Y:S01]  /*b7b0*/  FMUL.FTZ R96, R72, c[0x0][0x2d0] ;  /* 0x0000b40048607a20 */ /* 0x000fe20000410000 */
[----:B------:R-:W2:Y:S01]  /*b7c0*/  SHFL.BFLY PT, R6, R71, 0x1, 0x1f ;  /* 0x0c201f0047067f89 */ /* 0x000ea200000e0000 */
[----:B------:R-:W-:Y:S03]  /*b7d0*/  @P5 SHF.R.S32.HI R5, RZ, 0x1f, R244 ;  /* 0x0000001fff055819 */ /* 0x000fe600000114f4 */
[----:B------:R-:W-:Y:S02]  /*b7e0*/  FSEL R96, R96, RZ, P2 ;  /* 0x000000ff60607208 */ /* 0x000fe40001000000 */
[----:B------:R-:W-:Y:S02]  /*b7f0*/  @P5 IMAD R5, R5, c[0x0][0x1e0], RZ ;  /* 0x0000780005055a24 */ /* 0x000fe400078e02ff */
[----:B------:R-:W3:Y:S02]  /*b800*/  SHFL.BFLY PT, R2, R0, 0x2, 0x1f ;  /* 0x0c401f0000027f89 */ /* 0x000ee400000e0000 */
[----:B------:R-:W-:Y:S02]  /*b810*/  @P5 IMAD R5, R244, c[0x0][0x1e4], R5 ;  /* 0x00007900f4055a24 */ /* 0x000fe400078e0205 */
[----:B-1----:R-:W-:Y:S01]  /*b820*/  FFMA.FTZ R4, R12, c[0x0][0x2d0], -R96 ;  /* 0x0000b4000c047a23 */ /* 0x002fe20000010860 */
[----:B------:R-:W-:Y:S03]  /*b830*/  @P5 SHF.L.U64.HI R12, R9, 0x5, R10 ;  /* 0x00000005090c5819 */ /* 0x000fe6000001020a */
[----:B------:R1:W-:Y:S01]  /*b840*/  MUFU.EX2 R192, R4 ;  /* 0x0000000400c07308 */ /* 0x0003e20000000800 */
[----:B------:R-:W-:Y:S01]  /*b850*/  STL [R1+0xa8], R73 ;  /* 0x0000a84901007387 */ /* 0x000fe20000100800 */
[----:B--2---:R-:W-:Y:S01]  /*b860*/  FMNMX.FTZ R71, R71, R6, !PT ;  /* 0x0000000647477209 */ /* 0x004fe20007810000 */
[----:B------:R-:W-:Y:S03]  /*b870*/  @P5 IMAD.WIDE.U32 R6, R244, c[0x0][0x1e0], RZ ;  /* 0x00007800f4065a25 */ /* 0x000fe600078e00ff */
[C---:B------:R-:W-:Y:S01]  /*b880*/  FSETP.NEU.FTZ.AND P1, PT, R71.reuse, -INF , PT ;  /* 0xff8000004700780b */ /* 0x040fe20003f3d000 */
[----:B------:R-:W-:Y:S02]  /*b890*/  FMUL.FTZ R100, R71, c[0x0][0x2d0] ;  /* 0x0000b40047647a20 */ /* 0x000fe40000410000 */
[----:B------:R-:W-:Y:S01]  /*b8a0*/  @P5 IMAD.IADD R7, R7, 0x1, R5 ;  /* 0x0000000107075824 */ /* 0x000fe200078e0205 */
[----:B---3--:R-:W-:Y:S02]  /*b8b0*/  FMNMX.FTZ R0, R0, R2, !PT ;  /* 0x0000000200007209 */ /* 0x008fe40007810000 */
[----:B------:R-:W-:Y:S01]  /*b8c0*/  FSEL R100, R100, RZ, P1 ;  /* 0x000000ff64647208 */ /* 0x000fe20000800000 */
[----:B------:R-:W-:Y:S01]  /*b8d0*/  @P5 IMAD R7, R7, 0x70, RZ ;  /* 0x0000007007075824 */ /* 0x000fe200078e02ff */
[----:B------:R-:W-:Y:S01]  /*b8e0*/  @P5 MOV R5, R69 ;  /* 0x0000004500055202 */ /* 0x000fe20000000f00 */
[----:B------:R-:W2:Y:S02]  /*b8f0*/  SHFL.BFLY PT, R2, R0, 0x1, 0x1f ;  /* 0x0c201f0000027f89 */ /* 0x000ea400000e0000 */
[----:B------:R-:W-:Y:S02]  /*b900*/  FFMA.FTZ R8, R16, c[0x0][0x2d0], -R100 ;  /* 0x0000b40010087a23 */ /* 0x000fe40000010864 */
[----:B-1----:R-:W-:Y:S02]  /*b910*/  FFMA.FTZ R4, R13, c[0x0][0x2d0], -R96 ;  /* 0x0000b4000d047a23 */ /* 0x002fe40000010860 */
[----:B------:R1:W-:Y:S01]  /*b920*/  MUFU.EX2 R113, R8 ;  /* 0x0000000800717308 */ /* 0x0003e20000000800 */
[--C-:B------:R-:W-:Y:S02]  /*b930*/  FFMA.FTZ R13, R30, c[0x0][0x2d0], -R75.reuse ;  /* 0x0000b4001e0d7a23 */ /* 0x100fe4000001084b */
[--C-:B------:R-:W-:Y:S02]  /*b940*/  FFMA.FTZ R16, R25, c[0x0][0x2d0], -R75.reuse ;  /* 0x0000b40019107a23 */ /* 0x100fe4000001084b */
[--C-:B------:R-:W-:Y:S05]  /*b950*/  FFMA.FTZ R107, R107, c[0x0][0x2d0], -R100.reuse ;  /* 0x0000b4006b6b7a23 */ /* 0x100fea0000010864 */
[----:B------:R3:W3:Y:S01]  /*b960*/  MUFU.EX2 R205, R4 ;  /* 0x0000000400cd7308 */ /* 0x0006e20000000800 */
[----:B--2---:R-:W-:Y:S01]  /*b970*/  FMNMX.FTZ R70, R0, R2, !PT ;  /* 0x0000000200467209 */ /* 0x004fe20007810000 */
[----:B------:R-:W-:Y:S08]  /*b980*/  FFMA.FTZ R0, R19, c[0x0][0x2d0], -R100 ;  /* 0x0000b40013007a23 */ /* 0x000ff00000010864 */
[----:B------:R2:W-:Y:S01]  /*b990*/  MUFU.EX2 R230, R13 ;  /* 0x0000000d00e67308 */ /* 0x0005e20000000800 */
[----:B------:R-:W-:Y:S02]  /*b9a0*/  FFMA.FTZ R2, R27, c[0x0][0x2d0], -R96 ;  /* 0x0000b4001b027a23 */ /* 0x000fe40000010860 */
[----:B------:R-:W-:Y:S02]  /*b9b0*/  FMUL.FTZ R101, R70, c[0x0][0x2d0] ;  /* 0x0000b40046657a20 */ /* 0x000fe40000410000 */
[----:B-1----:R-:W-:Y:S05]  /*b9c0*/  FFMA.FTZ R8, R18, c[0x0][0x2d0], -R100 ;  /* 0x0000b40012087a23 */ /* 0x002fea0000010864 */
[----:B------:R-:W-:Y:S01]  /*b9d0*/  MUFU.EX2 R65, R8 ;  /* 0x0000000800417308 */ /* 0x000fe20000000800 */
[--C-:B---3--:R-:W-:Y:S01]  /*b9e0*/  FFMA.FTZ R4, R14, c[0x0][0x2d0], -R96.reuse ;  /* 0x0000b4000e047a23 */ /* 0x108fe20000010860 */
[----:B------:R-:W-:Y:S01]  /*b9f0*/  F2FP.PACK_AB R77, R205, R192 ;  /* 0x000000c0cd4d723e */ /* 0x000fe200000000ff */
[--C-:B------:R-:W-:Y:S07]  /*ba00*/  FFMA.FTZ R14, R29, c[0x0][0x2d0], -R75.reuse ;  /* 0x0000b4001d0e7a23 */ /* 0x100fee000001084b */
[----:B------:R1:W-:Y:S01]  /*ba10*/  MUFU.EX2 R55, R4 ;  /* 0x0000000400377308 */ /* 0x0003e20000000800 */
[--C-:B--2---:R-:W-:Y:S09]  /*ba20*/  FFMA.FTZ R13, R42, c[0x0][0x2d0], -R75.reuse ;  /* 0x0000b4002a0d7a23 */ /* 0x104ff2000001084b */
[----:B------:R2:W-:Y:S10]  /*ba30*/  MUFU.EX2 R106, R0 ;  /* 0x00000000006a7308 */ /* 0x0005f40000000800 */
[----:B------:R3:W-:Y:S01]  /*ba40*/  MUFU.EX2 R229, R2 ;  /* 0x0000000200e57308 */ /* 0x0007e20000000800 */
[----:B-1----:R-:W-:Y:S02]  /*ba50*/  FFMA.FTZ R4, R15, c[0x0][0x2d0], -R96 ;  /* 0x0000b4000f047a23 */ /* 0x002fe40000010860 */
[----:B------:R-:W-:Y:S07]  /*ba60*/  FFMA.FTZ R15, R26, c[0x0][0x2d0], -R75 ;  /* 0x0000b4001a0f7a23 */ /* 0x000fee000001084b */
[----:B------:R4:W-:Y:S01]  /*ba70*/  MUFU.EX2 R244, R4 ;  /* 0x0000000400f47308 */ /* 0x0009e20000000800 */
[--C-:B--2---:R-:W-:Y:S09]  /*ba80*/  FFMA.FTZ R0, R20, c[0x0][0x2d0], -R100.reuse ;  /* 0x0000b40014007a23 */ /* 0x104ff20000010864 */
[----:B------:R-:W1:Y:S01]  /*ba90*/  MUFU.EX2 R216, R0 ;  /* 0x0000000000d87308 */ /* 0x000e620000000800 */
[----:B---3--:R-:W-:Y:S09]  /*baa0*/  FFMA.FTZ R2, R37, c[0x0][0x2d0], -R100 ;  /* 0x0000b40025027a23 */ /* 0x008ff20000010864 */
[----:B------:R2:W-:Y:S01]  /*bab0*/  MUFU.EX2 R234, R2 ;  /* 0x0000000200ea7308 */ /* 0x0005e20000000800 */
[----:B----4-:R-:W-:Y:S04]  /*bac0*/  @P5 IMAD.MOV.U32 R4, RZ, RZ, R66 ;  /* 0x000000ffff045224 */ /* 0x010fe800078e0042 */
[----:B------:R-:W-:Y:S05]  /*bad0*/  @P5 IMAD.WIDE.U32 R4, R6, 0x70, R4 ;  /* 0x0000007006045825 */ /* 0x000fea00078e0004 */
[----:B------:R3:W-:Y:S01]  /*bae0*/  MUFU.EX2 R240, R14 ;  /* 0x0000000e00f07308 */ /* 0x0007e20000000800 */
[----:B------:R-:W-:Y:S01]  /*baf0*/  @P5 IMAD.IADD R7, R5, 0x1, R7 ;  /* 0x0000000105075824 */ /* 0x000fe200078e0207 */
[----:B------:R-:W-:Y:S02]  /*bb00*/  @P5 LEA R6, P0, R4, c[0x0][0x1c8], 0x1 ;  /* 0x0000720004065a11 */ /* 0x000fe400078008ff */
[----:B-1----:R-:W-:Y:S02]  /*bb10*/  F2FP.PACK_AB R66, R216, R106 ;  /* 0x0000006ad842723e */ /* 0x002fe400000000ff */
[----:B------:R-:W-:Y:S02]  /*bb20*/  @P5 LEA.HI.X R7, R4, c[0x0][0x1cc], R7, 0x1, P0 ;  /* 0x0000730004075a11 */ /* 0x000fe400000f0c07 */
[-C--:B------:R-:W-:Y:S02]  /*bb30*/  @P5 IADD3 R4, P0, R6, R17.reuse, RZ ;  /* 0x0000001106045210 */ /* 0x080fe40007f1e0ff */
[----:B------:R-:W-:Y:S01]  /*bb40*/  MUFU.EX2 R236, R15 ;  /* 0x0000000f00ec7308 */ /* 0x000fe20000000800 */
[----:B------:R1:W-:Y:S02]  /*bb50*/  @P5 LDGSTS.E.BYPASS.LTC128B.128 [R241+0x3900], [R6.64], !P6 ;  /* 0x0390000006f15fae */ /* 0x0003e4000f101d4a */
[----:B------:R-:W-:Y:S01]  /*bb60*/  @P5 IMAD.X R5, R7, 0x1, R12, P0 ;  /* 0x0000000107055824 */ /* 0x000fe200000e060c */
[-C--:B------:R-:W-:Y:S01]  /*bb70*/  @P5 IADD3 R8, P0, R4, R17.reuse, RZ ;  /* 0x0000001104085210 */ /* 0x080fe20007f1e0ff */
[----:B--2---:R-:W-:Y:S03]  /*bb80*/  FFMA.FTZ R2, R43, c[0x0][0x2d0], -R96 ;  /* 0x0000b4002b027a23 */ /* 0x004fe60000010860 */
[----:B------:R-:W-:Y:S02]  /*bb90*/  @P5 IADD3.X R9, R5, R12, RZ, P0, !PT ;  /* 0x0000000c05095210 */ /* 0x000fe400007fe4ff */
[----:B------:R2:W-:Y:S01]  /*bba0*/  MUFU.EX2 R90, R2 ;  /* 0x00000002005a7308 */ /* 0x0005e20000000800 */
[----:B------:R-:W-:Y:S01]  /*bbb0*/  @P5 IADD3 R10, P0, R8, R17, RZ ;  /* 0x00000011080a5210 */ /* 0x000fe20007f1e0ff */
[----:B------:R4:W-:Y:S01]  /*bbc0*/  @P5 LDGSTS.E.BYPASS.LTC128B.128 [R241+0x4100], [R4.64], !P6 ;  /* 0x0410000004f15fae */ /* 0x0009e2000f101d4a */
[----:B---3--:R-:W-:Y:S03]  /*bbd0*/  FFMA.FTZ R14, R41, c[0x0][0x2d0], -R75 ;  /* 0x0000b400290e7a23 */ /* 0x008fe6000001084b */
[----:B------:R-:W-:Y:S01]  /*bbe0*/  @P5 IMAD.X R11, R9, 0x1, R12, P0 ;  /* 0x00000001090b5824 */ /* 0x000fe200000e060c */
[----:B------:R-:W-:Y:S03]  /*bbf0*/  FSETP.NEU.FTZ.AND P0, PT, R70, -INF , PT ;  /* 0xff8000004600780b */ /* 0x000fe60003f1d000 */
[----:B------:R-:W-:Y:S01]  /*bc00*/  MUFU.EX2 R87, R14 ;  /* 0x0000000e00577308 */ /* 0x000fe20000000800 */
[----:B------:R-:W-:Y:S01]  /*bc10*/  FSEL R101, R101, RZ, P0 ;  /* 0x000000ff65657208 */ /* 0x000fe20000000000 */
[----:B------:R3:W-:Y:S04]  /*bc20*/  @P5 LDGSTS.E.BYPASS.LTC128B.128 [R241+0x4900], [R8.64], !P6 ;  /* 0x0490000008f15fae */ /* 0x0007e8000f101d4a */
[--C-:B------:R-:W-:Y:S04]  /*bc30*/  FFMA.FTZ R0, R21, c[0x0][0x2d0], -R101.reuse ;  /* 0x0000b40015007a23 */ /* 0x100fe80000010865 */
[----:B------:R1:W-:Y:S01]  /*bc40*/  MUFU.EX2 R112, R0 ;  /* 0x0000000000707308 */ /* 0x0003e20000000800 */
[----:B------:R3:W-:Y:S01]  /*bc50*/  @P5 LDGSTS.E.BYPASS.LTC128B.128 [R241+0x5100], [R10.64], !P6 ;  /* 0x051000000af15fae */ /* 0x0007e2000f101d4a */
[----:B--2---:R-:W-:Y:S08]  /*bc60*/  FFMA.FTZ R2, R49, c[0x0][0x2d0], -R100 ;  /* 0x0000b40031027a23 */ /* 0x004ff00000010864 */
[----:B------:R-:W-:Y:S10]  /*bc70*/  MUFU.EX2 R80, R2 ;  /* 0x0000000200507308 */ /* 0x000ff40000000800 */
[----:B------:R-:W-:Y:S01]  /*bc80*/  MUFU.EX2 R95, R13 ;  /* 0x0000000d005f7308 */ /* 0x000fe20000000800 */
[--C-:B-1----:R-:W-:Y:S09]  /*bc90*/  FFMA.FTZ R0, R22, c[0x0][0x2d0], -R101.reuse ;  /* 0x0000b40016007a23 */ /* 0x102ff20000010865 */
[----:B------:R1:W-:Y:S10]  /*bca0*/  MUFU.EX2 R250, R0 ;  /* 0x0000000000fa7308 */ /* 0x0003f40000000800 */
[----:B------:R-:W-:Y:S01]  /*bcb0*/  MUFU.EX2 R232, R16 ;  /* 0x0000001000e87308 */ /* 0x000fe20000000800 */
[--C-:B-1----:R-:W-:Y:S09]  /*bcc0*/  FFMA.FTZ R0, R23, c[0x0][0x2d0], -R101.reuse ;  /* 0x0000b40017007a23 */ /* 0x102ff20000010865 */
[----:B------:R1:W-:Y:S02]  /*bcd0*/  MUFU.EX2 R251, R0 ;  /* 0x0000000000fb7308 */ /* 0x0003e40000000800 */
[--C-:B-1----:R-:W-:Y:S08]  /*bce0*/  FFMA.FTZ R0, R24, c[0x0][0x2d0], -R101.reuse ;  /* 0x0000b40018007a23 */ /* 0x102ff00000010865 */
[----:B------:R1:W2:Y:S02]  /*bcf0*/  MUFU.EX2 R228, R0 ;  /* 0x0000000000e47308 */ /* 0x0002a40000000800 */
[--C-:B-1----:R-:W-:Y:S01]  /*bd00*/  FFMA.FTZ R0, R28, c[0x0][0x2d0], -R96.reuse ;  /* 0x0000b4001c007a23 */ /* 0x102fe20000010860 */
[----:B--2---:R-:W-:Y:S07]  /*bd10*/  F2FP.PACK_AB R67, R228, R251 ;  /* 0x000000fbe443723e */ /* 0x004fee00000000ff */
[----:B------:R1:W-:Y:S02]  /*bd20*/  MUFU.EX2 R237, R0 ;  /* 0x0000000000ed7308 */ /* 0x0003e40000000800 */
[--C-:B-1----:R-:W-:Y:S08]  /*bd30*/  FFMA.FTZ R0, R31, c[0x0][0x2d0], -R96.reuse ;  /* 0x0000b4001f007a23 */ /* 0x102ff00000010860 */
[----:B------:R1:W-:Y:S02]  /*bd40*/  MUFU.EX2 R233, R0 ;  /* 0x0000000000e97308 */ /* 0x0003e40000000800 */
[----:B-1----:R-:W-:Y:S08]  /*bd50*/  FFMA.FTZ R0, R32, c[0x0][0x2d0], -R96 ;  /* 0x0000b40020007a23 */ /* 0x002ff00000010860 */
[----:B------:R1:W-:Y:S02]  /*bd60*/  MUFU.EX2 R92, R0 ;  /* 0x00000000005c7308 */ /* 0x0003e40000000800 */
[--C-:B-1----:R-:W-:Y:S08]  /*bd70*/  FFMA.FTZ R0, R33, c[0x0][0x2d0], -R100.reuse ;  /* 0x0000b40021007a23 */ /* 0x102ff00000010864 */
[----:B------:R1:W-:Y:S02]  /*bd80*/  MUFU.EX2 R231, R0 ;  /* 0x0000000000e77308 */ /* 0x0003e40000000800 */
[--C-:B-1----:R-:W-:Y:S08]  /*bd90*/  FFMA.FTZ R0, R34, c[0x0][0x2d0], -R100.reuse ;  /* 0x0000b40022007a23 */ /* 0x102ff00000010864 */
[----:B------:R1:W-:Y:S02]  /*bda0*/  MUFU.EX2 R238, R0 ;  /* 0x0000000000ee7308 */ /* 0x0003e40000000800 */
[--C-:B-1----:R-:W-:Y:S08]  /*bdb0*/  FFMA.FTZ R0, R35, c[0x0][0x2d0], -R101.reuse ;  /* 0x0000b40023007a23 */ /* 0x102ff00000010865 */
[----:B------:R1:W-:Y:S02]  /*bdc0*/  MUFU.EX2 R235, R0 ;  /* 0x0000000000eb7308 */ /* 0x0003e40000000800 */
[--C-:B-1----:R-:W-:Y:S08]  /*bdd0*/  FFMA.FTZ R0, R36, c[0x0][0x2d0], -R101.reuse ;  /* 0x0000b40024007a23 */ /* 0x102ff00000010865 */
[----:B------:R1:W-:Y:S02]  /*bde0*/  MUFU.EX2 R239, R0 ;  /* 0x0000000000ef7308 */ /* 0x0003e40000000800 */
[----:B-1----:R-:W-:Y:S08]  /*bdf0*/  FFMA.FTZ R0, R38, c[0x0][0x2d0], -R100 ;  /* 0x0000b40026007a23 */ /* 0x002ff00000010864 */
        /* <DEDUP_REMOVED lines=15> */
[----:B-1----:R-:W-:Y:S02]  /*bef0*/  FSEL R0, R73, RZ, P3 ;  /* 0x000000ff49007208 */ /* 0x002fe40001800000 */
[----:B------:R-:W2:Y:S01]  /*bf00*/  LDL.LU R73, [R1] ;  /* 0x0000000001497983 */ /* 0x000ea20000300800 */
[-C--:B------:R-:W-:Y:S02]  /*bf10*/  @P5 IADD3 R6, P3, R10, R17.reuse, RZ ;  /* 0x000000110a065210 */ /* 0x080fe40007f7e0ff */
[----:B------:R-:W-:Y:S01]  /*bf20*/  FADD.FTZ R2, -R0, R3 ;  /* 0x0000000300027221 */ /* 0x000fe20000010100 */
[----:B------:R-:W-:Y:S02]  /*bf30*/  FSEL R0, R72, RZ, P2 ;  /* 0x000000ff48007208 */ /* 0x000fe40001000000 */
[----:B------:R-:W-:Y:S01]  /*bf40*/  @P5 IMAD.X R7, R11, 0x1, R12, P3 ;  /* 0x000000010b075824 */ /* 0x000fe200018e060c */
[-C--:B----4-:R-:W-:Y:S01]  /*bf50*/  @P5 IADD3 R4, P2, R6, R17.reuse, RZ ;  /* 0x0000001106045210 */ /* 0x090fe20007f5e0ff */
[----:B------:R-:W-:Y:S02]  /*bf60*/  FMUL.FTZ R2, R2, c[0x0][0x2d0] ;  /* 0x0000b40002027a20 */ /* 0x000fe40000410000 */
[----:B------:R-:W-:Y:S01]  /*bf70*/  FADD.FTZ R0, -R0, R116 ;  /* 0x0000007400007221 */ /* 0x000fe20000010100 */
[----:B------:R1:W-:Y:S01]  /*bf80*/  @P5 LDGSTS.E.BYPASS.LTC128B.128 [R241+0x5900], [R6.64], !P6 ;  /* 0x0590000006f15fae */ /* 0x0003e2000f101d4a */
[----:B------:R4:W4:Y:S01]  /*bf90*/  MUFU.EX2 R69, R2 ;  /* 0x0000000200457308 */ /* 0x0009220000000800 */
[--C-:B------:R-:W-:Y:S01]  /*bfa0*/  @P5 IMAD.X R5, R7, 0x1, R12.reuse, P2 ;  /* 0x0000000107055824 */ /* 0x100fe200010e060c */
[----:B---3--:R-:W-:Y:S01]  /*bfb0*/  @P5 IADD3 R8, P3, R4, R17, RZ ;  /* 0x0000001104085210 */ /* 0x008fe20007f7e0ff */
[----:B------:R-:W-:Y:S01]  /*bfc0*/  FMUL.FTZ R0, R0, c[0x0][0x2d0] ;  /* 0x0000b40000007a20 */ /* 0x000fe20000410000 */
[----:B------:R-:W-:Y:S02]  /*bfd0*/  MOV R116, R65 ;  /* 0x0000004100747202 */ /* 0x000fe40000000f00 */
[----:B------:R-:W-:Y:S01]  /*bfe0*/  F2FP.PACK_AB R65, R250, R112 ;  /* 0x00000070fa41723e */ /* 0x000fe200000000ff */
[----:B------:R3:W-:Y:S01]  /*bff0*/  @P5 LDGSTS.E.BYPASS.LTC128B.128 [R241+0x6100], [R4.64], !P6 ;  /* 0x0610000004f15fae */ /* 0x0007e2000f101d4a */
[----:B------:R-:W-:Y:S02]  /*c000*/  @P5 IMAD.X R9, R5, 0x1, R12, P3 ;  /* 0x0000000105095824 */ /* 0x000fe400018e060c */
[----:B------:R1:W1:Y:S05]  /*c010*/  MUFU.EX2 R68, R0 ;  /* 0x0000000000447308 */ /* 0x00026a0000000800 */
[----:B------:R3:W-:Y:S08]  /*c020*/  @P5 LDGSTS.E.BYPASS.LTC128B.128 [R241+0x6900], [R8.64], !P6 ;  /* 0x0690000008f15fae */ /* 0x0007f0000f101d4a */
[----:B------:R-:W2:Y:S01]  /*c030*/  LDSM.16.MT88.4 R20, [R224+0x100] ;  /* 0x00010000e014783b */ /* 0x000ea20000004200 */
[----:B----4-:R-:W-:Y:S01]  /*c040*/  FSEL R2, R71, RZ, P1 ;  /* 0x000000ff47027208 */ /* 0x010fe20000800000 */
[C---:B------:R-:W-:Y:S02]  /*c050*/  FMUL.FTZ R16, R69.reuse, R132 ;  /* 0x0000008445107220 */ /* 0x040fe40000410000 */
[C---:B------:R-:W-:Y:S02]  /*c060*/  FMUL.FTZ R17, R69.reuse, R133 ;  /* 0x0000008545117220 */ /* 0x040fe40000410000 */
[C---:B------:R-:W-:Y:S02]  /*c070*/  FMUL.FTZ R32, R69.reuse, R148 ;  /* 0x0000009445207220 */ /* 0x040fe40000410000 */
[----:B------:R-:W4:Y:S01]  /*c080*/  LDSM.16.MT88.4 R36, [R227+0x100] ;  /* 0x00010000e324783b */ /* 0x000f220000004200 */
[----:B------:R-:W-:Y:S02]  /*c090*/  IMAD.MOV.U32 R132, RZ, RZ, R85 ;  /* 0x000000ffff847224 */ /* 0x000fe400078e0055 */
[----:B-1----:R-:W-:Y:S01]  /*c0a0*/  FADD.FTZ R0, -R2, R117 ;  /* 0x0000007502007221 */ /* 0x002fe20000010100 */
[----:B------:R-:W-:Y:S01]  /*c0b0*/  FSEL R2, R70, RZ, P0 ;  /* 0x000000ff46027208 */ /* 0x000fe20000000000 */
[C---:B---3--:R-:W-:Y:S01]  /*c0c0*/  FMUL.FTZ R5, R69.reuse, R121 ;  /* 0x0000007945057220 */ /* 0x048fe20000410000 */
[----:B------:R-:W-:Y:S01]  /*c0d0*/  MOV R117, R64 ;  /* 0x0000004000757202 */ /* 0x000fe20000000f00 */
[----:B------:R-:W-:Y:S01]  /*c0e0*/  FMUL.FTZ R0, R0, c[0x0][0x2d0] ;  /* 0x0000b40000007a20 */ /* 0x000fe20000410000 */
[----:B------:R-:W-:Y:S01]  /*c0f0*/  F2FP.PACK_AB R64, R116, R113 ;  /* 0x000000717440723e */ /* 0x000fe200000000ff */
[C---:B------:R-:W-:Y:S01]  /*c100*/  FMUL.FTZ R18, R68.reuse, R134 ;  /* 0x0000008644127220 */ /* 0x040fe20000410000 */
[----:B------:R-:W0:Y:S01]  /*c110*/  LDGDEPBAR ;  /* 0x00000000000079af */ /* 0x000e220000000000 */
[----:B------:R1:W3:Y:S01]  /*c120*/  MUFU.EX2 R3, R0 ;  /* 0x0000000000037308 */ /* 0x0002e20000000800 */
[C---:B------:R-:W-:Y:S01]  /*c130*/  FMUL.FTZ R6, R68.reuse, R122 ;  /* 0x0000007a44067220 */ /* 0x040fe20000410000 */
[----:B------:R-:W-:Y:S01]  /*c140*/  MOV R122, R83 ;  /* 0x00000053007a7202 */ /* 0x000fe20000000f00 */
[C---:B------:R-:W-:Y:S02]  /*c150*/  FMUL.FTZ R4, R69.reuse, R120 ;  /* 0x0000007845047220 */ /* 0x040fe40000410000 */
[C---:B------:R-:W-:Y:S02]  /*c160*/  FMUL.FTZ R7, R68.reuse, R123 ;  /* 0x0000007b44077220 */ /* 0x040fe40000410000 */
[C---:B------:R-:W-:Y:S01]  /*c170*/  FMUL.FTZ R19, R68.reuse, R135 ;  /* 0x0000008744137220 */ /* 0x040fe20000410000 */
[----:B------:R-:W-:Y:S01]  /*c180*/  MOV R135, R84 ;  /* 0x0000005400877202 */ /* 0x000fe20000000f00 */
[C---:B------:R-:W-:Y:S02]  /*c190*/  FMUL.FTZ R35, R68.reuse, R151 ;  /* 0x0000009744237220 */ /* 0x040fe40000410000 */
[----:B------:R-:W-:Y:S01]  /*c1a0*/  FMUL.FTZ R34, R68, R150 ;  /* 0x0000009644227220 */ /* 0x000fe20000410000 */
[----:B------:R-:W-:Y:S01]  /*c1b0*/  MOV R150, R135 ;  /* 0x0000008700967202 */ /* 0x000fe20000000f00 */
[----:B------:R-:W-:Y:S01]  /*c1c0*/  IMAD.MOV.U32 R148, RZ, RZ, R82 ;  /* 0x000000ffff947224 */ /* 0x000fe200078e0052 */
[----:B------:R-:W-:Y:S01]  /*c1d0*/  MOV R135, R105 ;  /* 0x0000006900877202 */ /* 0x000fe20000000f00 */
[C---:B------:R-:W-:Y:S02]  /*c1e0*/  FMUL.FTZ R48, R69.reuse, R164 ;  /* 0x000000a445307220 */ /* 0x040fe40000410000 */
[----:B------:R-:W-:Y:S02]  /*c1f0*/  FMUL.FTZ R49, R69, R165 ;  /* 0x000000a545317220 */ /* 0x000fe40000410000 */
[----:B------:R-:W-:Y:S02]  /*c200*/  FFMA.FTZ R105, R191, c[0x0][0x2d0], -R96 ;  /* 0x0000b400bf697a23 */ /* 0x000fe40000010860 */
[----:B-1----:R-:W-:Y:S02]  /*c210*/  FADD.FTZ R0, -R2, R118 ;  /* 0x0000007602007221 */ /* 0x002fe40000010100 */
[----:B------:R-:W-:Y:S02]  /*c220*/  FFMA.FTZ R2, R50, c[0x0][0x2d0], -R100 ;  /* 0x0000b40032027a23 */ /* 0x000fe40000010864 */
[----:B------:R-:W-:Y:S02]  /*c230*/  FMUL.FTZ R0, R0, c[0x0][0x2d0] ;  /* 0x0000b40000007a20 */ /* 0x000fe40000410000 */
[----:B------:R1:W1:Y:S01]  /*c240*/  MUFU.EX2 R29, R2 ;  /* 0x00000002001d7308 */ /* 0x0002620000000800 */
[C---:B---3--:R-:W-:Y:S02]  /*c250*/  FMUL.FTZ R8, R3.reuse, R124 ;  /* 0x0000007c03087220 */ /* 0x048fe40000410000 */
[----:B------:R-:W-:Y:S02]  /*c260*/  IMAD.MOV.U32 R118, RZ, RZ, R55 ;  /* 0x000000ffff767224 */ /* 0x000fe400078e0037 */
[C---:B------:R-:W-:Y:S02]  /*c270*/  FMUL.FTZ R9, R3.reuse, R125 ;  /* 0x0000007d03097220 */ /* 0x040fe40000410000 */
[C---:B------:R-:W-:Y:S01]  /*c280*/  FMUL.FTZ R13, R3.reuse, R129 ;  /* 0x00000081030d7220 */ /* 0x040fe20000410000 */
[----:B------:R-:W-:Y:S01]  /*c290*/  F2FP.PACK_AB R79, R244, R118 ;  /* 0x00000076f44f723e */ /* 0x000fe200000000ff */
[C---:B------:R-:W-:Y:S01]  /*c2a0*/  FMUL.FTZ R12, R3.reuse, R128 ;  /* 0x00000080030c7220 */ /* 0x040fe20000410000 */
[----:B------:R-:W3:Y:S01]  /*c2b0*/  MUFU.EX2 R0, R0 ;  /* 0x0000000000007308 */ /* 0x000ee20000000800 */
[C---:B------:R-:W-:Y:S01]  /*c2c0*/  FMUL.FTZ R24, R3.reuse, R140 ;  /* 0x0000008c03187220 */ /* 0x040fe20000410000 */
[----:B------:R-:W-:Y:S01]  /*c2d0*/  MOV R140, R80 ;  /* 0x00000050008c7202 */ /* 0x000fe20000000f00 */
[C---:B------:R-:W-:Y:S02]  /*c2e0*/  FMUL.FTZ R25, R3.reuse, R141 ;  /* 0x0000008d03197220 */ /* 0x040fe40000410000 */
[C---:B------:R-:W-:Y:S02]  /*c2f0*/  FMUL.FTZ R28, R3.reuse, R144 ;  /* 0x00000090031c7220 */ /* 0x040fe40000410000 */
[C---:B------:R-:W-:Y:S02]  /*c300*/  FMUL.FTZ R41, R3.reuse, R157 ;  /* 0x0000009d03297220 */ /* 0x040fe40000410000 */
[----:B------:R-:W-:Y:S02]  /*c310*/  FMUL.FTZ R45, R3, R161 ;  /* 0x000000a1032d7220 */ /* 0x000fe40000410000 */
[----:B------:R-:W-:Y:S02]  /*c320*/  IMAD.MOV.U32 R129, RZ, RZ, R81 ;  /* 0x000000ffff817224 */ /* 0x000fe400078e0051 */
[----:B------:R-:W-:Y:S01]  /*c330*/  LDSM.16.MT88.4 R80, [R226+0x100] ;  /* 0x00010000e250783b */ /* 0x000fe20000004200 */
[----:B-1----:R-:W-:Y:S02]  /*c340*/  FFMA.FTZ R2, R51, c[0x0][0x2d0], -R101 ;  /* 0x0000b40033027a23 */ /* 0x002fe40000010865 */
[----:B------:R-:W-:Y:S02]  /*c350*/  IMAD.MOV.U32 R144, RZ, RZ, R29 ;  /* 0x000000ffff907224 */ /* 0x000fe400078e001d */
[----:B------:R1:W1:Y:S01]  /*c360*/  MUFU.EX2 R33, R2 ;  /* 0x0000000200217308 */ /* 0x0002620000000800 */
[C---:B------:R-:W-:Y:S01]  /*c370*/  FMUL.FTZ R29, R3.reuse, R145 ;  /* 0x00000091031d7220 */ /* 0x040fe20000410000 */
[----:B------:R-:W-:Y:S01]  /*c380*/  MOV R145, R102 ;  /* 0x0000006600917202 */ /* 0x000fe20000000f00 */
[C---:B------:R-:W-:Y:S02]  /*c390*/  FMUL.FTZ R40, R3.reuse, R156 ;  /* 0x0000009c03287220 */ /* 0x040fe40000410000 */
[----:B------:R-:W-:Y:S02]  /*c3a0*/  FMUL.FTZ R44, R3, R160 ;  /* 0x000000a0032c7220 */ /* 0x000fe40000410000 */
[C---:B---3--:R-:W-:Y:S02]  /*c3b0*/  FMUL.FTZ R11, R0.reuse, R127 ;  /* 0x0000007f000b7220 */ /* 0x048fe40000410000 */
[C---:B------:R-:W-:Y:S02]  /*c3c0*/  FMUL.FTZ R10, R0.reuse, R126 ;  /* 0x0000007e000a7220 */ /* 0x040fe40000410000 */
[C---:B------:R-:W-:Y:S02]  /*c3d0*/  FMUL.FTZ R14, R0.reuse, R130 ;  /* 0x00000082000e7220 */ /* 0x040fe40000410000 */
[C---:B------:R-:W-:Y:S02]  /*c3e0*/  FMUL.FTZ R15, R0.reuse, R131 ;  /* 0x00000083000f7220 */ /* 0x040fe40000410000 */
[C---:B------:R-:W-:Y:S02]  /*c3f0*/  FMUL.FTZ R31, R0.reuse, R147 ;  /* 0x00000093001f7220 */ /* 0x040fe40000410000 */
[C---:B------:R-:W-:Y:S01]  /*c400*/  FMUL.FTZ R26, R0.reuse, R142 ;  /* 0x0000008e001a7220 */ /* 0x040fe20000410000 */
[----:B------:R-:W-:Y:S01]  /*c410*/  MOV R142, R90 ;  /* 0x0000005a008e7202 */ /* 0x000fe20000000f00 */
[C---:B------:R-:W-:Y:S02]  /*c420*/  FMUL.FTZ R27, R0.reuse, R143 ;  /* 0x0000008f001b7220 */ /* 0x040fe40000410000 */
[C---:B------:R-:W-:Y:S02]  /*c430*/  FMUL.FTZ R30, R0.reuse, R146 ;  /* 0x00000092001e7220 */ /* 0x040fe40000410000 */
[----:B------:R-:W-:Y:S02]  /*c440*/  FMUL.FTZ R43, R0, R159 ;  /* 0x0000009f002b7220 */ /* 0x000fe40000410000 */
[----:B-1----:R-:W-:Y:S02]  /*c450*/  FFMA.FTZ R2, R52, c[0x0][0x2d0], -R101 ;  /* 0x0000b40034027a23 */ /* 0x002fe40000010865 */
[----:B------:R-:W-:Y:S02]  /*c460*/  IMAD.MOV.U32 R141, RZ, RZ, R33 ;  /* 0x000000ffff8d7224 */ /* 0x000fe400078e0021 */
[----:B------:R1:W-:Y:S01]  /*c470*/  MUFU.EX2 R121, R2 ;  /* 0x0000000200797308 */ /* 0x0003e20000000800 */
[----:B------:R-:W-:Y:S02]  /*c480*/  FMUL.FTZ R33, R69, R149 ;  /* 0x0000009545217220 */ /* 0x000fe40000410000 */
[C---:B------:R-:W-:Y:S02]  /*c490*/  FMUL.FTZ R42, R0.reuse, R158 ;  /* 0x0000009e002a7220 */ /* 0x040fe40000410000 */
[C---:B------:R-:W-:Y:S02]  /*c4a0*/  FMUL.FTZ R47, R0.reuse, R163 ;  /* 0x000000a3002f7220 */ /* 0x040fe40000410000 */
[----:B------:R-:W-:Y:S02]  /*c4b0*/  FMUL.FTZ R46, R0, R162 ;  /* 0x000000a2002e7220 */ /* 0x000fe40000410000 */
[----:B------:R-:W-:Y:S02]  /*c4c0*/  IMAD.MOV.U32 R131, RZ, RZ, R97 ;  /* 0x000000ffff837224 */ /* 0x000fe400078e0061 */
[----:B------:R-:W-:Y:S02]  /*c4d0*/  FFMA.FTZ R97, R199, c[0x0][0x2d0], -R101 ;  /* 0x0000b400c7617a23 */ /* 0x000fe40000010865 */
[C---:B------:R-:W-:Y:S01]  /*c4e0*/  FMUL.FTZ R50, R68.reuse, R166 ;  /* 0x000000a644327220 */ /* 0x040fe20000410000 */
[----:B------:R-:W-:Y:S01]  /*c4f0*/  MOV R149, R131 ;  /* 0x0000008300957202 */ /* 0x000fe20000000f00 */
[----:B------:R-:W-:Y:S01]  /*c500*/  FMUL.FTZ R51, R68, R167 ;  /* 0x000000a744337220 */ /* 0x000fe20000410000 */
[----:B------:R-:W-:Y:S01]  /*c510*/  MUFU.EX2 R156, R97 ;  /* 0x00000061009c7308 */ /* 0x000fe20000000800 */
[----:B------:R-:W-:Y:S01]  /*c520*/  LDSM.16.MT88.4 R164, [R225+0x3100] ;  /* 0x00310000e1a4783b */ /* 0x000fe20000004200 */
[----:B------:R-:W-:Y:S02]  /*c530*/  IMAD.MOV.U32 R143, RZ, RZ, R87 ;  /* 0x000000ffff8f7224 */ /* 0x000fe400078e0057 */
[----:B------:R-:W-:Y:S02]  /*c540*/  IMAD.MOV.U32 R146, RZ, RZ, R95 ;  /* 0x000000ffff927224 */ /* 0x000fe400078e005f */
[----:B------:R-:W-:Y:S02]  /*c550*/  FFMA.FTZ R131, R114, c[0x0][0x2d0], -R96 ;  /* 0x0000b40072837a23 */ /* 0x000fe40000010860 */
[--C-:B-1----:R-:W-:Y:S01]  /*c560*/  FFMA.FTZ R2, R53, c[0x0][0x2d0], -R100.reuse ;  /* 0x0000b40035027a23 */ /* 0x102fe20000010864 */
[----:B------:R-:W-:Y:S01]  /*c570*/  LDSM.16.MT88.4 R84, [R224+0x900] ;  /* 0x00090000e054783b */ /* 0x000fe20000004200 */
[----:B------:R-:W-:Y:S02]  /*c580*/  FFMA.FTZ R102, R245, c[0x0][0x2d0], -R75 ;  /* 0x0000b400f5667a23 */ /* 0x000fe4000001084b */
[----:B------:R1:W-:Y:S02]  /*c590*/  MUFU.EX2 R127, R2 ;  /* 0x00000002007f7308 */ /* 0x0003e40000000800 */
[----:B-1----:R-:W-:Y:S03]  /*c5a0*/  FFMA.FTZ R2, R54, c[0x0][0x2d0], -R100 ;  /* 0x0000b40036027a23 */ /* 0x002fe60000010864 */
[----:B------:R-:W1:Y:S05]  /*c5b0*/  LDSM.16.MT88.4 R52, [R225+0x100] ;  /* 0x00010000e134783b */ /* 0x000e6a0000004200 */
[----:B------:R3:W-:Y:S02]  /*c5c0*/  MUFU.EX2 R124, R2 ;  /* 0x00000002007c7308 */ /* 0x0007e40000000800 */
[--C-:B---3--:R-:W-:Y:S02]  /*c5d0*/  FFMA.FTZ R2, R56, c[0x0][0x2d0], -R101.reuse ;  /* 0x0000b40038027a23 */ /* 0x108fe40000010865 */
[----:B------:R-:W-:Y:S06]  /*c5e0*/  FMUL.FTZ R56, R3, R172 ;  /* 0x000000ac03387220 */ /* 0x000fec0000410000 */
[----:B------:R3:W-:Y:S02]  /*c5f0*/  MUFU.EX2 R134, R2 ;  /* 0x0000000200867308 */ /* 0x0007e40000000800 */
[----:B---3--:R-:W-:Y:S02]  /*c600*/  FFMA.FTZ R2, R57, c[0x0][0x2d0], -R101 ;  /* 0x0000b40039027a23 */ /* 0x008fe40000010865 */
[----:B------:R-:W-:Y:S06]  /*c610*/  FMUL.FTZ R57, R3, R173 ;  /* 0x000000ad03397220 */ /* 0x000fec0000410000 */
[----:B------:R3:W1:Y:S10]  /*c620*/  MUFU.EX2 R147, R2 ;  /* 0x0000000200937308 */ /* 0x0006740000000800 */
[----:B------:R4:W-:Y:S01]  /*c630*/  MUFU.EX2 R173, R105 ;  /* 0x0000006900ad7308 */ /* 0x0009e20000000800 */
[----:B---3--:R-:W-:Y:S02]  /*c640*/  FFMA.FTZ R2, R58, c[0x0][0x2d0], -R75 ;  /* 0x0000b4003a027a23 */ /* 0x008fe4000001084b */
[----:B------:R-:W-:Y:S07]  /*c650*/  FMUL.FTZ R58, R0, R174 ;  /* 0x000000ae003a7220 */ /* 0x000fee0000410000 */
[----:B------:R3:W3:Y:S01]  /*c660*/  MUFU.EX2 R120, R2 ;  /* 0x0000000200787308 */ /* 0x0006e20000000800 */
[----:B-1----:R-:W-:Y:S01]  /*c670*/  IMAD.MOV.U32 R201, RZ, RZ, R147 ;  /* 0x000000ffffc97224 */ /* 0x002fe200078e0093 */
[----:B------:R-:W-:Y:S01]  /*c680*/  MOV R147, R141 ;  /* 0x0000008d00937202 */ /* 0x000fe20000000f00 */
[----:B------:R-:W-:Y:S01]  /*c690*/  IMAD.MOV.U32 R141, RZ, RZ, R140 ;  /* 0x000000ffff8d7224 */ /* 0x000fe200078e008c */
[----:B------:R-:W-:Y:S01]  /*c6a0*/  MOV R140, R121 ;  /* 0x00000079008c7202 */ /* 0x000fe20000000f00 */
[--C-:B------:R-:W-:Y:S02]  /*c6b0*/  FFMA.FTZ R121, R200, c[0x0][0x2d0], -R75.reuse ;  /* 0x0000b400c8797a23 */ /* 0x100fe4000001084b */
[----:B------:R-:W-:Y:S02]  /*c6c0*/  IMAD.MOV.U32 R200, RZ, RZ, R124 ;  /* 0x000000ffffc87224 */ /* 0x000fe400078e007c */
[--C-:B------:R-:W-:Y:S01]  /*c6d0*/  FFMA.FTZ R124, R198, c[0x0][0x2d0], -R75.reuse ;  /* 0x0000b400c67c7a23 */ /* 0x100fe2000001084b */
[----:B------:R-:W-:Y:S01]  /*c6e0*/  MOV R198, R129 ;  /* 0x0000008100c67202 */ /* 0x000fe20000000f00 */
[----:B------:R-:W-:Y:S02]  /*c6f0*/  FFMA.FTZ R129, R196, c[0x0][0x2d0], -R75 ;  /* 0x0000b400c4817a23 */ /* 0x000fe4000001084b */
[----:B------:R-:W-:Y:S01]  /*c700*/  IMAD.MOV.U32 R196, RZ, RZ, R148 ;  /* 0x000000ffffc47224 */ /* 0x000fe200078e0094 */
[----:B------:R-:W-:Y:S01]  /*c710*/  MOV R148, R122 ;  /* 0x0000007a00947202 */ /* 0x000fe20000000f00 */
[----:B------:R-:W-:Y:S02]  /*c720*/  FFMA.FTZ R122, R99, c[0x0][0x2d0], -R96 ;  /* 0x0000b400637a7a23 */ /* 0x000fe40000010860 */
[----:B----4-:R-:W-:Y:S01]  /*c730*/  FFMA.FTZ R105, R215, c[0x0][0x2d0], -R101 ;  /* 0x0000b400d7697a23 */ /* 0x010fe20000010865 */
[----:B--2---:R-:W-:Y:S01]  /*c740*/  F2FP.PACK_AB R78, R73, R117 ;  /* 0x00000075494e723e */ /* 0x004fe200000000ff */
[----:B---3--:R-:W-:Y:S01]  /*c750*/  FFMA.FTZ R2, R59, c[0x0][0x2d0], -R75 ;  /* 0x0000b4003b027a23 */ /* 0x008fe2000001084b */
[----:B------:R-:W-:Y:S05]  /*c760*/  MOV R219, R120 ;  /* 0x0000007800db7202 */ /* 0x000fea0000000f00 */
[-C--:B------:R-:W-:Y:S05]  /*c770*/  HMMA.16816.F32 R4, R76, R20.reuse, R4 ;  /* 0x000000144c04723c */ /* 0x080fea0000001804 */
[----:B------:R-:W-:Y:S02]  /*c780*/  FMUL.FTZ R59, R0, R175 ;  /* 0x000000af003b7220 */ /* 0x000fe40000410000 */
[----:B------:R1:W-:Y:S01]  /*c790*/  MUFU.EX2 R175, R104 ;  /* 0x0000006800af7308 */ /* 0x0003e20000000800 */
[C---:B------:R-:W-:Y:S04]  /*c7a0*/  HMMA.16816.F32 R8, R64.reuse, R20, R8 ;  /* 0x000000144008723c */ /* 0x040fe80000001808 */
[----:B------:R-:W-:Y:S02]  /*c7b0*/  FFMA.FTZ R120, R211, c[0x0][0x2d0], -R100 ;  /* 0x0000b400d3787a23 */ /* 0x000fe40000010864 */
[----:B------:R-:W-:Y:S02]  /*c7c0*/  IMAD.MOV.U32 R211, RZ, RZ, R143 ;  /* 0x000000ffffd37224 */ /* 0x000fe400078e008f */
[-C--:B------:R-:W-:Y:S04]  /*c7d0*/  HMMA.16816.F32 R12, R64, R22.reuse, R12 ;  /* 0x00000016400c723c */ /* 0x080fe8000000180c */
[C---:B------:R-:W-:Y:S02]  /*c7e0*/  FMUL.FTZ R20, R69.reuse, R136 ;  /* 0x0000008845147220 */ /* 0x040fe40000410000 */
[----:B------:R-:W-:Y:S02]  /*c7f0*/  IMAD.MOV.U32 R136, RZ, RZ, R94 ;  /* 0x000000ffff887224 */ /* 0x000fe400078e005e */
[C---:B------:R-:W-:Y:S04]  /*c800*/  HMMA.16816.F32 R16, R76.reuse, R22, R16 ;  /* 0x000000164c10723c */ /* 0x040fe80000001810 */
[----:B------:R-:W-:Y:S01]  /*c810*/  FMUL.FTZ R21, R69, R137 ;  /* 0x0000008945157220 */ /* 0x000fe20000410000 */
[----:B------:R-:W-:Y:S02]  /*c820*/  MOV R137, R93 ;  /* 0x0000005d00897202 */ /* 0x000fe40000000f00 */
[C---:B------:R-:W-:Y:S02]  /*c830*/  FMUL.FTZ R22, R68.reuse, R138 ;  /* 0x0000008a44167220 */ /* 0x040fe40000410000 */
[C---:B------:R-:W-:Y:S03]  /*c840*/  FMUL.FTZ R23, R68.reuse, R139 ;  /* 0x0000008b44177220 */ /* 0x040fe60000410000 */
[----:B------:R-:W-:Y:S02]  /*c850*/  IMAD.MOV.U32 R138, RZ, RZ, R92 ;  /* 0x000000ffff8a7224 */ /* 0x000fe400078e005c */
[----:B------:R-:W-:Y:S01]  /*c860*/  LDSM.16.MT88.4 R92, [R225+0x900] ;  /* 0x00090000e15c783b */ /* 0x000fe20000004200 */
[----:B------:R-:W-:Y:S01]  /*c870*/  IMAD.MOV.U32 R139, RZ, RZ, R91 ;  /* 0x000000ffff8b7224 */ /* 0x000fe200078e005b */
[-C--:B------:R-:W-:Y:S03]  /*c880*/  HMMA.16816.F32 R20, R76, R36.reuse, R20 ;  /* 0x000000244c14723c */ /* 0x080fe60000001814 */
[----:B-1----:R-:W-:Y:S05]  /*c890*/  FFMA.FTZ R104, R217, c[0x0][0x2d0], -R101 ;  /* 0x0000b400d9687a23 */ /* 0x002fea0000010865 */
[C---:B------:R-:W-:Y:S07]  /*c8a0*/  HMMA.16816.F32 R24, R64.reuse, R36, R24 ;  /* 0x000000244018723c */ /* 0x040fee0000001818 */
[C---:B------:R-:W-:Y:S01]  /*c8b0*/  FMUL.FTZ R37, R69.reuse, R153 ;  /* 0x0000009945257220 */ /* 0x040fe20000410000 */
[-C--:B------:R-:W-:Y:S04]  /*c8c0*/  HMMA.16816.F32 R28, R64, R38.reuse, R28 ;  /* 0x00000026401c723c */ /* 0x080fe8000000181c */
[C---:B------:R-:W-:Y:S04]  /*c8d0*/  FMUL.FTZ R36, R69.reuse, R152 ;  /* 0x0000009845247220 */ /* 0x040fe80000410000 */
[C---:B------:R-:W-:Y:S07]  /*c8e0*/  HMMA.16816.F32 R32, R76.reuse, R38, R32 ;  /* 0x000000264c20723c */ /* 0x040fee0000001820 */
[C---:B------:R-:W-:Y:S02]  /*c8f0*/  FMUL.FTZ R39, R68.reuse, R155 ;  /* 0x0000009b44277220 */ /* 0x040fe40000410000 */
[----:B------:R1:W-:Y:S03]  /*c900*/  MUFU.EX2 R155, R2 ;  /* 0x00000002009b7308 */ /* 0x0003e60000000800 */
[----:B------:R-:W-:Y:S07]  /*c910*/  FMUL.FTZ R38, R68, R154 ;  /* 0x0000009a44267220 */ /* 0x000fee0000410000 */
[-C--:B------:R-:W-:Y:S08]  /*c920*/  HMMA.16816.F32 R36, R76, R52.reuse, R36 ;  /* 0x000000344c24723c */ /* 0x080ff00000001824 */
[C---:B------:R-:W-:Y:S04]  /*c930*/  HMMA.16816.F32 R40, R64.reuse, R52, R40 ;  /* 0x000000344028723c */ /* 0x040fe80000001828 */
[--C-:B-1----:R-:W-:Y:S04]  /*c940*/  FFMA.FTZ R2, R60, c[0x0][0x2d0], -R96.reuse ;  /* 0x0000b4003c027a23 */ /* 0x102fe80000010860 */
[-C--:B------:R-:W-:Y:S01]  /*c950*/  HMMA.16816.F32 R44, R64, R54.reuse, R44 ;  /* 0x00000036402c723c */ /* 0x080fe2000000182c */
[----:B------:R1:W-:Y:S03]  /*c960*/  MUFU.EX2 R154, R2 ;  /* 0x00000002009a7308 */ /* 0x0003e60000000800 */
[C---:B------:R-:W-:Y:S02]  /*c970*/  FMUL.FTZ R52, R69.reuse, R168 ;  /* 0x000000a845347220 */ /* 0x040fe40000410000 */
[----:B------:R-:W-:Y:S02]  /*c980*/  FMUL.FTZ R53, R69, R169 ;  /* 0x000000a945357220 */ /* 0x000fe40000410000 */
[C---:B------:R-:W-:Y:S04]  /*c990*/  HMMA.16816.F32 R48, R76.reuse, R54, R48 ;  /* 0x000000364c30723c */ /* 0x040fe80000001830 */
[----:B------:R-:W-:Y:S01]  /*c9a0*/  FMUL.FTZ R60, R3, R176 ;  /* 0x000000b0033c7220 */ /* 0x000fe20000410000 */
[----:B------:R2:W-:Y:S02]  /*c9b0*/  MUFU.EX2 R168, R102 ;  /* 0x0000006600a87308 */ /* 0x0005e40000000800 */
[C---:B------:R-:W-:Y:S02]  /*c9c0*/  FMUL.FTZ R54, R68.reuse, R170 ;  /* 0x000000aa44367220 */ /* 0x040fe40000410000 */
[----:B------:R-:W-:Y:S07]  /*c9d0*/  FMUL.FTZ R55, R68, R171 ;  /* 0x000000ab44377220 */ /* 0x000fee0000410000 */
[-C--:B------:R-:W-:Y:S03]  /*c9e0*/  HMMA.16816.F32 R52, R76, R80.reuse, R52 ;  /* 0x000000504c34723c */ /* 0x080fe60000001834 */
[----:B-1----:R-:W-:Y:S02]  /*c9f0*/  FFMA.FTZ R2, R61, c[0x0][0x2d0], -R96 ;  /* 0x0000b4003d027a23 */ /* 0x002fe40000010860 */
[----:B------:R-:W-:Y:S02]  /*ca00*/  FMUL.FTZ R61, R3, R177 ;  /* 0x000000b1033d7220 */ /* 0x000fe40000410000 */
[----:B------:R1:W3:Y:S01]  /*ca10*/  MUFU.EX2 R123, R2 ;  /* 0x00000002007b7308 */ /* 0x0002e20000000800 */
[C---:B------:R-:W-:Y:S04]  /*ca20*/  HMMA.16816.F32 R56, R64.reuse, R80, R56 ;  /* 0x000000504038723c */ /* 0x040fe80000001838 */
[--C-:B--2---:R-:W-:Y:S03]  /*ca30*/  FFMA.FTZ R102, R248, c[0x0][0x2d0], -R100.reuse ;  /* 0x0000b400f8667a23 */ /* 0x104fe60000010864 */
[----:B------:R-:W-:Y:S01]  /*ca40*/  F2FP.PACK_AB R80, R238, R231 ;  /* 0x000000e7ee50723e */ /* 0x000fe200000000ff */
[----:B------:R-:W-:Y:S01]  /*ca50*/  IMAD.MOV.U32 R248, RZ, RZ, R141 ;  /* 0x000000fffff87224 */ /* 0x000fe200078e008d */
[----:B------:R-:W-:Y:S03]  /*ca60*/  F2FP.PACK_AB R81, R239, R235 ;  /* 0x000000ebef51723e */ /* 0x000fe600000000ff */
[----:B-1----:R-:W-:Y:S02]  /*ca70*/  FFMA.FTZ R2, R62, c[0x0][0x2d0], -R75 ;  /* 0x0000b4003e027a23 */ /* 0x002fe4000001084b */
[----:B------:R-:W-:Y:S02]  /*ca80*/  FMUL.FTZ R62, R0, R178 ;  /* 0x000000b2003e7220 */ /* 0x000fe40000410000 */
[----:B------:R1:W2:Y:S01]  /*ca90*/  MUFU.EX2 R125, R2 ;  /* 0x00000002007d7308 */ /* 0x0002a20000000800 */
[----:B---3--:R-:W-:Y:S02]  /*caa0*/  IMAD.MOV.U32 R223, RZ, RZ, R123 ;  /* 0x000000ffffdf7224 */ /* 0x008fe400078e007b */
[----:B------:R-:W-:Y:S02]  /*cab0*/  FFMA.FTZ R123, R208, c[0x0][0x2d0], -R101 ;  /* 0x0000b400d07b7a23 */ /* 0x000fe40000010865 */
[----:B-1----:R-:W-:Y:S01]  /*cac0*/  FFMA.FTZ R2, R63, c[0x0][0x2d0], -R75 ;  /* 0x0000b4003f027a23 */ /* 0x002fe2000001084b */
[----:B--2---:R-:W-:Y:S01]  /*cad0*/  MOV R245, R125 ;  /* 0x0000007d00f57202 */ /* 0x004fe20000000f00 */
[----:B------:R-:W-:Y:S03]  /*cae0*/  FMUL.FTZ R63, R0, R179 ;  /* 0x000000b3003f7220 */ /* 0x000fe60000410000 */
[----:B------:R1:W-:Y:S01]  /*caf0*/  MUFU.EX2 R128, R2 ;  /* 0x0000000200807308 */ /* 0x0003e20000000800 */
[----:B------:R-:W-:Y:S03]  /*cb00*/  FFMA.FTZ R125, R207, c[0x0][0x2d0], -R100 ;  /* 0x0000b400cf7d7a23 */ /* 0x000fe60000010864 */
        /* <DEDUP_REMOVED lines=14> */
[-C--:B------:R-:W-:Y:S03]  /*cbf0*/  HMMA.16816.F32 R4, R76, R84.reuse, R4 ;  /* 0x000000544c04723c */ /* 0x080fe60000001804 */
[----:B-1----:R-:W-:Y:S02]  /*cc00*/  FFMA.FTZ R2, R89, c[0x0][0x2d0], -R96 ;  /* 0x0000b40059027a23 */ /* 0x002fe40000010860 */
[----:B------:R-:W1:Y:S03]  /*cc10*/  LDSM.16.MT88.4 R88, [R227+0x900] ;  /* 0x00090000e358783b */ /* 0x000e660000004200 */
[C---:B------:R-:W-:Y:S01]  /*cc20*/  HMMA.16816.F32 R8, R80.reuse, R84, R8 ;  /* 0x000000545008723c */ /* 0x040fe20000001808 */
[----:B------:R2:W-:Y:S07]  /*cc30*/  MUFU.EX2 R130, R2 ;  /* 0x0000000200827308 */ /* 0x0005ee0000000800 */
[-C--:B------:R-:W-:Y:S08]  /*cc40*/  HMMA.16816.F32 R12, R80, R86.reuse, R12 ;  /* 0x00000056500c723c */ /* 0x080ff0000000180c */
[C---:B------:R-:W-:Y:S01]  /*cc50*/  HMMA.16816.F32 R16, R76.reuse, R86, R16 ;  /* 0x000000564c10723c */ /* 0x040fe20000001810 */
[----:B------:R-:W3:Y:S03]  /*cc60*/  LDSM.16.MT88.4 R84, [R226+0x900] ;  /* 0x00090000e254783b */ /* 0x000ee60000004200 */
[--C-:B--2---:R-:W-:Y:S04]  /*cc70*/  FFMA.FTZ R2, R184, c[0x0][0x2d0], -R100.reuse ;  /* 0x0000b400b8027a23 */ /* 0x104fe80000010864 */
[----:B------:R2:W-:Y:S01]  /*cc80*/  MUFU.EX2 R153, R2 ;  /* 0x0000000200997308 */ /* 0x0005e20000000800 */
[-C--:B-1----:R-:W-:Y:S08]  /*cc90*/  HMMA.16816.F32 R20, R76, R88.reuse, R20 ;  /* 0x000000584c14723c */ /* 0x082ff00000001814 */
[C---:B------:R-:W-:Y:S04]  /*cca0*/  HMMA.16816.F32 R24, R80.reuse, R88, R24 ;  /* 0x000000585018723c */ /* 0x040fe80000001818 */
[--C-:B--2---:R-:W-:Y:S04]  /*ccb0*/  FFMA.FTZ R2, R185, c[0x0][0x2d0], -R100.reuse ;  /* 0x0000b400b9027a23 */ /* 0x104fe80000010864 */
[-C--:B------:R-:W-:Y:S01]  /*ccc0*/  HMMA.16816.F32 R28, R80, R90.reuse, R28 ;  /* 0x0000005a501c723c */ /* 0x080fe2000000181c */
[----:B------:R1:W-:Y:S07]  /*ccd0*/  MUFU.EX2 R159, R2 ;  /* 0x00000002009f7308 */ /* 0x0003ee0000000800 */
[C---:B------:R-:W-:Y:S01]  /*cce0*/  HMMA.16816.F32 R32, R76.reuse, R90, R32 ;  /* 0x0000005a4c20723c */ /* 0x040fe20000001820 */
[----:B------:R-:W2:Y:S07]  /*ccf0*/  LDSM.16.MT88.4 R88, [R224+0x1100] ;  /* 0x00110000e058783b */ /* 0x000eae0000004200 */
[-C--:B------:R-:W-:Y:S08]  /*cd00*/  HMMA.16816.F32 R36, R76, R92.reuse, R36 ;  /* 0x0000005c4c24723c */ /* 0x080ff00000001824 */
[C---:B------:R-:W-:Y:S04]  /*cd10*/  HMMA.16816.F32 R40, R80.reuse, R92, R40 ;  /* 0x0000005c5028723c */ /* 0x040fe80000001828 */
[--C-:B-1----:R-:W-:Y:S02]  /*cd20*/  FFMA.FTZ R2, R187, c[0x0][0x2d0], -R101.reuse ;  /* 0x0000b400bb027a23 */ /* 0x102fe40000010865 */
[----:B------:R1:W-:Y:S02]  /*cd30*/  MUFU.EX2 R187, R108 ;  /* 0x0000006c00bb7308 */ /* 0x0003e40000000800 */
[-C--:B------:R-:W-:Y:S08]  /*cd40*/  HMMA.16816.F32 R44, R80, R94.reuse, R44 ;  /* 0x0000005e502c723c */ /* 0x080ff0000000182c */
[C---:B------:R-:W-:Y:S01]  /*cd50*/  HMMA.16816.F32 R48, R76.reuse, R94, R48 ;  /* 0x0000005e4c30723c */ /* 0x040fe20000001830 */
[----:B------:R4:W-:Y:S01]  /*cd60*/  MUFU.EX2 R152, R2 ;  /* 0x0000000200987308 */ /* 0x0009e20000000800 */
[----:B------:R-:W-:Y:S06]  /*cd70*/  LDSM.16.MT88.4 R92, [R225+0x1100] ;  /* 0x00110000e15c783b */ /* 0x000fec0000004200 */
[-C--:B---3--:R-:W-:Y:S04]  /*cd80*/  HMMA.16816.F32 R52, R76, R84.reuse, R52 ;  /* 0x000000544c34723c */ /* 0x088fe80000001834 */
[--C-:B-1----:R-:W-:Y:S04]  /*cd90*/  FFMA.FTZ R108, R212, c[0x0][0x2d0], -R101.reuse ;  /* 0x0000b400d46c7a23 */ /* 0x102fe80000010865 */
[C---:B------:R-:W-:Y:S08]  /*cda0*/  HMMA.16816.F32 R56, R80.reuse, R84, R56 ;  /* 0x000000545038723c */ /* 0x040ff00000001838 */
[-C--:B------:R-:W-:Y:S04]  /*cdb0*/  HMMA.16816.F32 R60, R80, R86.reuse, R60 ;  /* 0x00000056503c723c */ /* 0x080fe8000000183c */
[----:B----4-:R-:W-:Y:S03]  /*cdc0*/  FFMA.FTZ R2, R188, c[0x0][0x2d0], -R101 ;  /* 0x0000b400bc027a23 */ /* 0x010fe60000010865 */
[----:B------:R-:W-:Y:S01]  /*cdd0*/  FFMA.FTZ R80, R252, c[0x0][0x2d0], -R100 ;  /* 0x0000b400fc507a23 */ /* 0x000fe20000010864 */
[----:B------:R-:W-:Y:S01]  /*cde0*/  HMMA.16816.F32 R64, R76, R86, R64 ;  /* 0x000000564c40723c */ /* 0x000fe20000001840 */
[----:B------:R1:W-:Y:S01]  /*cdf0*/  MUFU.EX2 R158, R2 ;  /* 0x00000002009e7308 */ /* 0x0003e20000000800 */
[----:B------:R-:W3:Y:S02]  /*ce00*/  LDSM.16.MT88.4 R84, [R227+0x1100] ;  /* 0x00110000e354783b */ /* 0x000ee40000004200 */
[----:B------:R-:W-:Y:S01]  /*ce10*/  IMAD.MOV.U32 R252, RZ, RZ, R127 ;  /* 0x000000fffffc7224 */ /* 0x000fe200078e007f */
[----:B------:R-:W-:Y:S01]  /*ce20*/  F2FP.PACK_AB R81, R140, R147 ;  /* 0x000000938c51723e */ /* 0x000fe200000000ff */
[----:B------:R-:W-:Y:S01]  /*ce30*/  FFMA.FTZ R127, R98, c[0x0][0x2d0], -R96 ;  /* 0x0000b400627f7a23 */ /* 0x000fe20000010860 */
[----:B------:R-:W-:Y:S02]  /*ce40*/  F2FP.PACK_AB R76, R146, R143 ;  /* 0x0000008f924c723e */ /* 0x000fe400000000ff */
[----:B------:R-:W-:Y:S02]  /*ce50*/  F2FP.PACK_AB R77, R145, R142 ;  /* 0x0000008e914d723e */ /* 0x000fe400000000ff */
[----:B------:R4:W-:Y:S01]  /*ce60*/  MUFU.EX2 R191, R80 ;  /* 0x0000005000bf7308 */ /* 0x0009e20000000800 */
[----:B------:R-:W-:Y:S02]  /*ce70*/  F2FP.PACK_AB R78, R196, R139 ;  /* 0x0000008bc44e723e */ /* 0x000fe400000000ff */
[----:B------:R-:W-:Y:S01]  /*ce80*/  F2FP.PACK_AB R82, R200, R252 ;  /* 0x000000fcc852723e */ /* 0x000fe200000000ff */
[--C-:B-1----:R-:W-:Y:S06]  /*ce90*/  FFMA.FTZ R2, R189, c[0x0][0x2d0], -R100.reuse ;  /* 0x0000b400bd027a23 */ /* 0x102fec0000010864 */
[----:B------:R1:W-:Y:S01]  /*cea0*/  MUFU.EX2 R157, R2 ;  /* 0x00000002009d7308 */ /* 0x0003e20000000800 */
[----:B----4-:R-:W-:Y:S01]  /*ceb0*/  F2FP.PACK_AB R80, R144, R141 ;  /* 0x0000008d9050723e */ /* 0x010fe200000000ff */
[----:B-1----:R-:W-:Y:S08]  /*cec0*/  FFMA.FTZ R2, R195, c[0x0][0x2d0], -R100 ;  /* 0x0000b400c3027a23 */ /* 0x002ff00000010864 */
[----:B------:R1:W4:Y:S02]  /*ced0*/  MUFU.EX2 R133, R2 ;  /* 0x0000000200857308 */ /* 0x0003240000000800 */
[----:B-1----:R-:W-:Y:S08]  /*cee0*/  FFMA.FTZ R2, R214, c[0x0][0x2d0], -R101 ;  /* 0x0000b400d6027a23 */ /* 0x002ff00000010865 */
[----:B------:R1:W-:Y:S02]  /*cef0*/  MUFU.EX2 R163, R2 ;  /* 0x0000000200a37308 */ /* 0x0003e40000000800 */
[--C-:B-1----:R-:W-:Y:S08]  /*cf00*/  FFMA.FTZ R2, R210, c[0x0][0x2d0], -R75.reuse ;  /* 0x0000b400d2027a23 */ /* 0x102ff0000001084b */
[----:B------:R1:W-:Y:S02]  /*cf10*/  MUFU.EX2 R162, R2 ;  /* 0x0000000200a27308 */ /* 0x0003e40000000800 */
[----:B-1----:R-:W-:Y:S08]  /*cf20*/  FFMA.FTZ R2, R218, c[0x0][0x2d0], -R75 ;  /* 0x0000b400da027a23 */ /* 0x002ff0000001084b */
[----:B------:R1:W-:Y:S02]  /*cf30*/  MUFU.EX2 R218, R2 ;  /* 0x0000000200da7308 */ /* 0x0003e40000000800 */
[----:B-1----:R-:W-:Y:S01]  /*cf40*/  FFMA.FTZ R2, R222, c[0x0][0x2d0], -R96 ;  /* 0x0000b400de027a23 */ /* 0x002fe20000010860 */
[----:B----4-:R-:W-:Y:S01]  /*cf50*/  MOV R222, R133 ;  /* 0x0000008500de7202 */ /* 0x010fe20000000f00 */
[----:B------:R-:W-:Y:S06]  /*cf60*/  IMAD.MOV.U32 R133, RZ, RZ, R106 ;  /* 0x000000ffff857224 */ /* 0x000fec00078e006a */
[----:B------:R1:W-:Y:S01]  /*cf70*/  MUFU.EX2 R161, R2 ;  /* 0x0000000200a17308 */ /* 0x0003e20000000800 */
[----:B------:R-:W-:Y:S01]  /*cf80*/  FFMA.FTZ R106, R247, c[0x0][0x2d0], -R100 ;  /* 0x0000b400f76a7a23 */ /* 0x000fe20000010864 */
[----:B------:R-:W-:Y:S01]  /*cf90*/  MOV R247, R142 ;  /* 0x0000008e00f77202 */ /* 0x000fe20000000f00 */
[----:B-1----:R-:W-:Y:S02]  /*cfa0*/  FFMA.FTZ R2, R243, c[0x0][0x2d0], -R96 ;  /* 0x0000b400f3027a23 */ /* 0x002fe40000010860 */
[----:B------:R-:W-:Y:S05]  /*cfb0*/  IMAD.MOV.U32 R243, RZ, RZ, R130 ;  /* 0x000000fffff37224 */ /* 0x000fea00078e0082 */
[----:B------:R1:W-:Y:S01]  /*cfc0*/  MUFU.EX2 R214, R2 ;  /* 0x0000000200d67308 */ /* 0x0003e20000000800 */
[----:B------:R-:W-:Y:S02]  /*cfd0*/  FFMA.FTZ R130, R203, c[0x0][0x2d0], -R101 ;  /* 0x0000b400cb827a23 */ /* 0x000fe40000010865 */
[--C-:B-1----:R-:W-:Y:S07]  /*cfe0*/  FFMA.FTZ R2, R209, c[0x0][0x2d0], -R75.reuse ;  /* 0x0000b400d1027a23 */ /* 0x102fee000001084b */
[----:B------:R1:W-:Y:S02]  /*cff0*/  MUFU.EX2 R209, R2 ;  /* 0x0000000200d17308 */ /* 0x0003e40000000800 */
[--C-:B-1----:R-:W-:Y:S01]  /*d000*/  FFMA.FTZ R2, R213, c[0x0][0x2d0], -R75.reuse ;  /* 0x0000b400d5027a23 */ /* 0x102fe2000001084b */
[----:B------:R-:W-:Y:S01]  /*d010*/  MOV R213, R128 ;  /* 0x0000008000d57202 */ /* 0x000fe20000000f00 */
[----:B------:R-:W-:Y:S06]  /*d020*/  FFMA.FTZ R75, R193, c[0x0][0x2d0], -R75 ;  /* 0x0000b400c14b7a23 */ /* 0x000fec000001084b */
[----:B------:R1:W-:Y:S01]  /*d030*/  MUFU.EX2 R210, R2 ;  /* 0x0000000200d27308 */ /* 0x0003e20000000800 */
[----:B------:R-:W-:Y:S02]  /*d040*/  IMAD.MOV.U32 R193, RZ, RZ, R134 ;  /* 0x000000ffffc17224 */ /* 0x000fe400078e0086 */
[----:B------:R-:W-:Y:S02]  /*d050*/  IMAD.MOV.U32 R134, RZ, RZ, R111 ;  /* 0x000000ffff867224 */ /* 0x000fe400078e006f */
[----:B------:R-:W-:Y:S01]  /*d060*/  FFMA.FTZ R111, R186, c[0x0][0x2d0], -R96 ;  /* 0x0000b400ba6f7a23 */ /* 0x000fe20000010860 */
[----:B------:R-:W-:Y:S01]  /*d070*/  F2FP.PACK_AB R83, R201, R193 ;  /* 0x000000c1c953723e */ /* 0x000fe200000000ff */
[----:B------:R-:W-:Y:S03]  /*d080*/  FFMA.FTZ R128, R204, c[0x0][0x2d0], -R100 ;  /* 0x0000b400cc807a23 */ /* 0x000fe60000010864 */
[----:B------:R-:W-:Y:S10]  /*d090*/  MUFU.EX2 R184, R111 ;  /* 0x0000006f00b87308 */ /* 0x000ff40000000800 */
[----:B------:R-:W-:Y:S01]  /*d0a0*/  MUFU.EX2 R111, R121 ;  /* 0x00000079006f7308 */ /* 0x000fe20000000800 */
[----:B-1----:R-:W-:Y:S02]  /*d0b0*/  FFMA.FTZ R2, R221, c[0x0][0x2d0], -R96 ;  /* 0x0000b400dd027a23 */ /* 0x002fe40000010860 */
[----:B------:R-:W-:Y:S02]  /*d0c0*/  IMAD.MOV.U32 R221, RZ, RZ, R126 ;  /* 0x000000ffffdd7224 */ /* 0x000fe400078e007e */
[--C-:B------:R-:W-:Y:S05]  /*d0d0*/  FFMA.FTZ R126, R206, c[0x0][0x2d0], -R101.reuse ;  /* 0x0000b400ce7e7a23 */ /* 0x100fea0000010865 */
[----:B------:R1:W-:Y:S10]  /*d0e0*/  MUFU.EX2 R199, R2 ;  /* 0x0000000200c77308 */ /* 0x0003f40000000800 */
[----:B------:R-:W-:Y:S10]  /*d0f0*/  MUFU.EX2 R186, R109 ;  /* 0x0000006d00ba7308 */ /* 0x000ff40000000800 */
[----:B------:R-:W-:Y:S01]  /*d100*/  MUFU.EX2 R109, R122 ;  /* 0x0000007a006d7308 */ /* 0x000fe20000000800 */
[--C-:B-1----:R-:W-:Y:S02]  /*d110*/  FFMA.FTZ R2, R103, c[0x0][0x2d0], -R96.reuse ;  /* 0x0000b40067027a23 */ /* 0x102fe40000010860 */
[----:B------:R-:W-:Y:S02]  /*d120*/  FFMA.FTZ R103, R197, c[0x0][0x2d0], -R96 ;  /* 0x0000b400c5677a23 */ /* 0x000fe40000010860 */
[----:B------:R-:W-:Y:S05]  /*d130*/  IMAD.MOV.U32 R197, RZ, RZ, R110 ;  /* 0x000000ffffc57224 */ /* 0x000fea00078e006e */
[----:B------:R1:W-:Y:S01]  /*d140*/  MUFU.EX2 R195, R2 ;  /* 0x0000000200c37308 */ /* 0x0003e20000000800 */
[----:B------:R-:W-:Y:S01]  /*d150*/  FFMA.FTZ R110, R190, c[0x0][0x2d0], -R96 ;  /* 0x0000b400be6e7a23 */ /* 0x000fe20000010860 */
[----:B------:R-:W-:Y:S07]  /*d160*/  F2FP.PACK_AB R79, R198, R197 ;  /* 0x000000c5c64f723e */ /* 0x000fee00000000ff */
[-C--:B--2---:R-:W-:Y:S01]  /*d170*/  HMMA.16816.F32 R4, R76, R88.reuse, R4 ;  /* 0x000000584c04723c */ /* 0x084fe20000001804 */
[----:B------:R2:W-:Y:S07]  /*d180*/  MUFU.EX2 R174, R103 ;  /* 0x0000006700ae7308 */ /* 0x0005ee0000000800 */
[C---:B------:R-:W-:Y:S03]  /*d190*/  HMMA.16816.F32 R8, R80.reuse, R88, R8 ;  /* 0x000000585008723c */ /* 0x040fe60000001808 */
[----:B------:R-:W-:Y:S01]  /*d1a0*/  MUFU.EX2 R185, R110 ;  /* 0x0000006e00b97308 */ /* 0x000fe20000000800 */
[----:B-1----:R-:W-:Y:S04]  /*d1b0*/  FFMA.FTZ R2, R132, c[0x0][0x2d0], -R100 ;  /* 0x0000b40084027a23 */ /* 0x002fe80000010864 */
[-C--:B------:R-:W-:Y:S04]  /*d1c0*/  HMMA.16816.F32 R12, R80, R90.reuse, R12 ;  /* 0x0000005a500c723c */ /* 0x080fe8000000180c */
[----:B------:R-:W-:Y:S01]  /*d1d0*/  FFMA.FTZ R132, R115, c[0x0][0x2d0], -R96 ;  /* 0x0000b40073847a23 */ /* 0x000fe20000010860 */
[----:B------:R1:W-:Y:S01]  /*d1e0*/  MUFU.EX2 R160, R2 ;  /* 0x0000000200a07308 */ /* 0x0003e20000000800 */
[----:B------:R-:W4:Y:S01]  /*d1f0*/  LDSM.16.MT88.4 R96, [R226+0x1100] ;  /* 0x00110000e260783b */ /* 0x000f220000004200 */
[--C-:B------:R-:W-:Y:S01]  /*d200*/  FFMA.FTZ R88, R148, c[0x0][0x2d0], -R100.reuse ;  /* 0x0000b40094587a23 */ /* 0x100fe20000010864 */
[C---:B------:R-:W-:Y:S04]  /*d210*/  HMMA.16816.F32 R16, R76.reuse, R90, R16 ;  /* 0x0000005a4c10723c */ /* 0x040fe80000001810 */
[----:B------:R-:W-:Y:S01]  /*d220*/  MOV R148, R116 ;  /* 0x0000007400947202 */ /* 0x000fe20000000f00 */
[--C-:B--2---:R-:W-:Y:S02]  /*d230*/  FFMA.FTZ R103, R242, c[0x0][0x2d0], -R101.reuse ;  /* 0x0000b400f2677a23 */ /* 0x104fe40000010865 */
[----:B------:R2:W-:Y:S01]  /*d240*/  MUFU.EX2 R189, R88 ;  /* 0x0000005800bd7308 */ /* 0x0005e20000000800 */
[-C--:B---3--:R-:W-:Y:S08]  /*d250*/  HMMA.16816.F32 R20, R76, R84.reuse, R20 ;  /* 0x000000544c14723c */ /* 0x088ff00000001814 */
[C---:B------:R-:W-:Y:S01]  /*d260*/  HMMA.16816.F32 R24, R80.reuse, R84, R24 ;  /* 0x000000545018723c */ /* 0x040fe20000001818 */
[----:B------:R-:W-:Y:S03]  /*d270*/  MUFU.EX2 R116, R104 ;  /* 0x0000006800747308 */ /* 0x000fe60000000800 */
[--C-:B-1----:R-:W-:Y:S04]  /*d280*/  FFMA.FTZ R2, R150, c[0x0][0x2d0], -R101.reuse ;  /* 0x0000b40096027a23 */ /* 0x102fe80000010865 */
[-C--:B------:R-:W-:Y:S03]  /*d290*/  HMMA.16816.F32 R28, R80, R86.reuse, R28 ;  /* 0x00000056501c723c */ /* 0x080fe6000000181c */
[----:B------:R1:W-:Y:S01]  /*d2a0*/  MUFU.EX2 R190, R2 ;  /* 0x0000000200be7308 */ /* 0x0003e20000000800 */
[----:B--2---:R-:W-:Y:S04]  /*d2b0*/  LDSM.16.MT88.4 R88, [R227+0x1900] ;  /* 0x00190000e358783b */ /* 0x004fe80000004200 */
[C---:B------:R-:W-:Y:S05]  /*d2c0*/  HMMA.16816.F32 R32, R76.reuse, R86, R32 ;  /* 0x000000564c20723c */ /* 0x040fea0000001820 */
[----:B------:R-:W-:Y:S01]  /*d2d0*/  MUFU.EX2 R104, R132 ;  /* 0x0000008400687308 */ /* 0x000fe20000000800 */
[----:B------:R-:W2:Y:S02]  /*d2e0*/  LDSM.16.MT88.4 R84, [R224+0x1900] ;  /* 0x00190000e054783b */ /* 0x000ea40000004200 */
[-C--:B------:R-:W-:Y:S07]  /*d2f0*/  HMMA.16816.F32 R36, R76, R92.reuse, R36 ;  /* 0x0000005c4c24723c */ /* 0x080fee0000001824 */
[----:B------:R-:W3:Y:S01]  /*d300*/  MUFU.EX2 R110, R124 ;  /* 0x0000007c006e7308 */ /* 0x000ee20000000800 */
[C---:B------:R-:W-:Y:S04]  /*d310*/  HMMA.16816.F32 R40, R80.reuse, R92, R40 ;  /* 0x0000005c5028723c */ /* 0x040fe80000001828 */
[--C-:B-1----:R-:W-:Y:S04]  /*d320*/  FFMA.FTZ R2, R149, c[0x0][0x2d0], -R101.reuse ;  /* 0x0000b40095027a23 */ /* 0x102fe80000010865 */
[-C--:B------:R-:W-:Y:S01]  /*d330*/  HMMA.16816.F32 R44, R80, R94.reuse, R44 ;  /* 0x0000005e502c723c */ /* 0x080fe2000000182c */
[----:B------:R1:W1:Y:S07]  /*d340*/  MUFU.EX2 R188, R2 ;  /* 0x0000000200bc7308 */ /* 0x00026e0000000800 */
[C---:B------:R-:W-:Y:S01]  /*d350*/  HMMA.16816.F32 R48, R76.reuse, R94, R48 ;  /* 0x0000005e4c30723c */ /* 0x040fe20000001830 */
[----:B------:R-:W2:Y:S03]  /*d360*/  LDSM.16.MT88.4 R92, [R225+0x1900] ;  /* 0x00190000e15c783b */ /* 0x000ea60000004200 */
[----:B---3--:R-:W-:Y:S04]  /*d370*/  F2FP.PACK_AB R180, R110, R111 ;  /* 0x0000006f6eb4723e */ /* 0x008fe800000000ff */
[-C--:B----4-:R-:W-:Y:S08]  /*d380*/  HMMA.16816.F32 R52, R76, R96.reuse, R52 ;  /* 0x000000604c34723c */ /* 0x090ff00000001834 */
[C---:B------:R-:W-:Y:S04]  /*d390*/  HMMA.16816.F32 R56, R80.reuse, R96, R56 ;  /* 0x000000605038723c */ /* 0x040fe80000001838 */
[--C-:B-1----:R-:W-:Y:S02]  /*d3a0*/  FFMA.FTZ R2, R135, c[0x0][0x2d0], -R100.reuse ;  /* 0x0000b40087027a23 */ /* 0x102fe40000010864 */
[----:B------:R-:W3:Y:S02]  /*d3b0*/  LDL.LU R135, [R1+0x40] ;  /* 0x0000400001877983 */ /* 0x000ee40000300800 */
[-C--:B------:R-:W-:Y:S01]  /*d3c0*/  HMMA.16816.F32 R60, R80, R98.reuse, R60 ;  /* 0x00000062503c723c */ /* 0x080fe2000000183c */
[----:B------:R1:W4:Y:S06]  /*d3d0*/  MUFU.EX2 R171, R2 ;  /* 0x0000000200ab7308 */ /* 0x00032c0000000800 */
[----:B------:R-:W-:Y:S01]  /*d3e0*/  F2FP.PACK_AB R80, R159, R153 ;  /* 0x000000999f50723e */ /* 0x000fe200000000ff */
[----:B------:R-:W-:Y:S01]  /*d3f0*/  HMMA.16816.F32 R64, R76, R98, R64 ;  /* 0x000000624c40723c */ /* 0x000fe20000001840 */
[----:B------:R-:W4:Y:S03]  /*d400*/  LDSM.16.MT88.4 R96, [R226+0x1900] ;  /* 0x00190000e260783b */ /* 0x000f260000004200 */
[----:B------:R-:W-:Y:S02]  /*d410*/  F2FP.PACK_AB R81, R158, R152 ;  /* 0x000000989e51723e */ /* 0x000fe400000000ff */
[----:B------:R-:W-:Y:S02]  /*d420*/  F2FP.PACK_AB R82, R222, R157 ;  /* 0x0000009dde52723e */ /* 0x000fe400000000ff */
[----:B------:R-:W-:Y:S04]  /*d430*/  F2FP.PACK_AB R76, R155, R219 ;  /* 0x000000db9b4c723e */ /* 0x000fe800000000ff */
[----:B------:R-:W-:Y:S02]  /*d440*/  F2FP.PACK_AB R77, R223, R154 ;  /* 0x0000009adf4d723e */ /* 0x000fe400000000ff */
[----:B------:R-:W-:Y:S02]  /*d450*/  F2FP.PACK_AB R78, R213, R245 ;  /* 0x000000f5d54e723e */ /* 0x000fe400000000ff */
[----:B------:R-:W-:Y:S01]  /*d460*/  F2FP.PACK_AB R79, R243, R221 ;  /* 0x000000ddf34f723e */ /* 0x000fe200000000ff */
[--C-:B-1----:R-:W-:Y:S01]  /*d470*/  FFMA.FTZ R2, R134, c[0x0][0x2d0], -R101.reuse ;  /* 0x0000b40086027a23 */ /* 0x102fe20000010865 */
[----:B------:R-:W-:Y:S01]  /*d480*/  F2FP.PACK_AB R83, R163, R156 ;  /* 0x0000009ca353723e */ /* 0x000fe200000000ff */
[----:B------:R-:W3:Y:S02]  /*d490*/  LDL.LU R134, [R1+0x48] ;  /* 0x0000480001867983 */ /* 0x000ee40000300800 */
[----:B------:R1:W-:Y:S02]  /*d4a0*/  MUFU.EX2 R170, R2 ;  /* 0x0000000200aa7308 */ /* 0x0003e40000000800 */
[-C--:B--2---:R-:W-:Y:S01]  /*d4b0*/  HMMA.16816.F32 R4, R76, R84.reuse, R4 ;  /* 0x000000544c04723c */ /* 0x084fe20000001804 */
[----:B------:R-:W2:Y:S04]  /*d4c0*/  LDL.LU R115, [R1+0x3c] ;  /* 0x00003c0001737983 */ /* 0x000ea80000300800 */
[----:B------:R-:W2:Y:S03]  /*d4d0*/  LDL.LU R114, [R1+0x44] ;  /* 0x0000440001727983 */ /* 0x000ea60000300800 */
[C---:B------:R-:W-:Y:S08]  /*d4e0*/  HMMA.16816.F32 R8, R80.reuse, R84, R8 ;  /* 0x000000545008723c */ /* 0x040ff00000001808 */
[-C--:B------:R-:W-:Y:S04]  /*d4f0*/  HMMA.16816.F32 R12, R80, R86.reuse, R12 ;  /* 0x00000056500c723c */ /* 0x080fe8000000180c */
[----:B-1----:R-:W-:Y:S04]  /*d500*/  FFMA.FTZ R2, R194, c[0x0][0x2d0], -R101 ;  /* 0x0000b400c2027a23 */ /* 0x002fe80000010865 */
[C---:B------:R-:W-:Y:S01]  /*d510*/  HMMA.16816.F32 R16, R76.reuse, R86, R16 ;  /* 0x000000564c10723c */ /* 0x040fe20000001810 */
[----:B------:R-:W1:Y:S01]  /*d520*/  LDSM.16.MT88.4 R84, [R224+0x2100] ;  /* 0x00210000e054783b */ /* 0x000e620000004200 */
[----:B------:R4:W1:Y:S02]  /*d530*/  MUFU.EX2 R169, R2 ;  /* 0x0000000200a97308 */ /* 0x0008640000000800 */
[----:B------:R-:W-:Y:S02]  /*d540*/  IMAD.MOV.U32 R194, RZ, RZ, R139 ;  /* 0x000000ffffc27224 */ /* 0x000fe400078e008b */
[----:B------:R-:W-:Y:S02]  /*d550*/  FFMA.FTZ R101, R74, c[0x0][0x2d0], -R101 ;  /* 0x0000b4004a657a23 */ /* 0x000fe40000010865 */
[-C--:B------:R-:W-:Y:S04]  /*d560*/  HMMA.16816.F32 R20, R76, R88.reuse, R20 ;  /* 0x000000584c14723c */ /* 0x080fe80000001814 */
[----:B------:R-:W-:Y:S04]  /*d570*/  MUFU.EX2 R101, R101 ;  /* 0x0000006500657308 */ /* 0x000fe80000000800 */
[C---:B------:R-:W-:Y:S08]  /*d580*/  HMMA.16816.F32 R24, R80.reuse, R88, R24 ;  /* 0x000000585018723c */ /* 0x040ff00000001818 */
[-C--:B------:R-:W-:Y:S04]  /*d590*/  HMMA.16816.F32 R28, R80, R90.reuse, R28 ;  /* 0x0000005a501c723c */ /* 0x080fe8000000181c */
[--C-:B----4-:R-:W-:Y:S01]  /*d5a0*/  FFMA.FTZ R2, R249, c[0x0][0x2d0], -R100.reuse ;  /* 0x0000b400f9027a23 */ /* 0x110fe20000010864 */
[----:B------:R-:W-:Y:S01]  /*d5b0*/  MOV R249, R140 ;  /* 0x0000008c00f97202 */ /* 0x000fe20000000f00 */
[----:B------:R-:W-:Y:S02]  /*d5c0*/  FFMA.FTZ R100, R202, c[0x0][0x2d0], -R100 ;  /* 0x0000b400ca647a23 */ /* 0x000fe40000010864 */
[C---:B------:R-:W-:Y:S01]  /*d5d0*/  HMMA.16816.F32 R32, R76.reuse, R90, R32 ;  /* 0x0000005a4c20723c */ /* 0x040fe20000001820 */
[----:B------:R-:W-:Y:S01]  /*d5e0*/  MUFU.EX2 R172, R2 ;  /* 0x0000000200ac7308 */ /* 0x000fe20000000800 */
[----:B------:R-:W4:Y:S06]  /*d5f0*/  LDSM.16.MT88.4 R88, [R227+0x2100] ;  /* 0x00210000e358783b */ /* 0x000f2c0000004200 */
[-C--:B------:R-:W-:Y:S03]  /*d600*/  HMMA.16816.F32 R36, R76, R92.reuse, R36 ;  /* 0x0000005c4c24723c */ /* 0x080fe60000001824 */
[----:B------:R-:W-:Y:S05]  /*d610*/  MUFU.EX2 R100, R100 ;  /* 0x0000006400647308 */ /* 0x000fea0000000800 */
        /* <DEDUP_REMOVED lines=15> */
[----:B------:R-:W-:Y:S02]  /*d710*/  F2FP.PACK_AB R79, R195, R199 ;  /* 0x000000c7c34f723e */ /* 0x000fe400000000ff */
[----:B-1----:R-:W-:Y:S05]  /*d720*/  F2FP.PACK_AB R83, R169, R170 ;  /* 0x000000aaa953723e */ /* 0x002fea00000000ff */
[-C--:B------:R-:W-:Y:S08]  /*d730*/  HMMA.16816.F32 R4, R76, R84.reuse, R4 ;  /* 0x000000544c04723c */ /* 0x080ff00000001804 */
[C---:B------:R-:W-:Y:S08]  /*d740*/  HMMA.16816.F32 R8, R80.reuse, R84, R8 ;  /* 0x000000545008723c */ /* 0x040ff00000001808 */
[-C--:B------:R-:W-:Y:S08]  /*d750*/  HMMA.16816.F32 R12, R80, R86.reuse, R12 ;  /* 0x00000056500c723c */ /* 0x080ff0000000180c */
[C---:B------:R-:W-:Y:S01]  /*d760*/  HMMA.16816.F32 R16, R76.reuse, R86, R16 ;  /* 0x000000564c10723c */ /* 0x040fe20000001810 */
[----:B------:R-:W1:Y:S07]  /*d770*/  LDSM.16.MT88.4 R84, [R224+0x2900] ;  /* 0x00290000e054783b */ /* 0x000e6e0000004200 */
[-C--:B----4-:R-:W-:Y:S08]  /*d780*/  HMMA.16816.F32 R20, R76, R88.reuse, R20 ;  /* 0x000000584c14723c */ /* 0x090ff00000001814 */
[C---:B------:R-:W-:Y:S08]  /*d790*/  HMMA.16816.F32 R24, R80.reuse, R88, R24 ;  /* 0x000000585018723c */ /* 0x040ff00000001818 */
[-C--:B------:R-:W-:Y:S08]  /*d7a0*/  HMMA.16816.F32 R28, R80, R90.reuse, R28 ;  /* 0x0000005a501c723c */ /* 0x080ff0000000181c */
[C---:B------:R-:W-:Y:S01]  /*d7b0*/  HMMA.16816.F32 R32, R76.reuse, R90, R32 ;  /* 0x0000005a4c20723c */ /* 0x040fe20000001820 */
[----:B------:R-:W4:Y:S07]  /*d7c0*/  LDSM.16.MT88.4 R88, [R227+0x2900] ;  /* 0x00290000e358783b */ /* 0x000f2e0000004200 */
[-C--:B------:R-:W-:Y:S08]  /*d7d0*/  HMMA.16816.F32 R36, R76, R92.reuse, R36 ;  /* 0x0000005c4c24723c */ /* 0x080ff00000001824 */
[C---:B------:R-:W-:Y:S08]  /*d7e0*/  HMMA.16816.F32 R40, R80.reuse, R92, R40 ;  /* 0x0000005c5028723c */ /* 0x040ff00000001828 */
[-C--:B------:R-:W-:Y:S08]  /*d7f0*/  HMMA.16816.F32 R44, R80, R94.reuse, R44 ;  /* 0x0000005e502c723c */ /* 0x080ff0000000182c */
[C---:B------:R-:W-:Y:S01]  /*d800*/  HMMA.16816.F32 R48, R76.reuse, R94, R48 ;  /* 0x0000005e4c30723c */ /* 0x040fe20000001830 */
[----:B------:R-:W1:Y:S07]  /*d810*/  LDSM.16.MT88.4 R92, [R225+0x2900] ;  /* 0x00290000e15c783b */ /* 0x000e6e0000004200 */
[-C--:B------:R-:W-:Y:S08]  /*d820*/  HMMA.16816.F32 R52, R76, R96.reuse, R52 ;  /* 0x000000604c34723c */ /* 0x080ff00000001834 */
[C---:B------:R-:W-:Y:S08]  /*d830*/  HMMA.16816.F32 R56, R80.reuse, R96, R56 ;  /* 0x000000605038723c */ /* 0x040ff00000001838 */
[-C--:B------:R-:W-:Y:S08]  /*d840*/  HMMA.16816.F32 R60, R80, R98.reuse, R60 ;  /* 0x00000062503c723c */ /* 0x080ff0000000183c */
[----:B------:R-:W-:Y:S01]  /*d850*/  HMMA.16816.F32 R64, R76, R98, R64 ;  /* 0x000000624c40723c */ /* 0x000fe20000001840 */
[----:B------:R-:W2:Y:S03]  /*d860*/  LDSM.16.MT88.4 R96, [R226+0x2900] ;  /* 0x00290000e260783b */ /* 0x000ea60000004200 */
[----:B---3--:R-:W-:Y:S02]  /*d870*/  FFMA.FTZ R69, R69, R135, R220 ;  /* 0x0000008745457223 */ /* 0x008fe400000100dc */
[----:B------:R-:W-:Y:S01]  /*d880*/  IMAD.MOV.U32 R135, RZ, RZ, R117 ;  /* 0x000000ffff877224 */ /* 0x000fe200078e0075 */
[----:B------:R-:W-:Y:S01]  /*d890*/  F2FP.PACK_AB R76, R175, R168 ;  /* 0x000000a8af4c723e */ /* 0x000fe200000000ff */
[----:B------:R-:W-:Y:S01]  /*d8a0*/  FADD.FTZ R69, R246, R69 ;  /* 0x00000045f6457221 */ /* 0x000fe20000010000 */
[----:B------:R-:W3:Y:S03]  /*d8b0*/  MUFU.EX2 R117, R103 ;  /* 0x0000006700757308 */ /* 0x000ee60000000800 */
[----:B------:R-:W-:Y:S02]  /*d8c0*/  F2FP.PACK_AB R77, R173, R174 ;  /* 0x000000aead4d723e */ /* 0x000fe400000000ff */
[----:B------:R-:W-:Y:S02]  /*d8d0*/  F2FP.PACK_AB R78, R186, R187 ;  /* 0x000000bbba4e723e */ /* 0x000fe400000000ff */
[----:B------:R-:W-:Y:S03]  /*d8e0*/  F2FP.PACK_AB R79, R184, R185 ;  /* 0x000000b9b84f723e */ /* 0x000fe600000000ff */
[----:B------:R-:W-:Y:S04]  /*d8f0*/  MUFU.EX2 R103, R120 ;  /* 0x0000007800677308 */ /* 0x000fe80000000800 */
[-C--:B-1----:R-:W-:Y:S03]  /*d900*/  HMMA.16816.F32 R4, R76, R84.reuse, R4 ;  /* 0x000000544c04723c */ /* 0x082fe60000001804 */
[----:B------:R-:W-:Y:S01]  /*d910*/  FFMA.FTZ R68, R68, R134, R192 ;  /* 0x0000008644447223 */ /* 0x000fe200000100c0 */
[----:B------:R-:W-:Y:S01]  /*d920*/  MOV R134, R118 ;  /* 0x0000007600867202 */ /* 0x000fe20000000f00 */
[----:B--2---:R-:W-:Y:S01]  /*d930*/  FFMA.FTZ R74, R3, R115, R113 ;  /* 0x00000073034a7223 */ /* 0x004fe20000010071 */
[----:B------:R-:W1:Y:S01]  /*d940*/  MUFU.EX2 R118, R102 ;  /* 0x0000006600767308 */ /* 0x000e620000000800 */
[----:B------:R-:W-:Y:S01]  /*d950*/  FADD.FTZ R3, R205, R68 ;  /* 0x00000044cd037221 */ /* 0x000fe20000010000 */
[----:B---3--:R-:W-:Y:S01]  /*d960*/  F2FP.PACK_AB R81, R116, R117 ;  /* 0x000000757451723e */ /* 0x008fe200000000ff */
[----:B------:R-:W-:Y:S03]  /*d970*/  FADD.FTZ R68, R135, R69 ;  /* 0x0000004587447221 */ /* 0x000fe60000010000 */
[----:B------:R-:W-:Y:S02]  /*d980*/  FADD.FTZ R2, R148, R74 ;  /* 0x0000004a94027221 */ /* 0x000fe40000010000 */
[----:B------:R-:W-:Y:S01]  /*d990*/  FADD.FTZ R3, R134, R3 ;  /* 0x0000000386037221 */ /* 0x000fe20000010000 */
[----:B------:R-:W-:Y:S01]  /*d9a0*/  LDSM.16.MT88.4 R148, [R227+0x3100] ;  /* 0x00310000e394783b */ /* 0x000fe20000004200 */
[----:B------:R-:W-:Y:S01]  /*d9b0*/  FADD.FTZ R68, R73, R68 ;  /* 0x0000004449447221 */ /* 0x000fe20000010000 */
[----:B------:R-:W-:Y:S01]  /*d9c0*/  MUFU.EX2 R115, R106 ;  /* 0x0000006a00737308 */ /* 0x000fe20000000800 */
[----:B------:R-:W-:Y:S02]  /*d9d0*/  FFMA.FTZ R0, R0, R114, R112 ;  /* 0x0000007200007223 */ /* 0x000fe40000010070 */
[----:B------:R-:W-:Y:S02]  /*d9e0*/  FADD.FTZ R2, R133, R2 ;  /* 0x0000000285027221 */ /* 0x000fe40000010000 */
[----:B------:R-:W-:Y:S01]  /*d9f0*/  FADD.FTZ R3, R244, R3 ;  /* 0x00000003f4037221 */ /* 0x000fe20000010000 */
[----:B------:R-:W2:Y:S01]  /*da00*/  LDL.LU R73, [R1+0xa8] ;  /* 0x0000a80001497983 */ /* 0x000ea20000300800 */
[----:B------:R-:W-:Y:S02]  /*da10*/  FADD.FTZ R0, R250, R0 ;  /* 0x00000000fa007221 */ /* 0x000fe40000010000 */
[----:B------:R-:W-:Y:S01]  /*da20*/  FADD.FTZ R2, R216, R2 ;  /* 0x00000002d8027221 */ /* 0x000fe20000010000 */
[----:B------:R3:W-:Y:S01]  /*da30*/  MUFU.EX2 R106, R75 ;  /* 0x0000004b006a7308 */ /* 0x0007e20000000800 */
[----:B------:R-:W2:Y:S01]  /*da40*/  LDL.LU R244, [R1+0xa4] ;  /* 0x0000a40001f47983 */ /* 0x000ea20000300800 */
[----:B------:R-:W-:Y:S02]  /*da50*/  FADD.FTZ R0, R251, R0 ;  /* 0x00000000fb007221 */ /* 0x000fe40000010000 */
[----:B------:R-:W-:Y:S01]  /*da60*/  FADD.FTZ R68, R232, R68 ;  /* 0x00000044e8447221 */ /* 0x000fe20000010000 */
[----:B------:R-:W2:Y:S01]  /*da70*/  LDL.LU R216, [R1+0xa0] ;  /* 0x0000a00001d87983 */ /* 0x000ea20000300800 */
[----:B------:R-:W-:Y:S01]  /*da80*/  FADD.FTZ R0, R228, R0 ;  /* 0x00000000e4007221 */ /* 0x000fe20000010000 */
[----:B-1----:R-:W-:Y:S01]  /*da90*/  F2FP.PACK_AB R80, R118, R172 ;  /* 0x000000ac7650723e */ /* 0x002fe200000000ff */
[----:B------:R-:W-:Y:S01]  /*daa0*/  FADD.FTZ R3, R229, R3 ;  /* 0x00000003e5037221 */ /* 0x000fe20000010000 */
[----:B------:R1:W5:Y:S01]  /*dab0*/  LDL.LU R228, [R1+0x9c] ;  /* 0x00009c0001e47983 */ /* 0x0003620000300800 */
[----:B------:R-:W-:Y:S01]  /*dac0*/  FADD.FTZ R69, R231, R2 ;  /* 0x00000002e7457221 */ /* 0x000fe20000010000 */
[----:B------:R-:W1:Y:S01]  /*dad0*/  MUFU.EX2 R114, R107 ;  /* 0x0000006b00727308 */ /* 0x000e620000000800 */
        /* <DEDUP_REMOVED lines=8> */
[----:B------:R-:W-:Y:S01]  /*db60*/  MUFU.EX2 R113, R105 ;  /* 0x0000006900717308 */ /* 0x000fe20000000800 */
[----:B---3--:R-:W-:Y:S02]  /*db70*/  FADD.FTZ R75, R235, R0 ;  /* 0x00000000eb4b7221 */ /* 0x008fe40000010000 */
[----:B------:R-:W3:Y:S01]  /*db80*/  LDSM.16.MT88.4 R132, [R224+0x3100] ;  /* 0x00310000e084783b */ /* 0x000ee20000004200 */
[----:B------:R-:W-:Y:S02]  /*db90*/  FADD.FTZ R0, R237, R3 ;  /* 0x00000003ed007221 */ /* 0x000fe40000010000 */
[----:B------:R-:W-:Y:S02]  /*dba0*/  FADD.FTZ R3, R239, R75 ;  /* 0x0000004bef037221 */ /* 0x000fe40000010000 */
[----:B------:R-:W-:Y:S02]  /*dbb0*/  FADD.FTZ R0, R233, R0 ;  /* 0x00000000e9007221 */ /* 0x000fe40000010000 */
[----:B------:R-:W4:Y:S01]  /*dbc0*/  MUFU.EX2 R112, R108 ;  /* 0x0000006c00707308 */ /* 0x000f220000000800 */
[----:B------:R2:W5:Y:S01]  /*dbd0*/  LDL.LU R235, [R1+0x8c] ;  /* 0x00008c0001eb7983 */ /* 0x0005620000300800 */
[----:B------:R-:W-:Y:S01]  /*dbe0*/  FADD.FTZ R3, R119, R3 ;  /* 0x0000000377037221 */ /* 0x000fe20000010000 */
[----:B-1----:R-:W-:Y:S01]  /*dbf0*/  F2FP.PACK_AB R82, R114, R115 ;  /* 0x000000737252723e */ /* 0x002fe200000000ff */
[----:B------:R-:W-:Y:S01]  /*dc00*/  FADD.FTZ R2, R138, R0 ;  /* 0x000000008a027221 */ /* 0x000fe20000010000 */
[----:B------:R-:W2:Y:S01]  /*dc10*/  LDL R121, [R1+0x10] ;  /* 0x0000100001797983 */ /* 0x000ea20000100800 */
[----:B------:R-:W-:Y:S02]  /*dc20*/  FADD.FTZ R0, R137, R68 ;  /* 0x0000004489007221 */ /* 0x000fe40000010000 */
[----:B------:R-:W-:Y:S01]  /*dc30*/  FADD.FTZ R68, R136, R3 ;  /* 0x0000000388447221 */ /* 0x000fe20000010000 */
[----:B------:R1:W5:Y:S01]  /*dc40*/  LDL.LU R236, [R1+0x88] ;  /* 0x0000880001ec7983 */ /* 0x0003620000300800 */
[----:B------:R-:W-:Y:S01]  /*dc50*/  FADD.FTZ R3, R211, R69 ;  /* 0x00000045d3037221 */ /* 0x000fe20000010000 */
[----:B------:R-:W1:Y:S01]  /*dc60*/  MUFU.EX2 R107, R127 ;  /* 0x0000007f006b7308 */ /* 0x000e620000000800 */
[----:B------:R-:W-:Y:S01]  /*dc70*/  FADD.FTZ R2, R247, R2 ;  /* 0x00000002f7027221 */ /* 0x000fe20000010000 */
[----:B------:R2:W5:Y:S01]  /*dc80*/  LDL.LU R237, [R1+0x84] ;  /* 0x0000840001ed7983 */ /* 0x0005620000300800 */
[----:B------:R-:W-:Y:S03]  /*dc90*/  FADD.FTZ R0, R248, R0 ;  /* 0x00000000f8007221 */ /* 0x000fe60000010000 */
[----:B------:R2:W5:Y:S04]  /*dca0*/  LDL.LU R238, [R1+0x80] ;  /* 0x0000800001ee7983 */ /* 0x0005680000300800 */
[----:B------:R2:W5:Y:S01]  /*dcb0*/  LDL.LU R239, [R1+0x7c] ;  /* 0x00007c0001ef7983 */ /* 0x0005620000300800 */
[----:B------:R-:W3:Y:S01]  /*dcc0*/  MUFU.EX2 R108, R129 ;  /* 0x00000081006c7308 */ /* 0x000ee20000000800 */
[----:B----4-:R-:W-:Y:S02]  /*dcd0*/  F2FP.PACK_AB R83, R112, R113 ;  /* 0x000000717053723e */ /* 0x010fe400000000ff */
[----:B------:R4:W5:Y:S04]  /*dce0*/  LDL.LU R240, [R1+0x78] ;  /* 0x0000780001f07983 */ /* 0x0009680000300800 */
[----:B------:R4:W5:Y:S01]  /*dcf0*/  LDL.LU R233, [R1+0x74] ;  /* 0x0000740001e97983 */ /* 0x0009620000300800 */
[C---:B------:R-:W-:Y:S02]  /*dd00*/  HMMA.16816.F32 R8, R80.reuse, R84, R8 ;  /* 0x000000545008723c */ /* 0x040fe40000001808 */
[----:B------:R-:W4:Y:S01]  /*dd10*/  MUFU.EX2 R105, R131 ;  /* 0x0000008300697308 */ /* 0x000f220000000800 */
[----:B------:R2:W5:Y:S01]  /*dd20*/  LDL.LU R234, [R1+0x70] ;  /* 0x0000700001ea7983 */ /* 0x0005620000300800 */
[----:B-1----:R-:W-:Y:S03]  /*dd30*/  F2FP.PACK_AB R181, R107, R109 ;  /* 0x0000006d6bb5723e */ /* 0x002fe600000000ff */
[----:B------:R1:W5:Y:S01]  /*dd40*/  LDL.LU R119, [R1+0x6c] ;  /* 0x00006c0001777983 */ /* 0x0003620000300800 */
[-C--:B------:R-:W-:Y:S03]  /*dd50*/  HMMA.16816.F32 R12, R80, R86.reuse, R12 ;  /* 0x00000056500c723c */ /* 0x080fe6000000180c */
[----:B------:R1:W5:Y:S01]  /*dd60*/  LDL.LU R230, [R1+0x68] ;  /* 0x0000680001e67983 */ /* 0x0003620000300800 */
[----:B------:R-:W1:Y:S01]  /*dd70*/  MUFU.EX2 R102, R125 ;  /* 0x0000007d00667308 */ /* 0x000e620000000800 */
[----:B---3--:R-:W-:Y:S03]  /*dd80*/  F2FP.PACK_AB R182, R106, R108 ;  /* 0x0000006c6ab6723e */ /* 0x008fe600000000ff */
[C---:B------:R-:W-:Y:S06]  /*dd90*/  HMMA.16816.F32 R16, R76.reuse, R86, R16 ;  /* 0x000000564c10723c */ /* 0x040fec0000001810 */
[----:B------:R-:W-:Y:S02]  /*dda0*/  MUFU.EX2 R86, R123 ;  /* 0x0000007b00567308 */ /* 0x000fe40000000800 */
[-C--:B------:R-:W-:Y:S04]  /*ddb0*/  HMMA.16816.F32 R20, R76, R88.reuse, R20 ;  /* 0x000000584c14723c */ /* 0x080fe80000001814 */
[----:B----4-:R-:W-:Y:S04]  /*ddc0*/  F2FP.PACK_AB R183, R104, R105 ;  /* 0x0000006968b7723e */ /* 0x010fe800000000ff */
[----:B------:R-:W3:Y:S01]  /*ddd0*/  MUFU.EX2 R85, R126 ;  /* 0x0000007e00557308 */ /* 0x000ee20000000800 */
[C---:B------:R-:W-:Y:S04]  /*dde0*/  HMMA.16816.F32 R24, R80.reuse, R88, R24 ;  /* 0x000000585018723c */ /* 0x040fe80000001818 */
[----:B-1----:R-:W-:Y:S04]  /*ddf0*/  F2FP.PACK_AB R176, R102, R103 ;  /* 0x0000006766b0723e */ /* 0x002fe800000000ff */
[-C--:B------:R-:W-:Y:S01]  /*de00*/  HMMA.16816.F32 R28, R80, R90.reuse, R28 ;  /* 0x0000005a501c723c */ /* 0x080fe2000000181c */
[----:B------:R-:W1:Y:S07]  /*de10*/  MUFU.EX2 R84, R128 ;  /* 0x0000008000547308 */ /* 0x000e6e0000000800 */
[C---:B------:R-:W-:Y:S03]  /*de20*/  HMMA.16816.F32 R32, R76.reuse, R90, R32 ;  /* 0x0000005a4c20723c */ /* 0x040fe60000001820 */
[----:B------:R-:W4:Y:S01]  /*de30*/  MUFU.EX2 R74, R130 ;  /* 0x00000082004a7308 */ /* 0x000f220000000800 */
[----:B---3--:R-:W-:Y:S04]  /*de40*/  F2FP.PACK_AB R177, R85, R86 ;  /* 0x0000005655b1723e */ /* 0x008fe800000000ff */
[-C--:B------:R-:W-:Y:S08]  /*de50*/  HMMA.16816.F32 R36, R76, R92.reuse, R36 ;  /* 0x0000005c4c24723c */ /* 0x080ff00000001824 */
[C---:B------:R-:W-:Y:S04]  /*de60*/  HMMA.16816.F32 R40, R80.reuse, R92, R40 ;  /* 0x0000005c5028723c */ /* 0x040fe80000001828 */
[----:B-1----:R-:W-:Y:S04]  /*de70*/  F2FP.PACK_AB R178, R100, R84 ;  /* 0x0000005464b2723e */ /* 0x002fe800000000ff */
[-C--:B------:R-:W-:Y:S04]  /*de80*/  HMMA.16816.F32 R44, R80, R94.reuse, R44 ;  /* 0x0000005e502c723c */ /* 0x080fe8000000182c */
[----:B----4-:R-:W-:Y:S04]  /*de90*/  F2FP.PACK_AB R179, R101, R74 ;  /* 0x0000004a65b3723e */ /* 0x010fe800000000ff */
[C---:B------:R-:W-:Y:S08]  /*dea0*/  HMMA.16816.F32 R48, R76.reuse, R94, R48 ;  /* 0x0000005e4c30723c */ /* 0x040ff00000001830 */
[-C--:B------:R-:W-:Y:S08]  /*deb0*/  HMMA.16816.F32 R52, R76, R96.reuse, R52 ;  /* 0x000000604c34723c */ /* 0x080ff00000001834 */
[C---:B------:R-:W-:Y:S08]  /*dec0*/  HMMA.16816.F32 R56, R80.reuse, R96, R56 ;  /* 0x000000605038723c */ /* 0x040ff00000001838 */
[-C--:B------:R-:W-:Y:S08]  /*ded0*/  HMMA.16816.F32 R60, R80, R98.reuse, R60 ;  /* 0x00000062503c723c */ /* 0x080ff0000000183c */
[----:B------:R-:W-:Y:S04]  /*dee0*/  HMMA.16816.F32 R64, R76, R98, R64 ;  /* 0x000000624c40723c */ /* 0x000fe80000001840 */
[----:B--2---:R-:W-:Y:S04]  /*def0*/  ISETP.GT.AND P0, PT, R216, R121, PT ;  /* 0x00000079d800720c */ /* 0x004fe80003f04270 */
[-C--:B------:R-:W-:Y:S05]  /*df00*/  HMMA.16816.F32 R120, R180, R132.reuse, R4 ;  /* 0x00000084b478723c */ /* 0x080fea0000001804 */
[----:B------:R-:W-:Y:S02]  /*df10*/  MOV R216, R244 ;  /* 0x000000f400d87202 */ /* 0x000fe40000000f00 */
        /* <DEDUP_REMOVED lines=61> */
[----:B------:R-:W-:Y:S01]  /*e2f0*/  FADD.FTZ R0, R117, R9 ;  /* 0x0000000975007221 */ /* 0x000fe20000010000 */
[----:B------:R-:W-:Y:S01]  /*e300*/  MOV R117, R71 ;  /* 0x0000004700757202 */ /* 0x000fe20000000f00 */
[----:B------:R-:W-:Y:S02]  /*e310*/  FADD.FTZ R11, R175, R8 ;  /* 0x00000008af0b7221 */ /* 0x000fe40000010000 */
[----:B------:R-:W-:Y:S02]  /*e320*/  FADD.FTZ R10, R173, R3 ;  /* 0x00000003ad0a7221 */ /* 0x000fe40000010000 */
[C---:B------:R-:W-:Y:S04]  /*e330*/  HMMA.16816.F32 R172, R176.reuse, R4, R56 ;  /* 0x00000004b0ac723c */ /* 0x040fe80000001838 */
[----:B------:R-:W-:Y:S02]  /*e340*/  FADD.FTZ R9, R118, R2 ;  /* 0x0000000276097221 */ /* 0x000fe40000010000 */
[----:B------:R-:W-:Y:S01]  /*e350*/  FADD.FTZ R8, R116, R0 ;  /* 0x0000000074087221 */ /* 0x000fe20000010000 */
[----:B------:R-:W-:Y:S01]  /*e360*/  MOV R116, R72 ;  /* 0x0000004800747202 */ /* 0x000fe20000000f00 */
        /* <DEDUP_REMOVED lines=26> */
[----:B------:R-:W-:Y:S01]  /*e510*/  FADD.FTZ R0, R101, R0 ;  /* 0x0000000065007221 */ /* 0x000fe20000010000 */
[----:B------:R1:W-:Y:S01]  /*e520*/  STL [R1+0x48], R3 ;  /* 0x0000480301007387 */ /* 0x0003e20000100800 */
[----:B------:R-:W-:Y:S03]  /*e530*/  IMAD.MOV.U32 R118, RZ, RZ, R70 ;  /* 0x000000ffff767224 */ /* 0x000fe600078e0046 */
[----:B------:R2:W-:Y:S04]  /*e540*/  STL [R1+0x3c], R2 ;  /* 0x00003c0201007387 */ /* 0x0005e80000100800 */
[----:B------:R2:W-:Y:S01]  /*e550*/  STL [R1+0x44], R0 ;  /* 0x0000440001007387 */ /* 0x0005e20000100800 */
[----:B-1----:R-:W-:Y:S01]  /*e560*/  IMAD.MOV.U32 R3, RZ, RZ, R73 ;  /* 0x000000ffff037224 */ /* 0x002fe200078e0049 */
[----:B------:R-:W-:-:S05]  /*e570*/  @P0 BRA `(.L_x_603) ;  /* 0xffff9ea000000947 */ /* 0x000fca000383ffff */
.L_x_602:
[----:B---3--:R-:W-:-:S13]  /*e580*/  ISETP.GE.AND P0, PT, R244, RZ, PT ;  /* 0x000000fff400720c */ /* 0x008fda0003f06270 */
[----:B------:R-:W-:Y:S05]  /*e590*/  @!P0 BRA `(.L_x_604) ;  /* 0x00005f2000008947 */ /* 0x000fea0003800000 */
[----:B------:R-:W3:Y:S01]  /*e5a0*/  LDL.LU.64 R6, [R1+0x28] ;  /* 0x0000280001067983 */ /* 0x000ee20000300a00 */
[----:B------:R-:W-:Y:S01]  /*e5b0*/  ULDC.64 UR4, c[0x0][0x208] ;  /* 0x0000820000047ab9 */ /* 0x000fe20000000a00 */
[----:B------:R-:W-:Y:S01]  /*e5c0*/  MOV R3, R72 ;  /* 0x0000004800037202 */ /* 0x000fe20000000f00 */
[----:B------:R-:W-:Y:S01]  /*e5d0*/  UIMAD.WIDE.U32 UR12, UR4, 0x70, URZ ;  /* 0x00000070040c78a5 */ /* 0x000fe2000f8e003f */
[----:B------:R-:W3:Y:S01]  /*e5e0*/  LDL.LU.64 R4, [R1+0x30] ;  /* 0x0000300001047983 */ /* 0x000ee20000300a00 */
[----:B------:R-:W-:Y:S01]  /*e5f0*/  UIMAD UR5, UR5, 0x70, URZ ;  /* 0x00000070050578a4 */ /* 0x000fe2000f8e023f */
[----:B--2---:R-:W-:Y:S01]  /*e600*/  MOV R2, R73 ;  /* 0x0000004900027202 */ /* 0x004fe20000000f00 */
[----:B------:R-:W-:Y:S01]  /*e610*/  ULDC.64 UR6, c[0x0][0x1e0] ;  /* 0x0000780000067ab9 */ /* 0x000fe20000000a00 */
[----:B------:R-:W-:Y:S01]  /*e620*/  IMAD.MOV.U32 R117, RZ, RZ, R70 ;  /* 0x000000ffff757224 */ /* 0x000fe200078e0046 */
[----:B------:R-:W-:Y:S01]  /*e630*/  MOV R116, R71 ;  /* 0x0000004700747202 */ /* 0x000fe20000000f00 */
[----:B------:R-:W-:-:S02]  /*e640*/  USHF.L.U64.HI UR7, UR6, 0x5, UR7 ;  /* 0x0000000506077899 */ /* 0x000fc40008010207 */
[----:B------:R-:W-:Y:S02]  /*e650*/  USHF.L.U32 UR6, UR6, 0x5, URZ ;  /* 0x0000000506067899 */ /* 0x000fe4000800063f */
[----:B------:R-:W-:Y:S01]  /*e660*/  UIADD3 UR5, UR13, UR5, URZ ;  /* 0x000000050d057290 */ /* 0x000fe2000fffe03f */
[----:B---3--:R-:W-:-:S05]  /*e670*/  IMAD.MOV.U32 R5, RZ, RZ, R7 ;  /* 0x000000ffff057224 */ /* 0x008fca00078e0007 */
[----:B------:R1:W-:Y:S04]  /*e680*/  STL.64 [R1+0x50], R4 ;  /* 0x0000500401007387 */ /* 0x0003e80000100a00 */
.L_x_605:
[----:B------:R-:W2:Y:S01]  /*e690*/  LDL.64 R78, [R1+0x50] ;  /* 0x00005000014e7983 */ /* 0x000ea20000100a00 */
[----:B------:R-:W-:Y:S04]  /*e6a0*/  DEPBAR.LE SB0, 0x0 ;  /* 0x000080000000791a */ /* 0x000fe80000000000 */
[----:B------:R-:W-:Y:S01]  /*e6b0*/  SHF.R.S32.HI R76, RZ, 0x1f, R244 ;  /* 0x0000001fff4c7819 */ /* 0x000fe200000114f4 */
[----:B------:R-:W-:Y:S01]  /*e6c0*/  BAR.SYNC.DEFER_BLOCKING 0x0 ;  /* 0x0000000000007b1d */ /* 0x000fe20000010000 */
[----:B---3--:R-:W-:Y:S04]  /*e6d0*/  IMAD R0, R244, UR5, RZ ;  /* 0x00000005f4007c24 */ /* 0x008fe8000f8e02ff */
[----:B------:R-:W-:Y:S03]  /*e6e0*/  IMAD R0, R76, UR12, R0 ;  /* 0x0000000c4c007c24 */ /* 0x000fe6000f8e0200 */
[----:B-----5:R-:W-:Y:S04]  /*e6f0*/  STL [R1+0x68], R230 ;  /* 0x000068e601007387 */ /* 0x020fe80000100800 */
[----:B------:R-:W-:Y:S04]  /*e700*/  STL [R1+0x6c], R119 ;  /* 0x00006c7701007387 */ /* 0x000fe80000100800 */
[----:B------:R-:W-:Y:S04]  /*e710*/  STL [R1+0x70], R234 ;  /* 0x000070ea01007387 */ /* 0x000fe80000100800 */
        /* <DEDUP_REMOVED lines=28> */
[----:B--2---:R-:W-:Y:S01]  /*e8e0*/  IMAD.WIDE.U32 R84, R244, UR12, R78 ;  /* 0x0000000cf4547c25 */ /* 0x004fe2000f8e004e */
        /* <DEDUP_REMOVED lines=32> */
[----:B----4-:R-:W-:Y:S04]  /*eaf0*/  IADD3 R104, P0, R242, UR9, RZ ;  /* 0x00000009f2687c10 */ /* 0x010fe8000ff1e0ff */
        /* <DEDUP_REMOVED lines=17> */
[-C--:B-1----:R-:W-:Y:S08]  /*ec10*/  HMMA.16816.F32 R92, R108, R98.reuse, RZ ;  /* 0x000000626c5c723c */ /* 0x082ff000000018ff */
[C---:B------:R-:W-:Y:S08]  /*ec20*/  HMMA.16816.F32 R96, R112.reuse, R98, RZ ;  /* 0x000000627060723c */ /* 0x040ff000000018ff */
[-C--:B--2---:R-:W-:Y:S08]  /*ec30*/  HMMA.16816.F32 R100, R112, R184.reuse, RZ ;  /* 0x000000b87064723c */ /* 0x084ff000000018ff */
[C---:B---3--:R-:W-:Y:S08]  /*ec40*/  HMMA.16816.F32 R104, R108.reuse, R184, RZ ;  /* 0x000000b86c68723c */ /* 0x048ff000000018ff */
        /* <DEDUP_REMOVED lines=35> */
[-C--:B------:R-:W-:Y:S01]  /*ee80*/  HMMA.16816.F32 R108, R196, R222.reuse, R108 ;  /* 0x000000dec46c723c */ /* 0x080fe2000000186c */
[----:B------:R-:W4:Y:S07]  /*ee90*/  LDSM.16.M88.4 R196, [R229+0x4900] ;  /* 0x00490000e5c4783b */ /* 0x000f2e0000000200 */
[----:B------:R-:W-:Y:S01]  /*eea0*/  HMMA.16816.F32 R112, R188, R222, R112 ;  /* 0x000000debc70723c */ /* 0x000fe20000001870 */
[----:B------:R-:W4:Y:S07]  /*eeb0*/  LDSM.16.M88.4 R188, [R229+0x5100] ;  /* 0x00510000e5bc783b */ /* 0x000f2e0000000200 */
[-C--:B-1----:R-:W-:Y:S01]  /*eec0*/  HMMA.16816.F32 R4, R184, R192.reuse, R4 ;  /* 0x000000c0b804723c */ /* 0x082fe20000001804 */
[----:B------:R-:W-:Y:S07]  /*eed0*/  LDSM.16.M88.4 R220, [R228] ;  /* 0x00000000e4dc783b */ /* 0x000fee0000000200 */
[C---:B--2---:R-:W-:Y:S08]  /*eee0*/  HMMA.16816.F32 R8, R200.reuse, R192, R8 ;  /* 0x000000c0c808723c */ /* 0x044ff00000001808 */
[-C--:B------:R-:W-:Y:S08]  /*eef0*/  HMMA.16816.F32 R12, R200, R194.reuse, R12 ;  /* 0x000000c2c80c723c */ /* 0x080ff0000000180c */
[C---:B------:R-:W-:Y:S01]  /*ef00*/  HMMA.16816.F32 R16, R184.reuse, R194, R16 ;  /* 0x000000c2b810723c */ /* 0x040fe20000001810 */
[----:B------:R-:W1:Y:S07]  /*ef10*/  LDSM.16.M88.4 R192, [R229+0x5900] ;  /* 0x00590000e5c0783b */ /* 0x000e6e0000000200 */
        /* <DEDUP_REMOVED lines=12> */
[----:B------:R-:W2:Y:S07]  /*efe0*/  LDSM.16.M88.4 R188, [R232+0x9100] ;  /* 0x00910000e8bc783b */ /* 0x000eae0000000200 */
        /* <DEDUP_REMOVED lines=13> */
[C---:B--2---:R-:W-:Y:S08]  /*f0c0*/  HMMA.16816.F32 R8, R188.reuse, R220, R8 ;  /* 0x000000dcbc08723c */ /* 0x044ff00000001808 */
        /* <DEDUP_REMOVED lines=23> */
[----:B------:R-:W-:Y:S01]  /*f240*/  MUFU.TANH R186, R9 ;  /* 0x0000000900ba7308 */ /* 0x000fe20000002400 */
[----:B-1----:R-:W1:Y:S09]  /*f250*/  LDSM.16.M88.4 R4, [R228+0x800] ;  /* 0x00080000e404783b */ /* 0x002e720000000200 */
[----:B------:R-:W-:Y:S10]  /*f260*/  MUFU.TANH R193, R10 ;  /* 0x0000000a00c17308 */ /* 0x000ff40000002400 */
[----:B------:R2:W-:Y:S10]  /*f270*/  MUFU.TANH R192, R11 ;  /* 0x0000000b00c07308 */ /* 0x0005f40000002400 */
[----:B------:R-:W-:Y:S10]  /*f280*/  MUFU.TANH R16, R16 ;  /* 0x0000001000107308 */ /* 0x000ff40000002400 */
[----:B------:R-:W-:Y:S01]  /*f290*/  MUFU.TANH R17, R17 ;  /* 0x0000001100117308 */ /* 0x000fe20000002400 */
[----:B--2---:R-:W2:Y:S01]  /*f2a0*/  LDSM.16.M88.4 R8, [R228+0x1000] ;  /* 0x00100000e408783b */ /* 0x004ea20000000200 */
[-C--:B-1----:R-:W-:Y:S08]  /*f2b0*/  HMMA.16816.F32 R20, R216, R4.reuse, R20 ;  /* 0x00000004d814723c */ /* 0x082ff00000001814 */
[----:B------:R-:W-:Y:S01]  /*f2c0*/  MUFU.TANH R18, R18 ;  /* 0x0000001200127308 */ /* 0x000fe20000002400 */
        /* <DEDUP_REMOVED lines=9> */
[----:B------:R-:W-:Y:S01]  /*f360*/  MUFU.TANH R20, R20 ;  /* 0x0000001400147308 */ /* 0x000fe20000002400 */
[----:B------:R-:W-:Y:S02]  /*f370*/  FMUL.FTZ R23, R23, c[0x0][0x320] ;  /* 0x0000c80017177a20 */ /* 0x000fe40000410000 */
[----:B------:R-:W-:Y:S01]  /*f380*/  FMUL.FTZ R24, R24, c[0x0][0x320] ;  /* 0x0000c80018187a20 */ /* 0x000fe20000410000 */
[-C--:B--2---:R-:W-:Y:S03]  /*f390*/  HMMA.16816.F32 R36, R216, R8.reuse, R36 ;  /* 0x00000008d824723c */ /* 0x084fe60000001824 */
        /* <DEDUP_REMOVED lines=40> */
[----:B------:R-:W2:Y:S03]  /*f620*/  MUFU.TANH R0, R59 ;  /* 0x0000003b00007308 */ /* 0x000ea60000002400 */
[----:B------:R-:W-:Y:S02]  /*f630*/  FMUL.FTZ R62, R62, c[0x0][0x320] ;  /* 0x0000c8003e3e7a20 */ /* 0x000fe40000410000 */
[----:B------:R-:W-:Y:S02]  /*f640*/  FMUL.FTZ R66, R66, c[0x0][0x320] ;  /* 0x0000c80042427a20 */ /* 0x000fe40000410000 */
[-C--:B------:R-:W-:Y:S03]  /*f650*/  HMMA.16816.F32 R76, R188, R10.reuse, R76 ;  /* 0x0000000abc4c723c */ /* 0x080fe6000000184c */
[----:B------:R-:W-:Y:S01]  /*f660*/  MUFU.TANH R213, R52 ;  /* 0x0000003400d57308 */ /* 0x000fe20000002400 */
[----:B------:R-:W-:Y:S02]  /*f670*/  FMUL.FTZ R48, R48, c[0x0][0x320] ;  /* 0x0000c80030307a20 */ /* 0x000fe40000410000 */
[----:B------:R-:W-:Y:S02]  /*f680*/  FMUL.FTZ R65, R65, c[0x0][0x320] ;  /* 0x0000c80041417a20 */ /* 0x000fe40000410000 */
[C---:B------:R-:W-:Y:S01]  /*f690*/  HMMA.16816.F32 R80, R216.reuse, R10, R80 ;  /* 0x0000000ad850723c */ /* 0x040fe20000001850 */
[----:B------:R-:W3:Y:S01]  /*f6a0*/  LDSM.16.M88.4 R8, [R228+0x3000] ;  /* 0x00300000e408783b */ /* 0x000ee20000000200 */
[----:B------:R-:W-:Y:S04]  /*f6b0*/  DEPBAR.LE SB0, 0x0 ;  /* 0x000080000000791a */ /* 0x000fe80000000000 */
[----:B------:R-:W-:Y:S01]  /*f6c0*/  MUFU.TANH R48, R48 ;  /* 0x0000003000307308 */ /* 0x000fe20000002400 */
[----:B------:R-:W-:Y:S01]  /*f6d0*/  FMUL.FTZ R69, R69, c[0x0][0x320] ;  /* 0x0000c80045457a20 */ /* 0x000fe20000410000 */
[-C--:B-1----:R-:W-:Y:S01]  /*f6e0*/  HMMA.16816.F32 R84, R216, R4.reuse, R84 ;  /* 0x00000004d854723c */ /* 0x082fe20000001854 */
[----:B--2---:R1:W-:Y:S04]  /*f6f0*/  STL [R1+0x8], R0 ;  /* 0x0000080001007387 */ /* 0x0043e80000100800 */
[----:B------:R-:W-:Y:S01]  /*f700*/  STL [R1+0x9c], R228 ;  /* 0x00009ce401007387 */ /* 0x000fe20000100800 */
[----:B------:R-:W-:Y:S02]  /*f710*/  FMUL.FTZ R73, R73, c[0x0][0x320] ;  /* 0x0000c80049497a20 */ /* 0x000fe40000410000 */
[----:B------:R-:W-:Y:S01]  /*f720*/  MUFU.TANH R210, R65 ;  /* 0x0000004100d27308 */ /* 0x000fe20000002400 */
[C---:B------:R-:W-:Y:S01]  /*f730*/  HMMA.16816.F32 R88, R188.reuse, R4, R88 ;  /* 0x00000004bc58723c */ /* 0x040fe20000001858 */
[----:B------:R-:W-:Y:S03]  /*f740*/  BAR.SYNC.DEFER_BLOCKING 0x0 ;  /* 0x0000000000007b1d */ /* 0x000fe60000010000 */
[----:B------:R-:W-:Y:S02]  /*f750*/  FMUL.FTZ R71, R71, c[0x0][0x320] ;  /* 0x0000c80047477a20 */ /* 0x000fe40000410000 */
[----:B------:R-:W-:Y:S01]  /*f760*/  FMUL.FTZ R78, R78, c[0x0][0x320] ;  /* 0x0000c8004e4e7a20 */ /* 0x000fe20000410000 */
[----:B------:R-:W-:Y:S01]  /*f770*/  FMNMX.FTZ R5, R194, R116, !PT ;  /* 0x00000074c2057209 */ /* 0x000fe20007810000 */
[-C--:B------:R-:W-:Y:S01]  /*f780*/  HMMA.16816.F32 R92, R188, R6.reuse, R92 ;  /* 0x00000006bc5c723c */ /* 0x080fe2000000185c */
[----:B------:R-:W-:Y:S03]  /*f790*/  MUFU.TANH R238, R73 ;  /* 0x0000004900ee7308 */ /* 0x000fe60000002400 */
[----:B------:R-:W-:Y:S02]  /*f7a0*/  FMUL.FTZ R82, R82, c[0x0][0x320] ;  /* 0x0000c80052527a20 */ /* 0x000fe40000410000 */
[----:B------:R-:W-:Y:S02]  /*f7b0*/  FMUL.FTZ R76, R76, c[0x0][0x320] ;  /* 0x0000c8004c4c7a20 */ /* 0x000fe40000410000 */
[----:B------:R-:W-:Y:S01]  /*f7c0*/  FMUL.FTZ R87, R87, c[0x0][0x320] ;  /* 0x0000c80057577a20 */ /* 0x000fe20000410000 */
[C---:B------:R-:W-:Y:S02]  /*f7d0*/  HMMA.16816.F32 R96, R216.reuse, R6, R96 ;  /* 0x00000006d860723c */ /* 0x040fe40000001860 */
[----:B-1----:R-:W-:Y:S02]  /*f7e0*/  MUFU.TANH R0, R66 ;  /* 0x0000004200007308 */ /* 0x002fe40000002400 */
[----:B------:R-:W-:Y:S02]  /*f7f0*/  FMUL.FTZ R86, R86, c[0x0][0x320] ;  /* 0x0000c80056567a20 */ /* 0x000fe40000410000 */
[----:B------:R-:W-:Y:S02]  /*f800*/  FMUL.FTZ R84, R84, c[0x0][0x320] ;  /* 0x0000c80054547a20 */ /* 0x000fe40000410000 */
[-C--:B---3--:R-:W-:Y:S04]  /*f810*/  HMMA.16816.F32 R100, R216, R8.reuse, R100 ;  /* 0x00000008d864723c */ /* 0x088fe80000001864 */
[----:B------:R-:W1:Y:S01]  /*f820*/  MUFU.TANH R4, R87 ;  /* 0x0000005700047308 */ /* 0x000e620000002400 */
[----:B------:R-:W-:Y:S02]  /*f830*/  FMUL.FTZ R85, R85, c[0x0][0x320] ;  /* 0x0000c80055557a20 */ /* 0x000fe40000410000 */
[----:B------:R-:W-:Y:S01]  /*f840*/  FMUL.FTZ R95, R95, c[0x0][0x320] ;  /* 0x0000c8005f5f7a20 */ /* 0x000fe20000410000 */
[C---:B------:R-:W-:Y:S04]  /*f850*/  HMMA.16816.F32 R104, R188.reuse, R8, R104 ;  /* 0x00000008bc68723c */ /* 0x040fe80000001868 */
[----:B------:R-:W-:Y:S02]  /*f860*/  FMUL.FTZ R88, R88, c[0x0][0x320] ;  /* 0x0000c80058587a20 */ /* 0x000fe40000410000 */
[----:B------:R-:W-:Y:S01]  /*f870*/  MUFU.TANH R49, R49 ;  /* 0x0000003100317308 */ /* 0x000fe20000002400 */
[----:B------:R-:W-:Y:S01]  /*f880*/  FMUL.FTZ R79, R79, c[0x0][0x320] ;  /* 0x0000c8004f4f7a20 */ /* 0x000fe20000410000 */
[-C--:B------:R-:W-:Y:S04]  /*f890*/  HMMA.16816.F32 R108, R188, R10.reuse, R108 ;  /* 0x0000000abc6c723c */ /* 0x080fe8000000186c */
[----:B------:R-:W-:Y:S02]  /*f8a0*/  FMUL.FTZ R97, R97, c[0x0][0x320] ;  /* 0x0000c80061617a20 */ /* 0x000fe40000410000 */
[----:B------:R-:W-:Y:S02]  /*f8b0*/  FMUL.FTZ R99, R99, c[0x0][0x320] ;  /* 0x0000c80063637a20 */ /* 0x000fe40000410000 */
[----:B------:R2:W-:Y:S01]  /*f8c0*/  MUFU.TANH R52, R97 ;  /* 0x0000006100347308 */ /* 0x0005e20000002400 */
[----:B------:R-:W-:Y:S01]  /*f8d0*/  HMMA.16816.F32 R112, R216, R10, R112 ;  /* 0x0000000ad870723c */ /* 0x000fe20000001870 */
[----:B-1----:R1:W-:Y:S03]  /*f8e0*/  STL [R1+0x20], R4 ;  /* 0x0000200401007387 */ /* 0x0023e60000100800 */
        /* <DEDUP_REMOVED lines=10> */
[----:B------:R-:W-:Y:S01]  /*f990*/  FMUL.FTZ R92, R92, c[0x0][0x320] ;  /* 0x0000c8005c5c7a20 */ /* 0x000fe20000410000 */
[----:B--2---:R-:W-:Y:S01]  /*f9a0*/  MOV R97, R0 ;  /* 0x0000000000617202 */ /* 0x004fe20000000f00 */
[----:B------:R-:W-:Y:S01]  /*f9b0*/  FMUL.FTZ R115, R115, c[0x0][0x320] ;  /* 0x0000c80073737a20 */ /* 0x000fe20000410000 */
[----:B------:R-:W-:Y:S01]  /*f9c0*/  FMNMX.FTZ R0, R184, R2, !PT ;  /* 0x00000002b8007209 */ /* 0x000fe20007810000 */
[----:B------:R-:W-:Y:S02]  /*f9d0*/  FMUL.FTZ R113, R113, c[0x0][0x320] ;  /* 0x0000c80071717a20 */ /* 0x000fe40000410000 */
[----:B------:R-:W-:Y:S01]  /*f9e0*/  FMUL.FTZ R93, R93, c[0x0][0x320] ;  /* 0x0000c8005d5d7a20 */ /* 0x000fe20000410000 */
[----:B-1----:R-:W1:Y:S01]  /*f9f0*/  MUFU.TANH R4, R99 ;  /* 0x0000006300047308 */ /* 0x002e620000002400 */
[----:B------:R-:W-:Y:S01]  /*fa00*/  FMNMX.FTZ R73, R118, R0, !PT ;  /* 0x0000000076497209 */ /* 0x000fe20007810000 */
[----:B------:R-:W-:Y:S02]  /*fa10*/  FMUL.FTZ R109, R109, c[0x0][0x320] ;  /* 0x0000c8006d6d7a20 */ /* 0x000fe40000410000 */
[----:B------:R-:W-:Y:S01]  /*fa20*/  FMUL.FTZ R91, R91, c[0x0][0x320] ;  /* 0x0000c8005b5b7a20 */ /* 0x000fe20000410000 */
[----:B------:R-:W-:Y:S01]  /*fa30*/  FMNMX.FTZ R73, R16, R73, !PT ;  /* 0x0000004910497209 */ /* 0x000fe20007810000 */
[----:B------:R-:W-:Y:S02]  /*fa40*/  FMUL.FTZ R94, R94, c[0x0][0x320] ;  /* 0x0000c8005e5e7a20 */ /* 0x000fe40000410000 */
[----:B------:R-:W-:Y:S01]  /*fa50*/  FMUL.FTZ R68, R68, c[0x0][0x320] ;  /* 0x0000c80044447a20 */ /* 0x000fe20000410000 */
[----:B------:R-:W-:Y:S01]  /*fa60*/  FMNMX.FTZ R73, R17, R73, !PT ;  /* 0x0000004911497209 */ /* 0x000fe20007810000 */
[----:B------:R-:W2:Y:S01]  /*fa70*/  MUFU.TANH R235, R69 ;  /* 0x0000004500eb7308 */ /* 0x000ea20000002400 */
[----:B------:R-:W-:Y:S02]  /*fa80*/  FMUL.FTZ R51, R51, c[0x0][0x320] ;  /* 0x0000c80033337a20 */ /* 0x000fe40000410000 */
[----:B------:R-:W-:Y:S01]  /*fa90*/  FMNMX.FTZ R73, R20, R73, !PT ;  /* 0x0000004914497209 */ /* 0x000fe20007810000 */
[----:B------:R-:W-:Y:S02]  /*faa0*/  FMUL.FTZ R83, R83, c[0x0][0x320] ;  /* 0x0000c80053537a20 */ /* 0x000fe40000410000 */
[----:B------:R-:W-:Y:S01]  /*fab0*/  FMUL.FTZ R57, R57, c[0x0][0x320] ;  /* 0x0000c80039397a20 */ /* 0x000fe20000410000 */
[----:B------:R-:W-:Y:S01]  /*fac0*/  FMNMX.FTZ R73, R21, R73, !PT ;  /* 0x0000004915497209 */ /* 0x000fe20007810000 */
[----:B------:R-:W-:Y:S02]  /*fad0*/  FMUL.FTZ R112, R112, c[0x0][0x320] ;  /* 0x0000c80070707a20 */ /* 0x000fe40000410000 */
[----:B------:R-:W-:Y:S01]  /*fae0*/  MUFU.TANH R23, R23 ;  /* 0x0000001700177308 */ /* 0x000fe20000002400 */
[----:B------:R-:W-:Y:S01]  /*faf0*/  FMNMX.FTZ R73, R32, R73, !PT ;  /* 0x0000004920497209 */ /* 0x000fe20007810000 */
[----:B------:R-:W-:Y:S01]  /*fb00*/  FMUL.FTZ R103, R103, c[0x0][0x320] ;  /* 0x0000c80067677a20 */ /* 0x000fe20000410000 */
[----:B-1----:R1:W-:Y:S02]  /*fb10*/  STL [R1+0xc], R4 ;  /* 0x00000c0401007387 */ /* 0x0023e40000100800 */
[----:B------:R-:W-:Y:S01]  /*fb20*/  FMNMX.FTZ R73, R33, R73, !PT ;  /* 0x0000004921497209 */ /* 0x000fe20007810000 */
[----:B------:R-:W-:Y:S01]  /*fb30*/  FMUL.FTZ R114, R114, c[0x0][0x320] ;  /* 0x0000c80072727a20 */ /* 0x000fe20000410000 */
[----:B------:R-:W-:Y:S01]  /*fb40*/  STL [R1+0xa8], R210 ;  /* 0x0000a8d201007387 */ /* 0x000fe20000100800 */
[----:B------:R-:W-:Y:S02]  /*fb50*/  FMUL.FTZ R58, R58, c[0x0][0x320] ;  /* 0x0000c8003a3a7a20 */ /* 0x000fe40000410000 */
[----:B------:R-:W3:Y:S01]  /*fb60*/  MUFU.TANH R24, R24 ;  /* 0x0000001800187308 */ /* 0x000ee20000002400 */
[----:B------:R-:W-:Y:S01]  /*fb70*/  FMUL.FTZ R72, R72, c[0x0][0x320] ;  /* 0x0000c80048487a20 */ /* 0x000fe20000410000 */
[----:B------:R-:W-:Y:S01]  /*fb80*/  FMNMX.FTZ R73, R31, R73, !PT ;  /* 0x000000491f497209 */ /* 0x000fe20007810000 */
[----:B------:R-:W-:Y:S01]  /*fb90*/  FMUL.FTZ R61, R61, c[0x0][0x320] ;  /* 0x0000c8003d3d7a20 */ /* 0x000fe20000410000 */
[----:B--2---:R2:W-:Y:S01]  /*fba0*/  STL [R1+0xa0], R235 ;  /* 0x0000a0eb01007387 */ /* 0x0045e20000100800 */
[----:B------:R-:W-:Y:S01]  /*fbb0*/  FMUL.FTZ R74, R74, c[0x0][0x320] ;  /* 0x0000c8004a4a7a20 */ /* 0x000fe20000410000 */
[----:B------:R-:W-:Y:S01]  /*fbc0*/  FMNMX.FTZ R73, R199, R73, !PT ;  /* 0x00000049c7497209 */ /* 0x000fe20007810000 */
[----:B------:R-:W-:Y:S02]  /*fbd0*/  FMUL.FTZ R106, R106, c[0x0][0x320] ;  /* 0x0000c8006a6a7a20 */ /* 0x000fe40000410000 */
[----:B------:R-:W-:Y:S01]  /*fbe0*/  FMUL.FTZ R105, R105, c[0x0][0x320] ;  /* 0x0000c80069697a20 */ /* 0x000fe20000410000 */
[----:B------:R-:W4:Y:S01]  /*fbf0*/  MUFU.TANH R214, R53 ;  /* 0x0000003500d67308 */ /* 0x000f220000002400 */
[----:B------:R-:W-:Y:S01]  /*fc00*/  FMUL.FTZ R64, R64, c[0x0][0x320] ;  /* 0x0000c80040407a20 */ /* 0x000fe20000410000 */
[----:B------:R-:W-:Y:S01]  /*fc10*/  FMNMX.FTZ R73, R48, R73, !PT ;  /* 0x0000004930497209 */ /* 0x000fe20007810000 */
[----:B------:R-:W-:Y:S02]  /*fc20*/  FMUL.FTZ R108, R108, c[0x0][0x320] ;  /* 0x0000c8006c6c7a20 */ /* 0x000fe40000410000 */
[----:B------:R-:W-:Y:S01]  /*fc30*/  FMUL.FTZ R40, R40, c[0x0][0x320] ;  /* 0x0000c80028287a20 */ /* 0x000fe20000410000 */
[----:B------:R-:W-:Y:S01]  /*fc40*/  FMNMX.FTZ R73, R49, R73, !PT ;  /* 0x0000004931497209 */ /* 0x000fe20007810000 */
[----:B------:R-:W-:Y:S01]  /*fc50*/  FMUL.FTZ R41, R41, c[0x0][0x320] ;  /* 0x0000c80029297a20 */ /* 0x000fe20000410000 */
[----:B-1----:R-:W-:Y:S02]  /*fc60*/  FMNMX.FTZ R4, R187, R3, !PT ;  /* 0x00000003bb047209 */ /* 0x002fe40007810000 */
        /* <DEDUP_REMOVED lines=10> */
[----:B------:R-:W2:Y:S01]  /*fd10*/  MUFU.TANH R211, R64 ;  /* 0x0000004000d37308 */ /* 0x000ea20000002400 */
[----:B------:R-:W-:Y:S01]  /*fd20*/  FMNMX.FTZ R0, R19, R0, !PT ;  /* 0x0000000013007209 */ /* 0x000fe20007810000 */
[----:B------:R-:W-:Y:S01]  /*fd30*/  FMUL.FTZ R80, R80, c[0x0][0x320] ;  /* 0x0000c80050507a20 */ /* 0x000fe20000410000 */
[----:B------:R-:W-:Y:S01]  /*fd40*/  FMNMX.FTZ R4, R13, R4, !PT ;  /* 0x000000040d047209 */ /* 0x000fe20007810000 */
[----:B------:R-:W-:Y:S01]  /*fd50*/  FMUL.FTZ R47, R47, c[0x0][0x320] ;  /* 0x0000c8002f2f7a20 */ /* 0x000fe20000410000 */
[----:B------:R-:W-:Y:S01]  /*fd60*/  FMNMX.FTZ R5, R22, R0, !PT ;  /* 0x0000000016057209 */ /* 0x000fe20007810000 */
[----:B------:R-:W-:Y:S01]  /*fd70*/  FMUL.FTZ R81, R81, c[0x0][0x320] ;  /* 0x0000c80051517a20 */ /* 0x000fe20000410000 */
[----:B---3--:R-:W-:Y:S01]  /*fd80*/  FMNMX.FTZ R0, R24, R4, !PT ;  /* 0x0000000418007209 */ /* 0x008fe20007810000 */
[----:B------:R-:W-:Y:S01]  /*fd90*/  FMUL.FTZ R26, R26, c[0x0][0x320] ;  /* 0x0000c8001a1a7a20 */ /* 0x000fe20000410000 */
[----:B------:R-:W-:Y:S01]  /*fda0*/  FMNMX.FTZ R5, R23, R5, !PT ;  /* 0x0000000517057209 */ /* 0x000fe20007810000 */
[----:B------:R-:W3:Y:S01]  /*fdb0*/  MUFU.TANH R28, R28 ;  /* 0x0000001c001c7308 */ /* 0x000ee20000002400 */
[----:B----4-:R-:W-:Y:S01]  /*fdc0*/  FMNMX.FTZ R73, R214, R73, !PT ;  /* 0x00000049d6497209 */ /* 0x010fe20007810000 */
[----:B------:R-:W-:Y:S01]  /*fdd0*/  FMUL.FTZ R27, R27, c[0x0][0x320] ;  /* 0x0000c8001b1b7a20 */ /* 0x000fe20000410000 */
[----:B------:R-:W-:Y:S01]  /*fde0*/  FMNMX.FTZ R5, R34, R5, !PT ;  /* 0x0000000522057209 */ /* 0x000fe20007810000 */
[----:B------:R-:W-:Y:S01]  /*fdf0*/  FMUL.FTZ R42, R42, c[0x0][0x320] ;  /* 0x0000c8002a2a7a20 */ /* 0x000fe20000410000 */
[----:B-1----:R-:W-:Y:S01]  /*fe00*/  FMNMX.FTZ R0, R25, R0, !PT ;  /* 0x0000000019007209 */ /* 0x002fe20007810000 */
[----:B------:R-:W-:Y:S02]  /*fe10*/  FMUL.FTZ R46, R46, c[0x0][0x320] ;  /* 0x0000c8002e2e7a20 */ /* 0x000fe40000410000 */
[----:B------:R-:W-:Y:S02]  /*fe20*/  FMUL.FTZ R60, R60, c[0x0][0x320] ;  /* 0x0000c8003c3c7a20 */ /* 0x000fe40000410000 */
[----:B------:R-:W1:Y:S01]  /*fe30*/  MUFU.TANH R35, R35 ;  /* 0x0000002300237308 */ /* 0x000e620000002400 */
[----:B------:R-:W-:Y:S02]  /*fe40*/  FMUL.FTZ R75, R75, c[0x0][0x320] ;  /* 0x0000c8004b4b7a20 */ /* 0x000fe40000410000 */
[----:B------:R-:W-:Y:S01]  /*fe50*/  FMUL.FTZ R107, R107, c[0x0][0x320] ;  /* 0x0000c8006b6b7a20 */ /* 0x000fe20000410000 */
[----:B--2---:R-:W-:Y:S01]  /*fe60*/  FMNMX.FTZ R73, R211, R73, !PT ;  /* 0x00000049d3497209 */ /* 0x004fe20007810000 */
[----:B------:R-:W-:Y:S02]  /*fe70*/  FMUL.FTZ R101, R101, c[0x0][0x320] ;  /* 0x0000c80065657a20 */ /* 0x000fe40000410000 */
[----:B------:R-:W-:Y:S01]  /*fe80*/  FMUL.FTZ R30, R30, c[0x0][0x320] ;  /* 0x0000c8001e1e7a20 */ /* 0x000fe20000410000 */
[----:B------:R-:W-:Y:S02]  /*fe90*/  FMNMX.FTZ R73, R210, R73, !PT ;  /* 0x00000049d2497209 */ /* 0x000fe40007810000 */
[----:B------:R-:W-:Y:S01]  /*fea0*/  MUFU.TANH R190, R101 ;  /* 0x0000006500be7308 */ /* 0x000fe20000002400 */
[----:B---3--:R-:W-:Y:S09]  /*feb0*/  FMNMX.FTZ R0, R28, R0, !PT ;  /* 0x000000001c007209 */ /* 0x008ff20007810000 */
[----:B------:R-:W2:Y:S01]  /*fec0*/  MUFU.TANH R29, R29 ;  /* 0x0000001d001d7308 */ /* 0x000ea20000002400 */
[----:B-1----:R-:W-:Y:S09]  /*fed0*/  FMNMX.FTZ R5, R35, R5, !PT ;  /* 0x0000000523057209 */ /* 0x002ff20007810000 */
[----:B------:R-:W1:Y:S10]  /*fee0*/  MUFU.TANH R205, R38 ;  /* 0x0000002600cd7308 */ /* 0x000e740000002400 */
[----:B------:R-:W3:Y:S01]  /*fef0*/  MUFU.TANH R220, R68 ;  /* 0x0000004400dc7308 */ /* 0x000ee20000002400 */
[----:B--2---:R-:W-:Y:S09]  /*ff00*/  FMNMX.FTZ R0, R29, R0, !PT ;  /* 0x000000001d007209 */ /* 0x004ff20007810000 */
[----:B------:R-:W-:Y:S01]  /*ff10*/  MUFU.TANH R206, R39 ;  /* 0x0000002700ce7308 */ /* 0x000fe20000002400 */
[----:B-1----:R-:W-:Y:S09]  /*ff20*/  FMNMX.FTZ R5, R205, R5, !PT ;  /* 0x00000005cd057209 */ /* 0x002ff20007810000 */
[----:B------:R-:W1:Y:S01]  /*ff30*/  MUFU.TANH R207, R40 ;  /* 0x0000002800cf7308 */ /* 0x000e620000002400 */
[----:B---3--:R-:W-:Y:S04]  /*ff40*/  FMNMX.FTZ R73, R220, R73, !PT ;  /* 0x00000049dc497209 */ /* 0x008fe80007810000 */
[----:B------:R-:W-:Y:S05]  /*ff50*/  FMNMX.FTZ R73, R235, R73, !PT ;  /* 0x00000049eb497209 */ /* 0x000fea0007810000 */
[----:B------:R-:W2:Y:S01]  /*ff60*/  MUFU.TANH R202, R50 ;  /* 0x0000003200ca7308 */ /* 0x000ea20000002400 */
[----:B------:R-:W4:Y:S09]  /*ff70*/  LDL.LU R235, [R1+0x20] ;  /* 0x0000200001eb7983 */ /* 0x000f320000300800 */
[----:B------:R-:W4:Y:S01]  /*ff80*/  MUFU.TANH R203, R51 ;  /* 0x0000003300cb7308 */ /* 0x000f220000002400 */
[----:B-1----:R-:W-:Y:S02]  /*ff90*/  FMNMX.FTZ R4, R207, R0, !PT ;  /* 0x00000000cf047209 */ /* 0x002fe40007810000 */
[----:B------:R-:W-:Y:S02]  /*ffa0*/  FMNMX.FTZ R0, R206, R5, !PT ;  /* 0x00000005ce007209 */ /* 0x000fe40007810000 */
[----:B------:R-:W-:Y:S05]  /*ffb0*/  FMNMX.FTZ R5, R193, R117, !PT ;  /* 0x00000075c1057209 */ /* 0x000fea0007810000 */
[----:B------:R-:W1:Y:S01]  /*ffc0*/  MUFU.TANH R249, R54 ;  /* 0x0000003600f97308 */ /* 0x000e620000002400 */
[----:B------:R-:W-:Y:S02]  /*ffd0*/  FMNMX.FTZ R5, R192, R5, !PT ;  /* 0x00000005c0057209 */ /* 0x000fe40007810000 */
[----:B--2---:R-:W-:Y:S07]  /*ffe0*/  FMNMX.FTZ R0, R202, R0, !PT ;  /* 0x00000000ca007209 */ /* 0x004fee0007810000 */
[----:B------:R1:W-:Y:S01]  /*fff0*/  MUFU.TANH R229, R63 ;  /* 0x0000003f00e57308 */ /* 0x0003e20000002400 */
[----:B----4-:R-:W-:Y:S09]  /*10000*/  FMNMX.FTZ R0, R203, R0, !PT ;  /* 0x00000000cb007209 */ /* 0x010ff20007810000 */
[----:B------:R-:W2:Y:S10]  /*10010*/  MUFU.TANH R237, R71 ;  /* 0x0000004700ed7308 */ /* 0x000eb40000002400 */
[----:B------:R-:W-:Y:S01]  /*10020*/  MUFU.TANH R212, R45 ;  /* 0x0000002d00d47308 */ /* 0x000fe20000002400 */
[----:B-1----:R-:W-:Y:S04]  /*10030*/  MOV R63, R249 ;  /* 0x000000f9003f7202 */ /* 0x002fe80000000f00 */
[----:B------:R-:W-:Y:S05]  /*10040*/  FMNMX.FTZ R0, R63, R0, !PT ;  /* 0x000000003f007209 */ /* 0x000fea0007810000 */
[----:B------:R-:W1:Y:S01]  /*10050*/  MUFU.TANH R230, R55 ;  /* 0x0000003700e67308 */ /* 0x000e620000002400 */
[----:B--2---:R2:W-:Y:S09]  /*10060*/  STL [R1+0xa4], R237 ;  /* 0x0000a4ed01007387 */ /* 0x0045f20000100800 */
[----:B------:R1:W-:Y:S10]  /*10070*/  MUFU.TANH R45, R86 ;  /* 0x00000056002d7308 */ /* 0x0003f40000002400 */
[----:B------:R-:W4:Y:S10]  /*10080*/  MUFU.TANH R209, R41 ;  /* 0x0000002900d17308 */ /* 0x000f340000002400 */
[----:B------:R-:W2:Y:S01]  /*10090*/  MUFU.TANH R41, R67 ;  /* 0x0000004300297308 */ /* 0x000ea20000002400 */
[----:B-1----:R-:W-:Y:S04]  /*100a0*/  MOV R86, R230 ;  /* 0x000000e600567202 */ /* 0x002fe80000000f00 */
[----:B------:R-:W-:Y:S05]  /*100b0*/  FMNMX.FTZ R0, R86, R0, !PT ;  /* 0x0000000056007209 */ /* 0x000fea0007810000 */
[----:B------:R-:W-:Y:S01]  /*100c0*/  MUFU.TANH R247, R56 ;  /* 0x0000003800f77308 */ /* 0x000fe20000002400 */
[----:B------:R-:W-:Y:S02]  /*100d0*/  FMNMX.FTZ R0, R97, R0, !PT ;  /* 0x0000000061007209 */ /* 0x000fe40007810000 */
[----:B----4-:R-:W-:Y:S07]  /*100e0*/  FMNMX.FTZ R4, R209, R4, !PT ;  /* 0x00000004d1047209 */ /* 0x010fee0007810000 */
[----:B------:R-:W1:Y:S01]  /*100f0*/  MUFU.TANH R56, R70 ;  /* 0x0000004600387308 */ /* 0x000e620000002400 */
[----:B--2---:R-:W-:Y:S09]  /*10100*/  FMNMX.FTZ R0, R41, R0, !PT ;  /* 0x0000000029007209 */ /* 0x004ff20007810000 */
[----:B------:R-:W2:Y:S10]  /*10110*/  MUFU.TANH R39, R82 ;  /* 0x0000005200277308 */ /* 0x000eb40000002400 */
[----:B------:R-:W4:Y:S01]  /*10120*/  MUFU.TANH R51, R83 ;  /* 0x0000005300337308 */ /* 0x000f220000002400 */
[----:B-1----:R-:W-:Y:S04]  /*10130*/  FMNMX.FTZ R0, R56, R0, !PT ;  /* 0x0000000038007209 */ /* 0x002fe80007810000 */
[----:B------:R-:W-:Y:S05]  /*10140*/  FMNMX.FTZ R0, R237, R0, !PT ;  /* 0x00000000ed007209 */ /* 0x000fea0007810000 */
[----:B------:R4:W-:Y:S01]  /*10150*/  MUFU.TANH R87, R96 ;  /* 0x0000006000577308 */ /* 0x0009e20000002400 */
[----:B------:R-:W3:Y:S01]  /*10160*/  LDL.LU R237, [R1+0xc] ;  /* 0x00000c0001ed7983 */ /* 0x000ee20000300800 */
[----:B--2---:R-:W-:Y:S03]  /*10170*/  MOV R99, R39 ;  /* 0x0000002700637202 */ /* 0x004fe60000000f00 */
[----:B------:R-:W2:Y:S01]  /*10180*/  LDL.LU R228, [R1+0x8] ;  /* 0x0000080001e47983 */ /* 0x000ea20000300800 */
[----:B------:R-:W-:Y:S03]  /*10190*/  FMNMX.FTZ R0, R99, R0, !PT ;  /* 0x0000000063007209 */ /* 0x000fe60007810000 */
[----:B------:R-:W2:Y:S01]  /*101a0*/  LDL.64 R54, [R1+0x58] ;  /* 0x0000580001367983 */ /* 0x000ea20000100a00 */
[----:B------:R-:W1:Y:S10]  /*101b0*/  MUFU.TANH R14, R14 ;  /* 0x0000000e000e7308 */ /* 0x000e740000002400 */
[----:B------:R-:W4:Y:S02]  /*101c0*/  MUFU.TANH R208, R44 ;  /* 0x0000002c00d07308 */ /* 0x000f240000002400 */
[----:B----4-:R-:W-:Y:S04]  /*101d0*/  MOV R96, R51 ;  /* 0x0000003300607202 */ /* 0x010fe80000000f00 */
[----:B------:R-:W-:Y:S04]  /*101e0*/  FMNMX.FTZ R0, R96, R0, !PT ;  /* 0x0000000060007209 */ /* 0x000fe80007810000 */
[----:B------:R-:W4:Y:S01]  /*101f0*/  MUFU.TANH R44, R80 ;  /* 0x00000050002c7308 */ /* 0x000f220000002400 */
[----:B------:R-:W-:Y:S02]  /*10200*/  FMNMX.FTZ R0, R45, R0, !PT ;  /* 0x000000002d007209 */ /* 0x000fe40007810000 */
[----:B-1----:R-:W-:Y:S07]  /*10210*/  FMNMX.FTZ R5, R14, R5, !PT ;  /* 0x000000050e057209 */ /* 0x002fee0007810000 */
[----:B------:R-:W1:Y:S01]  /*10220*/  MUFU.TANH R15, R15 ;  /* 0x0000000f000f7308 */ /* 0x000e620000002400 */
[----:B------:R-:W-:Y:S04]  /*10230*/  FMNMX.FTZ R4, R208, R4, !PT ;  /* 0x00000004d0047209 */ /* 0x000fe80007810000 */
[----:B------:R-:W-:Y:S05]  /*10240*/  FMNMX.FTZ R4, R212, R4, !PT ;  /* 0x00000004d4047209 */ /* 0x000fea0007810000 */
[----:B------:R-:W-:Y:S01]  /*10250*/  MUFU.TANH R221, R47 ;  /* 0x0000002f00dd7308 */ /* 0x000fe20000002400 */
[----:B------:R-:W-:Y:S02]  /*10260*/  FMNMX.FTZ R4, R247, R4, !PT ;  /* 0x00000004f7047209 */ /* 0x000fe40007810000 */
[----:B----4-:R-:W-:Y:S07]  /*10270*/  FMNMX.FTZ R73, R44, R73, !PT ;  /* 0x000000492c497209 */ /* 0x010fee0007810000 */
[----:B------:R-:W4:Y:S01]  /*10280*/  MUFU.TANH R47, R81 ;  /* 0x00000051002f7308 */ /* 0x000f220000002400 */
[----:B-1----:R-:W-:Y:S09]  /*10290*/  FMNMX.FTZ R5, R15, R5, !PT ;  /* 0x000000050f057209 */ /* 0x002ff20007810000 */
[----:B------:R-:W1:Y:S10]  /*102a0*/  MUFU.TANH R26, R26 ;  /* 0x0000001a001a7308 */ /* 0x000e740000002400 */
[----:B------:R-:W4:Y:S02]  /*102b0*/  MUFU.TANH R234, R84 ;  /* 0x0000005400ea7308 */ /* 0x000f240000002400 */
[----:B----4-:R-:W-:Y:S08]  /*102c0*/  FMNMX.FTZ R73, R47, R73, !PT ;  /* 0x000000492f497209 */ /* 0x010ff00007810000 */
[----:B------:R-:W4:Y:S01]  /*102d0*/  MUFU.TANH R27, R27 ;  /* 0x0000001b001b7308 */ /* 0x000f220000002400 */
[----:B-1----:R-:W-:Y:S09]  /*102e0*/  FMNMX.FTZ R5, R26, R5, !PT ;  /* 0x000000051a057209 */ /* 0x002ff20007810000 */
[----:B------:R-:W1:Y:S01]  /*102f0*/  MUFU.TANH R84, R85 ;  /* 0x0000005500547308 */ /* 0x000e620000002400 */
[----:B------:R-:W-:Y:S09]  /*10300*/  FMNMX.FTZ R73, R234, R73, !PT ;  /* 0x00000049ea497209 */ /* 0x000ff20007810000 */
[----:B------:R-:W-:Y:S01]  /*10310*/  MUFU.TANH R250, R57 ;  /* 0x0000003900fa7308 */ /* 0x000fe20000002400 */
[----:B----4-:R-:W-:Y:S09]  /*10320*/  FMNMX.FTZ R5, R27, R5, !PT ;  /* 0x000000051b057209 */ /* 0x010ff20007810000 */
[----:B------:R-:W-:Y:S01]  /*10330*/  MUFU.TANH R57, R98 ;  /* 0x0000006200397308 */ /* 0x000fe20000002400 */
[----:B-1----:R-:W-:Y:S04]  /*10340*/  FMNMX.FTZ R73, R84, R73, !PT ;  /* 0x0000004954497209 */ /* 0x002fe80007810000 */
[----:B------:R-:W-:Y:S05]  /*10350*/  FMNMX.FTZ R73, R87, R73, !PT ;  /* 0x0000004957497209 */ /* 0x000fea0007810000 */
[----:B------:R-:W1:Y:S10]  /*10360*/  MUFU.TANH R30, R30 ;  /* 0x0000001e001e7308 */ /* 0x000e740000002400 */
[----:B------:R4:W-:Y:S10]  /*10370*/  MUFU.TANH R188, R112 ;  /* 0x0000007000bc7308 */ /* 0x0009f40000002400 */
[----:B------:R-:W4:Y:S01]  /*10380*/  MUFU.TANH R6, R102 ;  /* 0x0000006600067308 */ /* 0x000f220000002400 */
[----:B-1----:R-:W-:Y:S04]  /*10390*/  FMNMX.FTZ R5, R30, R5, !PT ;  /* 0x000000051e057209 */ /* 0x002fe80007810000 */
[----:B------:R-:W-:Y:S05]  /*103a0*/  FMNMX.FTZ R5, R195, R5, !PT ;  /* 0x00000005c3057209 */ /* 0x000fea0007810000 */
[----:B------:R-:W-:Y:S01]  /*103b0*/  MUFU.TANH R230, R104 ;  /* 0x0000006800e67308 */ /* 0x000fe20000002400 */
[----:B------:R-:W-:Y:S02]  /*103c0*/  FMNMX.FTZ R0, R235, R0, !PT ;  /* 0x00000000eb007209 */ /* 0x000fe40007810000 */
[----:B----4-:R-:W-:Y:S02]  /*103d0*/  MOV R112, R52 ;  /* 0x0000003400707202 */ /* 0x010fe40000000f00 */
[----:B------:R-:W-:Y:S02]  /*103e0*/  FMNMX.FTZ R0, R57, R0, !PT ;  /* 0x0000000039007209 */ /* 0x000fe40007810000 */
[----:B------:R-:W-:Y:S03]  /*103f0*/  FMNMX.FTZ R73, R112, R73, !PT ;  /* 0x0000004970497209 */ /* 0x000fe60007810000 */
[----:B------:R1:W-:Y:S10]  /*10400*/  MUFU.TANH R104, R108 ;  /* 0x0000006c00687308 */ /* 0x0003f40000002400 */
[----:B------:R-:W4:Y:S10]  /*10410*/  MUFU.TANH R215, R42 ;  /* 0x0000002a00d77308 */ /* 0x000f340000002400 */
[----:B------:R-:W4:Y:S01]  /*10420*/  MUFU.TANH R231, R100 ;  /* 0x0000006400e77308 */ /* 0x000f220000002400 */
[----:B-1----:R-:W-:Y:S09]  /*10430*/  MOV R108, R6 ;  /* 0x00000006006c7202 */ /* 0x002ff20000000f00 */
[----:B------:R-:W-:Y:S01]  /*10440*/  MUFU.TANH R40, R103 ;  /* 0x0000006700287308 */ /* 0x000fe20000002400 */
[----:B----4-:R-:W-:Y:S09]  /*10450*/  FMNMX.FTZ R5, R215, R5, !PT ;  /* 0x00000005d7057209 */ /* 0x010ff20007810000 */
[----:B------:R-:W1:Y:S01]  /*10460*/  MUFU.TANH R245, R43 ;  /* 0x0000002b00f57308 */ /* 0x000e620000002400 */
[----:B------:R-:W-:Y:S04]  /*10470*/  FMNMX.FTZ R73, R231, R73, !PT ;  /* 0x00000049e7497209 */ /* 0x000fe80007810000 */
[----:B------:R-:W-:Y:S05]  /*10480*/  FMNMX.FTZ R73, R190, R73, !PT ;  /* 0x00000049be497209 */ /* 0x000fea0007810000 */
[----:B------:R-:W-:Y:S01]  /*10490*/  MUFU.TANH R51, R114 ;  /* 0x0000007200337308 */ /* 0x000fe20000002400 */
[----:B------:R-:W-:Y:S09]  /*104a0*/  FMNMX.FTZ R73, R188, R73, !PT ;  /* 0x00000049bc497209 */ /* 0x000ff20007810000 */
[----:B------:R-:W4:Y:S01]  /*104b0*/  MUFU.TANH R246, R46 ;  /* 0x0000002e00f67308 */ /* 0x000f220000002400 */
[----:B-1----:R-:W-:Y:S09]  /*104c0*/  FMNMX.FTZ R5, R245, R5, !PT ;  /* 0x00000005f5057209 */ /* 0x002ff20007810000 */
[----:B------:R-:W-:Y:S10]  /*104d0*/  MUFU.TANH R38, R88 ;  /* 0x0000005800267308 */ /* 0x000ff40000002400 */
[----:B------:R-:W-:Y:S01]  /*104e0*/  MUFU.TANH R88, R115 ;  /* 0x0000007300587308 */ /* 0x000fe20000002400 */
[----:B----4-:R-:W-:Y:S04]  /*104f0*/  FMNMX.FTZ R5, R246, R5, !PT ;  /* 0x00000005f6057209 */ /* 0x010fe80007810000 */
[----:B------:R-:W-:Y:S05]  /*10500*/  FMNMX.FTZ R5, R221, R5, !PT ;  /* 0x00000005dd057209 */ /* 0x000fea0007810000 */
[----:B------:R-:W1:Y:S10]  /*10510*/  MUFU.TANH R248, R58 ;  /* 0x0000003a00f87308 */ /* 0x000e740000002400 */
[----:B------:R4:W4:Y:S10]  /*10520*/  MUFU.TANH R103, R113 ;  /* 0x0000007100677308 */ /* 0x0009340000002400 */
[----:B------:R-:W-:Y:S01]  /*10530*/  MUFU.TANH R42, R72 ;  /* 0x00000048002a7308 */ /* 0x000fe20000002400 */
[----:B-1----:R-:W-:Y:S04]  /*10540*/  MOV R98, R248 ;  /* 0x000000f800627202 */ /* 0x002fe80000000f00 */
[----:B------:R-:W-:Y:S05]  /*10550*/  FMNMX.FTZ R5, R98, R5, !PT ;  /* 0x0000000562057209 */ /* 0x000fea0007810000 */
[----:B------:R-:W1:Y:S01]  /*10560*/  MUFU.TANH R50, R61 ;  /* 0x0000003d00327308 */ /* 0x000e620000002400 */
[----:B----4-:R-:W-:Y:S02]  /*10570*/  MOV R113, R38 ;  /* 0x0000002600717202 */ /* 0x010fe40000000f00 */
[----:B------:R-:W4:Y:S01]  /*10580*/  LDL.64 R38, [R1+0x60] ;  /* 0x0000600001267983 */ /* 0x000f220000100a00 */
[----:B------:R-:W-:Y:S06]  /*10590*/  FMNMX.FTZ R73, R103, R73, !PT ;  /* 0x0000004967497209 */ /* 0x000fec0007810000 */
[----:B------:R-:W1:Y:S01]  /*105a0*/  MUFU.TANH R232, R62 ;  /* 0x0000003e00e87308 */ /* 0x000e620000002400 */
[----:B---3--:R-:W-:Y:S01]  /*105b0*/  FMNMX.FTZ R0, R237, R0, !PT ;  /* 0x00000000ed007209 */ /* 0x008fe20007810000 */
[----:B------:R-:W3:Y:S03]  /*105c0*/  SHFL.BFLY PT, R6, R73, 0x2, 0x1f ;  /* 0x0c401f0049067f89 */ /* 0x000ee600000e0000 */
[----:B------:R-:W-:Y:S02]  /*105d0*/  FMNMX.FTZ R0, R108, R0, !PT ;  /* 0x000000006c007209 */ /* 0x000fe40007810000 */
[----:B--2---:R-:W-:Y:S02]  /*105e0*/  FMNMX.FTZ R5, R228, R5, !PT ;  /* 0x00000005e4057209 */ /* 0x004fe40007810000 */
[----:B------:R-:W-:Y:S01]  /*105f0*/  FMNMX.FTZ R0, R40, R0, !PT ;  /* 0x0000000028007209 */ /* 0x000fe20007810000 */
[----:B------:R-:W2:Y:S03]  /*10600*/  MUFU.TANH R58, R60 ;  /* 0x0000003c003a7308 */ /* 0x000ea60000002400 */
[----:B------:R-:W-:Y:S01]  /*10610*/  FMNMX.FTZ R0, R51, R0, !PT ;  /* 0x0000000033007209 */ /* 0x000fe20007810000 */
[----:B-1----:R-:W-:Y:S01]  /*10620*/  IMAD.MOV.U32 R85, RZ, RZ, R50 ;  /* 0x000000ffff557224 */ /* 0x002fe200078e0032 */
[----:B------:R-:W-:Y:S02]  /*10630*/  MOV R61, R250 ;  /* 0x000000fa003d7202 */ /* 0x000fe40000000f00 */
[----:B------:R-:W-:Y:S02]  /*10640*/  FMNMX.FTZ R0, R88, R0, !PT ;  /* 0x0000000058007209 */ /* 0x000fe40007810000 */
[----:B------:R-:W-:Y:S01]  /*10650*/  FMNMX.FTZ R4, R61, R4, !PT ;  /* 0x000000043d047209 */ /* 0x000fe20007810000 */
[----:B------:R-:W1:Y:S02]  /*10660*/  MUFU.TANH R60, R74 ;  /* 0x0000004a003c7308 */ /* 0x000e640000002400 */
[----:B------:R-:W1:Y:S01]  /*10670*/  SHFL.BFLY PT, R72, R0, 0x2, 0x1f ;  /* 0x0c401f0000487f89 */ /* 0x000e6200000e0000 */
[----:B------:R-:W-:Y:S02]  /*10680*/  FMNMX.FTZ R5, R232, R5, !PT ;  /* 0x00000005e8057209 */ /* 0x000fe40007810000 */
[----:B---3--:R-:W-:Y:S02]  /*10690*/  FMNMX.FTZ R73, R73, R6, !PT ;  /* 0x0000000649497209 */ /* 0x008fe40007810000 */
[----:B------:R-:W-:Y:S03]  /*106a0*/  FMNMX.FTZ R5, R229, R5, !PT ;  /* 0x00000005e5057209 */ /* 0x000fe60007810000 */
[----:B------:R-:W3:Y:S01]  /*106b0*/  MUFU.TANH R46, R75 ;  /* 0x0000004b002e7308 */ /* 0x000ee20000002400 */
[----:B------:R-:W3:Y:S01]  /*106c0*/  SHFL.BFLY PT, R8, R73, 0x1, 0x1f ;  /* 0x0c201f0049087f89 */ /* 0x000ee200000e0000 */
[----:B--2---:R-:W-:Y:S04]  /*106d0*/  FMNMX.FTZ R4, R58, R4, !PT ;  /* 0x000000043a047209 */ /* 0x004fe80007810000 */
[----:B------:R-:W-:Y:S04]  /*106e0*/  FMNMX.FTZ R4, R85, R4, !PT ;  /* 0x0000000455047209 */ /* 0x000fe80007810000 */
[----:B------:R-:W2:Y:S01]  /*106f0*/  MUFU.TANH R119, R78 ;  /* 0x0000004e00777308 */ /* 0x000ea20000002400 */
[----:B------:R-:W-:Y:S02]  /*10700*/  FMNMX.FTZ R4, R42, R4, !PT ;  /* 0x000000042a047209 */ /* 0x000fe40007810000 */
[----:B-1----:R-:W-:Y:S02]  /*10710*/  FMNMX.FTZ R5, R60, R5, !PT ;  /* 0x000000053c057209 */ /* 0x002fe40007810000 */
[----:B------:R-:W-:Y:S02]  /*10720*/  FMNMX.FTZ R4, R238, R4, !PT ;  /* 0x00000004ee047209 */ /* 0x000fe40007810000 */
[----:B------:R-:W-:Y:S03]  /*10730*/  FMNMX.FTZ R72, R0, R72, !PT ;  /* 0x0000004800487209 */ /* 0x000fe60007810000 */
[----:B------:R-:W1:Y:S02]  /*10740*/  MUFU.TANH R239, R76 ;  /* 0x0000004c00ef7308 */ /* 0x000e640000002400 */
[----:B------:R-:W1:Y:S01]  /*10750*/  SHFL.BFLY PT, R6, R72, 0x1, 0x1f ;  /* 0x0c201f0048067f89 */ /* 0x000e6200000e0000 */
[----:B---3--:R-:W-:Y:S02]  /*10760*/  FMNMX.FTZ R5, R46, R5, !PT ;  /* 0x000000052e057209 */ /* 0x008fe40007810000 */
[----:B------:R-:W-:Y:S05]  /*10770*/  FMNMX.FTZ R73, R73, R8, !PT ;  /* 0x0000000849497209 */ /* 0x000fea0007810000 */
[----:B------:R-:W3:Y:S01]  /*10780*/  MUFU.TANH R240, R79 ;  /* 0x0000004f00f07308 */ /* 0x000ee20000002400 */
[----:B--2---:R-:W-:Y:S09]  /*10790*/  FMNMX.FTZ R0, R119, R5, !PT ;  /* 0x0000000577007209 */ /* 0x004ff20007810000 */
[----:B------:R-:W2:Y:S01]  /*107a0*/  MUFU.TANH R36, R90 ;  /* 0x0000005a00247308 */ /* 0x000ea20000002400 */
[----:B-1----:R-:W-:Y:S01]  /*107b0*/  FMNMX.FTZ R4, R239, R4, !PT ;  /* 0x00000004ef047209 */ /* 0x002fe20007810000 */
[----:B------:R-:W-:Y:S01]  /*107c0*/  FMUL.FTZ R76, R110, c[0x0][0x320] ;  /* 0x0000c8006e4c7a20 */ /* 0x000fe20000410000 */
[----:B------:R-:W-:Y:S02]  /*107d0*/  MOV R110, R45 ;  /* 0x0000002d006e7202 */ /* 0x000fe40000000f00 */
[----:B------:R-:W-:Y:S05]  /*107e0*/  FMNMX.FTZ R72, R72, R6, !PT ;  /* 0x0000000648487209 */ /* 0x000fea0007810000 */
[----:B------:R2:W-:Y:S01]  /*107f0*/  MUFU.TANH R189, R106 ;  /* 0x0000006a00bd7308 */ /* 0x0005e20000002400 */
[----:B------:R-:W-:Y:S01]  /*10800*/  FMUL.FTZ R78, R72, c[0x0][0x2d0] ;  /* 0x0000b400484e7a20 */ /* 0x000fe20000410000 */
[----:B---3--:R-:W-:Y:S01]  /*10810*/  FMNMX.FTZ R0, R240, R0, !PT ;  /* 0x00000000f0007209 */ /* 0x008fe20007810000 */
[----:B------:R-:W-:Y:S07]  /*10820*/  FMUL.FTZ R79, R73, c[0x0][0x2d0] ;  /* 0x0000b400494f7a20 */ /* 0x000fee0000410000 */
[----:B------:R-:W1:Y:S10]  /*10830*/  MUFU.TANH R233, R77 ;  /* 0x0000004d00e97308 */ /* 0x000e740000002400 */
[----:B------:R-:W3:Y:S01]  /*10840*/  MUFU.TANH R236, R89 ;  /* 0x0000005900ec7308 */ /* 0x000ee20000002400 */
[----:B--2---:R-:W-:Y:S04]  /*10850*/  MOV R106, R36 ;  /* 0x00000024006a7202 */ /* 0x004fe80000000f00 */
[----:B------:R-:W-:Y:S01]  /*10860*/  FMNMX.FTZ R5, R106, R0, !PT ;  /* 0x000000006a057209 */ /* 0x000fe20007810000 */
[----:B------:R-:W-:Y:S04]  /*10870*/  FMUL.FTZ R0, R111, c[0x0][0x320] ;  /* 0x0000c8006f007a20 */ /* 0x000fe80000410000 */
[----:B------:R-:W2:Y:S01]  /*10880*/  MUFU.TANH R43, R92 ;  /* 0x0000005c002b7308 */ /* 0x000ea20000002400 */
[----:B------:R-:W-:Y:S02]  /*10890*/  MOV R111, R51 ;  /* 0x00000033006f7202 */ /* 0x000fe40000000f00 */
[----:B-1----:R-:W-:Y:S04]  /*108a0*/  FMNMX.FTZ R4, R233, R4, !PT ;  /* 0x00000004e9047209 */ /* 0x002fe80007810000 */
[----:B------:R-:W-:Y:S03]  /*108b0*/  FMNMX.FTZ R4, R113, R4, !PT ;  /* 0x0000000471047209 */ /* 0x000fe60007810000 */
[----:B------:R-:W1:Y:S01]  /*108c0*/  MUFU.TANH R59, R93 ;  /* 0x0000005d003b7308 */ /* 0x000e620000002400 */
[----:B---3--:R-:W-:Y:S09]  /*108d0*/  FMNMX.FTZ R4, R236, R4, !PT ;  /* 0x00000004ec047209 */ /* 0x008ff20007810000 */
[----:B------:R-:W3:Y:S01]  /*108e0*/  MUFU.TANH R7, R105 ;  /* 0x0000006900077308 */ /* 0x000ee20000002400 */
[----:B--2---:R-:W-:Y:S09]  /*108f0*/  FMNMX.FTZ R4, R43, R4, !PT ;  /* 0x000000042b047209 */ /* 0x004ff20007810000 */
[----:B------:R2:W-:Y:S01]  /*10900*/  MUFU.TANH R75, R0 ;  /* 0x00000000004b7308 */ /* 0x0005e20000002400 */
[----:B-1----:R-:W-:Y:S04]  /*10910*/  FMNMX.FTZ R4, R59, R4, !PT ;  /* 0x000000043b047209 */ /* 0x002fe80007810000 */
[----:B------:R-:W-:Y:S05]  /*10920*/  FMNMX.FTZ R4, R230, R4, !PT ;  /* 0x00000004e6047209 */ /* 0x000fea0007810000 */
[----:B------:R-:W1:Y:S01]  /*10930*/  MUFU.TANH R210, R109 ;  /* 0x0000006d00d27308 */ /* 0x000e620000002400 */
[----:B---3--:R-:W-:Y:S04]  /*10940*/  MOV R115, R7 ;  /* 0x0000000700737202 */ /* 0x008fe80000000f00 */
[----:B------:R-:W-:Y:S05]  /*10950*/  FMNMX.FTZ R4, R115, R4, !PT ;  /* 0x0000000473047209 */ /* 0x000fea0007810000 */
[----:B------:R-:W3:Y:S01]  /*10960*/  MUFU.TANH R37, R91 ;  /* 0x0000005b00257308 */ /* 0x000ee20000002400 */
[----:B------:R-:W-:Y:S01]  /*10970*/  FMNMX.FTZ R4, R104, R4, !PT ;  /* 0x0000000468047209 */ /* 0x000fe20007810000 */
[----:B--2---:R-:W-:Y:S04]  /*10980*/  FADD.FTZ R0, -R73, R2 ;  /* 0x0000000249007221 */ /* 0x004fe80000010100 */
[----:B------:R-:W-:Y:S04]  /*10990*/  FMUL.FTZ R2, R0, c[0x0][0x2d0] ;  /* 0x0000b40000027a20 */ /* 0x000fe80000410000 */
[----:B------:R-:W2:Y:S01]  /*109a0*/  MUFU.TANH R100, R94 ;  /* 0x0000005e00647308 */ /* 0x000ea20000002400 */
[----:B-1----:R-:W-:Y:S05]  /*109b0*/  FMNMX.FTZ R4, R210, R4, !PT ;  /* 0x00000004d2047209 */ /* 0x002fea0007810000 */
[----:B------:R-:W1:Y:S04]  /*109c0*/  SHFL.BFLY PT, R7, R4, 0x2, 0x1f ;  /* 0x0c401f0004077f89 */ /* 0x000e6800000e0000 */
[----:B------:R1:W1:Y:S01]  /*109d0*/  MUFU.EX2 R74, R2 ;  /* 0x00000002004a7308 */ /* 0x0002620000000800 */
[----:B---3--:R-:W-:Y:S04]  /*109e0*/  MOV R109, R37 ;  /* 0x00000025006d7202 */ /* 0x008fe80000000f00 */
[----:B------:R-:W-:Y:S05]  /*109f0*/  FMNMX.FTZ R5, R109, R5, !PT ;  /* 0x000000056d057209 */ /* 0x000fea0007810000 */
[----:B------:R-:W3:Y:S01]  /*10a00*/  MUFU.TANH R102, R95 ;  /* 0x0000005f00667308 */ /* 0x000ee20000002400 */
[----:B--2---:R-:W-:Y:S09]  /*10a10*/  FMNMX.FTZ R5, R100, R5, !PT ;  /* 0x0000000564057209 */ /* 0x004ff20007810000 */
[----:B------:R-:W2:Y:S01]  /*10a20*/  MUFU.TANH R62, R107 ;  /* 0x0000006b003e7308 */ /* 0x000ea20000002400 */
[----:B-1----:R-:W-:Y:S01]  /*10a30*/  FMNMX.FTZ R4, R4, R7, !PT ;  /* 0x0000000704047209 */ /* 0x002fe20007810000 */
[----:B------:R-:W-:Y:S02]  /*10a40*/  FADD.FTZ R2, -R72, R3 ;  /* 0x0000000348027221 */ /* 0x000fe40000010100 */
[--C-:B------:R-:W-:Y:S02]  /*10a50*/  FFMA.FTZ R7, R33, c[0x0][0x2d0], -R79.reuse ;  /* 0x0000b40021077a23 */ /* 0x100fe4000001084f */
[----:B------:R-:W1:Y:S01]  /*10a60*/  SHFL.BFLY PT, R71, R4, 0x1, 0x1f ;  /* 0x0c201f0004477f89 */ /* 0x000e6200000e0000 */
[----:B------:R-:W-:Y:S03]  /*10a70*/  FMUL.FTZ R2, R2, c[0x0][0x2d0] ;  /* 0x0000b40002027a20 */ /* 0x000fe60000410000 */
[----:B------:R-:W1:Y:S01]  /*10a80*/  MUFU.TANH R76, R76 ;  /* 0x0000004c004c7308 */ /* 0x000e620000002400 */
[----:B------:R-:W-:Y:S01]  /*10a90*/  FMUL.FTZ R33, R74, R149 ;  /* 0x000000954a217220 */ /* 0x000fe20000410000 */
[----:B---3--:R-:W-:Y:S04]  /*10aa0*/  FMNMX.FTZ R5, R102, R5, !PT ;  /* 0x0000000566057209 */ /* 0x008fe80007810000 */
[----:B------:R-:W-:Y:S04]  /*10ab0*/  FMNMX.FTZ R5, R189, R5, !PT ;  /* 0x00000005bd057209 */ /* 0x000fe80007810000 */
[----:B------:R3:W3:Y:S01]  /*10ac0*/  MUFU.EX2 R69, R2 ;  /* 0x0000000200457308 */ /* 0x0006e20000000800 */
[----:B--2---:R-:W-:Y:S01]  /*10ad0*/  FMNMX.FTZ R0, R62, R5, !PT ;  /* 0x000000053e007209 */ /* 0x004fe20007810000 */
[----:B------:R-:W-:Y:S02]  /*10ae0*/  FFMA.FTZ R5, R21, c[0x0][0x2d0], -R79 ;  /* 0x0000b40015057a23 */ /* 0x000fe4000001084f */
[----:B------:R-:W-:Y:S06]  /*10af0*/  IMAD.MOV.U32 R107, RZ, RZ, R59 ;  /* 0x000000ffff6b7224 */ /* 0x000fec00078e003b */
[----:B------:R2:W-:Y:S01]  /*10b00*/  MUFU.EX2 R90, R5 ;  /* 0x00000005005a7308 */ /* 0x0005e20000000800 */
[----:B-1----:R-:W-:Y:S01]  /*10b10*/  FMNMX.FTZ R71, R4, R71, !PT ;  /* 0x0000004704477209 */ /* 0x002fe20007810000 */
[----:B------:R-:W-:Y:S01]  /*10b20*/  FFMA.FTZ R4, R184, c[0x0][0x2d0], -R79 ;  /* 0x0000b400b8047a23 */ /* 0x000fe2000001084f */
[----:B------:R-:W-:Y:S02]  /*10b30*/  FMNMX.FTZ R0, R76, R0, !PT ;  /* 0x000000004c007209 */ /* 0x000fe40007810000 */
[----:B------:R-:W-:Y:S01]  /*10b40*/  MOV R184, R247 ;  /* 0x000000f700b87202 */ /* 0x000fe20000000f00 */
[----:B------:R-:W-:Y:S01]  /*10b50*/  FMUL.FTZ R105, R71, c[0x0][0x2d0] ;  /* 0x0000b40047697a20 */ /* 0x000fe20000410000 */
[----:B------:R-:W-:Y:S03]  /*10b60*/  FMNMX.FTZ R0, R75, R0, !PT ;  /* 0x000000004b007209 */ /* 0x000fe60007810000 */
[----:B------:R-:W-:Y:S01]  /*10b70*/  MUFU.EX2 R223, R4 ;  /* 0x0000000400df7308 */ /* 0x000fe20000000800 */
[----:B------:R-:W-:Y:S01]  /*10b80*/  FFMA.FTZ R104, R104, c[0x0][0x2d0], -R105 ;  /* 0x0000b40068687a23 */ /* 0x000fe20000010869 */
[----:B------:R-:W1:Y:S01]  /*10b90*/  SHFL.BFLY PT, R3, R0, 0x2, 0x1f ;  /* 0x0c401f0000037f89 */ /* 0x000e6200000e0000 */
[----:B---3--:R-:W-:Y:S01]  /*10ba0*/  FADD.FTZ R2, -R71, R116 ;  /* 0x0000007447027221 */ /* 0x008fe20000010100 */
[----:B------:R-:W-:Y:S01]  /*10bb0*/  MOV R116, R42 ;  /* 0x0000002a00747202 */ /* 0x000fe20000000f00 */
[----:B------:R-:W-:Y:S02]  /*10bc0*/  FMUL.FTZ R51, R69, R167 ;  /* 0x000000a745337220 */ /* 0x000fe40000410000 */
[----:B------:R-:W-:Y:S03]  /*10bd0*/  FMUL.FTZ R2, R2, c[0x0][0x2d0] ;  /* 0x0000b40002027a20 */ /* 0x000fe60000410000 */
[----:B------:R-:W-:Y:S01]  /*10be0*/  MUFU.EX2 R94, R7 ;  /* 0x00000007005e7308 */ /* 0x000fe20000000800 */
[----:B--2---:R-:W-:Y:S09]  /*10bf0*/  @P0 MOV R5, R55 ;  /* 0x0000003700050202 */ /* 0x004ff20000000f00 */
[----:B------:R2:W3:Y:S01]  /*10c00*/  MUFU.EX2 R68, R2 ;  /* 0x0000000200447308 */ /* 0x0004e20000000800 */
[----:B-1----:R-:W-:Y:S01]  /*10c10*/  FMNMX.FTZ R0, R0, R3, !PT ;  /* 0x0000000300007209 */ /* 0x002fe20007810000 */
[--C-:B------:R-:W-:Y:S08]  /*10c20*/  FFMA.FTZ R3, R17, c[0x0][0x2d0], -R79.reuse ;  /* 0x0000b40011037a23 */ /* 0x100ff0000001084f */
[----:B------:R-:W-:Y:S01]  /*10c30*/  MUFU.EX2 R104, R104 ;  /* 0x0000006800687308 */ /* 0x000fe20000000800 */
[----:B------:R-:W-:Y:S01]  /*10c40*/  FMUL.FTZ R17, R74, R133 ;  /* 0x000000854a117220 */ /* 0x000fe20000410000 */
[----:B------:R-:W-:Y:S04]  /*10c50*/  MOV R133, R63 ;  /* 0x0000003f00857202 */ /* 0x000fe80000000f00 */
[----:B------:R-:W-:Y:S02]  /*10c60*/  MOV R149, R133 ;  /* 0x0000008500957202 */ /* 0x000fe40000000f00 */
[----:B------:R-:W-:Y:S02]  /*10c70*/  MOV R133, R98 ;  /* 0x0000006200857202 */ /* 0x000fe40000000f00 */
[----:B------:R1:W-:Y:S01]  /*10c80*/  MUFU.EX2 R10, R3 ;  /* 0x00000003000a7308 */ /* 0x0003e20000000800 */
[--C-:B--2---:R-:W-:Y:S02]  /*10c90*/  FFMA.FTZ R2, R118, c[0x0][0x2d0], -R79.reuse ;  /* 0x0000b40076027a23 */ /* 0x104fe4000001084f */
[----:B---3--:R-:W-:Y:S07]  /*10ca0*/  FMUL.FTZ R45, R68, R161 ;  /* 0x000000a1442d7220 */ /* 0x008fee0000410000 */
[----:B------:R2:W3:Y:S01]  /*10cb0*/  MUFU.EX2 R243, R2 ;  /* 0x0000000200f37308 */ /* 0x0004e20000000800 */
[--C-:B-1----:R-:W-:Y:S01]  /*10cc0*/  FFMA.FTZ R3, R187, c[0x0][0x2d0], -R78.reuse ;  /* 0x0000b400bb037a23 */ /* 0x102fe2000001084e */
[----:B------:R-:W-:Y:S08]  /*10cd0*/  MOV R187, R62 ;  /* 0x0000003e00bb7202 */ /* 0x000ff00000000f00 */
[----:B------:R1:W-:Y:S01]  /*10ce0*/  MUFU.EX2 R222, R3 ;  /* 0x0000000300de7308 */ /* 0x0003e20000000800 */
[----:B--2---:R-:W-:Y:S01]  /*10cf0*/  FFMA.FTZ R2, R16, c[0x0][0x2d0], -R79 ;  /* 0x0000b40010027a23 */ /* 0x004fe2000001084f */
[----:B---3--:R-:W-:Y:S01]  /*10d00*/  F2FP.PACK_AB R80, R243, R223 ;  /* 0x000000dff350723e */ /* 0x008fe200000000ff */
[----:B------:R-:W-:Y:S01]  /*10d10*/  FMUL.FTZ R16, R74, R132 ;  /* 0x000000844a107220 */ /* 0x000fe20000410000 */
[----:B------:R-:W-:Y:S06]  /*10d20*/  MOV R132, R44 ;  /* 0x0000002c00847202 */ /* 0x000fec0000000f00 */
[----:B------:R2:W-:Y:S01]  /*10d30*/  MUFU.EX2 R36, R2 ;  /* 0x0000000200247308 */ /* 0x0005e20000000800 */
[----:B------:R-:W-:Y:S02]  /*10d40*/  FMUL.FTZ R44, R68, R160 ;  /* 0x000000a0442c7220 */ /* 0x000fe40000410000 */
[--C-:B-1----:R-:W-:Y:S01]  /*10d50*/  FFMA.FTZ R3, R185, c[0x0][0x2d0], -R78.reuse ;  /* 0x0000b400b9037a23 */ /* 0x102fe2000001084e */
[----:B------:R-:W-:Y:S06]  /*10d60*/  MOV R185, R88 ;  /* 0x0000005800b97202 */ /* 0x000fec0000000f00 */
[----:B------:R1:W3:Y:S01]  /*10d70*/  MUFU.EX2 R242, R3 ;  /* 0x0000000300f27308 */ /* 0x0002e20000000800 */
[----:B--2---:R-:W2:Y:S01]  /*10d80*/  SHFL.BFLY PT, R2, R0, 0x1, 0x1f ;  /* 0x0c201f0000027f89 */ /* 0x004ea200000e0000 */
[--C-:B-1----:R-:W-:Y:S01]  /*10d90*/  FFMA.FTZ R3, R18, c[0x0][0x2d0], -R78.reuse ;  /* 0x0000b40012037a23 */ /* 0x102fe2000001084e */
[----:B---3--:R-:W-:Y:S01]  /*10da0*/  F2FP.PACK_AB R81, R242, R222 ;  /* 0x000000def251723e */ /* 0x008fe200000000ff */
[----:B------:R-:W-:Y:S01]  /*10db0*/  FMUL.FTZ R18, R69, R134 ;  /* 0x0000008645127220 */ /* 0x000fe20000410000 */
[----:B------:R-:W-:Y:S05]  /*10dc0*/  MOV R134, R60 ;  /* 0x0000003c00867202 */ /* 0x000fea0000000f00 */
[----:B------:R1:W-:Y:S01]  /*10dd0*/  MUFU.EX2 R50, R3 ;  /* 0x0000000300327308 */ /* 0x0003e20000000800 */
[----:B------:R-:W-:Y:S01]  /*10de0*/  FMUL.FTZ R60, R68, R176 ;  /* 0x000000b0443c7220 */ /* 0x000fe20000410000 */
[----:B--2---:R-:W-:Y:S01]  /*10df0*/  FMNMX.FTZ R70, R0, R2, !PT ;  /* 0x0000000200467209 */ /* 0x004fe20007810000 */
[----:B------:R-:W-:Y:S01]  /*10e00*/  FFMA.FTZ R2, R194, c[0x0][0x2d0], -R105 ;  /* 0x0000b400c2027a23 */ /* 0x000fe20000010869 */
[----:B------:R-:W-:Y:S01]  /*10e10*/  MOV R194, R57 ;  /* 0x0000003900c27202 */ /* 0x000fe20000000f00 */
[----:B------:R-:W-:Y:S02]  /*10e20*/  FMUL.FTZ R57, R68, R173 ;  /* 0x000000ad44397220 */ /* 0x000fe40000410000 */
[----:B------:R-:W-:Y:S02]  /*10e30*/  FMUL.FTZ R77, R70, c[0x0][0x2d0] ;  /* 0x0000b400464d7a20 */ /* 0x000fe40000410000 */
[----:B------:R-:W-:Y:S01]  /*10e40*/  FFMA.FTZ R0, R19, c[0x0][0x2d0], -R78 ;  /* 0x0000b40013007a23 */ /* 0x000fe2000001084e */
[----:B------:R2:W-:Y:S01]  /*10e50*/  MUFU.EX2 R118, R2 ;  /* 0x0000000200767308 */ /* 0x0005e20000000800 */
[----:B------:R-:W-:Y:S01]  /*10e60*/  FMUL.FTZ R19, R69, R135 ;  /* 0x0000008745137220 */ /* 0x000fe20000410000 */
[----:B------:R-:W-:Y:S01]  /*10e70*/  MOV R135, R61 ;  /* 0x0000003d00877202 */ /* 0x000fe20000000f00 */
[----:B------:R-:W-:Y:S02]  /*10e80*/  FMUL.FTZ R61, R68, R177 ;  /* 0x000000b1443d7220 */ /* 0x000fe40000410000 */
[----:B------:R-:W-:Y:S05]  /*10e90*/  FFMA.FTZ R75, R75, c[0x0][0x2d0], -R77 ;  /* 0x0000b4004b4b7a23 */ /* 0x000fea000001084d */
[----:B------:R3:W3:Y:S01]  /*10ea0*/  MUFU.EX2 R191, R0 ;  /* 0x0000000000bf7308 */ /* 0x0006e20000000800 */
[----:B-1----:R-:W-:Y:S09]  /*10eb0*/  FFMA.FTZ R3, R20, c[0x0][0x2d0], -R79 ;  /* 0x0000b40014037a23 */ /* 0x002ff2000001084f */
[----:B------:R-:W-:Y:S01]  /*10ec0*/  MUFU.EX2 R89, R3 ;  /* 0x0000000300597308 */ /* 0x000fe20000000800 */
[----:B--2---:R-:W-:Y:S01]  /*10ed0*/  FFMA.FTZ R2, R186, c[0x0][0x2d0], -R105 ;  /* 0x0000b400ba027a23 */ /* 0x004fe20000010869 */
[----:B------:R-:W-:Y:S01]  /*10ee0*/  MOV R186, R40 ;  /* 0x0000002800ba7202 */ /* 0x000fe20000000f00 */
[----:B------:R-:W-:Y:S07]  /*10ef0*/  FMUL.FTZ R40, R68, R156 ;  /* 0x0000009c44287220 */ /* 0x000fee0000410000 */
[----:B------:R1:W2:Y:S01]  /*10f00*/  MUFU.EX2 R114, R2 ;  /* 0x0000000200727308 */ /* 0x0002a20000000800 */
[----:B---3--:R-:W-:Y:S01]  /*10f10*/  FADD.FTZ R0, -R70, R117 ;  /* 0x0000007546007221 */ /* 0x008fe20000010100 */
[----:B------:R-:W-:Y:S02]  /*10f20*/  F2FP.PACK_AB R83, R191, R50 ;  /* 0x00000032bf53723e */ /* 0x000fe400000000ff */
[----:B------:R-:W-:Y:S01]  /*10f30*/  MOV R117, R84 ;  /* 0x0000005400757202 */ /* 0x000fe20000000f00 */
[----:B------:R-:W-:Y:S05]  /*10f40*/  FMUL.FTZ R0, R0, c[0x0][0x2d0] ;  /* 0x0000b40000007a20 */ /* 0x000fea0000410000 */
[----:B------:R-:W-:Y:S10]  /*10f50*/  MUFU.EX2 R75, R75 ;  /* 0x0000004b004b7308 */ /* 0x000ff40000000800 */
[----:B------:R-:W3:Y:S01]  /*10f60*/  MUFU.EX2 R0, R0 ;  /* 0x0000000000007308 */ /* 0x000ee20000000800 */
[----:B-1----:R-:W-:Y:S01]  /*10f70*/  FFMA.FTZ R2, R12, c[0x0][0x2d0], -R105 ;  /* 0x0000b4000c027a23 */ /* 0x002fe20000010869 */
[----:B--2---:R-:W-:Y:S01]  /*10f80*/  F2FP.PACK_AB R64, R114, R118 ;  /* 0x000000767240723e */ /* 0x004fe200000000ff */
[C---:B------:R-:W-:Y:S02]  /*10f90*/  FMUL.FTZ R12, R68.reuse, R128 ;  /* 0x00000080440c7220 */ /* 0x040fe40000410000 */
[----:B------:R-:W-:Y:S05]  /*10fa0*/  IMAD.MOV.U32 R128, RZ, RZ, R41 ;  /* 0x000000ffff807224 */ /* 0x000fea00078e0029 */
[----:B------:R1:W-:Y:S01]  /*10fb0*/  MUFU.EX2 R52, R2 ;  /* 0x0000000200347308 */ /* 0x0003e20000000800 */
[----:B------:R-:W-:Y:S02]  /*10fc0*/  FMUL.FTZ R41, R68, R157 ;  /* 0x0000009d44297220 */ /* 0x000fe40000410000 */
[C---:B---3--:R-:W-:Y:S02]  /*10fd0*/  FMUL.FTZ R42, R0.reuse, R158 ;  /* 0x0000009e002a7220 */ /* 0x048fe40000410000 */
[C---:B------:R-:W-:Y:S02]  /*10fe0*/  FMUL.FTZ R59, R0.reuse, R175 ;  /* 0x000000af003b7220 */ /* 0x040fe40000410000 */
[C---:B------:R-:W-:Y:S02]  /*10ff0*/  FMUL.FTZ R62, R0.reuse, R178 ;  /* 0x000000b2003e7220 */ /* 0x040fe40000410000 */
[----:B------:R-:W-:Y:S02]  /*11000*/  FMUL.FTZ R63, R0, R179 ;  /* 0x000000b3003f7220 */ /* 0x000fe40000410000 */
[----:B-1----:R-:W-:Y:S02]  /*11010*/  FFMA.FTZ R2, R13, c[0x0][0x2d0], -R105 ;  /* 0x0000b4000d027a23 */ /* 0x002fe40000010869 */
[C---:B------:R-:W-:Y:S01]  /*11020*/  FMUL.FTZ R13, R68.reuse, R129 ;  /* 0x00000081440d7220 */ /* 0x040fe20000410000 */
[----:B------:R-:W-:Y:S01]  /*11030*/  MOV R129, R86 ;  /* 0x0000005600817202 */ /* 0x000fe20000000f00 */
[----:B------:R1:W-:Y:S02]  /*11040*/  MUFU.EX2 R53, R2 ;  /* 0x0000000200357308 */ /* 0x0003e40000000800 */
[--C-:B-1----:R-:W-:Y:S01]  /*11050*/  FFMA.FTZ R2, R193, c[0x0][0x2d0], -R77.reuse ;  /* 0x0000b400c1027a23 */ /* 0x102fe2000001084d */
[----:B------:R-:W-:Y:S01]  /*11060*/  MOV R193, R56 ;  /* 0x0000003800c17202 */ /* 0x000fe20000000f00 */
[----:B------:R-:W-:Y:S06]  /*11070*/  FMUL.FTZ R56, R68, R172 ;  /* 0x000000ac44387220 */ /* 0x000fec0000410000 */
[----:B------:R1:W-:Y:S02]  /*11080*/  MUFU.EX2 R101, R2 ;  /* 0x0000000200657308 */ /* 0x0003e40000000800 */
[--C-:B-1----:R-:W-:Y:S01]  /*11090*/  FFMA.FTZ R2, R192, c[0x0][0x2d0], -R77.reuse ;  /* 0x0000b400c0027a23 */ /* 0x102fe2000001084d */
[----:B------:R-:W-:Y:S07]  /*110a0*/  MOV R192, R10 ;  /* 0x0000000a00c07202 */ /* 0x000fee0000000f00 */
[----:B------:R1:W2:Y:S02]  /*110b0*/  MUFU.EX2 R200, R2 ;  /* 0x0000000200c87308 */ /* 0x0002a40000000800 */
[--C-:B-1----:R-:W-:Y:S01]  /*110c0*/  FFMA.FTZ R2, R14, c[0x0][0x2d0], -R77.reuse ;  /* 0x0000b4000e027a23 */ /* 0x102fe2000001084d */
[----:B--2---:R-:W-:Y:S01]  /*110d0*/  F2FP.PACK_AB R65, R200, R101 ;  /* 0x00000065c841723e */ /* 0x004fe200000000ff */
[C---:B------:R-:W-:Y:S01]  /*110e0*/  FMUL.FTZ R14, R0.reuse, R130 ;  /* 0x00000082000e7220 */ /* 0x040fe20000410000 */
[----:B------:R-:W-:Y:S05]  /*110f0*/  MOV R130, R85 ;  /* 0x0000005500827202 */ /* 0x000fea0000000f00 */
[----:B------:R1:W-:Y:S02]  /*11100*/  MUFU.EX2 R201, R2 ;  /* 0x0000000200c97308 */ /* 0x0003e40000000800 */
[----:B-1----:R-:W-:Y:S02]  /*11110*/  FFMA.FTZ R2, R15, c[0x0][0x2d0], -R77 ;  /* 0x0000b4000f027a23 */ /* 0x002fe4000001084d */
[C---:B------:R-:W-:Y:S01]  /*11120*/  FMUL.FTZ R15, R0.reuse, R131 ;  /* 0x00000083000f7220 */ /* 0x040fe20000410000 */
[----:B------:R-:W-:Y:S05]  /*11130*/  MOV R131, R43 ;  /* 0x0000002b00837202 */ /* 0x000fea0000000f00 */
[----:B------:R1:W2:Y:S01]  /*11140*/  MUFU.EX2 R204, R2 ;  /* 0x0000000200cc7308 */ /* 0x0002a20000000800 */
[----:B------:R-:W-:Y:S01]  /*11150*/  FMUL.FTZ R43, R0, R159 ;  /* 0x0000009f002b7220 */ /* 0x000fe20000410000 */
[----:B-1----:R-:W-:Y:S02]  /*11160*/  @P0 SHF.R.S32.HI R2, RZ, 0x1f, R244 ;  /* 0x0000001fff020819 */ /* 0x002fe400000114f4 */
[----:B--2---:R-:W-:Y:S03]  /*11170*/  F2FP.PACK_AB R67, R204, R201 ;  /* 0x000000c9cc43723e */ /* 0x004fe600000000ff */
[----:B------:R-:W-:Y:S02]  /*11180*/  @P0 IMAD R4, R2, c[0x0][0x1e0], RZ ;  /* 0x0000780002040a24 */ /* 0x000fe400078e02ff */
[C---:B------:R-:W-:Y:S04]  /*11190*/  @P0 IMAD.WIDE.U32 R2, R244.reuse, c[0x0][0x1e0], RZ ;  /* 0x00007800f4020a25 */ /* 0x040fe800078e00ff */
[----:B------:R-:W-:Y:S02]  /*111a0*/  @P0 IMAD R6, R244, c[0x0][0x1e4], R4 ;  /* 0x00007900f4060a24 */ /* 0x000fe400078e0204 */
[----:B----4-:R-:W-:Y:S03]  /*111b0*/  @P0 IMAD.MOV.U32 R4, RZ, RZ, R38 ;  /* 0x000000ffff040224 */ /* 0x010fe600078e0026 */
[----:B------:R-:W-:Y:S01]  /*111c0*/  @P0 IADD3 R3, R3, R6, RZ ;  /* 0x0000000603030210 */ /* 0x000fe20007ffe0ff */
[----:B------:R-:W-:Y:S04]  /*111d0*/  @P0 IMAD.WIDE.U32 R4, R2, 0x70, R4 ;  /* 0x0000007002040825 */ /* 0x000fe800078e0004 */
[----:B------:R-:W-:Y:S01]  /*111e0*/  @P0 IMAD R3, R3, 0x70, RZ ;  /* 0x0000007003030824 */ /* 0x000fe200078e02ff */
[----:B------:R-:W-:Y:S01]  /*111f0*/  @P0 LEA R2, P2, R4, c[0x0][0x1c8], 0x1 ;  /* 0x0000720004020a11 */ /* 0x000fe200078408ff */
[----:B------:R-:W-:Y:S03]  /*11200*/  FFMA.FTZ R6, R32, c[0x0][0x2d0], -R79 ;  /* 0x0000b40020067a23 */ /* 0x000fe6000001084f */
[----:B------:R-:W-:Y:S01]  /*11210*/  @P0 IADD3 R3, R5, R3, RZ ;  /* 0x0000000305030210 */ /* 0x000fe20007ffe0ff */
[----:B------:R1:W-:Y:S03]  /*11220*/  MUFU.EX2 R92, R6 ;  /* 0x00000006005c7308 */ /* 0x0003e60000000800 */
[----:B------:R-:W-:Y:S01]  /*11230*/  @P0 LEA.HI.X R3, R4, c[0x0][0x1cc], R3, 0x1, P2 ;  /* 0x0000730004030a11 */ /* 0x000fe200010f0c03 */
[--C-:B------:R-:W-:Y:S04]  /*11240*/  FFMA.FTZ R4, R22, c[0x0][0x2d0], -R78.reuse ;  /* 0x0000b40016047a23 */ /* 0x100fe8000001084e */
[----:B------:R2:W-:Y:S02]  /*11250*/  @P0 LDGSTS.E.BYPASS.LTC128B.128 [R241+0x3900], [R2.64], !P6 ;  /* 0x0390000002f10fae */ /* 0x0005e4000f101d4a */
[----:B------:R3:W-:Y:S01]  /*11260*/  MUFU.EX2 R251, R4 ;  /* 0x0000000400fb7308 */ /* 0x0007e20000000800 */
[----:B-1----:R-:W-:Y:S04]  /*11270*/  @P0 IADD3 R6, P1, R2, UR6, RZ ;  /* 0x0000000602060c10 */ /* 0x002fe8000ff3e0ff */
[----:B------:R-:W-:Y:S02]  /*11280*/  @P0 IADD3.X R7, R3, UR7, RZ, P1, !PT ;  /* 0x0000000703070c10 */ /* 0x000fe40008ffe4ff */
[----:B------:R-:W-:Y:S03]  /*11290*/  @P0 IADD3 R10, P3, R6, UR6, RZ ;  /* 0x00000006060a0c10 */ /* 0x000fe6000ff7e0ff */
[----:B------:R1:W-:Y:S01]  /*112a0*/  @P0 LDGSTS.E.BYPASS.LTC128B.128 [R241+0x4100], [R6.64], !P6 ;  /* 0x0410000006f10fae */ /* 0x0003e2000f101d4a */
[----:B------:R-:W-:Y:S01]  /*112b0*/  @P0 IADD3.X R11, R7, UR7, RZ, P3, !PT ;  /* 0x00000007070b0c10 */ /* 0x000fe20009ffe4ff */
[--C-:B--2---:R-:W-:Y:S01]  /*112c0*/  FFMA.FTZ R2, R23, c[0x0][0x2d0], -R78.reuse ;  /* 0x0000b40017027a23 */ /* 0x104fe2000001084e */
[----:B------:R-:W-:Y:S03]  /*112d0*/  @P0 IADD3 R8, P2, R10, UR6, RZ ;  /* 0x000000060a080c10 */ /* 0x000fe6000ff5e0ff */
[----:B------:R2:W4:Y:S01]  /*112e0*/  MUFU.EX2 R91, R2 ;  /* 0x00000002005b7308 */ /* 0x0005220000000800 */
[----:B------:R-:W-:Y:S01]  /*112f0*/  @P0 IADD3.X R9, R11, UR7, RZ, P2, !PT ;  /* 0x000000070b090c10 */ /* 0x000fe200097fe4ff */
[----:B------:R4:W-:Y:S01]  /*11300*/  @P0 LDGSTS.E.BYPASS.LTC128B.128 [R241+0x4900], [R10.64], !P6 ;  /* 0x049000000af10fae */ /* 0x0009e2000f101d4a */
[----:B---3--:R-:W-:Y:S04]  /*11310*/  @P0 IADD3 R4, P1, R8, UR6, RZ ;  /* 0x0000000608040c10 */ /* 0x008fe8000ff3e0ff */
[----:B------:R-:W-:Y:S03]  /*11320*/  @P0 IADD3.X R5, R9, UR7, RZ, P1, !PT ;  /* 0x0000000709050c10 */ /* 0x000fe60008ffe4ff */
[----:B------:R3:W-:Y:S08]  /*11330*/  @P0 LDGSTS.E.BYPASS.LTC128B.128 [R241+0x5100], [R8.64], !P6 ;  /* 0x0510000008f10fae */ /* 0x0007f0000f101d4a */
[----:B------:R3:W-:Y:S01]  /*11340*/  @P0 LDGSTS.E.BYPASS.LTC128B.128 [R241+0x5900], [R4.64], !P6 ;  /* 0x0590000004f10fae */ /* 0x0007e2000f101d4a */
[--C-:B-1----:R-:W-:Y:S02]  /*11350*/  FFMA.FTZ R7, R34, c[0x0][0x2d0], -R78.reuse ;  /* 0x0000b40022077a23 */ /* 0x102fe4000001084e */
[----:B------:R-:W-:Y:S01]  /*11360*/  FMUL.FTZ R34, R69, R150 ;  /* 0x0000009645227220 */ /* 0x000fe20000410000 */
[----:B--2---:R-:W-:Y:S01]  /*11370*/  @P0 IADD3 R2, P2, R4, UR6, RZ ;  /* 0x0000000604020c10 */ /* 0x004fe2000ff5e0ff */
[----:B------:R1:W-:Y:S03]  /*11380*/  MUFU.EX2 R93, R7 ;  /* 0x00000007005d7308 */ /* 0x0003e60000000800 */
[----:B------:R-:W-:Y:S01]  /*11390*/  @P0 IADD3.X R3, R5, UR7, RZ, P2, !PT ;  /* 0x0000000705030c10 */ /* 0x000fe200097fe4ff */
[----:B----4-:R-:W-:Y:S01]  /*113a0*/  FMUL.FTZ R11, R0, R127 ;  /* 0x0000007f000b7220 */ /* 0x010fe20000410000 */
[----:B------:R-:W-:Y:S01]  /*113b0*/  @P0 IADD3 R6, P1, R2, UR6, RZ ;  /* 0x0000000602060c10 */ /* 0x000fe2000ff3e0ff */
[----:B------:R-:W-:Y:S01]  /*113c0*/  FMUL.FTZ R10, R0, R126 ;  /* 0x0000007e000a7220 */ /* 0x000fe20000410000 */
[----:B------:R-:W-:Y:S01]  /*113d0*/  MOV R127, R52 ;  /* 0x00000034007f7202 */ /* 0x000fe20000000f00 */
[----:B------:R2:W-:Y:S01]  /*113e0*/  @P0 LDGSTS.E.BYPASS.LTC128B.128 [R241+0x6100], [R2.64], !P6 ;  /* 0x0610000002f10fae */ /* 0x0005e2000f101d4a */
[----:B------:R-:W-:Y:S01]  /*113f0*/  MOV R126, R50 ;  /* 0x00000032007e7202 */ /* 0x000fe20000000f00 */
[----:B------:R-:W-:Y:S02]  /*11400*/  FMUL.FTZ R50, R69, R166 ;  /* 0x000000a645327220 */ /* 0x000fe40000410000 */
[C---:B---3--:R-:W-:Y:S01]  /*11410*/  FMUL.FTZ R8, R68.reuse, R124 ;  /* 0x0000007c44087220 */ /* 0x048fe20000410000 */
[----:B------:R-:W-:Y:S01]  /*11420*/  MOV R124, R53 ;  /* 0x00000035007c7202 */ /* 0x000fe20000000f00 */
[----:B------:R-:W-:Y:S02]  /*11430*/  FMUL.FTZ R9, R68, R125 ;  /* 0x0000007d44097220 */ /* 0x000fe40000410000 */
[----:B------:R-:W-:Y:S01]  /*11440*/  IMAD.MOV.U32 R125, RZ, RZ, R87 ;  /* 0x000000ffff7d7224 */ /* 0x000fe200078e0057 */
[----:B------:R-:W-:Y:S01]  /*11450*/  F2FP.PACK_AB R66, R124, R127 ;  /* 0x0000007f7c42723e */ /* 0x000fe200000000ff */
[----:B------:R-:W-:Y:S02]  /*11460*/  FFMA.FTZ R4, R35, c[0x0][0x2d0], -R78 ;  /* 0x0000b40023047a23 */ /* 0x000fe4000001084e */
[----:B------:R-:W-:Y:S01]  /*11470*/  FMUL.FTZ R5, R74, R121 ;  /* 0x000000794a057220 */ /* 0x000fe20000410000 */
[----:B------:R-:W-:Y:S01]  /*11480*/  MOV R121, R91 ;  /* 0x0000005b00797202 */ /* 0x000fe20000000f00 */
[----:B------:R3:W4:Y:S01]  /*11490*/  MUFU.EX2 R32, R4 ;  /* 0x0000000400207308 */ /* 0x0007220000000800 */
[----:B-1----:R-:W-:Y:S01]  /*114a0*/  @P0 IADD3.X R7, R3, UR7, RZ, P1, !PT ;  /* 0x0000000703070c10 */ /* 0x002fe20008ffe4ff */
[C---:B------:R-:W-:Y:S04]  /*114b0*/  FMUL.FTZ R35, R69.reuse, R151 ;  /* 0x0000009745237220 */ /* 0x040fe80000410000 */
[----:B------:R1:W-:Y:S01]  /*114c0*/  @P0 LDGSTS.E.BYPASS.LTC128B.128 [R241+0x6900], [R6.64], !P6 ;  /* 0x0690000006f10fae */ /* 0x0003e2000f101d4a */
[--C-:B--2---:R-:W-:Y:S01]  /*114d0*/  FFMA.FTZ R2, R24, c[0x0][0x2d0], -R105.reuse ;  /* 0x0000b40018027a23 */ /* 0x104fe20000010869 */
[----:B------:R-:W-:Y:S01]  /*114e0*/  MOV R3, R36 ;  /* 0x0000002400037202 */ /* 0x000fe20000000f00 */
[----:B------:R-:W-:Y:S05]  /*114f0*/  FMUL.FTZ R24, R68, R140 ;  /* 0x0000008c44187220 */ /* 0x000fea0000410000 */
[----:B------:R-:W2:Y:S01]  /*11500*/  LDSM.16.MT88.4 R20, [R224+0x100] ;  /* 0x00010000e014783b */ /* 0x000ea20000004200 */
[----:B------:R1:W-:Y:S01]  /*11510*/  MUFU.EX2 R248, R2 ;  /* 0x0000000200f87308 */ /* 0x0003e20000000800 */
[----:B------:R-:W-:Y:S06]  /*11520*/  F2FP.PACK_AB R82, R192, R3 ;  /* 0x00000003c052723e */ /* 0x000fec00000000ff */
[----:B------:R-:W2:Y:S01]  /*11530*/  LDSM.16.MT88.4 R36, [R227+0x100] ;  /* 0x00010000e324783b */ /* 0x000ea20000004200 */
[C---:B---3--:R-:W-:Y:S02]  /*11540*/  FMUL.FTZ R4, R74.reuse, R120 ;  /* 0x000000784a047220 */ /* 0x048fe40000410000 */
[----:B----4-:R-:W-:Y:S02]  /*11550*/  IMAD.MOV.U32 R140, RZ, RZ, R32 ;  /* 0x000000ffff8c7224 */ /* 0x010fe400078e0020 */
[----:B------:R-:W-:Y:S01]  /*11560*/  FMUL.FTZ R32, R74, R148 ;  /* 0x000000944a207220 */ /* 0x000fe20000410000 */
[----:B------:R-:W-:Y:S02]  /*11570*/  MOV R148, R245 ;  /* 0x000000f500947202 */ /* 0x000fe40000000f00 */
[----:B------:R-:W3:Y:S01]  /*11580*/  LDSM.16.MT88.4 R52, [R225+0x100] ;  /* 0x00010000e134783b */ /* 0x000ee20000004200 */
[C---:B-1----:R-:W-:Y:S01]  /*11590*/  FMUL.FTZ R6, R69.reuse, R122 ;  /* 0x0000007a45067220 */ /* 0x042fe20000410000 */
[----:B------:R-:W-:Y:S01]  /*115a0*/  MOV R122, R90 ;  /* 0x0000005a007a7202 */ /* 0x000fe20000000f00 */
[----:B------:R-:W-:Y:S01]  /*115b0*/  FMUL.FTZ R7, R69, R123 ;  /* 0x0000007b45077220 */ /* 0x000fe20000410000 */
[----:B------:R-:W-:Y:S04]  /*115c0*/  MOV R123, R89 ;  /* 0x00000059007b7202 */ /* 0x000fe80000000f00 */
[----:B------:R-:W1:Y:S01]  /*115d0*/  LDSM.16.MT88.4 R84, [R226+0x100] ;  /* 0x00010000e254783b */ /* 0x000e620000004200 */
[--C-:B------:R-:W-:Y:S02]  /*115e0*/  FFMA.FTZ R2, R25, c[0x0][0x2d0], -R105.reuse ;  /* 0x0000b40019027a23 */ /* 0x100fe40000010869 */
[----:B------:R-:W-:Y:S01]  /*115f0*/  FMUL.FTZ R25, R68, R141 ;  /* 0x0000008d44197220 */ /* 0x000fe20000410000 */
[----:B------:R-:W-:Y:S01]  /*11600*/  MOV R141, R94 ;  /* 0x0000005e008d7202 */ /* 0x000fe20000000f00 */
[----:B------:R4:W1:Y:S03]  /*11610*/  MUFU.EX2 R249, R2 ;  /* 0x0000000200f97308 */ /* 0x0008660000000800 */
[----:B------:R-:W1:Y:S01]  /*11620*/  LDSM.16.MT88.4 R88, [R224+0x900] ;  /* 0x00090000e058783b */ /* 0x000e620000004200 */
[-C--:B--2---:R-:W-:Y:S07]  /*11630*/  HMMA.16816.F32 R4, R80, R20.reuse, R4 ;  /* 0x000000145004723c */ /* 0x084fee0000001804 */
[----:B------:R-:W0:Y:S01]  /*11640*/  LDGDEPBAR ;  /* 0x00000000000079af */ /* 0x000e220000000000 */
[C---:B------:R-:W-:Y:S04]  /*11650*/  HMMA.16816.F32 R8, R64.reuse, R20, R8 ;  /* 0x000000144008723c */ /* 0x040fe80000001808 */
[--C-:B----4-:R-:W-:Y:S02]  /*11660*/  FFMA.FTZ R2, R28, c[0x0][0x2d0], -R105.reuse ;  /* 0x0000b4001c027a23 */ /* 0x110fe40000010869 */
[----:B------:R-:W-:Y:S02]  /*11670*/  FMUL.FTZ R28, R68, R144 ;  /* 0x00000090441c7220 */ /* 0x000fe40000410000 */
[-C--:B------:R-:W-:Y:S01]  /*11680*/  HMMA.16816.F32 R12, R64, R22.reuse, R12 ;  /* 0x00000016400c723c */ /* 0x080fe2000000180c */
[----:B------:R2:W-:Y:S03]  /*11690*/  MUFU.EX2 R250, R2 ;  /* 0x0000000200fa7308 */ /* 0x0005e60000000800 */
[C---:B------:R-:W-:Y:S02]  /*116a0*/  FMUL.FTZ R20, R74.reuse, R136 ;  /* 0x000000884a147220 */ /* 0x040fe40000410000 */
[----:B------:R-:W-:Y:S01]  /*116b0*/  FMUL.FTZ R21, R74, R137 ;  /* 0x000000894a157220 */ /* 0x000fe20000410000 */
[----:B------:R-:W-:Y:S01]  /*116c0*/  MOV R137, R58 ;  /* 0x0000003a00897202 */ /* 0x000fe20000000f00 */
[C---:B------:R-:W-:Y:S04]  /*116d0*/  HMMA.16816.F32 R16, R80.reuse, R22, R16 ;  /* 0x000000165010723c */ /* 0x040fe80000001810 */
[----:B------:R-:W-:Y:S02]  /*116e0*/  IMAD.MOV.U32 R136, RZ, RZ, R46 ;  /* 0x000000ffff887224 */ /* 0x000fe400078e002e */
[C---:B------:R-:W-:Y:S02]  /*116f0*/  FMUL.FTZ R46, R0.reuse, R162 ;  /* 0x000000a2002e7220 */ /* 0x040fe40000410000 */
[C---:B------:R-:W-:Y:S01]  /*11700*/  FMUL.FTZ R23, R69.reuse, R139 ;  /* 0x0000008b45177220 */ /* 0x040fe20000410000 */
[----:B------:R-:W-:Y:S03]  /*11710*/  MOV R139, R221 ;  /* 0x000000dd008b7202 */ /* 0x000fe60000000f00 */
[----:B------:R-:W-:Y:S01]  /*11720*/  FMUL.FTZ R22, R69, R138 ;  /* 0x0000008a45167220 */ /* 0x000fe20000410000 */
[----:B------:R-:W-:Y:S01]  /*11730*/  MOV R138, R220 ;  /* 0x000000dc008a7202 */ /* 0x000fe20000000f00 */
[----:B------:R-:W-:Y:S01]  /*11740*/  FMUL.FTZ R58, R0, R174 ;  /* 0x000000ae003a7220 */ /* 0x000fe20000410000 */
[----:B------:R-:W-:Y:S01]  /*11750*/  MOV R150, R139 ;  /* 0x0000008b00967202 */ /* 0x000fe20000000f00 */
[----:B--2---:R-:W-:Y:S01]  /*11760*/  FFMA.FTZ R2, R29, c[0x0][0x2d0], -R105 ;  /* 0x0000b4001d027a23 */ /* 0x004fe20000010869 */
[----:B------:R-:W-:Y:S02]  /*11770*/  MOV R139, R135 ;  /* 0x00000087008b7202 */ /* 0x000fe40000000f00 */
[-C--:B------:R-:W-:Y:S01]  /*11780*/  HMMA.16816.F32 R20, R80, R36.reuse, R20 ;  /* 0x000000245014723c */ /* 0x080fe20000001814 */
[----:B------:R2:W-:Y:S02]  /*11790*/  MUFU.EX2 R252, R2 ;  /* 0x0000000200fc7308 */ /* 0x0005e40000000800 */
[----:B------:R-:W-:Y:S01]  /*117a0*/  FMUL.FTZ R29, R68, R145 ;  /* 0x00000091441d7220 */ /* 0x000fe20000410000 */
[----:B------:R-:W-:Y:S02]  /*117b0*/  MOV R135, R130 ;  /* 0x0000008200877202 */ /* 0x000fe40000000f00 */
[----:B------:R-:W-:Y:S02]  /*117c0*/  MOV R130, R125 ;  /* 0x0000007d00827202 */ /* 0x000fe40000000f00 */
[----:B------:R-:W-:Y:S04]  /*117d0*/  MOV R125, R185 ;  /* 0x000000b9007d7202 */ /* 0x000fe80000000f00 */
[----:B------:R-:W-:Y:S01]  /*117e0*/  MOV R185, R99 ;  /* 0x0000006300b97202 */ /* 0x000fe20000000f00 */
[--C-:B--2---:R-:W-:Y:S02]  /*117f0*/  FFMA.FTZ R2, R26, c[0x0][0x2d0], -R77.reuse ;  /* 0x0000b4001a027a23 */ /* 0x104fe4000001084d */
[C---:B------:R-:W-:Y:S01]  /*11800*/  FMUL.FTZ R26, R0.reuse, R142 ;  /* 0x0000008e001a7220 */ /* 0x040fe20000410000 */
[----:B------:R-:W-:Y:S01]  /*11810*/  MOV R142, R93 ;  /* 0x0000005d008e7202 */ /* 0x000fe20000000f00 */
[----:B------:R2:W-:Y:S02]  /*11820*/  MUFU.EX2 R120, R2 ;  /* 0x0000000200787308 */ /* 0x0005e40000000800 */
[--C-:B--2---:R-:W-:Y:S02]  /*11830*/  FFMA.FTZ R2, R27, c[0x0][0x2d0], -R77.reuse ;  /* 0x0000b4001b027a23 */ /* 0x104fe4000001084d */
[----:B------:R-:W-:Y:S01]  /*11840*/  FMUL.FTZ R27, R0, R143 ;  /* 0x0000008f001b7220 */ /* 0x000fe20000410000 */
[----:B------:R-:W-:Y:S05]  /*11850*/  MOV R143, R92 ;  /* 0x0000005c008f7202 */ /* 0x000fea0000000f00 */
[----:B------:R2:W4:Y:S01]  /*11860*/  MUFU.EX2 R198, R2 ;  /* 0x0000000200c67308 */ /* 0x0005220000000800 */
[----:B------:R-:W1:Y:S01]  /*11870*/  LDSM.16.MT88.4 R92, [R227+0x900] ;  /* 0x00090000e35c783b */ /* 0x000e620000004200 */
[C---:B------:R-:W-:Y:S07]  /*11880*/  HMMA.16816.F32 R24, R64.reuse, R36, R24 ;  /* 0x000000244018723c */ /* 0x040fee0000001818 */
[C---:B------:R-:W-:Y:S02]  /*11890*/  FMUL.FTZ R37, R74.reuse, R153 ;  /* 0x000000994a257220 */ /* 0x040fe40000410000 */
[----:B------:R-:W-:Y:S03]  /*118a0*/  FMUL.FTZ R36, R74, R152 ;  /* 0x000000984a247220 */ /* 0x000fe60000410000 */
[--C-:B--2---:R-:W-:Y:S02]  /*118b0*/  FFMA.FTZ R2, R30, c[0x0][0x2d0], -R77.reuse ;  /* 0x0000b4001e027a23 */ /* 0x104fe4000001084d */
[C---:B------:R-:W-:Y:S02]  /*118c0*/  FMUL.FTZ R30, R0.reuse, R146 ;  /* 0x00000092001e7220 */ /* 0x040fe40000410000 */
[----:B------:R2:W-:Y:S02]  /*118d0*/  MUFU.EX2 R197, R2 ;  /* 0x0000000200c57308 */ /* 0x0005e40000000800 */
[----:B--2---:R-:W-:Y:S01]  /*118e0*/  FFMA.FTZ R2, R195, c[0x0][0x2d0], -R77 ;  /* 0x0000b400c3027a23 */ /* 0x004fe2000001084d */
[----:B------:R-:W-:Y:S01]  /*118f0*/  MOV R195, R47 ;  /* 0x0000002f00c37202 */ /* 0x000fe20000000f00 */
[C---:B------:R-:W-:Y:S06]  /*11900*/  FMUL.FTZ R47, R0.reuse, R163 ;  /* 0x000000a3002f7220 */ /* 0x040fec0000410000 */
[----:B------:R2:W1:Y:S02]  /*11910*/  MUFU.EX2 R196, R2 ;  /* 0x0000000200c47308 */ /* 0x0004640000000800 */
[--C-:B--2---:R-:W-:Y:S02]  /*11920*/  FFMA.FTZ R2, R31, c[0x0][0x2d0], -R79.reuse ;  /* 0x0000b4001f027a23 */ /* 0x104fe4000001084f */
[----:B------:R-:W-:Y:S06]  /*11930*/  FMUL.FTZ R31, R0, R147 ;  /* 0x00000093001f7220 */ /* 0x000fec0000410000 */
[----:B------:R2:W-:Y:S01]  /*11940*/  MUFU.EX2 R247, R2 ;  /* 0x0000000200f77308 */ /* 0x0005e20000000800 */
[-C--:B------:R-:W-:Y:S08]  /*11950*/  HMMA.16816.F32 R28, R64, R38.reuse, R28 ;  /* 0x00000026401c723c */ /* 0x080ff0000000181c */
[C---:B------:R-:W-:Y:S07]  /*11960*/  HMMA.16816.F32 R32, R80.reuse, R38, R32 ;  /* 0x000000265020723c */ /* 0x040fee0000001820 */
[C---:B------:R-:W-:Y:S02]  /*11970*/  FMUL.FTZ R38, R69.reuse, R154 ;  /* 0x0000009a45267220 */ /* 0x040fe40000410000 */
[----:B------:R-:W-:Y:S03]  /*11980*/  FMUL.FTZ R39, R69, R155 ;  /* 0x0000009b45277220 */ /* 0x000fe60000410000 */
[--C-:B--2---:R-:W-:Y:S01]  /*11990*/  FFMA.FTZ R2, R199, c[0x0][0x2d0], -R79.reuse ;  /* 0x0000b400c7027a23 */ /* 0x104fe2000001084f */
[----:B------:R-:W-:Y:S03]  /*119a0*/  MOV R199, R246 ;  /* 0x000000f600c77202 */ /* 0x000fe60000000f00 */
[-C--:B---3--:R-:W-:Y:S01]  /*119b0*/  HMMA.16816.F32 R36, R80, R52.reuse, R36 ;  /* 0x000000345024723c */ /* 0x088fe20000001824 */
[----:B------:R2:W-:Y:S02]  /*119c0*/  MUFU.EX2 R147, R2 ;  /* 0x0000000200937308 */ /* 0x0005e40000000800 */
[----:B------:R-:W-:Y:S02]  /*119d0*/  MOV R151, R199 ;  /* 0x000000c700977202 */ /* 0x000fe40000000f00 */
[----:B------:R-:W-:Y:S03]  /*119e0*/  MOV R199, R97 ;  /* 0x0000006100c77202 */ /* 0x000fe60000000f00 */
[C---:B------:R-:W-:Y:S07]  /*119f0*/  HMMA.16816.F32 R40, R64.reuse, R52, R40 ;  /* 0x000000344028723c */ /* 0x040fee0000001828 */
[C---:B------:R-:W-:Y:S01]  /*11a00*/  FMUL.FTZ R53, R74.reuse, R169 ;  /* 0x000000a94a357220 */ /* 0x040fe20000410000 */
[-C--:B------:R-:W-:Y:S04]  /*11a10*/  HMMA.16816.F32 R44, R64, R54.reuse, R44 ;  /* 0x00000036402c723c */ /* 0x080fe8000000182c */
[----:B------:R-:W-:Y:S02]  /*11a20*/  FMUL.FTZ R52, R74, R168 ;  /* 0x000000a84a347220 */ /* 0x000fe40000410000 */
[--C-:B--2---:R-:W-:Y:S02]  /*11a30*/  FFMA.FTZ R2, R48, c[0x0][0x2d0], -R79.reuse ;  /* 0x0000b40030027a23 */ /* 0x104fe4000001084f */
[C---:B------:R-:W-:Y:S02]  /*11a40*/  FMUL.FTZ R48, R74.reuse, R164 ;  /* 0x000000a44a307220 */ /* 0x040fe40000410000 */
[----:B------:R2:W-:Y:S02]  /*11a50*/  MUFU.EX2 R245, R2 ;  /* 0x0000000200f57308 */ /* 0x0005e40000000800 */
[----:B--2---:R-:W-:Y:S02]  /*11a60*/  FFMA.FTZ R2, R49, c[0x0][0x2d0], -R79 ;  /* 0x0000b40031027a23 */ /* 0x004fe4000001084f */
[----:B------:R-:W-:Y:S06]  /*11a70*/  FMUL.FTZ R49, R74, R165 ;  /* 0x000000a54a317220 */ /* 0x000fec0000410000 */
[----:B------:R2:W-:Y:S01]  /*11a80*/  MUFU.EX2 R246, R2 ;  /* 0x0000000200f67308 */ /* 0x0005e20000000800 */
[C---:B------:R-:W-:Y:S07]  /*11a90*/  HMMA.16816.F32 R48, R80.reuse, R54, R48 ;  /* 0x000000365030723c */ /* 0x040fee0000001830 */
[C---:B------:R-:W-:Y:S02]  /*11aa0*/  FMUL.FTZ R55, R69.reuse, R171 ;  /* 0x000000ab45377220 */ /* 0x040fe40000410000 */
[----:B------:R-:W-:Y:S07]  /*11ab0*/  FMUL.FTZ R54, R69, R170 ;  /* 0x000000aa45367220 */ /* 0x000fee0000410000 */
[-C--:B-1----:R-:W-:Y:S03]  /*11ac0*/  HMMA.16816.F32 R52, R80, R84.reuse, R52 ;  /* 0x000000545034723c */ /* 0x082fe60000001834 */
[--C-:B--2---:R-:W-:Y:S04]  /*11ad0*/  FFMA.FTZ R2, R205, c[0x0][0x2d0], -R78.reuse ;  /* 0x0000b400cd027a23 */ /* 0x104fe8000001084e */
[----:B------:R1:W-:Y:S01]  /*11ae0*/  MUFU.EX2 R146, R2 ;  /* 0x0000000200927308 */ /* 0x0003e20000000800 */
[C---:B------:R-:W-:Y:S07]  /*11af0*/  HMMA.16816.F32 R56, R64.reuse, R84, R56 ;  /* 0x000000544038723c */ /* 0x040fee0000001838 */
[----:B------:R-:W-:Y:S01]  /*11b00*/  F2FP.PACK_AB R84, R249, R248 ;  /* 0x000000f8f954723e */ /* 0x000fe200000000ff */
[-C--:B------:R-:W-:Y:S04]  /*11b10*/  HMMA.16816.F32 R60, R64, R86.reuse, R60 ;  /* 0x00000056403c723c */ /* 0x080fe8000000183c */
[----:B----4-:R-:W-:Y:S03]  /*11b20*/  F2FP.PACK_AB R85, R198, R120 ;  /* 0x00000078c655723e */ /* 0x010fe600000000ff */
[C---:B------:R-:W-:Y:S02]  /*11b30*/  FMUL.FTZ R64, R74.reuse, R180 ;  /* 0x000000b44a407220 */ /* 0x040fe40000410000 */
[----:B------:R-:W-:Y:S03]  /*11b40*/  FMUL.FTZ R65, R74, R181 ;  /* 0x000000b54a417220 */ /* 0x000fe60000410000 */
[C---:B------:R-:W-:Y:S02]  /*11b50*/  FMUL.FTZ R66, R69.reuse, R182 ;  /* 0x000000b645427220 */ /* 0x040fe40000410000 */
[----:B------:R-:W-:Y:S02]  /*11b60*/  FMUL.FTZ R67, R69, R183 ;  /* 0x000000b745437220 */ /* 0x000fe40000410000 */
[--C-:B-1----:R-:W-:Y:S04]  /*11b70*/  FFMA.FTZ R2, R206, c[0x0][0x2d0], -R78.reuse ;  /* 0x0000b400ce027a23 */ /* 0x102fe8000001084e */
[----:B------:R1:W-:Y:S01]  /*11b80*/  MUFU.EX2 R221, R2 ;  /* 0x0000000200dd7308 */ /* 0x0003e20000000800 */
[----:B------:R-:W-:Y:S07]  /*11b90*/  HMMA.16816.F32 R64, R80, R86, R64 ;  /* 0x000000565040723c */ /* 0x000fee0000001840 */
[----:B------:R-:W-:Y:S02]  /*11ba0*/  F2FP.PACK_AB R80, R122, R123 ;  /* 0x0000007b7a50723e */ /* 0x000fe400000000ff */
[----:B------:R-:W-:Y:S03]  /*11bb0*/  F2FP.PACK_AB R82, R141, R143 ;  /* 0x0000008f8d52723e */ /* 0x000fe600000000ff */
[----:B------:R-:W-:Y:S02]  /*11bc0*/  F2FP.PACK_AB R81, R121, R251 ;  /* 0x000000fb7951723e */ /* 0x000fe400000000ff */
[----:B------:R-:W-:Y:S02]  /*11bd0*/  F2FP.PACK_AB R83, R140, R142 ;  /* 0x0000008e8c53723e */ /* 0x000fe400000000ff */
[----:B------:R-:W-:Y:S02]  /*11be0*/  F2FP.PACK_AB R86, R252, R250 ;  /* 0x000000fafc56723e */ /* 0x000fe400000000ff */
[----:B------:R-:W-:Y:S03]  /*11bf0*/  F2FP.PACK_AB R87, R196, R197 ;  /* 0x000000c5c457723e */ /* 0x000fe600000000ff */
[-C--:B------:R-:W-:Y:S03]  /*11c00*/  HMMA.16816.F32 R4, R80, R88.reuse, R4 ;  /* 0x000000585004723c */ /* 0x080fe60000001804 */
[--C-:B-1----:R-:W-:Y:S04]  /*11c10*/  FFMA.FTZ R2, R202, c[0x0][0x2d0], -R78.reuse ;  /* 0x0000b400ca027a23 */ /* 0x102fe8000001084e */
[----:B------:R1:W-:Y:S01]  /*11c20*/  MUFU.EX2 R219, R2 ;  /* 0x0000000200db7308 */ /* 0x0003e20000000800 */
[C---:B------:R-:W-:Y:S08]  /*11c30*/  HMMA.16816.F32 R8, R84.reuse, R88, R8 ;  /* 0x000000585408723c */ /* 0x040ff00000001808 */
[-C--:B------:R-:W-:Y:S08]  /*11c40*/  HMMA.16816.F32 R12, R84, R90.reuse, R12 ;  /* 0x0000005a540c723c */ /* 0x080ff0000000180c */
[C---:B------:R-:W-:Y:S01]  /*11c50*/  HMMA.16816.F32 R16, R80.reuse, R90, R16 ;  /* 0x0000005a5010723c */ /* 0x040fe20000001810 */
[----:B------:R-:W-:Y:S03]  /*11c60*/  LDSM.16.MT88.4 R88, [R226+0x900] ;  /* 0x00090000e258783b */ /* 0x000fe60000004200 */
[----:B-1----:R-:W-:Y:S04]  /*11c70*/  FFMA.FTZ R2, R203, c[0x0][0x2d0], -R78 ;  /* 0x0000b400cb027a23 */ /* 0x002fe8000001084e */
[-C--:B------:R-:W-:Y:S01]  /*11c80*/  HMMA.16816.F32 R20, R80, R92.reuse, R20 ;  /* 0x0000005c5014723c */ /* 0x080fe20000001814 */
[----:B------:R1:W-:Y:S07]  /*11c90*/  MUFU.EX2 R220, R2 ;  /* 0x0000000200dc7308 */ /* 0x0003ee0000000800 */
[C---:B------:R-:W-:Y:S08]  /*11ca0*/  HMMA.16816.F32 R24, R84.reuse, R92, R24 ;  /* 0x0000005c5418723c */ /* 0x040ff00000001818 */
[-C--:B------:R-:W-:Y:S08]  /*11cb0*/  HMMA.16816.F32 R28, R84, R94.reuse, R28 ;  /* 0x0000005e541c723c */ /* 0x080ff0000000181c */
[C---:B------:R-:W-:Y:S01]  /*11cc0*/  HMMA.16816.F32 R32, R80.reuse, R94, R32 ;  /* 0x0000005e5020723c */ /* 0x040fe20000001820 */
[----:B------:R-:W-:Y:S03]  /*11cd0*/  LDSM.16.MT88.4 R92, [R224+0x1100] ;  /* 0x00110000e05c783b */ /* 0x000fe60000004200 */
[--C-:B-1----:R-:W-:Y:S04]  /*11ce0*/  FFMA.FTZ R2, R207, c[0x0][0x2d0], -R105.reuse ;  /* 0x0000b400cf027a23 */ /* 0x102fe80000010869 */
[----:B------:R1:W-:Y:S04]  /*11cf0*/  MUFU.EX2 R145, R2 ;  /* 0x0000000200917308 */ /* 0x0003e80000000800 */
[--C-:B-1----:R-:W-:Y:S06]  /*11d00*/  FFMA.FTZ R2, R209, c[0x0][0x2d0], -R105.reuse ;  /* 0x0000b400d1027a23 */ /* 0x102fec0000010869 */
[----:B------:R1:W2:Y:S02]  /*11d10*/  MUFU.EX2 R218, R2 ;  /* 0x0000000200da7308 */ /* 0x0002a40000000800 */
[--C-:B-1----:R-:W-:Y:S08]  /*11d20*/  FFMA.FTZ R2, R208, c[0x0][0x2d0], -R105.reuse ;  /* 0x0000b400d0027a23 */ /* 0x102ff00000010869 */
[----:B------:R1:W-:Y:S02]  /*11d30*/  MUFU.EX2 R216, R2 ;  /* 0x0000000200d87308 */ /* 0x0003e40000000800 */
[----:B-1----:R-:W-:Y:S08]  /*11d40*/  FFMA.FTZ R2, R212, c[0x0][0x2d0], -R105 ;  /* 0x0000b400d4027a23 */ /* 0x002ff00000010869 */
[----:B------:R1:W3:Y:S02]  /*11d50*/  MUFU.EX2 R217, R2 ;  /* 0x0000000200d97308 */ /* 0x0002e40000000800 */
[--C-:B-1----:R-:W-:Y:S08]  /*11d60*/  FFMA.FTZ R2, R215, c[0x0][0x2d0], -R77.reuse ;  /* 0x0000b400d7027a23 */ /* 0x102ff0000001084d */
[----:B------:R1:W-:Y:S02]  /*11d70*/  MUFU.EX2 R144, R2 ;  /* 0x0000000200907308 */ /* 0x0003e40000000800 */
[----:B-1----:R-:W-:Y:S02]  /*11d80*/  FFMA.FTZ R2, R148, c[0x0][0x2d0], -R77 ;  /* 0x0000b40094027a23 */ /* 0x002fe4000001084d */
[----:B------:R-:W-:Y:S01]  /*11d90*/  IMAD.MOV.U32 R148, RZ, RZ, R129 ;  /* 0x000000ffff947224 */ /* 0x000fe200078e0081 */
[----:B------:R-:W-:Y:S05]  /*11da0*/  MOV R129, R96 ;  /* 0x0000006000817202 */ /* 0x000fea0000000f00 */
[----:B------:R1:W2:Y:S01]  /*11db0*/  MUFU.EX2 R153, R2 ;  /* 0x0000000200997308 */ /* 0x0002a20000000800 */
[----:B------:R-:W2:Y:S01]  /*11dc0*/  LDSM.16.MT88.4 R96, [R225+0x900] ;  /* 0x00090000e160783b */ /* 0x000ea20000004200 */
[--C-:B-1----:R-:W-:Y:S01]  /*11dd0*/  FFMA.FTZ R2, R151, c[0x0][0x2d0], -R77.reuse ;  /* 0x0000b40097027a23 */ /* 0x102fe2000001084d */
[----:B------:R-:W-:Y:S02]  /*11de0*/  MOV R151, R149 ;  /* 0x0000009500977202 */ /* 0x000fe40000000f00 */
[----:B------:R-:W-:Y:S05]  /*11df0*/  MOV R149, R199 ;  /* 0x000000c700957202 */ /* 0x000fea0000000f00 */
[----:B------:R1:W-:Y:S01]  /*11e00*/  MUFU.EX2 R152, R2 ;  /* 0x0000000200987308 */ /* 0x0003e20000000800 */
[----:B------:R-:W-:Y:S02]  /*11e10*/  MOV R199, R184 ;  /* 0x000000b800c77202 */ /* 0x000fe40000000f00 */
[----:B------:R-:W-:Y:S02]  /*11e20*/  MOV R184, R210 ;  /* 0x000000d200b87202 */ /* 0x000fe40000000f00 */
[----:B------:R-:W4:Y:S01]  /*11e30*/  LDL.LU R210, [R1+0xa8] ;  /* 0x0000a80001d27983 */ /* 0x000f220000300800 */
[-C--:B--2---:R-:W-:Y:S08]  /*11e40*/  HMMA.16816.F32 R36, R80, R96.reuse, R36 ;  /* 0x000000605024723c */ /* 0x084ff00000001824 */
[C---:B------:R-:W-:Y:S04]  /*11e50*/  HMMA.16816.F32 R40, R84.reuse, R96, R40 ;  /* 0x000000605428723c */ /* 0x040fe80000001828 */
[----:B-1----:R-:W-:Y:S02]  /*11e60*/  FFMA.FTZ R2, R150, c[0x0][0x2d0], -R77 ;  /* 0x0000b40096027a23 */ /* 0x002fe4000001084d */
[----:B------:R-:W-:Y:S01]  /*11e70*/  IMAD.MOV.U32 R150, RZ, RZ, R148 ;  /* 0x000000ffff967224 */ /* 0x000fe200078e0094 */
[----:B------:R-:W-:Y:S01]  /*11e80*/  MOV R148, R128 ;  /* 0x0000008000947202 */ /* 0x000fe20000000f00 */
[-C--:B------:R-:W-:Y:S01]  /*11e90*/  HMMA.16816.F32 R44, R84, R98.reuse, R44 ;  /* 0x00000062542c723c */ /* 0x080fe2000000182c */
[----:B------:R1:W2:Y:S03]  /*11ea0*/  MUFU.EX2 R154, R2 ;  /* 0x00000002009a7308 */ /* 0x0002a60000000800 */
[----:B------:R-:W-:Y:S01]  /*11eb0*/  MOV R128, R3 ;  /* 0x0000000300807202 */ /* 0x000fe20000000f00 */
[--C-:B------:R-:W-:Y:S03]  /*11ec0*/  FFMA.FTZ R3, R214, c[0x0][0x2d0], -R79.reuse ;  /* 0x0000b400d6037a23 */ /* 0x100fe6000001084f */
[C---:B------:R-:W-:Y:S01]  /*11ed0*/  HMMA.16816.F32 R48, R80.reuse, R98, R48 ;  /* 0x000000625030723c */ /* 0x040fe20000001830 */
[----:B------:R-:W-:Y:S02]  /*11ee0*/  LDSM.16.MT88.4 R96, [R225+0x1100] ;  /* 0x00110000e160783b */ /* 0x000fe40000004200 */
[----:B------:R-:W-:Y:S05]  /*11ef0*/  MUFU.EX2 R215, R3 ;  /* 0x0000000300d77308 */ /* 0x000fea0000000800 */
[-C--:B------:R-:W-:Y:S08]  /*11f00*/  HMMA.16816.F32 R52, R80, R88.reuse, R52 ;  /* 0x000000585034723c */ /* 0x080ff00000001834 */
[C---:B------:R-:W-:Y:S04]  /*11f10*/  HMMA.16816.F32 R56, R84.reuse, R88, R56 ;  /* 0x000000585438723c */ /* 0x040fe80000001838 */
[--C-:B-1----:R-:W-:Y:S04]  /*11f20*/  FFMA.FTZ R2, R213, c[0x0][0x2d0], -R79.reuse ;  /* 0x0000b400d5027a23 */ /* 0x102fe8000001084f */
[-C--:B------:R-:W-:Y:S01]  /*11f30*/  HMMA.16816.F32 R60, R84, R90.reuse, R60 ;  /* 0x0000005a543c723c */ /* 0x080fe2000000183c */
[----:B------:R1:W1:Y:S06]  /*11f40*/  MUFU.EX2 R213, R2 ;  /* 0x0000000200d57308 */ /* 0x00026c0000000800 */
[----:B------:R-:W-:Y:S01]  /*11f50*/  F2FP.PACK_AB R84, R218, R145 ;  /* 0x00000091da54723e */ /* 0x000fe200000000ff */
[----:B------:R-:W-:Y:S01]  /*11f60*/  HMMA.16816.F32 R64, R80, R90, R64 ;  /* 0x0000005a5040723c */ /* 0x000fe20000001840 */
[----:B------:R-:W2:Y:S03]  /*11f70*/  LDSM.16.MT88.4 R88, [R227+0x1100] ;  /* 0x00110000e358783b */ /* 0x000ea60000004200 */
[----:B---3--:R-:W-:Y:S02]  /*11f80*/  F2FP.PACK_AB R86, R217, R216 ;  /* 0x000000d8d956723e */ /* 0x008fe400000000ff */
[----:B------:R-:W-:Y:S02]  /*11f90*/  F2FP.PACK_AB R85, R153, R144 ;  /* 0x000000909955723e */ /* 0x000fe400000000ff */
[----:B------:R-:W-:Y:S04]  /*11fa0*/  F2FP.PACK_AB R80, R147, R247 ;  /* 0x000000f79350723e */ /* 0x000fe800000000ff */
[----:B------:R-:W-:Y:S02]  /*11fb0*/  F2FP.PACK_AB R82, R246, R245 ;  /* 0x000000f5f652723e */ /* 0x000fe400000000ff */
[----:B------:R-:W-:Y:S02]  /*11fc0*/  F2FP.PACK_AB R81, R221, R146 ;  /* 0x00000092dd51723e */ /* 0x000fe400000000ff */
[----:B------:R-:W-:Y:S01]  /*11fd0*/  F2FP.PACK_AB R83, R220, R219 ;  /* 0x000000dbdc53723e */ /* 0x000fe200000000ff */
[--C-:B-1----:R-:W-:Y:S01]  /*11fe0*/  FFMA.FTZ R2, R211, c[0x0][0x2d0], -R79.reuse ;  /* 0x0000b400d3027a23 */ /* 0x102fe2000001084f */
[----:B--2---:R-:W-:Y:S03]  /*11ff0*/  F2FP.PACK_AB R87, R154, R152 ;  /* 0x000000989a57723e */ /* 0x004fe600000000ff */
[----:B------:R4:W-:Y:S02]  /*12000*/  MUFU.EX2 R212, R2 ;  /* 0x0000000200d47308 */ /* 0x0009e40000000800 */
        /* <DEDUP_REMOVED lines=8> */
[C---:B------:R-:W-:Y:S01]  /*12090*/  HMMA.16816.F32 R32, R80.reuse, R90, R32 ;  /* 0x0000005a5020723c */ /* 0x040fe20000001820 */
[----:B------:R-:W2:Y:S07]  /*120a0*/  LDSM.16.MT88.4 R88, [R224+0x1900] ;  /* 0x00190000e058783b */ /* 0x000eae0000004200 */
[-C--:B------:R-:W-:Y:S08]  /*120b0*/  HMMA.16816.F32 R36, R80, R96.reuse, R36 ;  /* 0x000000605024723c */ /* 0x080ff00000001824 */
[C---:B------:R-:W-:Y:S08]  /*120c0*/  HMMA.16816.F32 R40, R84.reuse, R96, R40 ;  /* 0x000000605428723c */ /* 0x040ff00000001828 */
[-C--:B------:R-:W-:Y:S08]  /*120d0*/  HMMA.16816.F32 R44, R84, R98.reuse, R44 ;  /* 0x00000062542c723c */ /* 0x080ff0000000182c */
[C---:B------:R-:W-:Y:S01]  /*120e0*/  HMMA.16816.F32 R48, R80.reuse, R98, R48 ;  /* 0x000000625030723c */ /* 0x040fe20000001830 */
[----:B------:R-:W-:Y:S07]  /*120f0*/  LDSM.16.MT88.4 R96, [R225+0x1900] ;  /* 0x00190000e160783b */ /* 0x000fee0000004200 */
[-C--:B-1----:R-:W-:Y:S08]  /*12100*/  HMMA.16816.F32 R52, R80, R92.reuse, R52 ;  /* 0x0000005c5034723c */ /* 0x082ff00000001834 */
[C---:B------:R-:W-:Y:S08]  /*12110*/  HMMA.16816.F32 R56, R84.reuse, R92, R56 ;  /* 0x0000005c5438723c */ /* 0x040ff00000001838 */
[-C--:B------:R-:W-:Y:S08]  /*12120*/  HMMA.16816.F32 R60, R84, R94.reuse, R60 ;  /* 0x0000005e543c723c */ /* 0x080ff0000000183c */
[----:B------:R-:W-:Y:S01]  /*12130*/  HMMA.16816.F32 R64, R80, R94, R64 ;  /* 0x0000005e5040723c */ /* 0x000fe20000001840 */
[----:B------:R-:W1:Y:S06]  /*12140*/  LDSM.16.MT88.4 R92, [R227+0x1900] ;  /* 0x00190000e35c783b */ /* 0x000e6c0000004200 */
[----:B------:R-:W-:Y:S01]  /*12150*/  F2FP.PACK_AB R80, R215, R213 ;  /* 0x000000d5d750723e */ /* 0x000fe200000000ff */
[----:B----4-:R-:W-:Y:S04]  /*12160*/  FFMA.FTZ R2, R210, c[0x0][0x2d0], -R79 ;  /* 0x0000b400d2027a23 */ /* 0x010fe8000001084f */
[----:B------:R3:W4:Y:S02]  /*12170*/  MUFU.EX2 R214, R2 ;  /* 0x0000000200d67308 */ /* 0x0007240000000800 */
[----:B---3--:R-:W-:Y:S01]  /*12180*/  FFMA.FTZ R2, R151, c[0x0][0x2d0], -R78 ;  /* 0x0000b40097027a23 */ /* 0x008fe2000001084e */
[----:B----4-:R-:W-:Y:S02]  /*12190*/  F2FP.PACK_AB R82, R214, R212 ;  /* 0x000000d4d652723e */ /* 0x010fe400000000ff */
[----:B------:R-:W-:Y:S05]  /*121a0*/  MOV R151, R150 ;  /* 0x0000009600977202 */ /* 0x000fea0000000f00 */
[----:B------:R3:W-:Y:S01]  /*121b0*/  MUFU.EX2 R159, R2 ;  /* 0x00000002009f7308 */ /* 0x0007e20000000800 */
[----:B------:R-:W-:Y:S01]  /*121c0*/  MOV R150, R149 ;  /* 0x0000009500967202 */ /* 0x000fe20000000f00 */
[----:B------:R-:W-:Y:S01]  /*121d0*/  IMAD.MOV.U32 R149, RZ, RZ, R148 ;  /* 0x000000ffff957224 */ /* 0x000fe200078e0094 */
[----:B------:R-:W-:Y:S02]  /*121e0*/  MOV R148, R199 ;  /* 0x000000c700947202 */ /* 0x000fe40000000f00 */
[----:B------:R-:W-:Y:S02]  /*121f0*/  MOV R199, R139 ;  /* 0x0000008b00c77202 */ /* 0x000fe40000000f00 */
[----:B------:R-:W-:Y:S02]  /*12200*/  MOV R139, R137 ;  /* 0x00000089008b7202 */ /* 0x000fe40000000f00 */
[----:B------:R-:W-:Y:S02]  /*12210*/  MOV R137, R132 ;  /* 0x0000008400897202 */ /* 0x000fe40000000f00 */
[----:B------:R-:W-:Y:S02]  /*12220*/  MOV R132, R237 ;  /* 0x000000ed00847202 */ /* 0x000fe40000000f00 */
[----:B------:R-:W4:Y:S01]  /*12230*/  LDL.LU R237, [R1+0xa4] ;  /* 0x0000a40001ed7983 */ /* 0x000f220000300800 */
[----:B---3--:R-:W-:Y:S01]  /*12240*/  FFMA.FTZ R2, R151, c[0x0][0x2d0], -R78 ;  /* 0x0000b40097027a23 */ /* 0x008fe2000001084e */
[----:B------:R-:W-:Y:S02]  /*12250*/  MOV R151, R150 ;  /* 0x0000009600977202 */ /* 0x000fe40000000f00 */
[----:B------:R-:W-:Y:S01]  /*12260*/  MOV R150, R149 ;  /* 0x0000009500967202 */ /* 0x000fe20000000f00 */
[----:B------:R3:W1:Y:S01]  /*12270*/  MUFU.EX2 R158, R2 ;  /* 0x00000002009e7308 */ /* 0x0006620000000800 */
[----:B------:R-:W-:Y:S01]  /*12280*/  IMAD.MOV.U32 R149, RZ, RZ, R148 ;  /* 0x000000ffff957224 */ /* 0x000fe200078e0094 */
[----:B------:R-:W-:Y:S02]  /*12290*/  MOV R148, R199 ;  /* 0x000000c700947202 */ /* 0x000fe40000000f00 */
[----:B------:R-:W-:Y:S02]  /*122a0*/  MOV R199, R139 ;  /* 0x0000008b00c77202 */ /* 0x000fe40000000f00 */
[----:B------:R-:W-:Y:S02]  /*122b0*/  MOV R139, R135 ;  /* 0x00000087008b7202 */ /* 0x000fe40000000f00 */
[----:B------:R-:W-:Y:S02]  /*122c0*/  MOV R135, R235 ;  /* 0x000000eb00877202 */ /* 0x000fe40000000f00 */
[----:B------:R-:W4:Y:S01]  /*122d0*/  LDL.LU R235, [R1+0xa0] ;  /* 0x0000a00001eb7983 */ /* 0x000f220000300800 */
[--C-:B---3--:R-:W-:Y:S01]  /*122e0*/  FFMA.FTZ R2, R151, c[0x0][0x2d0], -R78.reuse ;  /* 0x0000b40097027a23 */ /* 0x108fe2000001084e */
[----:B-1----:R-:W-:Y:S02]  /*122f0*/  F2FP.PACK_AB R81, R158, R159 ;  /* 0x0000009f9e51723e */ /* 0x002fe400000000ff */
[----:B------:R-:W-:Y:S01]  /*12300*/  MOV R151, R150 ;  /* 0x0000009600977202 */ /* 0x000fe20000000f00 */
[----:B------:R1:W-:Y:S01]  /*12310*/  MUFU.EX2 R157, R2 ;  /* 0x00000002009d7308 */ /* 0x0003e20000000800 */
[----:B------:R-:W-:Y:S02]  /*12320*/  MOV R150, R149 ;  /* 0x0000009500967202 */ /* 0x000fe40000000f00 */
[----:B------:R-:W-:Y:S01]  /*12330*/  MOV R149, R148 ;  /* 0x0000009400957202 */ /* 0x000fe20000000f00 */
[----:B------:R-:W-:Y:S01]  /*12340*/  IMAD.MOV.U32 R148, RZ, RZ, R199 ;  /* 0x000000ffff947224 */ /* 0x000fe200078e00c7 */
[----:B------:R-:W-:Y:S02]  /*12350*/  MOV R199, R139 ;  /* 0x0000008b00c77202 */ /* 0x000fe40000000f00 */
[----:B------:R-:W-:Y:S02]  /*12360*/  MOV R139, R133 ;  /* 0x00000085008b7202 */ /* 0x000fe40000000f00 */
[----:B------:R-:W-:Y:S02]  /*12370*/  MOV R133, R130 ;  /* 0x0000008200857202 */ /* 0x000fe40000000f00 */
[----:B------:R-:W-:Y:S02]  /*12380*/  MOV R130, R228 ;  /* 0x000000e400827202 */ /* 0x000fe40000000f00 */
[----:B------:R3:W5:Y:S01]  /*12390*/  LDL.LU R228, [R1+0x9c] ;  /* 0x00009c0001e47983 */ /* 0x0007620000300800 */
[----:B-1----:R-:W-:Y:S01]  /*123a0*/  FFMA.FTZ R2, R151, c[0x0][0x2d0], -R78 ;  /* 0x0000b40097027a23 */ /* 0x002fe2000001084e */
[----:B------:R-:W-:Y:S02]  /*123b0*/  MOV R151, R150 ;  /* 0x0000009600977202 */ /* 0x000fe40000000f00 */
[----:B------:R-:W-:Y:S01]  /*123c0*/  MOV R150, R149 ;  /* 0x0000009500967202 */ /* 0x000fe20000000f00 */
[----:B------:R1:W1:Y:S01]  /*123d0*/  MUFU.EX2 R163, R2 ;  /* 0x0000000200a37308 */ /* 0x0002620000000800 */
[----:B------:R-:W-:Y:S01]  /*123e0*/  MOV R149, R148 ;  /* 0x0000009400957202 */ /* 0x000fe20000000f00 */
[----:B------:R-:W-:Y:S01]  /*123f0*/  IMAD.MOV.U32 R148, RZ, RZ, R199 ;  /* 0x000000ffff947224 */ /* 0x000fe200078e00c7 */
[----:B------:R-:W-:Y:S02]  /*12400*/  MOV R199, R139 ;  /* 0x0000008b00c77202 */ /* 0x000fe40000000f00 */
[----:B------:R-:W-:Y:S02]  /*12410*/  MOV R139, R130 ;  /* 0x00000082008b7202 */ /* 0x000fe40000000f00 */
[----:B------:R-:W-:Y:S02]  /*12420*/  MOV R130, R232 ;  /* 0x000000e800827202 */ /* 0x000fe40000000f00 */
[----:B------:R3:W5:Y:S01]  /*12430*/  LDL.LU R232, [R1+0x98] ;  /* 0x0000980001e87983 */ /* 0x0007620000300800 */
[----:B-1----:R-:W-:Y:S01]  /*12440*/  FFMA.FTZ R2, R151, c[0x0][0x2d0], -R105 ;  /* 0x0000b40097027a23 */ /* 0x002fe20000010869 */
[----:B------:R-:W-:Y:S02]  /*12450*/  F2FP.PACK_AB R83, R163, R157 ;  /* 0x0000009da353723e */ /* 0x000fe400000000ff */
[----:B------:R-:W-:Y:S01]  /*12460*/  MOV R151, R150 ;  /* 0x0000009600977202 */ /* 0x000fe20000000f00 */
[----:B------:R1:W-:Y:S01]  /*12470*/  MUFU.EX2 R155, R2 ;  /* 0x00000002009b7308 */ /* 0x0003e20000000800 */
[----:B------:R-:W-:Y:S02]  /*12480*/  MOV R150, R149 ;  /* 0x0000009500967202 */ /* 0x000fe40000000f00 */
[----:B------:R-:W-:Y:S01]  /*12490*/  MOV R149, R148 ;  /* 0x0000009400957202 */ /* 0x000fe20000000f00 */
[-C--:B--2---:R-:W-:Y:S03]  /*124a0*/  HMMA.16816.F32 R4, R80, R88.reuse, R4 ;  /* 0x000000585004723c */ /* 0x084fe60000001804 */
[----:B------:R-:W-:Y:S01]  /*124b0*/  MOV R148, R199 ;  /* 0x000000c700947202 */ /* 0x000fe20000000f00 */
[----:B------:R-:W-:Y:S01]  /*124c0*/  IMAD.MOV.U32 R199, RZ, RZ, R139 ;  /* 0x000000ffffc77224 */ /* 0x000fe200078e008b */
[----:B------:R-:W-:Y:S02]  /*124d0*/  MOV R139, R130 ;  /* 0x00000082008b7202 */ /* 0x000fe40000000f00 */
[----:B------:R-:W-:Y:S02]  /*124e0*/  MOV R130, R229 ;  /* 0x000000e500827202 */ /* 0x000fe40000000f00 */
[----:B------:R3:W5:Y:S03]  /*124f0*/  LDL.LU R229, [R1+0x94] ;  /* 0x0000940001e57983 */ /* 0x0007660000300800 */
[--C-:B-1----:R-:W-:Y:S01]  /*12500*/  FFMA.FTZ R2, R151, c[0x0][0x2d0], -R105.reuse ;  /* 0x0000b40097027a23 */ /* 0x102fe20000010869 */
[----:B------:R-:W-:Y:S02]  /*12510*/  MOV R151, R150 ;  /* 0x0000009600977202 */ /* 0x000fe40000000f00 */
[----:B------:R-:W-:Y:S01]  /*12520*/  MOV R150, R149 ;  /* 0x0000009500967202 */ /* 0x000fe20000000f00 */
[----:B------:R1:W2:Y:S01]  /*12530*/  MUFU.EX2 R156, R2 ;  /* 0x00000002009c7308 */ /* 0x0002a20000000800 */
[----:B------:R-:W-:Y:S02]  /*12540*/  MOV R149, R148 ;  /* 0x0000009400957202 */ /* 0x000fe40000000f00 */
[----:B------:R-:W-:Y:S02]  /*12550*/  MOV R148, R199 ;  /* 0x000000c700947202 */ /* 0x000fe40000000f00 */
[----:B------:R-:W-:Y:S01]  /*12560*/  MOV R199, R139 ;  /* 0x0000008b00c77202 */ /* 0x000fe20000000f00 */
[----:B------:R-:W-:Y:S01]  /*12570*/  IMAD.MOV.U32 R139, RZ, RZ, R130 ;  /* 0x000000ffff8b7224 */ /* 0x000fe200078e0082 */
[----:B------:R-:W-:Y:S02]  /*12580*/  MOV R130, R231 ;  /* 0x000000e700827202 */ /* 0x000fe40000000f00 */
[----:B------:R3:W5:Y:S01]  /*12590*/  LDL.LU R231, [R1+0x90] ;  /* 0x0000900001e77983 */ /* 0x0007620000300800 */
[--C-:B-1----:R-:W-:Y:S01]  /*125a0*/  FFMA.FTZ R2, R151, c[0x0][0x2d0], -R105.reuse ;  /* 0x0000b40097027a23 */ /* 0x102fe20000010869 */
[----:B--2---:R-:W-:Y:S02]  /*125b0*/  F2FP.PACK_AB R84, R156, R155 ;  /* 0x0000009b9c54723e */ /* 0x004fe400000000ff */
[----:B------:R-:W-:Y:S01]  /*125c0*/  MOV R151, R150 ;  /* 0x0000009600977202 */ /* 0x000fe20000000f00 */
[----:B------:R1:W-:Y:S01]  /*125d0*/  MUFU.EX2 R162, R2 ;  /* 0x0000000200a27308 */ /* 0x0003e20000000800 */
[----:B------:R-:W-:Y:S02]  /*125e0*/  MOV R150, R149 ;  /* 0x0000009500967202 */ /* 0x000fe40000000f00 */
[----:B------:R-:W-:Y:S02]  /*125f0*/  MOV R149, R148 ;  /* 0x0000009400957202 */ /* 0x000fe40000000f00 */
[----:B------:R-:W-:Y:S02]  /*12600*/  MOV R148, R199 ;  /* 0x000000c700947202 */ /* 0x000fe40000000f00 */
[----:B------:R-:W-:Y:S02]  /*12610*/  MOV R199, R139 ;  /* 0x0000008b00c77202 */ /* 0x000fe40000000f00 */
[----:B------:R-:W-:Y:S01]  /*12620*/  MOV R139, R138 ;  /* 0x0000008a008b7202 */ /* 0x000fe20000000f00 */
[----:B-1----:R-:W-:Y:S01]  /*12630*/  FFMA.FTZ R2, R151, c[0x0][0x2d0], -R105 ;  /* 0x0000b40097027a23 */ /* 0x002fe20000010869 */
[----:B------:R-:W-:Y:S02]  /*12640*/  MOV R151, R150 ;  /* 0x0000009600977202 */ /* 0x000fe40000000f00 */
[----:B------:R-:W-:Y:S01]  /*12650*/  MOV R150, R149 ;  /* 0x0000009500967202 */ /* 0x000fe20000000f00 */
[----:B------:R1:W2:Y:S01]  /*12660*/  MUFU.EX2 R161, R2 ;  /* 0x0000000200a17308 */ /* 0x0002a20000000800 */
[----:B------:R-:W-:Y:S02]  /*12670*/  MOV R149, R148 ;  /* 0x0000009400957202 */ /* 0x000fe40000000f00 */
[----:B------:R-:W-:Y:S02]  /*12680*/  MOV R148, R199 ;  /* 0x000000c700947202 */ /* 0x000fe40000000f00 */
[----:B------:R-:W-:Y:S02]  /*12690*/  MOV R199, R139 ;  /* 0x0000008b00c77202 */ /* 0x000fe40000000f00 */
[----:B------:R-:W-:Y:S02]  /*126a0*/  MOV R205, R150 ;  /* 0x0000009600cd7202 */ /* 0x000fe40000000f00 */
[----:B------:R-:W-:Y:S01]  /*126b0*/  MOV R150, R148 ;  /* 0x0000009400967202 */ /* 0x000fe20000000f00 */
[----:B-1----:R-:W-:Y:S01]  /*126c0*/  FFMA.FTZ R2, R151, c[0x0][0x2d0], -R77 ;  /* 0x0000b40097027a23 */ /* 0x002fe2000001084d */
[----:B------:R-:W-:Y:S02]  /*126d0*/  MOV R151, R149 ;  /* 0x0000009500977202 */ /* 0x000fe40000000f00 */
[----:B------:R-:W-:Y:S02]  /*126e0*/  MOV R149, R199 ;  /* 0x000000c700957202 */ /* 0x000fe40000000f00 */
[----:B--2---:R-:W-:Y:S01]  /*126f0*/  F2FP.PACK_AB R86, R161, R162 ;  /* 0x000000a2a156723e */ /* 0x004fe200000000ff */
[----:B----4-:R-:W-:Y:S02]  /*12700*/  IMAD.MOV.U32 R138, RZ, RZ, R235 ;  /* 0x000000ffff8a7224 */ /* 0x010fe400078e00eb */
[----:B------:R3:W5:Y:S03]  /*12710*/  LDL.LU R235, [R1+0x8c] ;  /* 0x00008c0001eb7983 */ /* 0x0007660000300800 */
[----:B------:R-:W-:Y:S02]  /*12720*/  MOV R139, R138 ;  /* 0x0000008a008b7202 */ /* 0x000fe40000000f00 */
[----:B------:R-:W-:Y:S01]  /*12730*/  MOV R138, R137 ;  /* 0x00000089008a7202 */ /* 0x000fe20000000f00 */
[----:B------:R-:W-:Y:S01]  /*12740*/  IMAD.MOV.U32 R137, RZ, RZ, R195 ;  /* 0x000000ffff897224 */ /* 0x000fe200078e00c3 */
[----:B------:R-:W-:Y:S02]  /*12750*/  MOV R195, R193 ;  /* 0x000000c100c37202 */ /* 0x000fe40000000f00 */
[----:B------:R-:W-:Y:S01]  /*12760*/  MOV R148, R139 ;  /* 0x0000008b00947202 */ /* 0x000fe20000000f00 */
[----:B------:R-:W-:Y:S01]  /*12770*/  IMAD.MOV.U32 R199, RZ, RZ, R138 ;  /* 0x000000ffffc77224 */ /* 0x000fe200078e008a */
[----:B------:R-:W-:Y:S02]  /*12780*/  MOV R138, R195 ;  /* 0x000000c3008a7202 */ /* 0x000fe40000000f00 */
[----:B------:R-:W-:Y:S02]  /*12790*/  MOV R195, R117 ;  /* 0x0000007500c37202 */ /* 0x000fe40000000f00 */
[----:B------:R1:W-:Y:S01]  /*127a0*/  MUFU.EX2 R117, R2 ;  /* 0x0000000200757308 */ /* 0x0003e20000000800 */
[----:B------:R-:W-:Y:S02]  /*127b0*/  MOV R139, R137 ;  /* 0x00000089008b7202 */ /* 0x000fe40000000f00 */
[----:B------:R-:W-:Y:S02]  /*127c0*/  MOV R137, R237 ;  /* 0x000000ed00897202 */ /* 0x000fe40000000f00 */
[----:B------:R-:W-:Y:S02]  /*127d0*/  MOV R193, R236 ;  /* 0x000000ec00c17202 */ /* 0x000fe40000000f00 */
[----:B------:R3:W5:Y:S04]  /*127e0*/  LDL.LU R236, [R1+0x88] ;  /* 0x0000880001ec7983 */ /* 0x0007680000300800 */
[----:B------:R3:W5:Y:S01]  /*127f0*/  LDL.LU R237, [R1+0x84] ;  /* 0x0000840001ed7983 */ /* 0x0007620000300800 */
[--C-:B-1----:R-:W-:Y:S01]  /*12800*/  FFMA.FTZ R2, R205, c[0x0][0x2d0], -R77.reuse ;  /* 0x0000b400cd027a23 */ /* 0x102fe2000001084d */
[----:B------:R-:W-:Y:S02]  /*12810*/  MOV R205, R151 ;  /* 0x0000009700cd7202 */ /* 0x000fe40000000f00 */
[----:B------:R-:W-:Y:S02]  /*12820*/  MOV R151, R150 ;  /* 0x0000009600977202 */ /* 0x000fe40000000f00 */
[----:B------:R-:W-:Y:S01]  /*12830*/  MOV R150, R149 ;  /* 0x0000009500967202 */ /* 0x000fe20000000f00 */
[----:B------:R-:W-:Y:S01]  /*12840*/  IMAD.MOV.U32 R149, RZ, RZ, R148 ;  /* 0x000000ffff957224 */ /* 0x000fe200078e0094 */
[----:B------:R-:W-:Y:S02]  /*12850*/  MOV R148, R199 ;  /* 0x000000c700947202 */ /* 0x000fe40000000f00 */
[----:B------:R-:W-:Y:S02]  /*12860*/  MOV R199, R139 ;  /* 0x0000008b00c77202 */ /* 0x000fe40000000f00 */
[----:B------:R-:W-:Y:S02]  /*12870*/  MOV R139, R138 ;  /* 0x0000008a008b7202 */ /* 0x000fe40000000f00 */
[----:B------:R-:W-:Y:S02]  /*12880*/  MOV R138, R137 ;  /* 0x00000089008a7202 */ /* 0x000fe40000000f00 */
[----:B------:R-:W-:Y:S02]  /*12890*/  MOV R137, R185 ;  /* 0x000000b900897202 */ /* 0x000fe40000000f00 */
[----:B------:R-:W-:Y:S02]  /*128a0*/  MOV R185, R115 ;  /* 0x0000007300b97202 */ /* 0x000fe40000000f00 */
[----:B------:R1:W2:Y:S01]  /*128b0*/  MUFU.EX2 R115, R2 ;  /* 0x0000000200737308 */ /* 0x0002a20000000800 */
[----:B------:R-:W-:Y:S02]  /*128c0*/  MOV R206, R151 ;  /* 0x0000009700ce7202 */ /* 0x000fe40000000f00 */
[----:B------:R-:W-:Y:S02]  /*128d0*/  MOV R151, R149 ;  /* 0x0000009500977202 */ /* 0x000fe40000000f00 */
[----:B------:R-:W-:Y:S02]  /*128e0*/  MOV R149, R199 ;  /* 0x000000c700957202 */ /* 0x000fe40000000f00 */
[----:B------:R-:W-:Y:S02]  /*128f0*/  MOV R199, R138 ;  /* 0x0000008a00c77202 */ /* 0x000fe40000000f00 */
[----:B------:R-:W-:Y:S02]  /*12900*/  MOV R138, R129 ;  /* 0x00000081008a7202 */ /* 0x000fe40000000f00 */
[----:B------:R-:W-:Y:S02]  /*12910*/  MOV R129, R238 ;  /* 0x000000ee00817202 */ /* 0x000fe40000000f00 */
[----:B------:R3:W5:Y:S01]  /*12920*/  LDL.LU R238, [R1+0x80] ;  /* 0x0000800001ee7983 */ /* 0x0007620000300800 */
[--C-:B-1----:R-:W-:Y:S01]  /*12930*/  FFMA.FTZ R2, R205, c[0x0][0x2d0], -R77.reuse ;  /* 0x0000b400cd027a23 */ /* 0x102fe2000001084d */
[----:B--2---:R-:W-:Y:S01]  /*12940*/  F2FP.PACK_AB R85, R115, R117 ;  /* 0x000000757355723e */ /* 0x004fe200000000ff */
[----:B------:R-:W-:Y:S01]  /*12950*/  IMAD.MOV.U32 R205, RZ, RZ, R150 ;  /* 0x000000ffffcd7224 */ /* 0x000fe200078e0096 */
[----:B------:R-:W-:Y:S02]  /*12960*/  MOV R150, R148 ;  /* 0x0000009400967202 */ /* 0x000fe40000000f00 */
[----:B------:R-:W-:Y:S02]  /*12970*/  MOV R148, R139 ;  /* 0x0000008b00947202 */ /* 0x000fe40000000f00 */
[----:B------:R-:W-:Y:S01]  /*12980*/  MOV R139, R137 ;  /* 0x00000089008b7202 */ /* 0x000fe20000000f00 */
[----:B------:R-:W-:Y:S02]  /*12990*/  IMAD.MOV.U32 R137, RZ, RZ, R116 ;  /* 0x000000ffff897224 */ /* 0x000fe400078e0074 */
[----:B------:R1:W-:Y:S02]  /*129a0*/  MUFU.EX2 R116, R2 ;  /* 0x0000000200747308 */ /* 0x0003e40000000800 */
[----:B-1----:R-:W-:Y:S01]  /*129b0*/  FFMA.FTZ R2, R206, c[0x0][0x2d0], -R77 ;  /* 0x0000b400ce027a23 */ /* 0x002fe2000001084d */
[----:B------:R-:W-:Y:S02]  /*129c0*/  MOV R206, R205 ;  /* 0x000000cd00ce7202 */ /* 0x000fe40000000f00 */
[----:B------:R-:W-:Y:S02]  /*129d0*/  MOV R205, R151 ;  /* 0x0000009700cd7202 */ /* 0x000fe40000000f00 */
[----:B------:R-:W-:Y:S01]  /*129e0*/  MOV R151, R150 ;  /* 0x0000009600977202 */ /* 0x000fe20000000f00 */
[----:B------:R-:W-:Y:S01]  /*129f0*/  FFMA.FTZ R3, R206, c[0x0][0x2d0], -R79 ;  /* 0x0000b400ce037a23 */ /* 0x000fe2000001084f */
[----:B------:R-:W-:Y:S02]  /*12a00*/  MOV R150, R149 ;  /* 0x0000009500967202 */ /* 0x000fe40000000f00 */
[----:B------:R-:W-:Y:S01]  /*12a10*/  MOV R149, R148 ;  /* 0x0000009400957202 */ /* 0x000fe20000000f00 */
[----:B------:R-:W-:Y:S01]  /*12a20*/  MUFU.EX2 R160, R3 ;  /* 0x0000000300a07308 */ /* 0x000fe20000000800 */
[----:B------:R-:W-:Y:S01]  /*12a30*/  MOV R148, R199 ;  /* 0x000000c700947202 */ /* 0x000fe20000000f00 */
[----:B------:R-:W-:Y:S01]  /*12a40*/  IMAD.MOV.U32 R199, RZ, RZ, R139 ;  /* 0x000000ffffc77224 */ /* 0x000fe200078e008b */
[----:B------:R-:W-:Y:S02]  /*12a50*/  MOV R139, R138 ;  /* 0x0000008a008b7202 */ /* 0x000fe40000000f00 */
[----:B------:R-:W-:Y:S02]  /*12a60*/  MOV R138, R137 ;  /* 0x00000089008a7202 */ /* 0x000fe40000000f00 */
[----:B------:R-:W-:Y:S02]  /*12a70*/  MOV R137, R129 ;  /* 0x0000008100897202 */ /* 0x000fe40000000f00 */
[----:B------:R-:W-:Y:S02]  /*12a80*/  MOV R129, R114 ;  /* 0x0000007200817202 */ /* 0x000fe40000000f00 */
[----:B------:R1:W2:Y:S01]  /*12a90*/  MUFU.EX2 R114, R2 ;  /* 0x0000000200727308 */ /* 0x0002a20000000800 */
        /* <DEDUP_REMOVED lines=13> */
[----:B------:R-:W-:Y:S01]  /*12b70*/  IMAD.MOV.U32 R205, RZ, RZ, R151 ;  /* 0x000000ffffcd7224 */ /* 0x000fe200078e0097 */
[----:B------:R-:W-:Y:S01]  /*12b80*/  MOV R151, R150 ;  /* 0x0000009600977202 */ /* 0x000fe20000000f00 */
[----:B------:R1:W4:Y:S01]  /*12b90*/  MUFU.EX2 R210, R2 ;  /* 0x0000000200d27308 */ /* 0x0003220000000800 */
[----:B------:R-:W-:Y:S02]  /*12ba0*/  MOV R150, R149 ;  /* 0x0000009500967202 */ /* 0x000fe40000000f00 */
[----:B------:R-:W-:Y:S02]  /*12bb0*/  MOV R149, R148 ;  /* 0x0000009400957202 */ /* 0x000fe40000000f00 */
[----:B------:R-:W-:Y:S02]  /*12bc0*/  MOV R148, R199 ;  /* 0x000000c700947202 */ /* 0x000fe40000000f00 */
[----:B------:R-:W-:Y:S02]  /*12bd0*/  MOV R199, R139 ;  /* 0x0000008b00c77202 */ /* 0x000fe40000000f00 */
[----:B------:R-:W-:Y:S02]  /*12be0*/  MOV R139, R138 ;  /* 0x0000008a008b7202 */ /* 0x000fe40000000f00 */
[----:B------:R-:W-:Y:S01]  /*12bf0*/  MOV R138, R137 ;  /* 0x00000089008a7202 */ /* 0x000fe20000000f00 */
[----:B------:R-:W-:Y:S01]  /*12c00*/  IMAD.MOV.U32 R137, RZ, RZ, R134 ;  /* 0x000000ffff897224 */ /* 0x000fe200078e0086 */
[----:B------:R-:W-:Y:S02]  /*12c10*/  MOV R134, R240 ;  /* 0x000000f000867202 */ /* 0x000fe40000000f00 */
[----:B------:R3:W5:Y:S01]  /*12c20*/  LDL.LU R240, [R1+0x78] ;  /* 0x0000780001f07983 */ /* 0x0007620000300800 */
[----:B--2---:R-:W-:Y:S07]  /*12c30*/  F2FP.PACK_AB R87, R114, R116 ;  /* 0x000000747257723e */ /* 0x004fee00000000ff */
[C---:B------:R-:W-:Y:S04]  /*12c40*/  HMMA.16816.F32 R8, R84.reuse, R88, R8 ;  /* 0x000000585408723c */ /* 0x040fe80000001808 */
[----:B-1----:R-:W-:Y:S01]  /*12c50*/  FFMA.FTZ R2, R206, c[0x0][0x2d0], -R79 ;  /* 0x0000b400ce027a23 */ /* 0x002fe2000001084f */
[----:B------:R-:W-:Y:S02]  /*12c60*/  MOV R206, R205 ;  /* 0x000000cd00ce7202 */ /* 0x000fe40000000f00 */
[----:B------:R-:W-:Y:S01]  /*12c70*/  MOV R205, R151 ;  /* 0x0000009700cd7202 */ /* 0x000fe20000000f00 */
[-C--:B------:R-:W-:Y:S01]  /*12c80*/  HMMA.16816.F32 R12, R84, R90.reuse, R12 ;  /* 0x0000005a540c723c */ /* 0x080fe2000000180c */
[----:B------:R1:W-:Y:S03]  /*12c90*/  MUFU.EX2 R211, R2 ;  /* 0x0000000200d37308 */ /* 0x0003e60000000800 */
[----:B------:R-:W-:Y:S02]  /*12ca0*/  MOV R151, R150 ;  /* 0x0000009600977202 */ /* 0x000fe40000000f00 */
[----:B------:R-:W-:Y:S02]  /*12cb0*/  MOV R150, R149 ;  /* 0x0000009500967202 */ /* 0x000fe40000000f00 */
[C---:B------:R-:W-:Y:S01]  /*12cc0*/  HMMA.16816.F32 R16, R80.reuse, R90, R16 ;  /* 0x0000005a5010723c */ /* 0x040fe20000001810 */
[----:B------:R-:W2:Y:S03]  /*12cd0*/  LDSM.16.MT88.4 R88, [R226+0x1900] ;  /* 0x00190000e258783b */ /* 0x000ea60000004200 */
[----:B------:R-:W-:Y:S02]  /*12ce0*/  MOV R149, R148 ;  /* 0x0000009400957202 */ /* 0x000fe40000000f00 */
[----:B------:R-:W-:Y:S01]  /*12cf0*/  MOV R148, R199 ;  /* 0x000000c700947202 */ /* 0x000fe20000000f00 */
[----:B------:R-:W-:Y:S01]  /*12d00*/  IMAD.MOV.U32 R199, RZ, RZ, R139 ;  /* 0x000000ffffc77224 */ /* 0x000fe200078e008b */
[-C--:B------:R-:W-:Y:S04]  /*12d10*/  HMMA.16816.F32 R20, R80, R92.reuse, R20 ;  /* 0x0000005c5014723c */ /* 0x080fe80000001814 */
[----:B------:R-:W-:Y:S02]  /*12d20*/  MOV R139, R138 ;  /* 0x0000008a008b7202 */ /* 0x000fe40000000f00 */
[----:B------:R-:W-:Y:S02]  /*12d30*/  MOV R138, R233 ;  /* 0x000000e9008a7202 */ /* 0x000fe40000000f00 */
[C---:B------:R-:W-:Y:S01]  /*12d40*/  HMMA.16816.F32 R24, R84.reuse, R92, R24 ;  /* 0x0000005c5418723c */ /* 0x040fe20000001818 */
[----:B------:R3:W5:Y:S03]  /*12d50*/  LDL.LU R233, [R1+0x74] ;  /* 0x0000740001e97983 */ /* 0x0007660000300800 */
[----:B-1----:R-:W-:Y:S01]  /*12d60*/  FFMA.FTZ R2, R206, c[0x0][0x2d0], -R79 ;  /* 0x0000b400ce027a23 */ /* 0x002fe2000001084f */
[----:B------:R-:W-:Y:S02]  /*12d70*/  MOV R206, R205 ;  /* 0x000000cd00ce7202 */ /* 0x000fe40000000f00 */
[----:B------:R-:W-:Y:S01]  /*12d80*/  MOV R205, R151 ;  /* 0x0000009700cd7202 */ /* 0x000fe20000000f00 */
[-C--:B------:R-:W-:Y:S01]  /*12d90*/  HMMA.16816.F32 R28, R84, R94.reuse, R28 ;  /* 0x0000005e541c723c */ /* 0x080fe2000000181c */
[----:B------:R1:W1:Y:S03]  /*12da0*/  MUFU.EX2 R209, R2 ;  /* 0x0000000200d17308 */ /* 0x0002660000000800 */
[----:B------:R-:W-:Y:S02]  /*12db0*/  MOV R151, R150 ;  /* 0x0000009600977202 */ /* 0x000fe40000000f00 */
[----:B------:R-:W-:Y:S02]  /*12dc0*/  MOV R150, R149 ;  /* 0x0000009500967202 */ /* 0x000fe40000000f00 */
[C---:B------:R-:W-:Y:S01]  /*12dd0*/  HMMA.16816.F32 R32, R80.reuse, R94, R32 ;  /* 0x0000005e5020723c */ /* 0x040fe20000001820 */
[----:B------:R-:W3:Y:S03]  /*12de0*/  LDSM.16.MT88.4 R92, [R224+0x2100] ;  /* 0x00210000e05c783b */ /* 0x000ee60000004200 */
[----:B------:R-:W-:Y:S01]  /*12df0*/  MOV R149, R148 ;  /* 0x0000009400957202 */ /* 0x000fe20000000f00 */
[----:B------:R-:W-:Y:S01]  /*12e00*/  IMAD.MOV.U32 R148, RZ, RZ, R199 ;  /* 0x000000ffff947224 */ /* 0x000fe200078e00c7 */
[----:B------:R-:W-:Y:S02]  /*12e10*/  MOV R199, R139 ;  /* 0x0000008b00c77202 */ /* 0x000fe40000000f00 */
[-C--:B------:R-:W-:Y:S04]  /*12e20*/  HMMA.16816.F32 R36, R80, R96.reuse, R36 ;  /* 0x000000605024723c */ /* 0x080fe80000001824 */
[----:B------:R-:W-:Y:S02]  /*12e30*/  MOV R139, R138 ;  /* 0x0000008a008b7202 */ /* 0x000fe40000000f00 */
[----:B------:R-:W-:Y:S02]  /*12e40*/  MOV R138, R136 ;  /* 0x00000088008a7202 */ /* 0x000fe40000000f00 */
[C---:B------:R-:W-:Y:S04]  /*12e50*/  HMMA.16816.F32 R40, R84.reuse, R96, R40 ;  /* 0x000000605428723c */ /* 0x040fe80000001828 */
[----:B-1----:R-:W-:Y:S01]  /*12e60*/  FFMA.FTZ R2, R206, c[0x0][0x2d0], -R78 ;  /* 0x0000b400ce027a23 */ /* 0x002fe2000001084e */
[----:B------:R-:W-:Y:S02]  /*12e70*/  MOV R206, R205 ;  /* 0x000000cd00ce7202 */ /* 0x000fe40000000f00 */
[----:B------:R-:W-:Y:S01]  /*12e80*/  MOV R205, R151 ;  /* 0x0000009700cd7202 */ /* 0x000fe20000000f00 */
[-C--:B------:R-:W-:Y:S01]  /*12e90*/  HMMA.16816.F32 R44, R84, R98.reuse, R44 ;  /* 0x00000062542c723c */ /* 0x080fe2000000182c */
[----:B------:R1:W-:Y:S03]  /*12ea0*/  MUFU.EX2 R208, R2 ;  /* 0x0000000200d07308 */ /* 0x0003e60000000800 */
[----:B------:R-:W-:Y:S01]  /*12eb0*/  MOV R164, R205 ;  /* 0x000000cd00a47202 */ /* 0x000fe20000000f00 */
[----:B------:R-:W-:Y:S01]  /*12ec0*/  IMAD.MOV.U32 R151, RZ, RZ, R150 ;  /* 0x000000ffff977224 */ /* 0x000fe200078e0096 */
[----:B------:R-:W-:Y:S02]  /*12ed0*/  MOV R150, R149 ;  /* 0x0000009500967202 */ /* 0x000fe40000000f00 */
[C---:B------:R-:W-:Y:S01]  /*12ee0*/  HMMA.16816.F32 R48, R80.reuse, R98, R48 ;  /* 0x000000625030723c */ /* 0x040fe20000001830 */
[----:B------:R-:W-:Y:S03]  /*12ef0*/  LDSM.16.MT88.4 R96, [R225+0x2100] ;  /* 0x00210000e160783b */ /* 0x000fe60000004200 */
[----:B------:R-:W-:Y:S01]  /*12f00*/  IMAD.MOV.U32 R205, RZ, RZ, R151 ;  /* 0x000000ffffcd7224 */ /* 0x000fe200078e0097 */
[----:B------:R-:W-:Y:S02]  /*12f10*/  MOV R151, R150 ;  /* 0x0000009600977202 */ /* 0x000fe40000000f00 */
[----:B------:R-:W-:Y:S01]  /*12f20*/  MOV R149, R148 ;  /* 0x0000009400957202 */ /* 0x000fe20000000f00 */
[-C--:B--2---:R-:W-:Y:S04]  /*12f30*/  HMMA.16816.F32 R52, R80, R88.reuse, R52 ;  /* 0x000000585034723c */ /* 0x084fe80000001834 */
[----:B------:R-:W-:Y:S02]  /*12f40*/  MOV R150, R149 ;  /* 0x0000009500967202 */ /* 0x000fe40000000f00 */
[----:B------:R-:W-:Y:S02]  /*12f50*/  MOV R148, R199 ;  /* 0x000000c700947202 */ /* 0x000fe40000000f00 */
[----:B------:R-:W-:Y:S01]  /*12f60*/  MOV R199, R139 ;  /* 0x0000008b00c77202 */ /* 0x000fe20000000f00 */
[--C-:B-1----:R-:W-:Y:S01]  /*12f70*/  FFMA.FTZ R2, R206, c[0x0][0x2d0], -R78.reuse ;  /* 0x0000b400ce027a23 */ /* 0x102fe2000001084e */
[C---:B------:R-:W-:Y:S03]  /*12f80*/  HMMA.16816.F32 R56, R84.reuse, R88, R56 ;  /* 0x000000585438723c */ /* 0x040fe60000001838 */
[----:B------:R1:W2:Y:S01]  /*12f90*/  MUFU.EX2 R206, R2 ;  /* 0x0000000200ce7308 */ /* 0x0002a20000000800 */
[----:B------:R-:W-:Y:S02]  /*12fa0*/  MOV R149, R148 ;  /* 0x0000009400957202 */ /* 0x000fe40000000f00 */
[----:B------:R-:W-:Y:S02]  /*12fb0*/  MOV R148, R199 ;  /* 0x000000c700947202 */ /* 0x000fe40000000f00 */
[----:B------:R-:W-:Y:S01]  /*12fc0*/  MOV R139, R138 ;  /* 0x0000008a008b7202 */ /* 0x000fe20000000f00 */
[-C--:B------:R-:W-:Y:S03]  /*12fd0*/  HMMA.16816.F32 R60, R84, R90.reuse, R60 ;  /* 0x0000005a543c723c */ /* 0x080fe6000000183c */
[----:B------:R-:W-:Y:S02]  /*12fe0*/  MOV R199, R139 ;  /* 0x0000008b00c77202 */ /* 0x000fe40000000f00 */
[----:B------:R-:W-:Y:S02]  /*12ff0*/  MOV R136, R110 ;  /* 0x0000006e00887202 */ /* 0x000fe40000000f00 */
[----:B------:R-:W-:Y:S01]  /*13000*/  MOV R110, R234 ;  /* 0x000000ea006e7202 */ /* 0x000fe20000000f00 */
[----:B------:R-:W-:Y:S01]  /*13010*/  HMMA.16816.F32 R64, R80, R90, R64 ;  /* 0x0000005a5040723c */ /* 0x000fe20000001840 */
[----:B------:R3:W5:Y:S03]  /*13020*/  LDL.LU R234, [R1+0x70] ;  /* 0x0000700001ea7983 */ /* 0x0007660000300800 */
[----:B------:R-:W-:Y:S01]  /*13030*/  MOV R138, R119 ;  /* 0x00000077008a7202 */ /* 0x000fe20000000f00 */
[----:B------:R-:W3:Y:S02]  /*13040*/  LDSM.16.MT88.4 R88, [R227+0x2100] ;  /* 0x00210000e358783b */ /* 0x000ee40000004200 */
[----:B----4-:R-:W-:Y:S02]  /*13050*/  F2FP.PACK_AB R80, R210, R160 ;  /* 0x000000a0d250723e */ /* 0x010fe400000000ff */
[----:B------:R-:W-:Y:S03]  /*13060*/  MOV R139, R138 ;  /* 0x0000008a008b7202 */ /* 0x000fe60000000f00 */
[--C-:B-1----:R-:W-:Y:S01]  /*13070*/  FFMA.FTZ R2, R164, c[0x0][0x2d0], -R78.reuse ;  /* 0x0000b400a4027a23 */ /* 0x102fe2000001084e */
[----:B------:R1:W5:Y:S01]  /*13080*/  LDL.LU R119, [R1+0x6c] ;  /* 0x00006c0001777983 */ /* 0x0003620000300800 */
[----:B------:R-:W-:Y:S02]  /*13090*/  F2FP.PACK_AB R82, R209, R211 ;  /* 0x000000d3d152723e */ /* 0x000fe400000000ff */
[----:B------:R4:W-:Y:S01]  /*130a0*/  MUFU.EX2 R207, R2 ;  /* 0x0000000200cf7308 */ /* 0x0009e20000000800 */
[----:B------:R-:W-:Y:S01]  /*130b0*/  MOV R138, R195 ;  /* 0x000000c3008a7202 */ /* 0x000fe20000000f00 */
[----:B------:R-:W-:Y:S01]  /*130c0*/  IMAD.MOV.U32 R195, RZ, RZ, R135 ;  /* 0x000000ffffc37224 */ /* 0x000fe200078e0087 */
[----:B------:R-:W-:Y:S01]  /*130d0*/  MOV R135, R194 ;  /* 0x000000c200877202 */ /* 0x000fe20000000f00 */
[----:B------:R-:W-:Y:S01]  /*130e0*/  LDSM.16.MT88.4 R164, [R225+0x3100] ;  /* 0x00310000e1a4783b */ /* 0x000fe20000004200 */
[----:B------:R-:W-:Y:S02]  /*130f0*/  MOV R194, R230 ;  /* 0x000000e600c27202 */ /* 0x000fe40000000f00 */
[----:B--2---:R-:W-:Y:S05]  /*13100*/  F2FP.PACK_AB R81, R206, R208 ;  /* 0x000000d0ce51723e */ /* 0x004fea00000000ff */
[----:B------:R1:W5:Y:S01]  /*13110*/  LDL.LU R230, [R1+0x68] ;  /* 0x0000680001e67983 */ /* 0x0003620000300800 */
[----:B----4-:R-:W-:Y:S04]  /*13120*/  FFMA.FTZ R2, R205, c[0x0][0x2d0], -R78 ;  /* 0x0000b400cd027a23 */ /* 0x010fe8000001084e */
[----:B------:R2:W4:Y:S02]  /*13130*/  MUFU.EX2 R205, R2 ;  /* 0x0000000200cd7308 */ /* 0x0005240000000800 */
[--C-:B--2---:R-:W-:Y:S01]  /*13140*/  FFMA.FTZ R2, R151, c[0x0][0x2d0], -R105.reuse ;  /* 0x0000b40097027a23 */ /* 0x104fe20000010869 */
[----:B----4-:R-:W-:Y:S07]  /*13150*/  F2FP.PACK_AB R83, R205, R207 ;  /* 0x000000cfcd53723e */ /* 0x010fee00000000ff */
[----:B------:R2:W-:Y:S01]  /*13160*/  MUFU.EX2 R171, R2 ;  /* 0x0000000200ab7308 */ /* 0x0005e20000000800 */
[-C--:B---3--:R-:W-:Y:S03]  /*13170*/  HMMA.16816.F32 R4, R80, R92.reuse, R4 ;  /* 0x0000005c5004723c */ /* 0x088fe60000001804 */
[--C-:B--2---:R-:W-:Y:S06]  /*13180*/  FFMA.FTZ R2, R150, c[0x0][0x2d0], -R105.reuse ;  /* 0x0000b40096027a23 */ /* 0x104fec0000010869 */
[----:B------:R2:W3:Y:S03]  /*13190*/  MUFU.EX2 R169, R2 ;  /* 0x0000000200a97308 */ /* 0x0004e60000000800 */
[--C-:B--2---:R-:W-:Y:S01]  /*131a0*/  FFMA.FTZ R2, R149, c[0x0][0x2d0], -R105.reuse ;  /* 0x0000b40095027a23 */ /* 0x104fe20000010869 */
[----:B---3--:R-:W-:Y:S06]  /*131b0*/  F2FP.PACK_AB R84, R169, R171 ;  /* 0x000000aba954723e */ /* 0x008fec00000000ff */
[----:B------:R2:W-:Y:S02]  /*131c0*/  MUFU.EX2 R170, R2 ;  /* 0x0000000200aa7308 */ /* 0x0005e40000000800 */
[----:B--2---:R-:W-:Y:S08]  /*131d0*/  FFMA.FTZ R2, R148, c[0x0][0x2d0], -R105 ;  /* 0x0000b40094027a23 */ /* 0x004ff00000010869 */
[----:B------:R2:W3:Y:S02]  /*131e0*/  MUFU.EX2 R168, R2 ;  /* 0x0000000200a87308 */ /* 0x0004e40000000800 */
[--C-:B--2---:R-:W-:Y:S01]  /*131f0*/  FFMA.FTZ R2, R137, c[0x0][0x2d0], -R77.reuse ;  /* 0x0000b40089027a23 */ /* 0x104fe2000001084d */
[----:B------:R-:W-:Y:S02]  /*13200*/  MOV R137, R134 ;  /* 0x0000008600897202 */ /* 0x000fe40000000f00 */
[----:B------:R-:W-:Y:S05]  /*13210*/  MOV R134, R112 ;  /* 0x0000007000867202 */ /* 0x000fea0000000f00 */
[----:B------:R2:W-:Y:S01]  /*13220*/  MUFU.EX2 R112, R2 ;  /* 0x0000000200707308 */ /* 0x0005e20000000800 */
[----:B---3--:R-:W-:Y:S01]  /*13230*/  F2FP.PACK_AB R86, R168, R170 ;  /* 0x000000aaa856723e */ /* 0x008fe200000000ff */
[----:B--2---:R-:W-:Y:S01]  /*13240*/  FFMA.FTZ R2, R199, c[0x0][0x2d0], -R77 ;  /* 0x0000b400c7027a23 */ /* 0x004fe2000001084d */
[----:B------:R-:W-:Y:S07]  /*13250*/  MOV R199, R110 ;  /* 0x0000006e00c77202 */ /* 0x000fee0000000f00 */
[----:B------:R2:W3:Y:S01]  /*13260*/  MUFU.EX2 R110, R2 ;  /* 0x00000002006e7308 */ /* 0x0004e20000000800 */
[----:B------:R-:W-:Y:S09]  /*13270*/  FFMA.FTZ R3, R199, c[0x0][0x2d0], -R79 ;  /* 0x0000b400c7037a23 */ /* 0x000ff2000001084f */
[----:B------:R4:W-:Y:S01]  /*13280*/  MUFU.EX2 R203, R3 ;  /* 0x0000000300cb7308 */ /* 0x0009e20000000800 */
[----:B--2---:R-:W-:Y:S01]  /*13290*/  FFMA.FTZ R2, R139, c[0x0][0x2d0], -R77 ;  /* 0x0000b4008b027a23 */ /* 0x004fe2000001084d */
[----:B------:R-:W-:Y:S02]  /*132a0*/  MOV R139, R138 ;  /* 0x0000008a008b7202 */ /* 0x000fe40000000f00 */
[----:B------:R-:W-:Y:S01]  /*132b0*/  MOV R138, R133 ;  /* 0x00000085008a7202 */ /* 0x000fe20000000f00 */
[----:B------:R-:W-:Y:S01]  /*132c0*/  IMAD.MOV.U32 R133, RZ, RZ, R132 ;  /* 0x000000ffff857224 */ /* 0x000fe200078e0084 */
[----:B------:R-:W-:Y:S02]  /*132d0*/  MOV R132, R131 ;  /* 0x0000008300847202 */ /* 0x000fe40000000f00 */
[----:B------:R-:W-:Y:S02]  /*132e0*/  MOV R131, R130 ;  /* 0x0000008200837202 */ /* 0x000fe40000000f00 */
[----:B------:R-:W-:Y:S01]  /*132f0*/  MOV R130, R129 ;  /* 0x0000008100827202 */ /* 0x000fe20000000f00 */
[----:B----4-:R-:W-:Y:S01]  /*13300*/  FFMA.FTZ R3, R107, c[0x0][0x2d0], -R105 ;  /* 0x0000b4006b037a23 */ /* 0x010fe20000010869 */
[----:B------:R-:W-:Y:S02]  /*13310*/  MOV R129, R128 ;  /* 0x0000008000817202 */ /* 0x000fe40000000f00 */
[----:B------:R-:W-:Y:S02]  /*13320*/  MOV R128, R126 ;  /* 0x0000007e00807202 */ /* 0x000fe40000000f00 */
[----:B------:R-:W-:Y:S02]  /*13330*/  MOV R126, R111 ;  /* 0x0000006f007e7202 */ /* 0x000fe40000000f00 */
[----:B------:R2:W-:Y:S01]  /*13340*/  MUFU.EX2 R111, R2 ;  /* 0x00000002006f7308 */ /* 0x0005e20000000800 */
[----:B---3--:R-:W-:Y:S01]  /*13350*/  F2FP.PACK_AB R85, R110, R112 ;  /* 0x000000706e55723e */ /* 0x008fe200000000ff */
[----:B--2---:R-:W-:Y:S01]  /*13360*/  FFMA.FTZ R2, R137, c[0x0][0x2d0], -R77 ;  /* 0x0000b40089027a23 */ /* 0x004fe2000001084d */
[----:B------:R-:W-:Y:S01]  /*13370*/  MOV R137, R134 ;  /* 0x0000008600897202 */ /* 0x000fe20000000f00 */
[----:B------:R-:W-:Y:S06]  /*13380*/  IMAD.MOV.U32 R134, RZ, RZ, R113 ;  /* 0x000000ffff867224 */ /* 0x000fec00078e0071 */
[----:B------:R2:W3:Y:S02]  /*13390*/  MUFU.EX2 R113, R2 ;  /* 0x0000000200717308 */ /* 0x0004e40000000800 */
[--C-:B--2---:R-:W-:Y:S01]  /*133a0*/  FFMA.FTZ R2, R139, c[0x0][0x2d0], -R79.reuse ;  /* 0x0000b4008b027a23 */ /* 0x104fe2000001084f */
[----:B---3--:R-:W-:Y:S07]  /*133b0*/  F2FP.PACK_AB R87, R113, R111 ;  /* 0x0000006f7157723e */ /* 0x008fee00000000ff */
[----:B------:R2:W-:Y:S01]  /*133c0*/  MUFU.EX2 R175, R2 ;  /* 0x0000000200af7308 */ /* 0x0005e20000000800 */
[C---:B------:R-:W-:Y:S08]  /*133d0*/  HMMA.16816.F32 R8, R84.reuse, R92, R8 ;  /* 0x0000005c5408723c */ /* 0x040ff00000001808 */
[-C--:B------:R-:W-:Y:S08]  /*133e0*/  HMMA.16816.F32 R12, R84, R94.reuse, R12 ;  /* 0x0000005e540c723c */ /* 0x080ff0000000180c */
[C---:B------:R-:W-:Y:S01]  /*133f0*/  HMMA.16816.F32 R16, R80.reuse, R94, R16 ;  /* 0x0000005e5010723c */ /* 0x040fe20000001810 */
[----:B------:R-:W3:Y:S03]  /*13400*/  LDSM.16.MT88.4 R92, [R226+0x2100] ;  /* 0x00210000e25c783b */ /* 0x000ee60000004200 */
[--C-:B--2---:R-:W-:Y:S04]  /*13410*/  FFMA.FTZ R2, R138, c[0x0][0x2d0], -R79.reuse ;  /* 0x0000b4008a027a23 */ /* 0x104fe8000001084f */
[-C--:B------:R-:W-:Y:S01]  /*13420*/  HMMA.16816.F32 R20, R80, R88.reuse, R20 ;  /* 0x000000585014723c */ /* 0x080fe20000001814 */
[----:B------:R2:W-:Y:S07]  /*13430*/  MUFU.EX2 R202, R2 ;  /* 0x0000000200ca7308 */ /* 0x0005ee0000000800 */
[C---:B------:R-:W-:Y:S08]  /*13440*/  HMMA.16816.F32 R24, R84.reuse, R88, R24 ;  /* 0x000000585418723c */ /* 0x040ff00000001818 */
[-C--:B------:R-:W-:Y:S08]  /*13450*/  HMMA.16816.F32 R28, R84, R90.reuse, R28 ;  /* 0x0000005a541c723c */ /* 0x080ff0000000181c */
[C---:B------:R-:W-:Y:S01]  /*13460*/  HMMA.16816.F32 R32, R80.reuse, R90, R32 ;  /* 0x0000005a5020723c */ /* 0x040fe20000001820 */
[----:B------:R-:W4:Y:S03]  /*13470*/  LDSM.16.MT88.4 R88, [R224+0x2900] ;  /* 0x00290000e058783b */ /* 0x000f260000004200 */
[----:B--2---:R-:W-:Y:S04]  /*13480*/  FFMA.FTZ R2, R137, c[0x0][0x2d0], -R79 ;  /* 0x0000b40089027a23 */ /* 0x004fe8000001084f */
[-C--:B------:R-:W-:Y:S01]  /*13490*/  HMMA.16816.F32 R36, R80, R96.reuse, R36 ;  /* 0x000000605024723c */ /* 0x080fe20000001824 */
[----:B------:R2:W-:Y:S07]  /*134a0*/  MUFU.EX2 R199, R2 ;  /* 0x0000000200c77308 */ /* 0x0005ee0000000800 */
[C---:B------:R-:W-:Y:S08]  /*134b0*/  HMMA.16816.F32 R40, R84.reuse, R96, R40 ;  /* 0x000000605428723c */ /* 0x040ff00000001828 */
[-C--:B------:R-:W-:Y:S08]  /*134c0*/  HMMA.16816.F32 R44, R84, R98.reuse, R44 ;  /* 0x00000062542c723c */ /* 0x080ff0000000182c */
[C---:B------:R-:W-:Y:S01]  /*134d0*/  HMMA.16816.F32 R48, R80.reuse, R98, R48 ;  /* 0x000000625030723c */ /* 0x040fe20000001830 */
[----:B------:R-:W1:Y:S03]  /*134e0*/  LDSM.16.MT88.4 R96, [R227+0x2900] ;  /* 0x00290000e360783b */ /* 0x000e660000004200 */
[--C-:B--2---:R-:W-:Y:S01]  /*134f0*/  FFMA.FTZ R2, R136, c[0x0][0x2d0], -R78.reuse ;  /* 0x0000b40088027a23 */ /* 0x104fe2000001084e */
[----:B------:R-:W-:Y:S03]  /*13500*/  MOV R136, R189 ;  /* 0x000000bd00887202 */ /* 0x000fe60000000f00 */
[-C--:B---3--:R-:W-:Y:S01]  /*13510*/  HMMA.16816.F32 R52, R80, R92.reuse, R52 ;  /* 0x0000005c5034723c */ /* 0x088fe20000001834 */
[----:B------:R2:W-:Y:S07]  /*13520*/  MUFU.EX2 R174, R2 ;  /* 0x0000000200ae7308 */ /* 0x0005ee0000000800 */
[C---:B------:R-:W-:Y:S08]  /*13530*/  HMMA.16816.F32 R56, R84.reuse, R92, R56 ;  /* 0x0000005c5438723c */ /* 0x040ff00000001838 */
[-C--:B------:R-:W-:Y:S01]  /*13540*/  HMMA.16816.F32 R60, R84, R94.reuse, R60 ;  /* 0x0000005e543c723c */ /* 0x080fe2000000183c */
[----:B------:R-:W3:Y:S07]  /*13550*/  LDSM.16.MT88.4 R84, [R225+0x2900] ;  /* 0x00290000e154783b */ /* 0x000eee0000004200 */
[----:B------:R-:W-:Y:S01]  /*13560*/  HMMA.16816.F32 R64, R80, R94, R64 ;  /* 0x0000005e5040723c */ /* 0x000fe20000001840 */
[----:B------:R-:W1:Y:S03]  /*13570*/  LDSM.16.MT88.4 R92, [R226+0x2900] ;  /* 0x00290000e25c783b */ /* 0x000e660000004200 */
[--C-:B--2---:R-:W-:Y:S04]  /*13580*/  FFMA.FTZ R2, R195, c[0x0][0x2d0], -R78.reuse ;  /* 0x0000b400c3027a23 */ /* 0x104fe8000001084e */
[----:B------:R2:W-:Y:S04]  /*13590*/  MUFU.EX2 R173, R2 ;  /* 0x0000000200ad7308 */ /* 0x0005e80000000800 */
[--C-:B--2---:R-:W-:Y:S06]  /*135a0*/  FFMA.FTZ R2, R135, c[0x0][0x2d0], -R78.reuse ;  /* 0x0000b40087027a23 */ /* 0x104fec000001084e */
[----:B------:R2:W-:Y:S02]  /*135b0*/  MUFU.EX2 R195, R2 ;  /* 0x0000000200c37308 */ /* 0x0005e40000000800 */
[--C-:B--2---:R-:W-:Y:S01]  /*135c0*/  FFMA.FTZ R2, R133, c[0x0][0x2d0], -R78.reuse ;  /* 0x0000b40085027a23 */ /* 0x104fe2000001084e */
        /* <DEDUP_REMOVED lines=8> */
[----:B------:R-:W-:Y:S04]  /*13650*/  MOV R132, R192 ;  /* 0x000000c000847202 */ /* 0x000fe80000000f00 */
[----:B------:R-:W-:Y:S03]  /*13660*/  MOV R138, R132 ;  /* 0x00000084008a7202 */ /* 0x000fe60000000f00 */
[----:B------:R1:W-:Y:S01]  /*13670*/  MUFU.EX2 R192, R3 ;  /* 0x0000000300c07308 */ /* 0x0003e20000000800 */
[----:B--2---:R-:W-:Y:S02]  /*13680*/  FFMA.FTZ R2, R134, c[0x0][0x2d0], -R105 ;  /* 0x0000b40086027a23 */ /* 0x004fe40000010869 */
[----:B------:R-:W-:Y:S01]  /*13690*/  IMAD.MOV.U32 R134, RZ, RZ, R131 ;  /* 0x000000ffff867224 */ /* 0x000fe200078e0083 */
[----:B------:R-:W-:Y:S06]  /*136a0*/  MOV R131, R185 ;  /* 0x000000b900837202 */ /* 0x000fec0000000f00 */
[----:B------:R2:W-:Y:S01]  /*136b0*/  MUFU.EX2 R172, R2 ;  /* 0x0000000200ac7308 */ /* 0x0005e20000000800 */
[----:B------:R-:W-:Y:S02]  /*136c0*/  MOV R185, R108 ;  /* 0x0000006c00b97202 */ /* 0x000fe40000000f00 */
[----:B------:R-:W-:Y:S02]  /*136d0*/  MOV R148, R134 ;  /* 0x0000008600947202 */ /* 0x000fe40000000f00 */
[----:B------:R-:W3:Y:S01]  /*136e0*/  LDL.LU R134, [R1+0x40] ;  /* 0x0000400001867983 */ /* 0x000ee20000300800 */
[----:B-1----:R-:W-:Y:S01]  /*136f0*/  FFMA.FTZ R3, R135, c[0x0][0x2d0], -R79 ;  /* 0x0000b40087037a23 */ /* 0x002fe2000001084f */
[----:B------:R-:W-:Y:S02]  /*13700*/  MOV R137, R131 ;  /* 0x0000008300897202 */ /* 0x000fe40000000f00 */
[----:B------:R-:W-:Y:S01]  /*13710*/  MOV R135, R187 ;  /* 0x000000bb00877202 */ /* 0x000fe20000000f00 */
[----:B------:R1:W-:Y:S01]  /*13720*/  MUFU.EX2 R189, R3 ;  /* 0x0000000300bd7308 */ /* 0x0003e20000000800 */
[----:B--2---:R-:W-:Y:S09]  /*13730*/  FFMA.FTZ R2, R193, c[0x0][0x2d0], -R105 ;  /* 0x0000b400c1027a23 */ /* 0x004ff20000010869 */
[----:B------:R2:W2:Y:S01]  /*13740*/  MUFU.EX2 R193, R2 ;  /* 0x0000000200c17308 */ /* 0x0004a20000000800 */
[----:B-1----:R-:W-:Y:S02]  /*13750*/  FFMA.FTZ R3, R135, c[0x0][0x2d0], -R77 ;  /* 0x0000b40087037a23 */ /* 0x002fe4000001084d */
[----:B--2---:R-:W-:Y:S01]  /*13760*/  FFMA.FTZ R2, R133, c[0x0][0x2d0], -R105 ;  /* 0x0000b40085027a23 */ /* 0x004fe20000010869 */
[----:B------:R-:W-:Y:S02]  /*13770*/  MOV R133, R126 ;  /* 0x0000007e00857202 */ /* 0x000fe40000000f00 */
[----:B------:R-:W-:Y:S02]  /*13780*/  MOV R126, R125 ;  /* 0x0000007d007e7202 */ /* 0x000fe40000000f00 */
[----:B------:R-:W-:Y:S01]  /*13790*/  MOV R125, R191 ;  /* 0x000000bf007d7202 */ /* 0x000fe20000000f00 */
[----:B------:R-:W-:Y:S01]  /*137a0*/  IMAD.MOV.U32 R139, RZ, RZ, R133 ;  /* 0x000000ffff8b7224 */ /* 0x000fe200078e0085 */
[----:B------:R1:W2:Y:S01]  /*137b0*/  MUFU.EX2 R191, R2 ;  /* 0x0000000200bf7308 */ /* 0x0002a20000000800 */
[----:B------:R-:W4:Y:S01]  /*137c0*/  LDL.LU R133, [R1+0x48] ;  /* 0x0000480001857983 */ /* 0x000f220000300800 */
[----:B------:R-:W-:Y:S03]  /*137d0*/  F2FP.PACK_AB R80, R193, R172 ;  /* 0x000000acc150723e */ /* 0x000fe600000000ff */
[----:B------:R-:W4:Y:S04]  /*137e0*/  LDL.LU R132, [R1+0x3c] ;  /* 0x00003c0001847983 */ /* 0x000f280000300800 */
[----:B------:R-:W4:Y:S01]  /*137f0*/  LDL.LU R131, [R1+0x44] ;  /* 0x0000440001837983 */ /* 0x000f220000300800 */
[--C-:B-1----:R-:W-:Y:S01]  /*13800*/  FFMA.FTZ R2, R106, c[0x0][0x2d0], -R77.reuse ;  /* 0x0000b4006a027a23 */ /* 0x102fe2000001084d */
[----:B--2---:R-:W-:Y:S03]  /*13810*/  F2FP.PACK_AB R82, R192, R191 ;  /* 0x000000bfc052723e */ /* 0x004fe600000000ff */
[----:B------:R1:W-:Y:S02]  /*13820*/  MUFU.EX2 R107, R2 ;  /* 0x00000002006b7308 */ /* 0x0003e40000000800 */
[--C-:B-1----:R-:W-:Y:S08]  /*13830*/  FFMA.FTZ R2, R109, c[0x0][0x2d0], -R77.reuse ;  /* 0x0000b4006d027a23 */ /* 0x102ff0000001084d */
[----:B------:R1:W2:Y:S02]  /*13840*/  MUFU.EX2 R109, R2 ;  /* 0x00000002006d7308 */ /* 0x0002a40000000800 */
[--C-:B-1----:R-:W-:Y:S01]  /*13850*/  FFMA.FTZ R2, R100, c[0x0][0x2d0], -R77.reuse ;  /* 0x0000b40064027a23 */ /* 0x102fe2000001084d */
[----:B--2---:R-:W-:Y:S01]  /*13860*/  F2FP.PACK_AB R81, R109, R107 ;  /* 0x0000006b6d51723e */ /* 0x004fe200000000ff */
[--C-:B------:R-:W-:Y:S01]  /*13870*/  FFMA.FTZ R100, R76, c[0x0][0x2d0], -R77.reuse ;  /* 0x0000b4004c647a23 */ /* 0x100fe2000001084d */
[----:B------:R-:W-:Y:S05]  /*13880*/  F2FP.PACK_AB R76, R175, R203 ;  /* 0x000000cbaf4c723e */ /* 0x000fea00000000ff */
[----:B------:R1:W-:Y:S10]  /*13890*/  MUFU.EX2 R106, R2 ;  /* 0x00000002006a7308 */ /* 0x0003f40000000800 */
[----:B------:R-:W2:Y:S01]  /*138a0*/  MUFU.EX2 R100, R100 ;  /* 0x0000006400647308 */ /* 0x000ea20000000800 */
[----:B-1----:R-:W-:Y:S02]  /*138b0*/  FFMA.FTZ R2, R102, c[0x0][0x2d0], -R77 ;  /* 0x0000b40066027a23 */ /* 0x002fe4000001084d */
[----:B------:R-:W-:Y:S07]  /*138c0*/  FFMA.FTZ R102, R138, c[0x0][0x2d0], -R105 ;  /* 0x0000b4008a667a23 */ /* 0x000fee0000010869 */
[----:B------:R1:W1:Y:S01]  /*138d0*/  MUFU.EX2 R108, R2 ;  /* 0x00000002006c7308 */ /* 0x0002620000000800 */
[----:B--2---:R-:W-:Y:S09]  /*138e0*/  F2FP.PACK_AB R179, R75, R100 ;  /* 0x000000644bb3723e */ /* 0x004ff200000000ff */
[----:B------:R-:W-:Y:S01]  /*138f0*/  MUFU.EX2 R102, R102 ;  /* 0x0000006600667308 */ /* 0x000fe20000000800 */
[--C-:B-1----:R-:W-:Y:S01]  /*13900*/  FFMA.FTZ R2, R190, c[0x0][0x2d0], -R79.reuse ;  /* 0x0000b400be027a23 */ /* 0x102fe2000001084f */
[----:B------:R-:W-:Y:S08]  /*13910*/  F2FP.PACK_AB R83, R108, R106 ;  /* 0x0000006a6c53723e */ /* 0x000ff000000000ff */
[----:B------:R1:W2:Y:S02]  /*13920*/  MUFU.EX2 R190, R2 ;  /* 0x0000000200be7308 */ /* 0x0002a40000000800 */
[--C-:B-1----:R-:W-:Y:S01]  /*13930*/  FFMA.FTZ R2, R188, c[0x0][0x2d0], -R79.reuse ;  /* 0x0000b400bc027a23 */ /* 0x102fe2000001084f */
[----:B--2---:R-:W-:Y:S07]  /*13940*/  F2FP.PACK_AB R180, R190, R189 ;  /* 0x000000bdbeb4723e */ /* 0x004fee00000000ff */
[----:B------:R1:W-:Y:S02]  /*13950*/  MUFU.EX2 R188, R2 ;  /* 0x0000000200bc7308 */ /* 0x0003e40000000800 */
[----:B-1----:R-:W-:Y:S01]  /*13960*/  FFMA.FTZ R2, R103, c[0x0][0x2d0], -R79 ;  /* 0x0000b40067027a23 */ /* 0x002fe2000001084f */
[----:B------:R-:W-:Y:S01]  /*13970*/  F2FP.PACK_AB R79, R194, R195 ;  /* 0x000000c3c24f723e */ /* 0x000fe200000000ff */
[--C-:B------:R-:W-:Y:S06]  /*13980*/  FFMA.FTZ R103, R137, c[0x0][0x2d0], -R105.reuse ;  /* 0x0000b40089677a23 */ /* 0x100fec0000010869 */
[----:B------:R1:W2:Y:S01]  /*13990*/  MUFU.EX2 R187, R2 ;  /* 0x0000000200bb7308 */ /* 0x0002a20000000800 */
[----:B------:R-:W-:Y:S09]  /*139a0*/  FFMA.FTZ R105, R184, c[0x0][0x2d0], -R105 ;  /* 0x0000b400b8697a23 */ /* 0x000ff20000010869 */
[----:B------:R-:W2:Y:S10]  /*139b0*/  MUFU.EX2 R105, R105 ;  /* 0x0000006900697308 */ /* 0x000eb40000000800 */
[----:B------:R-:W3:Y:S01]  /*139c0*/  MUFU.EX2 R103, R103 ;  /* 0x0000006700677308 */ /* 0x000ee20000000800 */
[--C-:B-1----:R-:W-:Y:S01]  /*139d0*/  FFMA.FTZ R2, R185, c[0x0][0x2d0], -R78.reuse ;  /* 0x0000b400b9027a23 */ /* 0x102fe2000001084e */
[----:B--2---:R-:W-:Y:S08]  /*139e0*/  F2FP.PACK_AB R182, R187, R188 ;  /* 0x000000bcbbb6723e */ /* 0x004ff000000000ff */
[----:B------:R1:W-:Y:S01]  /*139f0*/  MUFU.EX2 R185, R2 ;  /* 0x0000000200b97308 */ /* 0x0003e20000000800 */
[----:B------:R-:W-:Y:S02]  /*13a00*/  F2FP.PACK_AB R178, R105, R104 ;  /* 0x0000006869b2723e */ /* 0x000fe400000000ff */
[----:B---3--:R-:W-:Y:S01]  /*13a10*/  F2FP.PACK_AB R176, R103, R102 ;  /* 0x0000006667b0723e */ /* 0x008fe200000000ff */
[----:B------:R-:W-:Y:S02]  /*13a20*/  FFMA.FTZ R74, R74, R134, R223 ;  /* 0x000000864a4a7223 */ /* 0x000fe400000100df */
[--C-:B-1----:R-:W-:Y:S04]  /*13a30*/  FFMA.FTZ R2, R186, c[0x0][0x2d0], -R78.reuse ;  /* 0x0000b400ba027a23 */ /* 0x102fe8000001084e */
[----:B------:R1:W2:Y:S02]  /*13a40*/  MUFU.EX2 R186, R2 ;  /* 0x0000000200ba7308 */ /* 0x0002a40000000800 */
[--C-:B-1----:R-:W-:Y:S01]  /*13a50*/  FFMA.FTZ R2, R148, c[0x0][0x2d0], -R78.reuse ;  /* 0x0000b40094027a23 */ /* 0x102fe2000001084e */
[----:B--2---:R-:W-:Y:S01]  /*13a60*/  F2FP.PACK_AB R181, R186, R185 ;  /* 0x000000b9bab5723e */ /* 0x004fe200000000ff */
[----:B------:R-:W-:Y:S01]  /*13a70*/  FFMA.FTZ R78, R139, c[0x0][0x2d0], -R78 ;  /* 0x0000b4008b4e7a23 */ /* 0x000fe2000001084e */
[----:B------:R-:W-:Y:S05]  /*13a80*/  LDSM.16.MT88.4 R148, [R227+0x3100] ;  /* 0x00310000e394783b */ /* 0x000fea0000004200 */
[----:B------:R1:W-:Y:S01]  /*13a90*/  MUFU.EX2 R184, R2 ;  /* 0x0000000200b87308 */ /* 0x0003e20000000800 */
[----:B----4-:R-:W-:Y:S02]  /*13aa0*/  FFMA.FTZ R69, R69, R133, R222 ;  /* 0x0000008545457223 */ /* 0x010fe400000100de */
[----:B------:R-:W-:Y:S07]  /*13ab0*/  FFMA.FTZ R68, R68, R132, R118 ;  /* 0x0000008444447223 */ /* 0x000fee0000010076 */
[----:B------:R2:W3:Y:S01]  /*13ac0*/  MUFU.EX2 R118, R78 ;  /* 0x0000004e00767308 */ /* 0x0004e20000000800 */
[----:B-1----:R-:W-:Y:S01]  /*13ad0*/  FFMA.FTZ R2, R136, c[0x0][0x2d0], -R77 ;  /* 0x0000b40088027a23 */ /* 0x002fe2000001084d */
[----:B------:R-:W-:Y:S01]  /*13ae0*/  F2FP.PACK_AB R77, R173, R174 ;  /* 0x000000aead4d723e */ /* 0x000fe200000000ff */
[----:B------:R-:W1:Y:S01]  /*13af0*/  LDSM.16.MT88.4 R132, [R224+0x3100] ;  /* 0x00310000e084783b */ /* 0x000e620000004200 */
[----:B------:R-:W-:Y:S02]  /*13b00*/  FFMA.FTZ R0, R0, R131, R101 ;  /* 0x0000008300007223 */ /* 0x000fe40000010065 */
        /* <DEDUP_REMOVED lines=9> */
[----:B--2---:R-:W-:Y:S02]  /*13ba0*/  F2FP.PACK_AB R78, R199, R202 ;  /* 0x000000cac74e723e */ /* 0x004fe400000000ff */
[----:B---3--:R-:W-:Y:S05]  /*13bb0*/  F2FP.PACK_AB R183, R118, R184 ;  /* 0x000000b876b7723e */ /* 0x008fea00000000ff */
[-C--:B------:R-:W-:Y:S08]  /*13bc0*/  HMMA.16816.F32 R4, R76, R88.reuse, R4 ;  /* 0x000000584c04723c */ /* 0x080ff00000001804 */
[C---:B------:R-:W-:Y:S01]  /*13bd0*/  HMMA.16816.F32 R8, R80.reuse, R88, R8 ;  /* 0x000000585008723c */ /* 0x040fe20000001808 */
[----:B------:R2:W-:Y:S07]  /*13be0*/  MUFU.EX2 R88, R2 ;  /* 0x0000000200587308 */ /* 0x0005ee0000000800 */
[-C--:B------:R-:W-:Y:S08]  /*13bf0*/  HMMA.16816.F32 R12, R80, R90.reuse, R12 ;  /* 0x0000005a500c723c */ /* 0x080ff0000000180c */
[C---:B------:R-:W-:Y:S08]  /*13c00*/  HMMA.16816.F32 R16, R76.reuse, R90, R16 ;  /* 0x0000005a4c10723c */ /* 0x040ff00000001810 */
[-C--:B------:R-:W-:Y:S04]  /*13c10*/  HMMA.16816.F32 R20, R76, R96.reuse, R20 ;  /* 0x000000604c14723c */ /* 0x080fe80000001814 */
[----:B--2---:R-:W-:Y:S02]  /*13c20*/  FADD.FTZ R2, R128, R74 ;  /* 0x0000004a80027221 */ /* 0x004fe40000010000 */
[----:B------:R-:W-:Y:S02]  /*13c30*/  FADD.FTZ R74, R248, R0 ;  /* 0x00000000f84a7221 */ /* 0x000fe40000010000 */
[C---:B------:R-:W-:Y:S04]  /*13c40*/  HMMA.16816.F32 R24, R80.reuse, R96, R24 ;  /* 0x000000605018723c */ /* 0x040fe80000001818 */
[----:B------:R-:W-:Y:S04]  /*13c50*/  FADD.FTZ R2, R125, R2 ;  /* 0x000000027d027221 */ /* 0x000fe80000010000 */
[-C--:B------:R-:W-:Y:S04]  /*13c60*/  HMMA.16816.F32 R28, R80, R98.reuse, R28 ;  /* 0x00000062501c723c */ /* 0x080fe8000000181c */
[----:B------:R-:W-:Y:S04]  /*13c70*/  FADD.FTZ R2, R251, R2 ;  /* 0x00000002fb027221 */ /* 0x000fe80000010000 */
[C---:B------:R-:W-:Y:S04]  /*13c80*/  HMMA.16816.F32 R32, R76.reuse, R98, R32 ;  /* 0x000000624c20723c */ /* 0x040fe80000001820 */
[----:B------:R-:W-:Y:S04]  /*13c90*/  FADD.FTZ R0, R121, R2 ;  /* 0x0000000279007221 */ /* 0x000fe80000010000 */
[-C--:B------:R-:W-:Y:S04]  /*13ca0*/  HMMA.16816.F32 R36, R76, R84.reuse, R36 ;  /* 0x000000544c24723c */ /* 0x080fe80000001824 */
[----:B------:R-:W-:Y:S04]  /*13cb0*/  FADD.FTZ R0, R142, R0 ;  /* 0x000000008e007221 */ /* 0x000fe80000010000 */
[C---:B------:R-:W-:Y:S01]  /*13cc0*/  HMMA.16816.F32 R40, R80.reuse, R84, R40 ;  /* 0x000000545028723c */ /* 0x040fe20000001828 */
[----:B------:R2:W3:Y:S07]  /*13cd0*/  MUFU.EX2 R84, R3 ;  /* 0x0000000300547308 */ /* 0x0004ee0000000800 */
[-C--:B------:R-:W-:Y:S08]  /*13ce0*/  HMMA.16816.F32 R44, R80, R86.reuse, R44 ;  /* 0x00000056502c723c */ /* 0x080ff0000000182c */
[C---:B------:R-:W-:Y:S08]  /*13cf0*/  HMMA.16816.F32 R48, R76.reuse, R86, R48 ;  /* 0x000000564c30723c */ /* 0x040ff00000001830 */
[-C--:B------:R-:W-:Y:S04]  /*13d00*/  HMMA.16816.F32 R52, R76, R92.reuse, R52 ;  /* 0x0000005c4c34723c */ /* 0x080fe80000001834 */
[----:B--2---:R-:W-:Y:S01]  /*13d10*/  FADD.FTZ R3, R129, R101 ;  /* 0x0000006581037221 */ /* 0x004fe20000010000 */
[----:B---3--:R-:W-:Y:S03]  /*13d20*/  F2FP.PACK_AB R177, R84, R88 ;  /* 0x0000005854b1723e */ /* 0x008fe600000000ff */
[----:B------:R-:W-:Y:S01]  /*13d30*/  FADD.FTZ R3, R126, R3 ;  /* 0x000000037e037221 */ /* 0x000fe20000010000 */
[C---:B------:R-:W-:Y:S04]  /*13d40*/  HMMA.16816.F32 R56, R80.reuse, R92, R56 ;  /* 0x0000005c5038723c */ /* 0x040fe80000001838 */
[----:B------:R-:W-:Y:S04]  /*13d50*/  FADD.FTZ R3, R123, R3 ;  /* 0x000000037b037221 */ /* 0x000fe80000010000 */
[----:B------:R-:W-:Y:S01]  /*13d60*/  FADD.FTZ R68, R122, R3 ;  /* 0x000000037a447221 */ /* 0x000fe20000010000 */
[-C--:B------:R-:W-:Y:S03]  /*13d70*/  HMMA.16816.F32 R60, R80, R94.reuse, R60 ;  /* 0x0000005e503c723c */ /* 0x080fe6000000183c */
[----:B------:R-:W-:Y:S02]  /*13d80*/  FADD.FTZ R3, R198, R69 ;  /* 0x00000045c6037221 */ /* 0x000fe40000010000 */
[----:B------:R-:W-:Y:S03]  /*13d90*/  FADD.FTZ R2, R143, R68 ;  /* 0x000000448f027221 */ /* 0x000fe60000010000 */
[----:B------:R-:W-:Y:S08]  /*13da0*/  HMMA.16816.F32 R64, R76, R94, R64 ;  /* 0x0000005e4c40723c */ /* 0x000ff00000001840 */
[-C--:B-1----:R-:W-:Y:S07]  /*13db0*/  HMMA.16816.F32 R120, R180, R132.reuse, R4 ;  /* 0x00000084b478723c */ /* 0x082fee0000001804 */
        /* <DEDUP_REMOVED lines=39> */
[----:B------:R-:W-:Y:S02]  /*14030*/  FADD.FTZ R11, R156, R8 ;  /* 0x000000089c0b7221 */ /* 0x000fe40000010000 */
[----:B------:R-:W-:Y:S03]  /*14040*/  FADD.FTZ R9, R212, R2 ;  /* 0x00000002d4097221 */ /* 0x000fe60000010000 */
        /* <DEDUP_REMOVED lines=64> */
[----:B------:R1:W-:Y:S01]  /*14450*/  STL [R1+0x48], R3 ;  /* 0x0000480301007387 */ /* 0x0003e20000100800 */
[----:B------:R-:W-:Y:S03]  /*14460*/  FADD.FTZ R0, R75, R0 ;  /* 0x000000004b007221 */ /* 0x000fe60000010000 */
[----:B------:R2:W-:Y:S04]  /*14470*/  STL [R1+0x3c], R2 ;  /* 0x00003c0201007387 */ /* 0x0005e80000100800 */
[----:B------:R3:W-:Y:S01]  /*14480*/  STL [R1+0x44], R0 ;  /* 0x0000440001007387 */ /* 0x0007e20000100800 */
[----:B-1----:R-:W-:Y:S02]  /*14490*/  MOV R3, R72 ;  /* 0x0000004800037202 */ /* 0x002fe40000000f00 */
[----:B--2---:R-:W-:Y:S01]  /*144a0*/  MOV R2, R73 ;  /* 0x0000004900027202 */ /* 0x004fe20000000f00 */
[----:B------:R-:W-:-:S05]  /*144b0*/  @P0 BRA `(.L_x_605) ;  /* 0xffffa1d000000947 */ /* 0x000fca000383ffff */
.L_x_604:
[----:B--23--:R-:W2:Y:S04]  /*144c0*/  LDL.LU R0, [R1+0x40] ;  /* 0x0000400001007983 */ /* 0x00cea80000300800 */
        /* <DEDUP_REMOVED lines=25> */
[----:B------:R-:W-:Y:S01]  /*14660*/  FSETP.NE.FTZ.AND P3, PT, R5, RZ, PT ;  /* 0x000000ff0500720b */ /* 0x000fe20003f75000 */
[----:B------:R-:W-:Y:S01]  /*14670*/  CS2R R2, SRZ ;  /* 0x0000000000027805 */ /* 0x000fe2000001ff00 */
[----:B----4-:R-:W-:Y:S02]  /*14680*/  FADD.FTZ R7, R8, R7 ;  /* 0x0000000708077221 */ /* 0x010fe40000010000 */
[----:B------:R-:W-:-:S03]  /*14690*/  FSETP.NE.FTZ.AND P2, PT, R6, RZ, PT ;  /* 0x000000ff0600720b */ /* 0x000fc60003f55000 */
[----:B------:R-:W-:-:S04]  /*146a0*/  FSETP.NE.FTZ.AND P1, PT, R7, RZ, PT ;  /* 0x000000ff0700720b */ /* 0x000fc80003f35000 */
        /* <DEDUP_REMOVED lines=89> */
.L_x_586:
[----:B------:R-:W-:Y:S05]  /*14c40*/  @P0 BRA `(.L_x_606) ;  /* 0x0000131000000947 */ /* 0x000fea0003800000 */
[----:B------:R-:W3:Y:S01]  /*14c50*/  LDL R43, [R1+0x4c] ;  /* 0x00004c00012b7983 */ /* 0x000ee20000100800 */
[----:B------:R-:W-:Y:S01]  /*14c60*/  IMAD.MOV.U32 R6, RZ, RZ, -0x10 ;  /* 0xfffffff0ff067424 */ /* 0x000fe200078e00ff */
[----:B------:R-:W-:Y:S02]  /*14c70*/  F2FP.PACK_AB R5, R121, R120 ;  /* 0x000000787905723e */ /* 0x000fe400000000ff */
[----:B------:R-:W4:Y:S01]  /*14c80*/  S2R R41, SR_TID.X ;  /* 0x0000000000297919 */ /* 0x000f220000002100 */
        /* <DEDUP_REMOVED lines=12> */
[----:B----4-:R-:W-:Y:S02]  /*14d50*/  SHF.R.S32.HI R42, RZ, 0x1f, R41 ;  /* 0x0000001fff2a7819 */ /* 0x010fe40000011429 */
        /* <DEDUP_REMOVED lines=53> */
[----:B----4-:R-:W-:-:S03]  /*150b0*/  IMAD.MOV.U32 R5, RZ, RZ, 0x20 ;  /* 0x00000020ff057424 */ /* 0x010fc600078e00ff */
[----:B------:R4:W-:Y:S02]  /*150c0*/  STS [R3+0x2480], R130 ;  /* 0x0024808203007388 */ /* 0x0009e40000000800 */
[----:B-1----:R-:W-:Y:S02]  /*150d0*/  SEL R8, R5, 0xffffffe0, !P1 ;  /* 0xffffffe005087807 */ /* 0x002fe40004800000 */
[----:B------:R-:W-:-:S03]  /*150e0*/  ISETP.NE.U32.AND P1, PT, RZ, c[0x0][0x508], PT ;  /* 0x00014200ff007a0c */ /* 0x000fc60003f25070 */
[----:B------:R-:W-:Y:S01]  /*150f0*/  IMAD.IADD R5, R2, 0x1, R8 ;  /* 0x0000000102057824 */ /* 0x000fe200078e0208 */
[----:B------:R-:W-:Y:S01]  /*15100*/  ISETP.NE.AND.EX P1, PT, RZ, c[0x0][0x50c], PT, P1 ;  /* 0x00014300ff007a0c */ /* 0x000fe20003f25310 */
[----:B------:R-:W-:-:S03]  /*15110*/  IMAD.IADD R4, R8, 0x1, R3 ;  /* 0x0000000108047824 */ /* 0x000fc600078e0203 */
[----:B------:R-:W-:Y:S01]  /*15120*/  STS [R5+0x80], R29 ;  /* 0x0000801d05007388 */ /* 0x000fe20000000800 */
[----:B--2---:R-:W-:-:S03]  /*15130*/  IADD3 R2, R8, 0x400, R0 ;  /* 0x0000040008027810 */ /* 0x004fc60007ffe000 */
[----:B------:R-:W-:Y:S02]  /*15140*/  STS [R5+0x480], R28 ;  /* 0x0004801c05007388 */ /* 0x000fe40000000800 */
[C---:B------:R-:W-:Y:S02]  /*15150*/  IMAD.IADD R7, R6.reuse, 0x1, R2 ;  /* 0x0000000106077824 */ /* 0x040fe400078e0202 */
[----:B------:R-:W-:Y:S01]  /*15160*/  STS [R4+0x80], R14 ;  /* 0x0000800e04007388 */ /* 0x000fe20000000800 */
[----:B------:R-:W-:-:S03]  /*15170*/  IMAD.IADD R2, R6, 0x1, R0 ;  /* 0x0000000106027824 */ /* 0x000fc600078e0200 */
[----:B------:R-:W-:Y:S01]  /*15180*/  STS [R4+0x480], R26 ;  /* 0x0004801a04007388 */ /* 0x000fe20000000800 */
[----:B----4-:R-:W-:-:S03]  /*15190*/  IMAD.IADD R3, R8, 0x1, R2 ;  /* 0x0000000108037824 */ /* 0x010fc600078e0202 */
        /* <DEDUP_REMOVED lines=14> */
[----:B--2---:R-:W-:-:S03]  /*15280*/  IMAD.MOV.U32 R2, RZ, RZ, 0x4 ;  /* 0x00000004ff027424 */ /* 0x004fc600078e00ff */
[----:B------:R-:W-:Y:S04]  /*15290*/  STS [R0+0x400], R16 ;  /* 0x0004001000007388 */ /* 0x000fe80000000800 */
[----:B------:R-:W-:Y:S04]  /*152a0*/  STS [R3], R12 ;  /* 0x0000000c03007388 */ /* 0x000fe80000000800 */
[----:B------:R-:W-:Y:S04]  /*152b0*/  STS [R7], R11 ;  /* 0x0000000b07007388 */ /* 0x000fe80000000800 */
[----:B------:R-:W-:Y:S04]  /*152c0*/  STS [R0+0x2000], R13 ;  /* 0x0020000d00007388 */ /* 0x000fe80000000800 */
[----:B------:R1:W-:Y:S04]  /*152d0*/  STS [R0+0x2400], R15 ;  /* 0x0024000f00007388 */ /* 0x0003e80000000800 */
[----:B------:R2:W-:Y:S04]  /*152e0*/  STS [R3+0x2000], R10 ;  /* 0x0020000a03007388 */ /* 0x0005e80000000800 */
[----:B------:R4:W-:Y:S01]  /*152f0*/  STS [R7+0x2000], R9 ;  /* 0x0020000907007388 */ /* 0x0009e20000000800 */
[----:B---3--:R-:W-:-:S03]  /*15300*/  IMAD.WIDE R4, R43, R2, c[0x0][0x500] ;  /* 0x000140002b047625 */ /* 0x008fc600078e0202 */
[----:B------:R-:W-:Y:S06]  /*15310*/  BAR.SYNC.DEFER_BLOCKING 0x1, 0x80 ;  /* 0x0042000000007b1d */ /* 0x000fec0000010000 */
[----:B-1----:R-:W3:Y:S01]  /*15320*/  @P0 LDG.E R0, [R4.64] ;  /* 0x0000000a04000981 */ /* 0x002ee2000c1e1900 */
[----:B------:R-:W-:Y:S02]  /*15330*/  IMAD.MOV.U32 R17, RZ, RZ, c[0x0][0x388] ;  /* 0x0000e200ff117624 */ /* 0x000fe400078e00ff */
[----:B--2---:R-:W-:-:S05]  /*15340*/  @P1 IMAD.WIDE R2, R43, R2, c[0x0][0x508] ;  /* 0x000142002b021625 */ /* 0x004fca00078e0202 */
[----:B------:R1:W5:Y:S02]  /*15350*/  @P1 LDG.E R17, [R2.64] ;  /* 0x0000000a02111981 */ /* 0x000364000c1e1900 */
[----:B-1----:R-:W-:Y:S02]  /*15360*/  CS2R R2, SRZ ;  /* 0x0000000000027805 */ /* 0x002fe4000001ff00 */
[--C-:B---3--:R-:W-:Y:S01]  /*15370*/  @P0 SHF.R.S32.HI R3, RZ, 0x1f, R0.reuse ;  /* 0x0000001fff030819 */ /* 0x108fe20000011400 */
[----:B------:R-:W-:Y:S01]  /*15380*/  @P0 IMAD.MOV.U32 R2, RZ, RZ, R0 ;  /* 0x000000ffff020224 */ /* 0x000fe200078e0000 */
[----:B------:R-:W-:Y:S05]  /*15390*/  @P1 BRA `(.L_x_607) ;  /* 0x0000004000001947 */ /* 0x000fea0003800000 */
[----:B----4-:R-:W-:Y:S05]  /*153a0*/  @!P0 BRA `(.L_x_607) ;  /* 0x0000003000008947 */ /* 0x010fea0003800000 */
[----:B------:R-:W2:Y:S04]  /*153b0*/  LDG.E R6, [R4.64] ;  /* 0x0000000a04067981 */ /* 0x000ea8000c1e1900 */
[----:B------:R-:W2:Y:S02]  /*153c0*/  LDG.E R0, [R4.64+0x4] ;  /* 0x0000040a04007981 */ /* 0x000ea4000c1e1900 */
[----:B--2--5:R-:W-:-:S02]  /*153d0*/  IADD3 R17, -R6, R0, RZ ;  /* 0x0000000006117210 */ /* 0x024fc40007ffe1ff */
.L_x_607:
        /* <DEDUP_REMOVED lines=184> */
.L_x_606:
[----:B------:R-:W3:Y:S01]  /*15f60*/  LDL R8, [R1+0x4c] ;  /* 0x00004c0001087983 */ /* 0x000ee20000100800 */
[----:B------:R-:W-:Y:S01]  /*15f70*/  ISETP.NE.U32.AND P0, PT, RZ, c[0x0][0x508], PT ;  /* 0x00014200ff007a0c */ /* 0x000fe20003f05070 */
[----:B------:R-:W-:Y:S01]  /*15f80*/  IMAD.MOV.U32 R2, RZ, RZ, 0x4 ;  /* 0x00000004ff027424 */ /* 0x000fe200078e00ff */
[----:B------:R-:W-:Y:S02]  /*15f90*/  ISETP.NE.U32.AND P1, PT, RZ, c[0x0][0x500], PT ;  /* 0x00014000ff007a0c */ /* 0x000fe40003f25070 */
[----:B------:R-:W-:Y:S02]  /*15fa0*/  ISETP.NE.AND.EX P0, PT, RZ, c[0x0][0x50c], PT, P0 ;  /* 0x00014300ff007a0c */ /* 0x000fe40003f05300 */
[----:B------:R-:W-:Y:S01]  /*15fb0*/  ISETP.NE.AND.EX P1, PT, RZ, c[0x0][0x504], PT, P1 ;  /* 0x00014100ff007a0c */ /* 0x000fe20003f25310 */
[----:B------:R-:W-:Y:S02]  /*15fc0*/  IMAD.MOV.U32 R18, RZ, RZ, c[0x0][0x388] ;  /* 0x0000e200ff127624 */ /* 0x000fe400078e00ff */
[----:B---3--:R-:W-:-:S08]  /*15fd0*/  IMAD.WIDE R6, R8, R2, c[0x0][0x500] ;  /* 0x0001400008067625 */ /* 0x008fd000078e0202 */
[----:B------:R-:W-:Y:S02]  /*15fe0*/  @P0 IMAD.WIDE R2, R8, R2, c[0x0][0x508] ;  /* 0x0001420008020625 */ /* 0x000fe400078e0202 */
[----:B------:R-:W3:Y:S04]  /*15ff0*/  @P1 LDG.E R0, [R6.64] ;  /* 0x0000000a06001981 */ /* 0x000ee8000c1e1900 */
[----:B------:R4:W5:Y:S01]  /*16000*/  @P0 LDG.E R18, [R2.64] ;  /* 0x0000000a02120981 */ /* 0x000962000c1e1900 */
[----:B------:R-:W-:Y:S02]  /*16010*/  CS2R R4, SRZ ;  /* 0x0000000000047805 */ /* 0x000fe4000001ff00 */
[--C-:B---3--:R-:W-:Y:S01]  /*16020*/  @P1 SHF.R.S32.HI R5, RZ, 0x1f, R0.reuse ;  /* 0x0000001fff051819 */ /* 0x108fe20000011400 */
[----:B------:R-:W-:Y:S01]  /*16030*/  @P1 IMAD.MOV.U32 R4, RZ, RZ, R0 ;  /* 0x000000ffff041224 */ /* 0x000fe200078e0000 */
[----:B------:R-:W-:Y:S05]  /*16040*/  @P0 BRA `(.L_x_608) ;  /* 0x0000004000000947 */ /* 0x000fea0003800000 */
[----:B----4-:R-:W-:Y:S05]  /*16050*/  @!P1 BRA `(.L_x_608) ;  /* 0x0000003000009947 */ /* 0x010fea0003800000 */
[----:B------:R3:W4:Y:S04]  /*16060*/  LDG.E R0, [R6.64] ;  /* 0x0000000a06007981 */ /* 0x000728000c1e1900 */
[----:B---3--:R-:W4:Y:S02]  /*16070*/  LDG.E R6, [R6.64+0x4] ;  /* 0x0000040a06067981 */ /* 0x008f24000c1e1900 */
[----:B----45:R-:W-:-:S02]  /*16080*/  IADD3 R18, -R0, R6, RZ ;  /* 0x0000000600127210 */ /* 0x030fc40007ffe1ff */
.L_x_608:
[----:B----4-:R-:W3:Y:S01]  /*16090*/  S2R R12, SR_TID.X ;  /* 0x00000000000c7919 */ /* 0x010ee20000002100 */
[----:B------:R-:W-:Y:S01]  /*160a0*/  SHF.R.S32.HI R0, RZ, 0x1f, R8 ;  /* 0x0000001fff007819 */ /* 0x000fe20000011408 */
[----:B------:R-:W-:Y:S01]  /*160b0*/  BSSY B0, `(.L_x_609) ;  /* 0x0000028000007945 */ /* 0x000fe20003800000 */
[----:B------:R-:W-:-:S02]  /*160c0*/  SEL R10, R8, RZ, !P1 ;  /* 0x000000ff080a7207 */ /* 0x000fc40004800000 */
[----:B------:R-:W-:Y:S02]  /*160d0*/  SEL R11, R0, RZ, !P1 ;  /* 0x000000ff000b7207 */ /* 0x000fe40004800000 */
[----:B---3--:R-:W-:-:S13]  /*160e0*/  ISETP.GT.AND P0, PT, R12, 0x7f, PT ;  /* 0x0000007f0c00780c */ /* 0x008fda0003f04270 */
[----:B------:R-:W-:Y:S05]  /*160f0*/  @P0 BRA `(.L_x_610) ;  /* 0x0000023000000947 */ /* 0x000fea0003800000 */
[----:B------:R-:W3:Y:S01]  /*16100*/  S2R R9, SR_CTAID.X ;  /* 0x0000000000097919 */ /* 0x000ee20000002500 */
[----:B-----5:R-:W-:Y:S01]  /*16110*/  IMAD R0, R18, c[0x0][0x4e8], RZ ;  /* 0x00013a0012007a24 */ /* 0x020fe200078e02ff */
[----:B---3--:R-:W-:-:S04]  /*16120*/  LEA R9, R9, R12, 0x7 ;  /* 0x0000000c09097211 */ /* 0x008fc800078e38ff */
[----:B------:R-:W-:-:S13]  /*16130*/  ISETP.GE.AND P0, PT, R9, R0, PT ;  /* 0x000000000900720c */ /* 0x000fda0003f06270 */
[----:B------:R-:W-:Y:S05]  /*16140*/  @P0 BRA `(.L_x_610) ;  /* 0x000001e000000947 */ /* 0x000fea0003800000 */
[----:B------:R-:W3:Y:S01]  /*16150*/  S2R R8, SR_CTAID.Y ;  /* 0x0000000000087919 */ /* 0x000ee20000002600 */
[----:B------:R-:W-:Y:S01]  /*16160*/  MOV R0, c[0x0][0x4e8] ;  /* 0x00013a0000007a02 */ /* 0x000fe20000000f00 */
[----:B------:R-:W-:Y:S01]  /*16170*/  IMAD.MOV.U32 R3, RZ, RZ, R5 ;  /* 0x000000ffff037224 */ /* 0x000fe200078e0005 */
[----:B------:R-:W-:Y:S02]  /*16180*/  MOV R2, R4 ;  /* 0x0000000400027202 */ /* 0x000fe40000000f00 */
[----:B------:R-:W-:-:S13]  /*16190*/  ISETP.NE.AND P0, PT, R0, 0x1, PT ;  /* 0x000000010000780c */ /* 0x000fda0003f05270 */
[----:B------:R-:W-:Y:S01]  /*161a0*/  @P0 IMAD.HI.U32 R7, R9, c[0x0][0x4ec], RZ ;  /* 0x00013b0009070a27 */ /* 0x000fe200078e00ff */
[----:B---3--:R-:W-:-:S03]  /*161b0*/  SHF.R.S32.HI R0, RZ, 0x1f, R8 ;  /* 0x0000001fff007819 */ /* 0x008fc60000011408 */
        /* <DEDUP_REMOVED lines=23> */
.L_x_610:
[----:B------:R-:W-:Y:S05]  /*16330*/  BSYNC B0 ;  /* 0x0000000000007941 */ /* 0x000fea0003800000 */
.L_x_609:
[----:B---3--:R-:W3:Y:S01]  /*16340*/  S2R R6, SR_CTAID.Y ;  /* 0x0000000000067919 */ /* 0x008ee20000002600 */
[----:B------:R-:W-:Y:S01]  /*16350*/  IMAD R0, R5, c[0x0][0x3a0], RZ ;  /* 0x0000e80005007a24 */ /* 0x000fe200078e02ff */
[----:B------:R-:W-:Y:S01]  /*16360*/  SHF.R.S32.HI R5, RZ, 0x1f, R12 ;  /* 0x0000001fff057819 */ /* 0x000fe2000001140c */
[C---:B------:R-:W-:Y:S01]  /*16370*/  IMAD.WIDE.U32 R2, R4.reuse, c[0x0][0x3a0], RZ ;  /* 0x0000e80004027a25 */ /* 0x040fe200078e00ff */
[----:B------:R-:W4:Y:S02]  /*16380*/  S2R R13, SR_CTAID.X ;  /* 0x00000000000d7919 */ /* 0x000f240000002500 */
        /* <DEDUP_REMOVED lines=10> */
[----:B---3--:R-:W-:Y:S01]  /*16430*/  SHF.R.S32.HI R7, RZ, 0x1f, R6 ;  /* 0x0000001fff077819 */ /* 0x008fe20000011406 */
[----:B------:R-:W-:-:S04]  /*16440*/  IMAD.WIDE.U32 R2, R6, c[0x0][0x3e8], R2 ;  /* 0x0000fa0006027a25 */ /* 0x000fc800078e0002 */
[----:B------:R-:W-:Y:S02]  /*16450*/  IMAD R0, R7, c[0x0][0x3e8], RZ ;  /* 0x0000fa0007007a24 */ /* 0x000fe400078e02ff */
[----:B----4-:R-:W-:Y:S02]  /*16460*/  IMAD R4, R13, 0x80, R4 ;  /* 0x000000800d047824 */ /* 0x010fe400078e0204 */
        /* <DEDUP_REMOVED lines=22> */
[----:B------:R-:W3:Y:S01]  /*165d0*/  SHFL.IDX PT, R6, R4, RZ, 0x181f ;  /* 0x00181fff04067589 */ /* 0x000ee200000e0000 */
[----:B------:R-:W-:Y:S02]  /*165e0*/  IMAD.SHL.U32 R0, R8, 0x8, RZ ;  /* 0x0000000808007824 */ /* 0x000fe400078e00ff */
[----:B------:R-:W-:Y:S01]  /*165f0*/  LEA.HI.X R3, R2, c[0x0][0x384], R3, 0x1, P0 ;  /* 0x0000e10002037a11 */ /* 0x000fe200000f0c03 */
[----:B------:R-:W-:Y:S01]  /*16600*/  IMAD R2, R13, 0x80, R9 ;  /* 0x000000800d027824 */ /* 0x000fe200078e0209 */
[----:B------:R-:W-:Y:S01]  /*16610*/  SHFL.IDX PT, R5, R4, 0x1, 0x181f ;  /* 0x00381f0004057f89 */ /* 0x000fe200000e0000 */
[----:B------:R-:W-:Y:S02]  /*16620*/  ISETP.GE.AND P0, PT, R0, c[0x0][0x3c8], PT ;  /* 0x0000f20000007a0c */ /* 0x000fe40003f06270 */
[----:B------:R-:W-:Y:S01]  /*16630*/  SHF.R.S32.HI R19, RZ, 0x1f, R0 ;  /* 0x0000001fff137819 */ /* 0x000fe20000011400 */
[----:B------:R-:W4:Y:S01]  /*16640*/  SHFL.IDX PT, R7, R3, RZ, 0x181f ;  /* 0x00181fff03077589 */ /* 0x000f2200000e0000 */
[----:B------:R-:W-:-:S02]  /*16650*/  ISETP.GE.OR P2, PT, R2, R18, P0 ;  /* 0x000000120200720c */ /* 0x000fc40000746670 */
[C---:B------:R-:W-:Y:S01]  /*16660*/  IADD3 R8, R2.reuse, 0x10, RZ ;  /* 0x0000001002087810 */ /* 0x040fe20007ffe0ff */
[----:B------:R-:W1:Y:S01]  /*16670*/  SHFL.IDX PT, R9, R3, 0x1, 0x181f ;  /* 0x00381f0003097f89 */ /* 0x000e6200000e0000 */
[----:B------:R-:W-:Y:S02]  /*16680*/  IADD3 R14, R2, 0x20, RZ ;  /* 0x00000020020e7810 */ /* 0x000fe40007ffe0ff */
[-C--:B------:R-:W-:Y:S01]  /*16690*/  ISETP.GE.OR P4, PT, R8, R18.reuse, P0 ;  /* 0x000000120800720c */ /* 0x080fe20000786670 */
[----:B------:R-:W-:Y:S01]  /*166a0*/  SHFL.IDX PT, R12, R3, 0x2, 0x181f ;  /* 0x00581f00030c7f89 */ /* 0x000fe200000e0000 */
[C---:B------:R-:W-:Y:S02]  /*166b0*/  IADD3 R10, R2.reuse, 0x40, RZ ;  /* 0x00000040020a7810 */ /* 0x040fe40007ffe0ff */
[----:B------:R-:W-:Y:S01]  /*166c0*/  IADD3 R13, R2, 0x30, RZ ;  /* 0x00000030020d7810 */ /* 0x000fe20007ffe0ff */
[----:B------:R-:W2:Y:S01]  /*166d0*/  SHFL.IDX PT, R8, R4, 0x2, 0x181f ;  /* 0x00581f0004087f89 */ /* 0x000ea200000e0000 */
[----:B------:R-:W-:-:S02]  /*166e0*/  ISETP.GE.OR P3, PT, R14, R18, P0 ;  /* 0x000000120e00720c */ /* 0x000fc40000766670 */
[----:B---3--:R-:W-:Y:S01]  /*166f0*/  @!P2 LEA R6, P1, R0, R6, 0x1 ;  /* 0x000000060006a211 */ /* 0x008fe200078208ff */
[----:B------:R-:W-:Y:S01]  /*16700*/  SHFL.IDX PT, R11, R4, 0x3, 0x181f ;  /* 0x00781f00040b7f89 */ /* 0x000fe200000e0000 */
[----:B------:R-:W-:-:S03]  /*16710*/  ISETP.GE.OR P6, PT, R10, R18, P0 ;  /* 0x000000120a00720c */ /* 0x000fc600007c6670 */
[----:B------:R-:W-:Y:S01]  /*16720*/  SHFL.IDX PT, R14, R3, 0x3, 0x181f ;  /* 0x00781f00030e7f89 */ /* 0x000fe200000e0000 */
[----:B----4-:R-:W-:-:S03]  /*16730*/  @!P2 LEA.HI.X R7, R0, R7, R19, 0x1, P1 ;  /* 0x000000070007a211 */ /* 0x010fc600008f0c13 */
[----:B------:R-:W3:Y:S01]  /*16740*/  SHFL.IDX PT, R10, R4, 0x4, 0x181f ;  /* 0x00981f00040a7f89 */ /* 0x000ee200000e0000 */
[----:B------:R-:W-:-:S03]  /*16750*/  ISETP.GE.OR P1, PT, R13, R18, P0 ;  /* 0x000000120d00720c */ /* 0x000fc60000726670 */
[----:B------:R4:W-:Y:S04]  /*16760*/  @!P2 ST.E.128 [R6.64], RZ ;  /* 0x000000ff0600a985 */ /* 0x0009e8000c101d0a */
[----:B------:R-:W-:Y:S04]  /*16770*/  SHFL.IDX PT, R13, R4, 0x5, 0x181f ;  /* 0x00b81f00040d7f89 */ /* 0x000fe800000e0000 */
[----:B------:R-:W1:Y:S04]  /*16780*/  SHFL.IDX PT, R17, R3, 0x4, 0x181f ;  /* 0x00981f0003117f89 */ /* 0x000e6800000e0000 */
[----:B------:R-:W2:Y:S04]  /*16790*/  SHFL.IDX PT, R16, R3, 0x5, 0x181f ;  /* 0x00b81f0003107f89 */ /* 0x000ea800000e0000 */
[----:B------:R-:W-:Y:S04]  /*167a0*/  SHFL.IDX PT, R15, R3, 0x6, 0x181f ;  /* 0x00d81f00030f7f89 */ /* 0x000fe800000e0000 */
[----:B------:R-:W-:Y:S01]  /*167b0*/  SHFL.IDX PT, R3, R3, 0x7, 0x181f ;  /* 0x00f81f0003037f89 */ /* 0x000fe200000e0000 */
[----:B----4-:R-:W-:-:S02]  /*167c0*/  @!P4 LEA R6, P2, R0, R5, 0x1 ;  /* 0x000000050006c211 */ /* 0x010fc400078408ff */
[----:B------:R-:W-:Y:S01]  /*167d0*/  IADD3 R7, R2, 0x50, RZ ;  /* 0x0000005002077810 */ /* 0x000fe20007ffe0ff */
[----:B------:R-:W4:Y:S03]  /*167e0*/  SHFL.IDX PT, R5, R4, 0x6, 0x181f ;  /* 0x00d81f0004057f89 */ /* 0x000f2600000e0000 */
[----:B------:R-:W-:Y:S01]  /*167f0*/  ISETP.GE.OR P5, PT, R7, R18, P0 ;  /* 0x000000120700720c */ /* 0x000fe200007a6670 */
[----:B------:R-:W4:Y:S01]  /*16800*/  SHFL.IDX PT, R4, R4, 0x7, 0x181f ;  /* 0x00f81f0004047f89 */ /* 0x000f2200000e0000 */
[----:B-1----:R-:W-:Y:S02]  /*16810*/  @!P4 LEA.HI.X R7, R0, R9, R19, 0x1, P2 ;  /* 0x000000090007c211 */ /* 0x002fe400010f0c13 */
[----:B------:R-:W-:Y:S02]  /*16820*/  IADD3 R9, R2, 0x60, RZ ;  /* 0x0000006002097810 */ /* 0x000fe40007ffe0ff */
[----:B--2---:R-:W-:Y:S01]  /*16830*/  @!P3 LEA R8, P2, R0, R8, 0x1 ;  /* 0x000000080008b211 */ /* 0x004fe200078408ff */
[----:B------:R1:W-:Y:S01]  /*16840*/  @!P4 ST.E.128 [R6.64], RZ ;  /* 0x000000ff0600c985 */ /* 0x0003e2000c101d0a */
[----:B------:R-:W-:-:S02]  /*16850*/  ISETP.GE.OR P4, PT, R9, R18, P0 ;  /* 0x000000120900720c */ /* 0x000fc40000786670 */
[----:B------:R-:W-:Y:S02]  /*16860*/  @!P3 LEA.HI.X R9, R0, R12, R19, 0x1, P2 ;  /* 0x0000000c0009b211 */ /* 0x000fe400010f0c13 */
[----:B------:R-:W-:-:S03]  /*16870*/  IADD3 R2, R2, 0x70, RZ ;  /* 0x0000007002027810 */ /* 0x000fc60007ffe0ff */
[----:B------:R2:W-:Y:S01]  /*16880*/  @!P3 ST.E.128 [R8.64], RZ ;  /* 0x000000ff0800b985 */ /* 0x0005e2000c101d0a */
[----:B------:R-:W-:Y:S02]  /*16890*/  ISETP.GE.OR P0, PT, R2, R18, P0 ;  /* 0x000000120200720c */ /* 0x000fe40000706670 */
[C---:B---3--:R-:W-:Y:S02]  /*168a0*/  @!P6 LEA R10, P3, R0.reuse, R10, 0x1 ;  /* 0x0000000a000ae211 */ /* 0x048fe400078608ff */
[C---:B-1----:R-:W-:Y:S02]  /*168b0*/  @!P1 LEA R6, P2, R0.reuse, R11, 0x1 ;  /* 0x0000000b00069211 */ /* 0x042fe400078408ff */
[C-C-:B------:R-:W-:Y:S02]  /*168c0*/  @!P6 LEA.HI.X R11, R0.reuse, R17, R19.reuse, 0x1, P3 ;  /* 0x00000011000be211 */ /* 0x140fe400018f0c13 */
[C---:B------:R-:W-:Y:S02]  /*168d0*/  @!P1 LEA.HI.X R7, R0.reuse, R14, R19, 0x1, P2 ;  /* 0x0000000e00079211 */ /* 0x040fe400010f0c13 */
[----:B--2---:R-:W-:-:S03]  /*168e0*/  @!P5 LEA R8, P2, R0, R13, 0x1 ;  /* 0x0000000d0008d211 */ /* 0x004fc600078408ff */
[----:B------:R4:W-:Y:S01]  /*168f0*/  @!P1 ST.E.128 [R6.64], RZ ;  /* 0x000000ff06009985 */ /* 0x0009e2000c101d0a */
[----:B------:R-:W-:-:S03]  /*16900*/  @!P5 LEA.HI.X R9, R0, R16, R19, 0x1, P2 ;  /* 0x000000100009d211 */ /* 0x000fc600010f0c13 */
[----:B------:R1:W-:Y:S04]  /*16910*/  @!P6 ST.E.128 [R10.64], RZ ;  /* 0x000000ff0a00e985 */ /* 0x0003e8000c101d0a */
[----:B------:R1:W-:Y:S01]  /*16920*/  @!P5 ST.E.128 [R8.64], RZ ;  /* 0x000000ff0800d985 */ /* 0x0003e2000c101d0a */
[----:B----4-:R-:W-:-:S04]  /*16930*/  @!P4 LEA R6, P1, R0, R5, 0x1 ;  /* 0x000000050006c211 */ /* 0x010fc800078208ff */
[----:B------:R-:W-:-:S05]  /*16940*/  @!P4 LEA.HI.X R7, R0, R15, R19, 0x1, P1 ;  /* 0x0000000f0007c211 */ /* 0x000fca00008f0c13 */
[----:B------:R1:W-:Y:S01]  /*16950*/  @!P4 ST.E.128 [R6.64], RZ ;  /* 0x000000ff0600c985 */ /* 0x0003e2000c101d0a */
[----:B------:R-:W-:Y:S05]  /*16960*/  @P0 EXIT ;  /* 0x000000000000094d */ /* 0x000fea0003800000 */
[----:B------:R-:W-:-:S04]  /*16970*/  LEA R2, P0, R0, R4, 0x1 ;  /* 0x0000000400027211 */ /* 0x000fc800078008ff */
[----:B------:R-:W-:-:S05]  /*16980*/  LEA.HI.X R3, R0, R3, R19, 0x1, P0 ;  /* 0x0000000300037211 */ /* 0x000fca00000f0c13 */
[----:B------:R-:W-:Y:S01]  /*16990*/  ST.E.128 [R2.64], RZ ;  /* 0x000000ff02007985 */ /* 0x000fe2000c101d0a */
[----:B------:R-:W-:Y:S05]  /*169a0*/  EXIT ;  /* 0x000000000000794d */ /* 0x000fea0003800000 */
.L_x_611:
        /* <DEDUP_REMOVED lines=13> */
.L_x_744:


//--------------------- .text._ZN7cutlass13device_kernelIN5flash19enable_sm80_to_sm89INS1_16FlashAttnFwdSm80INS1_25CollectiveMainloopFwdSm80ILi4ELi1ELb0EN4cute5tupleIJNS5_1CILi128EEENS7_ILi112EEENS7_ILi64EEEEEELi64ENS_6half_tEfNS_4arch4Sm80ELb1ELb0ELb1ELb1ELb0ELb1ELb1ELb0EEENS1_21CollectiveEpilogueFwdINS6_IJS8_SA_S9_EEENS6_IJNS7_ILi1EEESI_SI_EEESC_SE_Li128ELb1ELb1ELb0ELb0EEENS1_19SingleTileSchedulerILb1ELb0ELb1ELi128EEEEEEEEEvNT_6ParamsE --------------------------
	.section	.text._ZN7cutlass13device_kernelIN5flash19enable_sm80_to_sm89INS1_16FlashAttnFwdSm80INS1_25CollectiveMainloopFwdSm80ILi4ELi1ELb0EN4cute5tupleIJNS5_1CILi128EEENS7_ILi112EEENS7_ILi64EEEEEELi64ENS_6half_tEfNS_4arch4Sm80ELb1ELb0ELb1ELb1ELb0ELb1ELb1ELb0EEENS1_21CollectiveEpilogueFwdINS6_IJS8_SA_S9_EEENS6_IJNS7_ILi1EEESI_SI_EEESC_SE_Li128ELb1ELb1ELb0ELb0EEENS1_19SingleTileSchedulerILb1ELb0ELb1ELi128EEEEEEEEEvNT_6ParamsE,"ax",@progbits
	.sectioninfo	@"SHI_REGISTERS=255"
	.align	128
.text._ZN7cutlass13device_kernelIN5flash19enable_sm80_to_sm89INS1_16FlashAttnFwdSm80INS1_25CollectiveMainloopFwdSm80ILi4ELi1ELb0EN4cute5tupleIJNS5_1CILi128EEENS7_ILi112EEENS7_ILi64EEEEEELi64ENS_6half_tEfNS_4arch4Sm80ELb1ELb0ELb1ELb1ELb0ELb1ELb1ELb0EEENS1_21CollectiveEpilogueFwdINS6_IJS8_SA_S9_EEENS6_IJNS7_ILi1EEESI_SI_EEESC_SE_Li128ELb1ELb1ELb0ELb0EEENS1_19SingleTileSchedulerILb1ELb0ELb1ELi128EEEEEEEEEvNT_6ParamsE:
        .type           _ZN7cutlass13device_kernelIN5flash19enable_sm80_to_sm89INS1_16FlashAttnFwdSm80INS1_25CollectiveMainloopFwdSm80ILi4ELi1ELb0EN4cute5tupleIJNS5_1CILi128EEENS7_ILi112EEENS7_ILi64EEEEEELi64ENS_6half_tEfNS_4arch4Sm80ELb1ELb0ELb1ELb1ELb0ELb1ELb1ELb0EEENS1_21CollectiveEpilogueFwdINS6_IJS8_SA_S9_EEENS6_IJNS7_ILi1EEESI_SI_EEESC_SE_Li128ELb1ELb1ELb0ELb0EEENS1_19SingleTileSchedulerILb1ELb0ELb1ELi128EEEEEEEEEvNT_6ParamsE,@function
        .size           _ZN7cutlass13device_kernelIN5flash19enable_sm80_to_sm89INS1_16FlashAttnFwdSm80INS1_25CollectiveMainloopFwdSm80ILi4ELi1ELb0EN4cute5tupleIJNS5_1CILi128EEENS7_ILi112EEENS7_ILi64EEEEEELi64ENS_6half_tEfNS_4arch4Sm80ELb1ELb0ELb1ELb1ELb0ELb1ELb1ELb0EEENS1_21CollectiveEpilogueFwdINS6_IJS8_SA_S9_EEENS6_IJNS7_ILi1EEESI_SI_EEESC_SE_Li128ELb1ELb1ELb0ELb0EEENS1_19SingleTileSchedulerILb1ELb0ELb1ELi128EEEEEEEEEvNT_6ParamsE,(.L_x_745 - _ZN7cutlass13device_kernelIN5flash19enable_sm80_to_sm89INS1_16FlashAttnFwdSm80INS1_25CollectiveMainloopFwdSm80ILi4ELi1ELb0EN4cute5tupleIJNS5_1CILi128EEENS7_ILi112EEENS7_ILi64EEEEEELi64ENS_6half_tEfNS_4arch4Sm80ELb1ELb0ELb1ELb1ELb0ELb1ELb1ELb0EEENS1_21CollectiveEpilogueFwdINS6_IJS8_SA_S9_EEENS6_IJNS7_ILi1EEESI_SI_EEESC_SE_Li128ELb1ELb1ELb0ELb0EEENS1_19SingleTileSchedulerILb1ELb0ELb1ELi128EEEEEEEEEvNT_6ParamsE)
        .other          _ZN7cutlass13device_kernelIN5flash19enable_sm80_to_sm89INS1_16FlashAttnFwdSm80INS1_25CollectiveMainloopFwdSm80ILi4ELi1ELb0EN4cute5tupleIJNS5_1CILi128EEENS7_ILi112EEENS7_ILi64EEEEEELi64ENS_6half_tEfNS_4arch4Sm80ELb1ELb0ELb1ELb1ELb0ELb1ELb1ELb0EEENS1_21CollectiveEpilogueFwdINS6_IJS8_SA_S9_EEENS6_IJNS7_ILi1EEESI_SI_EEESC_SE_Li128ELb1ELb1ELb0ELb0EEENS1_19SingleTileSchedulerILb1ELb0ELb1ELi128EEEEEEEEEvNT_6ParamsE,@"STO_CUDA_ENTRY STV_DEFAULT"
_ZN7cutlass13device_kernelIN5flash19enable_sm80_to_sm89INS1_16FlashAttnFwdSm80INS1_25CollectiveMainloopFwdSm80ILi4ELi1ELb0EN4cute5tupleIJNS5_1CILi128EEENS7_ILi112EEENS7_ILi64EEEEEELi64ENS_6half_tEfNS_4arch4Sm80ELb1ELb0ELb1ELb1ELb0ELb1ELb1ELb0EEENS1_21CollectiveEpilogueFwdINS6_IJS8_SA_S9_EEENS6_IJNS7_ILi1EEESI_SI_EEESC_SE_Li128ELb1ELb1ELb0ELb0EEENS1_19SingleTileSchedulerILb1ELb0ELb1ELi128EEEEEEEEEvNT_6ParamsE:
        /* <DEDUP_REMOVED lines=17> */
.L_x_613:
        /* <DEDUP_REMOVED lines=8> */
.L_x_615:
[----:B------:R-:W-:-:S04]  /*0190*/  MOV R0, c[0x0][0x54c] ;  /* 0x0001530000007a02 */ /* 0x000fc80000000f00 */
.L_x_614:
[----:B------:R-:W-:Y:S01]  /*01a0*/  USHF.L.U32 UR4, UR4, 0x7, URZ ;  /* 0x0000000704047899 */ /* 0x000fe2000800063f */
[----:B-----5:R-:W-:-:S05]  /*01b0*/  IMAD R0, R0, c[0x0][0x548], RZ ;  /* 0x0001520000007a24 */ /* 0x020fca00078e02ff */
[----:B------:R-:W-:-:S04]  /*01c0*/  MOV R12, UR4 ;  /* 0x00000004000c7c02 */ /* 0x000fc80008000f00 */
[----:B------:R-:W-:-:S04]  /*01d0*/  ISETP.GE.AND P0, PT, R12, R0, PT ;  /* 0x000000000c00720c */ /* 0x000fc80003f06270 */
[----:B------:R-:W-:-:S05]  /*01e0*/  SEL R0, R5, 0xffffffff, !P0 ;  /* 0xffffffff05007807 */ /* 0x000fca0004000000 */
[----:B------:R2:W-:Y:S01]  /*01f0*/  STL [R1+0x78], R0 ;  /* 0x0000780001007387 */ /* 0x0005e20000100800 */
[----:B------:R-:W-:Y:S05]  /*0200*/  BRA `(.L_x_616) ;  /* 0x0000014000007947 */ /* 0x000fea0003800000 */
.L_x_612:
[----:B------:R-:W-:-:S04]  /*0210*/  ISETP.NE.U32.AND P0, PT, RZ, c[0x0][0x568], PT ;  /* 0x00015a00ff007a0c */ /* 0x000fc80003f05070 */
[----:B------:R-:W-:-:S13]  /*0220*/  ISETP.NE.AND.EX P0, PT, RZ, c[0x0][0x56c], PT, P0 ;  /* 0x00015b00ff007a0c */ /* 0x000fda0003f05300 */
[----:B------:R-:W-:Y:S05]  /*0230*/  @!P0 BRA `(.L_x_617) ;  /* 0x0000002000008947 */ /* 0x000fea0003800000 */
[----:B------:R1:W5:Y:S01]  /*0240*/  LDG.E R0, [R2.64] ;  /* 0x0000000802007981 */ /* 0x000362000c1e1900 */
[----:B------:R-:W-:Y:S05]  /*0250*/  BRA `(.L_x_618) ;  /* 0x0000009000007947 */ /* 0x000fea0003800000 */
.L_x_617:
        /* <DEDUP_REMOVED lines=8> */
.L_x_619:
[----:B------:R-:W-:-:S04]  /*02e0*/  MOV R0, c[0x0][0x54c] ;  /* 0x0001530000007a02 */ /* 0x000fc80000000f00 */
.L_x_618:
[----:B------:R-:W-:Y:S01]  /*02f0*/  USHF.L.U32 UR4, UR4, 0x7, URZ ;  /* 0x0000000704047899 */ /* 0x000fe2000800063f */
[----:B-----5:R-:W-:-:S05]  /*0300*/  IMAD R0, R0, c[0x0][0x548], RZ ;  /* 0x0001520000007a24 */ /* 0x020fca00078e02ff */
[----:B------:R-:W-:-:S04]  /*0310*/  MOV R12, UR4 ;  /* 0x00000004000c7c02 */ /* 0x000fc80008000f00 */
[----:B------:R-:W-:-:S04]  /*0320*/  ISETP.GE.AND P0, PT, R12, R0, PT ;  /* 0x000000000c00720c */ /* 0x000fc80003f06270 */
[----:B------:R-:W-:-:S05]  /*0330*/  SEL R0, R5, 0xffffffff, !P0 ;  /* 0xffffffff05007807 */ /* 0x000fca0004000000 */
[----:B------:R2:W-:Y:S04]  /*0340*/  STL [R1+0x78], R0 ;  /* 0x0000780001007387 */ /* 0x0005e80000100800 */
.L_x_616:
        /* <DEDUP_REMOVED lines=22> */
[----:B-1----:R-:W-:Y:S01]  /*04b0*/  IMAD.WIDE R2, R38, R15, c[0x0][0x358] ;  /* 0x0000d60026027625 */ /* 0x002fe200078e020f */
[----:B------:R-:W3:Y:S04]  /*04c0*/  @P0 LDG.E R0, [R8.64] ;  /* 0x0000000808000981 */ /* 0x000ee8000c1e1900 */
[----:B------:R2:W5:Y:S04]  /*04d0*/  @P1 LDG.E R187, [R6.64] ;  /* 0x0000000806bb1981 */ /* 0x000568000c1e1900 */
[----:B------:R2:W5:Y:S04]  /*04e0*/  @P5 LDG.E R191, [R4.64] ;  /* 0x0000000804bf5981 */ /* 0x000568000c1e1900 */
[----:B------:R2:W5:Y:S04]  /*04f0*/  @P3 LDG.E R13, [R2.64] ;  /* 0x00000008020d3981 */ /* 0x000568000c1e1900 */
[----:B------:R-:W1:Y:S01]  /*0500*/  S2R R39, SR_CTAID.Y ;  /* 0x0000000000277919 */ /* 0x000e620000002600 */
[----:B------:R-:W-:Y:S01]  /*0510*/  IMAD.MOV.U32 R14, RZ, RZ, c[0x0][0x1d0] ;  /* 0x00007400ff0e7624 */ /* 0x000fe200078e00ff */
[----:B-1----:R-:W-:-:S02]  /*0520*/  SHF.R.S32.HI R218, RZ, 0x1f, R39 ;  /* 0x0000001fffda7819 */ /* 0x002fc40000011427 */
[----:B---3--:R1:W-:Y:S01]  /*0530*/  STL [R1+0x40], R0 ;  /* 0x0000400001007387 */ /* 0x0083e20000100800 */
[----:B------:R-:W-:Y:S02]  /*0540*/  IMAD.MOV.U32 R9, RZ, RZ, R0 ;  /* 0x000000ffff097224 */ /* 0x000fe400078e0000 */
[----:B-1----:R-:W-:Y:S01]  /*0550*/  IMAD.MOV.U32 R0, RZ, RZ, c[0x0][0x228] ;  /* 0x00008a00ff007624 */ /* 0x002fe200078e00ff */
[----:B------:R-:W-:Y:S05]  /*0560*/  @P0 BRA `(.L_x_620) ;  /* 0x0000005000000947 */ /* 0x000fea0003800000 */
[----:B--2---:R-:W-:Y:S05]  /*0570*/  @!P1 BRA `(.L_x_620) ;  /* 0x0000004000009947 */ /* 0x004fea0003800000 */
[----:B------:R1:W2:Y:S04]  /*0580*/  LDG.E R8, [R6.64] ;  /* 0x0000000806087981 */ /* 0x0002a8000c1e1900 */
[----:B-1----:R-:W2:Y:S02]  /*0590*/  LDG.E R6, [R6.64+0x4] ;  /* 0x0000040806067981 */ /* 0x002ea4000c1e1900 */
[----:B--2---:R-:W-:-:S05]  /*05a0*/  IADD3 R9, -R8, R6, RZ ;  /* 0x0000000608097210 */ /* 0x004fca0007ffe1ff */
[----:B------:R1:W-:Y:S02]  /*05b0*/  STL [R1+0x40], R9 ;  /* 0x0000400901007387 */ /* 0x0003e40000100800 */
.L_x_620:
[----:B--2---:R-:W-:-:S04]  /*05c0*/  ISETP.NE.U32.AND P0, PT, RZ, c[0x0][0x368], PT ;  /* 0x0000da00ff007a0c */ /* 0x004fc80003f05070 */
[----:B------:R-:W-:-:S13]  /*05d0*/  ISETP.NE.AND.EX P0, PT, RZ, c[0x0][0x36c], PT, P0 ;  /* 0x0000db00ff007a0c */ /* 0x000fda0003f05300 */
[----:B------:R-:W-:Y:S05]  /*05e0*/  @!P0 BRA `(.L_x_621) ;  /* 0x0000003000008947 */ /* 0x000fea0003800000 */
[----:B------:R-:W-:-:S05]  /*05f0*/  IMAD.WIDE R4, R38, R15, c[0x0][0x368] ;  /* 0x0000da0026047625 */ /* 0x000fca00078e020f */
[----:B------:R2:W5:Y:S01]  /*0600*/  LDG.E R14, [R4.64] ;  /* 0x00000008040e7981 */ /* 0x000562000c1e1900 */
[----:B------:R-:W-:Y:S05]  /*0610*/  BRA `(.L_x_622) ;  /* 0x0000004000007947 */ /* 0x000fea0003800000 */
.L_x_621:
[----:B------:R-:W-:Y:S05]  /*0620*/  @!P5 BRA `(.L_x_622) ;  /* 0x000000300000d947 */ /* 0x000fea0003800000 */
[----:B------:R2:W3:Y:S04]  /*0630*/  LDG.E R6, [R4.64] ;  /* 0x0000000804067981 */ /* 0x0004e8000c1e1900 */
[----:B--2---:R-:W3:Y:S02]  /*0640*/  LDG.E R4, [R4.64+0x4] ;  /* 0x0000040804047981 */ /* 0x004ee4000c1e1900 */
[----:B---3--:R-:W-:Y:S02]  /*0650*/  IADD3 R14, -R6, R4, RZ ;  /* 0x00000004060e7210 */ /* 0x008fe40007ffe1ff */
.L_x_622:
[----:B--2---:R2:W3:Y:S04]  /*0660*/  @P3 LDG.E R5, [R2.64] ;  /* 0x0000000802053981 */ /* 0x0044e8000c1e1900 */
[----:B------:R2:W3:Y:S01]  /*0670*/  @P3 LDG.E R4, [R2.64+0x4] ;  /* 0x0000040802043981 */ /* 0x0004e2000c1e1900 */
[----:B------:R-:W-:Y:S01]  /*0680*/  ISETP.NE.U32.AND P0, PT, RZ, c[0x0][0x378], PT ;  /* 0x0000de00ff007a0c */ /* 0x000fe20003f05070 */
[----:B-----5:R-:W-:-:S03]  /*0690*/  IMAD.MOV.U32 R167, RZ, RZ, R14 ;  /* 0x000000ffffa77224 */ /* 0x020fc600078e000e */
[----:B------:R-:W-:Y:S01]  /*06a0*/  ISETP.NE.AND.EX P0, PT, RZ, c[0x0][0x37c], PT, P0 ;  /* 0x0000df00ff007a0c */ /* 0x000fe20003f05300 */
[----:B------:R-:W-:-:S12]  /*06b0*/  IMAD.MOV.U32 R6, RZ, RZ, c[0x0][0x2c4] ;  /* 0x0000b100ff067624 */ /* 0x000fd800078e00ff */
[----:B--2---:R-:W-:-:S05]  /*06c0*/  @P0 IMAD.WIDE R2, R38, R15, c[0x0][0x378] ;  /* 0x0000de0026020625 */ /* 0x004fca00078e020f */
[----:B------:R2:W5:Y:S01]  /*06d0*/  @P0 LDG.E R167, [R2.64] ;  /* 0x0000000802a70981 */ /* 0x000562000c1e1900 */
[----:B------:R-:W-:Y:S01]  /*06e0*/  ISETP.NE.AND P0, PT, R6, 0x1, PT ;  /* 0x000000010600780c */ /* 0x000fe20003f05270 */
[----:B------:R-:W-:Y:S02]  /*06f0*/  IMAD.IADD R6, R14, 0x1, -R190 ;  /* 0x000000010e067824 */ /* 0x000fe400078e0abe */
[----:B--2---:R-:W-:Y:S01]  /*0700*/  IMAD.MOV.U32 R2, RZ, RZ, R12 ;  /* 0x000000ffff027224 */ /* 0x004fe200078e000c */
[----:B------:R-:W-:-:S04]  /*0710*/  IADD3 R3, R12, 0x7f, RZ ;  /* 0x0000007f0c037810 */ /* 0x000fc80007ffe0ff */
[----:B------:R2:W-:Y:S05]  /*0720*/  STL [R1+0x18], R2 ;  /* 0x0000180201007387 */ /* 0x0005ea0000100800 */
[----:B--2---:R-:W-:-:S05]  /*0730*/  @P0 IADD3 R2, R2, 0x7f, RZ ;  /* 0x0000007f02020810 */ /* 0x004fca0007ffe0ff */
[----:B------:R-:W-:-:S05]  /*0740*/  @P0 IMAD.HI.U32 R2, R2, c[0x0][0x2c8], RZ ;  /* 0x0000b20002020a27 */ /* 0x000fca00078e00ff */
[----:B------:R-:W-:Y:S01]  /*0750*/  @P0 SHF.R.U32.HI R3, RZ, c[0x0][0x2cc], R2 ;  /* 0x0000b300ff030a19 */ /* 0x000fe20000011602 */
[----:B------:R-:W-:Y:S02]  /*0760*/  IMAD.MOV.U32 R2, RZ, RZ, RZ ;  /* 0x000000ffff027224 */ /* 0x000fe400078e00ff */
[----:B---3--:R-:W-:Y:S02]  /*0770*/  @P3 IMAD.IADD R0, R4, 0x1, -R5 ;  /* 0x0000000104003824 */ /* 0x008fe400078e0a05 */
[----:B------:R-:W-:Y:S02]  /*0780*/  IMAD.MOV.U32 R4, RZ, RZ, RZ ;  /* 0x000000ffff047224 */ /* 0x000fe400078e00ff */
[----:B------:R-:W-:-:S05]  /*0790*/  IMAD.IADD R5, R6, 0x1, R0 ;  /* 0x0000000106057824 */ /* 0x000fca00078e0200 */
[----:B------:R-:W-:Y:S01]  /*07a0*/  IADD3 R200, R5, 0x70, -R9 ;  /* 0x0000007005c87810 */ /* 0x000fe20007ffe809 */
[----:B------:R2:W-:Y:S04]  /*07b0*/  STL [R1+0x44], R5 ;  /* 0x0000440501007387 */ /* 0x0005e80000100800 */
[----:B------:R-:W-:-:S04]  /*07c0*/  IMAD.IADD R3, R200, 0x1, R3 ;  /* 0x00000001c8037824 */ /* 0x000fc800078e0203 */
[----:B------:R-:W-:-:S05]  /*07d0*/  IMAD.HI R2, R3, -0x6db6db6d, R2 ;  /* 0x9249249303027827 */ /* 0x000fca00078e0202 */
[----:B------:R-:W-:-:S04]  /*07e0*/  SHF.R.U32.HI R3, RZ, 0x1f, R2 ;  /* 0x0000001fff037819 */ /* 0x000fc80000011602 */
[----:B------:R-:W-:Y:S02]  /*07f0*/  LEA.HI.SX32 R2, R2, R3, 0x1a ;  /* 0x0000000302027211 */ /* 0x000fe400078fd2ff */
[----:B--2---:R-:W-:-:S05]  /*0800*/  IADD3 R5, R5, 0x6f, RZ ;  /* 0x0000006f05057810 */ /* 0x004fca0007ffe0ff */
[----:B------:R-:W-:-:S05]  /*0810*/  IMAD.HI R4, R5, -0x6db6db6d, R4 ;  /* 0x9249249305047827 */ /* 0x000fca00078e0204 */
[----:B------:R-:W-:-:S04]  /*0820*/  SHF.R.U32.HI R5, RZ, 0x1f, R4 ;  /* 0x0000001fff057819 */ /* 0x000fc80000011604 */
[----:B------:R-:W-:-:S04]  /*0830*/  LEA.HI.SX32 R199, R4, R5, 0x1a ;  /* 0x0000000504c77211 */ /* 0x000fc800078fd2ff */
[----:B------:R-:W-:Y:S01]  /*0840*/  IMNMX R3, R199, R2, PT ;  /* 0x00000002c7037217 */ /* 0x000fe20003800200 */
[----:B------:R-:W-:-:S04]  /*0850*/  IMAD.MOV R2, RZ, RZ, -R6 ;  /* 0x000000ffff027224 */ /* 0x000fc800078e0a06 */
[----:B------:R-:W-:Y:S01]  /*0860*/  IMAD R3, R3, 0x70, -R6 ;  /* 0x0000007003037824 */ /* 0x000fe200078e0a06 */
[----:B------:R-:W-:-:S04]  /*0870*/  IMNMX R2, RZ, R2, !PT ;  /* 0x00000002ff027217 */ /* 0x000fc80007800200 */
[----:B------:R-:W-:-:S04]  /*0880*/  IMNMX R3, R3, R0, PT ;  /* 0x0000000003037217 */ /* 0x000fc80003800200 */
[----:B------:R-:W-:Y:S02]  /*0890*/  ISETP.GT.AND P0, PT, R3, R2, PT ;  /* 0x000000020300720c */ /* 0x000fe40003f04270 */
[----:B------:R-:W-:-:S05]  /*08a0*/  SHF.R.U32.HI R2, RZ, 0x4, R2 ;  /* 0x00000004ff027819 */ /* 0x000fca0000011602 */
[----:B------:R-:W-:-:S04]  /*08b0*/  IMAD.WIDE.U32 R4, R2, 0x24924925, RZ ;  /* 0x2492492502047825 */ /* 0x000fc800078e00ff */
[----:B------:R-:W-:Y:S02]  /*08c0*/  IMAD.MOV.U32 R165, RZ, RZ, R5 ;  /* 0x000000ffffa57224 */ /* 0x000fe400078e0005 */
[----:B------:R-:W-:Y:S01]  /*08d0*/  @P0 IADD3 R3, R3, 0x6f, RZ ;  /* 0x0000006f03030810 */ /* 0x000fe20007ffe0ff */
[----:B------:R-:W-:Y:S02]  /*08e0*/  @P0 IMAD.MOV.U32 R2, RZ, RZ, RZ ;  /* 0x000000ffff020224 */ /* 0x000fe400078e00ff */
[----:B------:R-:W-:Y:S02]  /*08f0*/  IMAD.MOV.U32 R6, RZ, RZ, R165 ;  /* 0x000000ffff067224 */ /* 0x000fe400078e00a5 */
[----:B------:R-:W-:-:S05]  /*0900*/  @P0 IMAD.HI R2, R3, -0x6db6db6d, R2 ;  /* 0x9249249303020827 */ /* 0x000fca00078e0202 */
[----:B------:R-:W-:-:S04]  /*0910*/  @P0 SHF.R.U32.HI R3, RZ, 0x1f, R2 ;  /* 0x0000001fff030819 */ /* 0x000fc80000011602 */
[----:B------:R-:W-:-:S04]  /*0920*/  @P0 LEA.HI.SX32 R6, R2, R3, 0x1a ;  /* 0x0000000302060211 */ /* 0x000fc800078fd2ff */
[----:B------:R-:W-:-:S13]  /*0930*/  ISETP.GT.AND P0, PT, R6, R165, PT ;  /* 0x000000a50600720c */ /* 0x000fda0003f04270 */
[----:B------:R-:W-:Y:S05]  /*0940*/  @!P0 BRA `(.L_x_623) ;  /* 0x0000777000008947 */ /* 0x000fea0003800000 */
[----:B------:R-:W-:-:S04]  /*0950*/  ISETP.NE.U32.AND P0, PT, RZ, c[0x0][0x340], PT ;  /* 0x0000d000ff007a0c */ /* 0x000fc80003f05070 */
[----:B------:R-:W-:-:S13]  /*0960*/  ISETP.NE.AND.EX P4, PT, RZ, c[0x0][0x344], PT, P0 ;  /* 0x0000d100ff007a0c */ /* 0x000fda0003f85300 */
[----:B------:R-:W-:-:S05]  /*0970*/  @P4 IMAD.WIDE R2, R38, R15, c[0x0][0x340] ;  /* 0x0000d00026024625 */ /* 0x000fca00078e020f */
[----:B------:R2:W3:Y:S01]  /*0980*/  @P4 LDG.E R30, [R2.64] ;  /* 0x00000008021e4981 */ /* 0x0004e2000c1e1900 */
        /* <DEDUP_REMOVED lines=24> */
[----:B--2---:R-:W-:Y:S01]  /*0b10*/  LEA.HI R3, R36, R252, RZ, 0x3 ;  /* 0x000000fc24037211 */ /* 0x004fe200078f18ff */
        /* <DEDUP_REMOVED lines=11> */
[----:B------:R-:W-:Y:S01]  /*0bd0*/  IADD3 R118, R32, 0x20, RZ ;  /* 0x0000002020767810 */ /* 0x000fe20007ffe0ff */
[----:B------:R-:W-:Y:S01]  /*0be0*/  IMAD.SHL.U32 R10, R2, 0x8, RZ ;  /* 0x00000008020a7824 */ /* 0x000fe200078e00ff */
[C---:B------:R-:W-:Y:S01]  /*0bf0*/  LEA.HI.X.SX32 R166, R5.reuse, R3, 0x1, P0 ;  /* 0x0000000305a67211 */ /* 0x040fe200000f0eff */
[----:B------:R-:W-:Y:S01]  /*0c00*/  IMAD.SHL.U32 R5, R5, 0x40, RZ ;  /* 0x0000004005057824 */ /* 0x000fe200078e00ff */
[----:B------:R-:W-:Y:S01]  /*0c10*/  SHF.R.S32.HI R33, RZ, 0x1f, R32 ;  /* 0x0000001fff217819 */ /* 0x000fe20000011420 */
[----:B------:R-:W-:Y:S01]  /*0c20*/  IMAD R13, R42, -0x70, R135 ;  /* 0xffffff902a0d7824 */ /* 0x000fe200078e0287 */
[----:B------:R-:W-:Y:S01]  /*0c30*/  SHF.R.S32.HI R11, RZ, 0x1f, R10 ;  /* 0x0000001fff0b7819 */ /* 0x000fe2000001140a */
[----:B------:R-:W-:Y:S01]  /*0c40*/  IMAD R2, R166, c[0x0][0x238], RZ ;  /* 0x00008e00a6027a24 */ /* 0x000fe200078e02ff */
[----:B------:R-:W-:Y:S01]  /*0c50*/  ISETP.GE.AND P6, PT, R10, c[0x0][0x1d4], PT ;  /* 0x000075000a007a0c */ /* 0x000fe20003fc6270 */
[C---:B------:R-:W-:Y:S01]  /*0c60*/  IMAD R16, R102.reuse, c[0x0][0x284], R16 ;  /* 0x0000a10066107a24 */ /* 0x040fe200078e0210 */
[----:B------:R-:W-:Y:S01]  /*0c70*/  ISETP.GE.AND P1, PT, R13, 0x1, PT ;  /* 0x000000010d00780c */ /* 0x000fe20003f26270 */
[----:B------:R-:W-:Y:S01]  /*0c80*/  IMAD R4, R161, c[0x0][0x23c], R2 ;  /* 0x00008f00a1047a24 */ /* 0x000fe200078e0202 */
[----:B------:R-:W-:Y:S01]  /*0c90*/  ISETP.GE.AND P0, PT, R13, 0x11, PT ;  /* 0x000000110d00780c */ /* 0x000fe20003f06270 */
        /* <DEDUP_REMOVED lines=40> */
[----:B------:R-:W-:Y:S01]  /*0f20*/  IMAD.WIDE.U32 R14, R102, c[0x0][0x280], R34 ;  /* 0x0000a000660e7a25 */ /* 0x000fe200078e0022 */
[----:B------:R-:W-:-:S03]  /*0f30*/  @P1 LEA R4, P2, R22, c[0x0][0x220], 0x1 ;  /* 0x0000880016041a11 */ /* 0x000fc600078408ff */
[----:B------:R-:W-:Y:S01]  /*0f40*/  IMAD.SHL.U32 R93, R2, 0x2, RZ ;  /* 0x00000002025d7824 */ /* 0x000fe200078e00ff */
[----:B------:R-:W-:Y:S01]  /*0f50*/  @P1 LEA.HI.X R5, R22, c[0x0][0x224], R3, 0x1, P2 ;  /* 0x0000890016051a11 */ /* 0x000fe200010f0c03 */
[----:B------:R-:W-:Y:S01]  /*0f60*/  IMAD.IADD R117, R15, 0x1, R16 ;  /* 0x000000010f757824 */ /* 0x000fe200078e0210 */
[----:B------:R-:W-:Y:S01]  /*0f70*/  @P0 LEA R2, P2, R168, R22, 0x4 ;  /* 0x00000016a8020211 */ /* 0x000fe200078420ff */
[----:B------:R-:W-:Y:S02]  /*0f80*/  IMAD.MOV.U32 R116, RZ, RZ, R14 ;  /* 0x000000ffff747224 */ /* 0x000fe400078e000e */
[----:B------:R-:W-:Y:S01]  /*0f90*/  @!PT LDS RZ, [RZ] ;  /* 0x00000000fffff984 */ /* 0x000fe20000000800 */
[----:B------:R-:W-:Y:S01]  /*0fa0*/  @!PT LDS RZ, [RZ] ;  /* 0x00000000fffff984 */ /* 0x000fe20000000800 */
[----:B------:R-:W-:Y:S01]  /*0fb0*/  @!PT LDS RZ, [RZ] ;  /* 0x00000000fffff984 */ /* 0x000fe20000000800 */
[----:B------:R2:W-:Y:S01]  /*0fc0*/  @P1 LDGSTS.E.BYPASS.LTC128B.128 [R93+0x3900], [R4.64], !P6 ;  /* 0x03900000045d1fae */ /* 0x0005e2000f101d48 */
[----:B------:R-:W-:Y:S01]  /*0fd0*/  ISETP.GE.AND P1, PT, R13, 0x31, PT ;  /* 0x000000310d00780c */ /* 0x000fe20003f26270 */
[----:B------:R-:W-:-:S04]  /*0fe0*/  IMAD.WIDE.U32 R188, R102, c[0x0][0x1e0], RZ ;  /* 0x0000780066bc7a25 */ /* 0x000fc800078e00ff */
[----:B------:R-:W-:Y:S02]  /*0ff0*/  IMAD.SHL.U32 R216, R182, 0x40, RZ ;  /* 0x00000040b6d87824 */ /* 0x000fe400078e00ff */
[C---:B------:R-:W-:Y:S02]  /*1000*/  IMAD R202, R174.reuse, c[0x0][0x294], RZ ;  /* 0x0000a500aeca7a24 */ /* 0x040fe400078e02ff */
[C---:B------:R-:W-:Y:S02]  /*1010*/  IMAD R203, R174.reuse, c[0x0][0x284], RZ ;  /* 0x0000a100aecb7a24 */ /* 0x040fe400078e02ff */
[C---:B------:R-:W-:Y:S02]  /*1020*/  IMAD R204, R174.reuse, c[0x0][0x1e4], RZ ;  /* 0x00007900aecc7a24 */ /* 0x040fe400078e02ff */
[----:B------:R-:W-:Y:S02]  /*1030*/  @P1 IMAD R12, R37, 0x30, RZ ;  /* 0x00000030250c1824 */ /* 0x000fe400078e02ff */
[----:B------:R-:W-:-:S04]  /*1040*/  IMAD.WIDE.U32 R178, R174, c[0x0][0x290], RZ ;  /* 0x0000a400aeb27a25 */ /* 0x000fc800078e00ff */
[----:B------:R-:W-:-:S04]  /*1050*/  IMAD.WIDE.U32 R176, R174, c[0x0][0x280], RZ ;  /* 0x0000a000aeb07a25 */ /* 0x000fc800078e00ff */
[----:B------:R-:W-:Y:S01]  /*1060*/  IMAD.WIDE.U32 R182, R182, 0x60, RZ ;  /* 0x00000060b6b67825 */ /* 0x000fe200078e00ff */
[----:B--2---:R-:W-:-:S03]  /*1070*/  @P0 LEA.HI.X R5, R168, R3, R37, 0x4, P2 ;  /* 0x00000003a8050211 */ /* 0x004fc600010f2425 */
[----:B------:R-:W-:Y:S01]  /*1080*/  IMAD.WIDE.U32 R194, R170, c[0x0][0x1e0], RZ ;  /* 0x00007800aac27a25 */ /* 0x000fe200078e00ff */
[----:B------:R-:W-:Y:S02]  /*1090*/  @P0 LEA R4, P2, R2, c[0x0][0x220], 0x1 ;  /* 0x0000880002040a11 */ /* 0x000fe400078408ff */
[----:B------:R-:W-:Y:S01]  /*10a0*/  IADD3 R201, R183, UR10, RZ ;  /* 0x0000000ab7c97c10 */ /* 0x000fe2000fffe0ff */
[----:B------:R-:W-:Y:S01]  /*10b0*/  IMAD.WIDE.U32 R174, R174, c[0x0][0x1e0], RZ ;  /* 0x00007800aeae7a25 */ /* 0x000fe200078e00ff */
[----:B------:R-:W-:Y:S02]  /*10c0*/  @P0 LEA.HI.X R5, R2, c[0x0][0x224], R5, 0x1, P2 ;  /* 0x0000890002050a11 */ /* 0x000fe400010f0c05 */
[----:B------:R-:W-:Y:S01]  /*10d0*/  @P3 IADD3 R6, P2, R22, R6, RZ ;  /* 0x0000000616063210 */ /* 0x000fe20007f5e0ff */
[----:B------:R-:W-:Y:S02]  /*10e0*/  IMAD.SHL.U32 R2, R37, 0x20, RZ ;  /* 0x0000002025027824 */ /* 0x000fe400078e00ff */
[----:B------:R2:W-:Y:S01]  /*10f0*/  @P0 LDGSTS.E.BYPASS.LTC128B.128 [R93+0x4100], [R4.64], !P6 ;  /* 0x04100000045d0fae */ /* 0x0005e2000f101d48 */
[----:B------:R-:W-:Y:S01]  /*1100*/  @P3 LEA R8, P0, R6, c[0x0][0x220], 0x1 ;  /* 0x0000880006083a11 */ /* 0x000fe200078008ff */
[----:B------:R-:W-:Y:S01]  /*1110*/  IMAD.WIDE.U32 R196, R171, c[0x0][0x1e0], RZ ;  /* 0x00007800abc47a25 */ /* 0x000fe200078e00ff */
[----:B------:R-:W-:-:S02]  /*1120*/  @P3 IADD3.X R7, R3, R7, R2, P2, !PT ;  /* 0x0000000703073210 */ /* 0x000fc400017fe402 */
[----:B------:R-:W-:Y:S01]  /*1130*/  @P1 MOV R2, R22 ;  /* 0x0000001600021202 */ /* 0x000fe20000000f00 */
[----:B------:R-:W-:Y:S01]  /*1140*/  IMAD.WIDE.U32 R192, R169, c[0x0][0x1e0], RZ ;  /* 0x00007800a9c07a25 */ /* 0x000fe200078e00ff */
[----:B------:R-:W-:Y:S02]  /*1150*/  ISETP.GE.AND P2, PT, R13, 0x41, PT ;  /* 0x000000410d00780c */ /* 0x000fe40003f46270 */
[----:B-1----:R-:W-:Y:S01]  /*1160*/  @P3 LEA.HI.X R9, R6, c[0x0][0x224], R7, 0x1, P0 ;  /* 0x0000890006093a11 */ /* 0x002fe200000f0c07 */
[----:B-----5:R-:W-:-:S04]  /*1170*/  IMAD.WIDE.U32 R116, R167, c[0x0][0x280], R116 ;  /* 0x0000a000a7747a25 */ /* 0x020fc800078e0074 */
[----:B------:R1:W-:Y:S01]  /*1180*/  @P3 LDGSTS.E.BYPASS.LTC128B.128 [R93+0x4900], [R8.64], !P6 ;  /* 0x04900000085d3fae */ /* 0x0003e2000f101d48 */
[----:B------:R-:W-:Y:S02]  /*1190*/  IMAD.IADD R202, R179, 0x1, R202 ;  /* 0x00000001b3ca7824 */ /* 0x000fe400078e02ca */
[----:B------:R-:W-:Y:S02]  /*11a0*/  IMAD.IADD R203, R177, 0x1, R203 ;  /* 0x00000001b1cb7824 */ /* 0x000fe400078e02cb */
[----:B------:R-:W-:Y:S02]  /*11b0*/  IMAD.IADD R204, R175, 0x1, R204 ;  /* 0x00000001afcc7824 */ /* 0x000fe400078e02cc */
[----:B--2---:R-:W-:-:S04]  /*11c0*/  @P1 IMAD.WIDE.U32 R4, R168, 0x30, R2 ;  /* 0x00000030a8041825 */ /* 0x004fc800078e0002 */
        /* <DEDUP_REMOVED lines=8> */
[----:B-1----:R-:W-:Y:S01]  /*1250*/  IMAD R9, R218, c[0x0][0x260], RZ ;  /* 0x00009800da097a24 */ /* 0x002fe200078e02ff */
        /* <DEDUP_REMOVED lines=15> */
[----:B--2---:R-:W-:-:S03]  /*1350*/  IMAD R6, R29, c[0x0][0x1e0], RZ ;  /* 0x000078001d067a24 */ /* 0x004fc600078e02ff */
[----:B------:R-:W-:Y:S02]  /*1360*/  SEL R23, RZ, 0xffffffff, P0 ;  /* 0xffffffffff177807 */ /* 0x000fe40000000000 */
[----:B------:R-:W-:Y:S01]  /*1370*/  ISETP.GT.AND P0, PT, R13, 0x60, PT ;  /* 0x000000600d00780c */ /* 0x000fe20003f04270 */
[----:B------:R-:W-:-:S04]  /*1380*/  IMAD R6, R26, c[0x0][0x1e4], R6 ;  /* 0x000079001a067a24 */ /* 0x000fc800078e0206 */
[----:B------:R-:W-:-:S04]  /*1390*/  IMAD.IADD R5, R5, 0x1, R6 ;  /* 0x0000000105057824 */ /* 0x000fc800078e0206 */
        /* <DEDUP_REMOVED lines=31> */
[----:B------:R-:W-:Y:S01]  /*1590*/  @P1 IMAD R6, R37, 0x50, RZ ;  /* 0x0000005025061824 */ /* 0x000fe200078e02ff */
[----:B------:R-:W-:Y:S01]  /*15a0*/  LEA.HI R7, R36, R252, RZ, 0x5 ;  /* 0x000000fc24077211 */ /* 0x000fe200078f28ff */
[----:B------:R-:W-:Y:S01]  /*15b0*/  @P1 IMAD.WIDE.U32 R4, R168, 0x50, R4 ;  /* 0x00000050a8041825 */ /* 0x000fe200078e0004 */
[----:B------:R-:W-:Y:S02]  /*15c0*/  IADD3 R36, R34, 0x10, RZ ;  /* 0x0000001022247810 */ /* 0x000fe40007ffe0ff */
[----:B------:R-:W-:Y:S01]  /*15d0*/  LOP3.LUT R99, R24, 0x1, RZ, 0xc0, !PT ;  /* 0x0000000118637812 */ /* 0x000fe200078ec0ff */
[----:B------:R-:W-:Y:S01]  /*15e0*/  @P1 IMAD.IADD R5, R5, 0x1, R6 ;  /* 0x0000000105051824 */ /* 0x000fe200078e0206 */
[----:B------:R-:W-:Y:S01]  /*15f0*/  @P1 LEA R8, P2, R4, c[0x0][0x220], 0x1 ;  /* 0x0000880004081a11 */ /* 0x000fe200078408ff */
[----:B------:R-:W-:Y:S01]  /*1600*/  IMAD.IADD R2, R102, 0x1, -R2 ;  /* 0x0000000166027824 */ /* 0x000fe200078e0a02 */
[----:B------:R-:W-:Y:S01]  /*1610*/  LOP3.LUT R100, R24, 0x2, RZ, 0xc0, !PT ;  /* 0x0000000218647812 */ /* 0x000fe200078ec0ff */
[----:B------:R-:W-:Y:S01]  /*1620*/  IMAD.SHL.U32 R6, R7, 0x10, RZ ;  /* 0x0000001007067824 */ /* 0x000fe200078e00ff */
[----:B------:R-:W-:Y:S01]  /*1630*/  SHF.R.S32.HI R7, RZ, 0x1f, R171 ;  /* 0x0000001fff077819 */ /* 0x000fe200000114ab */
[----:B------:R-:W-:Y:S01]  /*1640*/  IMAD.WIDE.U32 R10, R102, c[0x0][0x280], R32 ;  /* 0x0000a000660a7a25 */ /* 0x000fe200078e0020 */
[----:B------:R-:W-:-:S02]  /*1650*/  @P1 LEA.HI.X R9, R4, c[0x0][0x224], R5, 0x1, P2 ;  /* 0x0000890004091a11 */ /* 0x000fc400010f0c05 */
[C---:B------:R-:W-:Y:S01]  /*1660*/  LOP3.LUT P3, RZ, R2.reuse, 0x4, RZ, 0xc0, !PT ;  /* 0x0000000402ff7812 */ /* 0x040fe2000786c0ff */
[----:B------:R-:W-:Y:S01]  /*1670*/  IMAD.SHL.U32 R2, R2, 0x40, RZ ;  /* 0x0000004002027824 */ /* 0x000fe200078e00ff */
[----:B------:R-:W-:Y:S01]  /*1680*/  SHF.R.S32.HI R5, RZ, 0x4, R27 ;  /* 0x00000004ff057819 */ /* 0x000fe2000001141b */
[----:B------:R-:W-:Y:S01]  /*1690*/  IMAD.MOV.U32 R114, RZ, RZ, R12 ;  /* 0x000000ffff727224 */ /* 0x000fe200078e000c */
[----:B------:R-:W-:Y:S01]  /*16a0*/  LEA.HI R7, R7, R171, RZ, 0x3 ;  /* 0x000000ab07077211 */ /* 0x000fe200078f18ff */
[----:B------:R2:W-:Y:S01]  /*16b0*/  @P1 LDGSTS.E.BYPASS.LTC128B.128 [R93+0x6100], [R8.64], !P6 ;  /* 0x06100000085d1fae */ /* 0x0005e2000f101d48 */
[----:B------:R-:W-:Y:S01]  /*16c0*/  MOV R112, R10 ;  /* 0x0000000a00707202 */ /* 0x000fe20000000f00 */
[----:B------:R-:W-:Y:S01]  /*16d0*/  IMAD.WIDE.U32 R114, R167, c[0x0][0x290], R114 ;  /* 0x0000a400a7727a25 */ /* 0x000fe200078e0072 */
[----:B------:R-:W-:Y:S02]  /*16e0*/  LEA.HI.SX32 R10, R20, R5, 0x1d ;  /* 0x00000005140a7211 */ /* 0x000fe400078feaff */
[----:B------:R-:W-:Y:S01]  /*16f0*/  SHF.L.U32 R4, R171, 0x6, RZ ;  /* 0x00000006ab047819 */ /* 0x000fe200000006ff */
[----:B------:R-:W-:Y:S01]  /*1700*/  IMAD.WIDE.U32 R110, R167, c[0x0][0x290], R110 ;  /* 0x0000a400a76e7a25 */ /* 0x000fe200078e006e */
[----:B------:R-:W-:-:S02]  /*1710*/  IADD3 R113, R16, R11, RZ ;  /* 0x0000000b10717210 */ /* 0x000fc40007ffe0ff */
        /* <DEDUP_REMOVED lines=8> */
[----:B------:R-:W-:Y:S02]  /*17a0*/  LOP3.LUT R12, R2, 0x18, R32, 0xf8, !PT ;  /* 0x00000018020c7812 */ /* 0x000fe400078ef820 */
[----:B------:R-:W-:Y:S01]  /*17b0*/  LOP3.LUT R10, R11, 0xfffffe00, RZ, 0xc0, !PT ;  /* 0xfffffe000b0a7812 */ /* 0x000fe200078ec0ff */
[----:B------:R-:W-:Y:S01]  /*17c0*/  IMAD.IADD R103, R105, 0x1, R103 ;  /* 0x0000000169677824 */ /* 0x000fe200078e0267 */
[----:B------:R-:W-:-:S02]  /*17d0*/  SHF.R.U32.HI R7, RZ, 0x3, R4 ;  /* 0x00000003ff077819 */ /* 0x000fc40000011604 */
[--C-:B------:R-:W-:Y:S02]  /*17e0*/  LOP3.LUT R11, R4, 0x38, R20.reuse, 0xf8, !PT ;  /* 0x00000038040b7812 */ /* 0x100fe400078ef814 */
[----:B------:R-:W-:Y:S02]  /*17f0*/  LOP3.LUT R98, R6, R12, R5, 0xf6, !PT ;  /* 0x0000000c06627212 */ /* 0x000fe400078ef605 */
[--C-:B------:R-:W-:Y:S02]  /*1800*/  LOP3.LUT R4, R4, 0x38, R101.reuse, 0xf8, !PT ;  /* 0x0000003804047812 */ /* 0x100fe400078ef865 */
[C---:B------:R-:W-:Y:S02]  /*1810*/  LOP3.LUT R12, R2.reuse, 0x38, R20, 0xf8, !PT ;  /* 0x00000038020c7812 */ /* 0x040fe400078ef814 */
[----:B--2---:R-:W-:Y:S02]  /*1820*/  SHF.R.S32.HI R8, RZ, 0x1f, R170 ;  /* 0x0000001fff087819 */ /* 0x004fe400000114aa */
[----:B------:R-:W-:-:S02]  /*1830*/  LOP3.LUT R2, R2, 0x38, R101, 0xf8, !PT ;  /* 0x0000003802027812 */ /* 0x000fc400078ef865 */
[C-C-:B-1----:R-:W-:Y:S02]  /*1840*/  LOP3.LUT R19, R10.reuse, R11, R7.reuse, 0xf6, !PT ;  /* 0x0000000b0a137212 */ /* 0x142fe400078ef607 */
[----:B------:R-:W-:Y:S01]  /*1850*/  LOP3.LUT R18, R10, R4, R7, 0xf6, !PT ;  /* 0x000000040a127212 */ /* 0x000fe200078ef607 */
[----:B------:R-:W-:Y:S01]  /*1860*/  @P0 IMAD.MOV.U32 R4, RZ, RZ, R22 ;  /* 0x000000ffff040224 */ /* 0x000fe200078e0016 */
[----:B------:R-:W-:Y:S01]  /*1870*/  SHF.R.S32.HI R7, RZ, 0x1f, R169 ;  /* 0x0000001fff077819 */ /* 0x000fe200000114a9 */
[----:B------:R-:W-:Y:S01]  /*1880*/  IMAD.SHL.U32 R154, R19, 0x2, RZ ;  /* 0x00000002139a7824 */ /* 0x000fe200078e00ff */
[----:B------:R-:W-:Y:S01]  /*1890*/  LEA.HI R8, R8, R170, RZ, 0x3 ;  /* 0x000000aa08087211 */ /* 0x000fe200078f18ff */
[----:B------:R-:W-:Y:S01]  /*18a0*/  IMAD.SHL.U32 R150, R18, 0x2, RZ ;  /* 0x0000000212967824 */ /* 0x000fe200078e00ff */
[--C-:B------:R-:W-:Y:S02]  /*18b0*/  LOP3.LUT R21, R6, R2, R5.reuse, 0xf6, !PT ;  /* 0x0000000206157212 */ /* 0x100fe400078ef605 */
[----:B------:R-:W-:Y:S01]  /*18c0*/  SHF.L.U32 R2, R170, 0x6, RZ ;  /* 0x00000006aa027819 */ /* 0x000fe200000006ff */
[----:B------:R-:W-:Y:S01]  /*18d0*/  IMAD.SHL.U32 R9, R8, 0x40, RZ ;  /* 0x0000004008097824 */ /* 0x000fe200078e00ff */
[----:B------:R-:W-:Y:S01]  /*18e0*/  LOP3.LUT R23, R6, R12, R5, 0xf6, !PT ;  /* 0x0000000c06177212 */ /* 0x000fe200078ef605 */
[----:B------:R-:W-:Y:S01]  /*18f0*/  IMAD.SHL.U32 R6, R169, 0x40, RZ ;  /* 0x00000040a9067824 */ /* 0x000fe200078e00ff */
[----:B------:R-:W-:Y:S01]  /*1900*/  LEA.HI R7, R7, R169, RZ, 0x3 ;  /* 0x000000a907077211 */ /* 0x000fe200078f18ff */
[----:B------:R-:W-:Y:S01]  /*1910*/  @P0 IMAD.MOV.U32 R5, RZ, RZ, R3 ;  /* 0x000000ffff050224 */ /* 0x000fe200078e0003 */
[----:B------:R-:W-:-:S02]  /*1920*/  LOP3.LUT R2, R2, 0x1c0, RZ, 0xc0, !PT ;  /* 0x000001c002027812 */ /* 0x000fc400078ec0ff */
[----:B------:R-:W-:Y:S01]  /*1930*/  LOP3.LUT R6, R6, 0x1c0, RZ, 0xc0, !PT ;  /* 0x000001c006067812 */ /* 0x000fe200078ec0ff */
[----:B------:R-:W-:Y:S01]  /*1940*/  IMAD.SHL.U32 R8, R7, 0x40, RZ ;  /* 0x0000004007087824 */ /* 0x000fe200078e00ff */
[----:B------:R-:W-:Y:S01]  /*1950*/  SHF.R.U32.HI R13, RZ, 0x3, R2 ;  /* 0x00000003ff0d7819 */ /* 0x000fe20000011602 */
[----:B------:R-:W-:Y:S01]  /*1960*/  @P0 IMAD.WIDE.U32 R4, R168, 0x60, R4 ;  /* 0x00000060a8040825 */ /* 0x000fe200078e0004 */
[----:B------:R-:W-:Y:S02]  /*1970*/  LOP3.LUT R9, R9, 0xfffffe00, RZ, 0xc0, !PT ;  /* 0xfffffe0009097812 */ /* 0x000fe400078ec0ff */
[C---:B------:R-:W-:Y:S02]  /*1980*/  LOP3.LUT R10, R2.reuse, 0x38, R20, 0xf8, !PT ;  /* 0x00000038020a7812 */ /* 0x040fe400078ef814 */
[----:B------:R-:W-:Y:S01]  /*1990*/  LOP3.LUT R11, R2, 0x38, R101, 0xf8, !PT ;  /* 0x00000038020b7812 */ /* 0x000fe200078ef865 */
[----:B------:R-:W-:Y:S01]  /*19a0*/  @P0 IMAD.IADD R2, R5, 0x1, R16 ;  /* 0x0000000105020824 */ /* 0x000fe200078e0210 */
[----:B------:R-:W-:Y:S01]  /*19b0*/  SHF.R.U32.HI R7, RZ, 0x3, R6 ;  /* 0x00000003ff077819 */ /* 0x000fe20000011606 */
[----:B------:R-:W-:Y:S01]  /*19c0*/  IMAD.MOV.U32 R5, RZ, RZ, c[0x0][0x280] ;  /* 0x0000a000ff057624 */ /* 0x000fe200078e00ff */
[----:B------:R-:W-:-:S02]  /*19d0*/  LOP3.LUT R8, R8, 0xfffffe00, RZ, 0xc0, !PT ;  /* 0xfffffe0008087812 */ /* 0x000fc400078ec0ff */
[C---:B------:R-:W-:Y:S01]  /*19e0*/  LOP3.LUT R12, R6.reuse, 0x38, R20, 0xf8, !PT ;  /* 0x00000038060c7812 */ /* 0x040fe200078ef814 */
[----:B------:R-:W-:Y:S01]  /*19f0*/  IMAD.SHL.U32 R212, R5, 0x40, RZ ;  /* 0x0000004005d47824 */ /* 0x000fe200078e00ff */
[----:B------:R-:W-:Y:S01]  /*1a00*/  LOP3.LUT R17, R9, R10, R13, 0xf6, !PT ;  /* 0x0000000a09117212 */ /* 0x000fe200078ef60d */
[C---:B------:R-:W-:Y:S01]  /*1a10*/  IMAD.SHL.U32 R214, R5.reuse, 0x20, RZ ;  /* 0x0000002005d67824 */ /* 0x040fe200078e00ff */
[----:B------:R-:W-:Y:S01]  /*1a20*/  LOP3.LUT R10, R6, 0x38, R101, 0xf8, !PT ;  /* 0x00000038060a7812 */ /* 0x000fe200078ef865 */
[----:B------:R-:W-:Y:S01]  /*1a30*/  IMAD.WIDE.U32 R208, R5, 0x60, RZ ;  /* 0x0000006005d07825 */ /* 0x000fe200078e00ff */
[----:B---3--:R-:W-:Y:S02]  /*1a40*/  @P4 SHF.R.S32.HI R3, RZ, 0x1f, R30 ;  /* 0x0000001fff034819 */ /* 0x008fe4000001141e */
[----:B------:R-:W-:Y:S01]  /*1a50*/  @P0 LEA R6, P1, R4, c[0x0][0x220], 0x1 ;  /* 0x0000880004060a11 */ /* 0x000fe200078208ff */
[----:B------:R-:W-:Y:S01]  /*1a60*/  @!P4 IMAD.MOV.U32 R3, RZ, RZ, R28 ;  /* 0x000000ffff03c224 */ /* 0x000fe200078e001c */
[----:B------:R-:W-:Y:S01]  /*1a70*/  LOP3.LUT R16, R9, R11, R13, 0xf6, !PT ;  /* 0x0000000b09107212 */ /* 0x000fe200078ef60d */
[----:B------:R-:W-:Y:S01]  /*1a80*/  IMAD.SHL.U32 R153, R17, 0x2, RZ ;  /* 0x0000000211997824 */ /* 0x000fe200078e00ff */
[----:B------:R-:W-:-:S02]  /*1a90*/  LOP3.LUT R13, R8, R12, R7, 0xf6, !PT ;  /* 0x0000000c080d7212 */ /* 0x000fc400078ef607 */
        /* <DEDUP_REMOVED lines=14> */
[----:B------:R-:W-:Y:S01]  /*1b80*/  SHF.L.U64.HI R185, R5, R186, c[0x0][0x284] ;  /* 0x0000a10005b97619 */ /* 0x000fe200000102ba */
        /* <DEDUP_REMOVED lines=28> */
[C---:B------:R-:W-:Y:S01]  /*1d50*/  IMAD.WIDE.U32 R138, R2.reuse, c[0x0][0x1e0], RZ ;  /* 0x00007800028a7a25 */ /* 0x040fe200078e00ff */
        /* <DEDUP_REMOVED lines=12> */
[----:B------:R-:W-:Y:S01]  /*1e20*/  IMAD.X R143, R198, 0x1, R144, P1 ;  /* 0x00000001c68f7824 */ /* 0x000fe200008e0690 */
        /* <DEDUP_REMOVED lines=27> */
.L_x_670:
        /* <DEDUP_REMOVED lines=48> */
.L_x_628:
[----:B------:R-:W-:Y:S05]  /*22e0*/  BSYNC B0 ;  /* 0x0000000000007941 */ /* 0x000fea0003800000 */
.L_x_627:
        /* <DEDUP_REMOVED lines=37> */
.L_x_630:
[----:B------:R-:W-:Y:S05]  /*2540*/  BSYNC B0 ;  /* 0x0000000000007941 */ /* 0x000fea0003800000 */
.L_x_629:
        /* <DEDUP_REMOVED lines=40> */
.L_x_632:
[----:B------:R-:W-:Y:S05]  /*27d0*/  BSYNC B0 ;  /* 0x0000000000007941 */ /* 0x000fea0003800000 */
.L_x_631:
        /* <DEDUP_REMOVED lines=38> */
.L_x_634:
[----:B------:R-:W-:Y:S05]  /*2a40*/  BSYNC B0 ;  /* 0x0000000000007941 */ /* 0x000fea0003800000 */
.L_x_633:
        /* <DEDUP_REMOVED lines=76> */
.L_x_638:
[----:B------:R-:W-:Y:S05]  /*2f10*/  BSYNC B0 ;  /* 0x0000000000007941 */ /* 0x000fea0003800000 */
.L_x_637:
        /* <DEDUP_REMOVED lines=59> */
.L_x_636:
[----:B------:R-:W-:Y:S05]  /*32d0*/  BSYNC B1 ;  /* 0x0000000000017941 */ /* 0x000fea0003800000 */
.L_x_635:
        /* <DEDUP_REMOVED lines=63> */
.L_x_642:
[----:B------:R-:W-:Y:S05]  /*36d0*/  BSYNC B0 ;  /* 0x0000000000007941 */ /* 0x000fea0003800000 */
.L_x_641:
        /* <DEDUP_REMOVED lines=58> */
.L_x_640:
[----:B------:R-:W-:Y:S05]  /*3a80*/  BSYNC B1 ;  /* 0x0000000000017941 */ /* 0x000fea0003800000 */
.L_x_639:
        /* <DEDUP_REMOVED lines=63> */
.L_x_646:
[----:B------:R-:W-:Y:S05]  /*3e80*/  BSYNC B0 ;  /* 0x0000000000007941 */ /* 0x000fea0003800000 */
.L_x_645:
        /* <DEDUP_REMOVED lines=58> */
.L_x_644:
[----:B------:R-:W-:Y:S05]  /*4230*/  BSYNC B1 ;  /* 0x0000000000017941 */ /* 0x000fea0003800000 */
.L_x_643:
        /* <DEDUP_REMOVED lines=61> */
.L_x_649:
[----:B------:R-:W-:Y:S05]  /*4610*/  BSYNC B0 ;  /* 0x0000000000007941 */ /* 0x000fea0003800000 */
.L_x_648:
        /* <DEDUP_REMOVED lines=59> */
.L_x_626:
        /* <DEDUP_REMOVED lines=223> */
.L_x_651:
[----:B------:R-:W-:Y:S05]  /*57c0*/  BSYNC B0 ;  /* 0x0000000000007941 */ /* 0x000fea0003800000 */
.L_x_650:
        /* <DEDUP_REMOVED lines=115> */
.L_x_653:
[----:B------:R-:W-:Y:S05]  /*5f00*/  BSYNC B0 ;  /* 0x0000000000007941 */ /* 0x000fea0003800000 */
.L_x_652:
        /* <DEDUP_REMOVED lines=115> */
.L_x_655:
[----:B------:R-:W-:Y:S05]  /*6640*/  BSYNC B0 ;  /* 0x0000000000007941 */ /* 0x000fea0003800000 */
.L_x_654:
        /* <DEDUP_REMOVED lines=115> */
.L_x_625:
        /* <DEDUP_REMOVED lines=20> */
.L_x_657:
[----:B------:R-:W-:Y:S05]  /*6ec0*/  BSYNC B0 ;  /* 0x0000000000007941 */ /* 0x000fea0003800000 */
.L_x_656:
        /* <DEDUP_REMOVED lines=20> */
.L_x_659:
[----:B------:R-:W-:Y:S05]  /*7010*/  BSYNC B0 ;  /* 0x0000000000007941 */ /* 0x000fea0003800000 */
.L_x_658:
        /* <DEDUP_REMOVED lines=20> */
.L_x_661:
[----:B------:R-:W-:Y:S05]  /*7160*/  BSYNC B0 ;  /* 0x0000000000007941 */ /* 0x000fea0003800000 */
.L_x_660:
        /* <DEDUP_REMOVED lines=19> */
.L_x_647:
[----:B------:R-:W-:Y:S05]  /*72a0*/  BSYNC B2 ;  /* 0x0000000000027941 */ /* 0x000fea0003800000 */
.L_x_624:
        /* <DEDUP_REMOVED lines=125> */
.L_x_663:
[----:B-1----:R-:W-:Y:S05]  /*7a80*/  BSYNC B0 ;  /* 0x0000000000007941 */ /* 0x002fea0003800000 */
.L_x_662:
        /* <DEDUP_REMOVED lines=20> */
.L_x_665:
[----:B------:R-:W-:Y:S05]  /*7bd0*/  BSYNC B0 ;  /* 0x0000000000007941 */ /* 0x000fea0003800000 */
.L_x_664:
        /* <DEDUP_REMOVED lines=20> */
.L_x_667:
[----:B------:R-:W-:Y:S05]  /*7d20*/  BSYNC B0 ;  /* 0x0000000000007941 */ /* 0x000fea0003800000 */
.L_x_666:
        /* <DEDUP_REMOVED lines=20> */
.L_x_669:
[----:B------:R-:W-:Y:S05]  /*7e70*/  BSYNC B0 ;  /* 0x0000000000007941 */ /* 0x000fea0003800000 */
.L_x_668:
        /* <DEDUP_REMOVED lines=36> */
.L_x_623:
[----:B------:R-:W3:Y:S01]  /*80c0*/  LDL.LU R27, [R1+0x60] ;  /* 0x00006000011b7983 */ /* 0x000ee20000300800 */
[----:B------:R-:W-:-:S03]  /*80d0*/  IMAD.MOV.U32 R0, RZ, RZ, c[0x0][0x2c4] ;  /* 0x0000b100ff007624 */ /* 0x000fc600078e00ff */
[----:B------:R-:W4:Y:S02]  /*80e0*/  LDL R88, [R1+0x18] ;  /* 0x0000180001587983 */ /* 0x000f240000100800 */
[----:B------:R-:W-:Y:S01]  /*80f0*/  ISETP.NE.AND P6, PT, R0, 0x1, PT ;  /* 0x000000010000780c */ /* 0x000fe20003fc5270 */
[----:B--2---:R-:W-:Y:S01]  /*8100*/  IMAD.IADD R6, R191, 0x1, R190 ;  /* 0x00000001bf067824 */ /* 0x004fe200078e02be */
[----:B------:R-:W-:Y:S01]  /*8110*/  PLOP3.LUT P4, PT, PT, PT, PT, 0x80, 0x0 ;  /* 0x000000000000781c */ /* 0x000fe20003f8f070 */
[----:B------:R-:W-:Y:S01]  /*8120*/  CS2R R178, SRZ ;  /* 0x0000000000b27805 */ /* 0x000fe2000001ff00 */
[----:B------:R-:W-:Y:S01]  /*8130*/  CS2R R176, SRZ ;  /* 0x0000000000b07805 */ /* 0x000fe2000001ff00 */
[----:B------:R-:W-:Y:S01]  /*8140*/  IMAD.MOV.U32 R11, RZ, RZ, RZ ;  /* 0x000000ffff0b7224 */ /* 0x000fe200078e00ff */
[----:B------:R-:W-:Y:S01]  /*8150*/  MOV R182, RZ ;  /* 0x000000ff00b67202 */ /* 0x000fe20000000f00 */
[----:B------:R-:W-:Y:S01]  /*8160*/  CS2R R12, SRZ ;  /* 0x00000000000c7805 */ /* 0x000fe2000001ff00 */
[----:B------:R-:W-:Y:S01]  /*8170*/  IMAD.MOV.U32 R180, RZ, RZ, RZ ;  /* 0x000000ffffb47224 */ /* 0x000fe200078e00ff */
[----:B------:R-:W-:Y:S01]  /*8180*/  CS2R R16, SRZ ;  /* 0x0000000000107805 */ /* 0x000fe2000001ff00 */
[----:B------:R-:W-:Y:S01]  /*8190*/  IMAD.MOV.U32 R174, RZ, RZ, RZ ;  /* 0x000000ffffae7224 */ /* 0x000fe200078e00ff */
[----:B------:R-:W-:Y:S01]  /*81a0*/  CS2R R14, SRZ ;  /* 0x00000000000e7805 */ /* 0x000fe2000001ff00 */
[----:B------:R-:W-:Y:S01]  /*81b0*/  MOV R172, RZ ;  /* 0x000000ff00ac7202 */ /* 0x000fe20000000f00 */
[----:B------:R-:W-:Y:S01]  /*81c0*/  IMAD.MOV.U32 R170, RZ, RZ, RZ ;  /* 0x000000ffffaa7224 */ /* 0x000fe200078e00ff */
[----:B------:R-:W-:Y:S01]  /*81d0*/  CS2R R18, SRZ ;  /* 0x0000000000127805 */ /* 0x000fe2000001ff00 */
[----:B------:R-:W-:Y:S01]  /*81e0*/  IMAD.MOV.U32 R168, RZ, RZ, RZ ;  /* 0x000000ffffa87224 */ /* 0x000fe200078e00ff */
[----:B------:R-:W-:Y:S01]  /*81f0*/  MOV R26, RZ ;  /* 0x000000ff001a7202 */ /* 0x000fe20000000f00 */
[----:B------:R-:W-:Y:S01]  /*8200*/  IMAD.MOV.U32 R162, RZ, RZ, RZ ;  /* 0x000000ffffa27224 */ /* 0x000fe200078e00ff */
[----:B------:R-:W-:Y:S01]  /*8210*/  MOV R166, RZ ;  /* 0x000000ff00a67202 */ /* 0x000fe20000000f00 */
[----:B------:R-:W-:Y:S01]  /*8220*/  IMAD.MOV.U32 R160, RZ, RZ, RZ ;  /* 0x000000ffffa07224 */ /* 0x000fe200078e00ff */
[----:B------:R-:W-:Y:S01]  /*8230*/  CS2R R20, SRZ ;  /* 0x0000000000147805 */ /* 0x000fe2000001ff00 */
[----:B------:R-:W-:Y:S01]  /*8240*/  IMAD.MOV.U32 R164, RZ, RZ, RZ ;  /* 0x000000ffffa47224 */ /* 0x000fe200078e00ff */
[----:B------:R-:W-:Y:S01]  /*8250*/  CS2R R22, SRZ ;  /* 0x0000000000167805 */ /* 0x000fe2000001ff00 */
[----:B------:R-:W-:Y:S01]  /*8260*/  IMAD.MOV.U32 R158, RZ, RZ, RZ ;  /* 0x000000ffff9e7224 */ /* 0x000fe200078e00ff */
        /* <DEDUP_REMOVED lines=26> */
[----:B------:R-:W-:-:S02]  /*8410*/  MOV R37, RZ ;  /* 0x000000ff00257202 */ /* 0x000fc40000000f00 */
[----:B----4-:R-:W-:-:S05]  /*8420*/  IADD3 R0, R88, 0x7f, RZ ;  /* 0x0000007f58007810 */ /* 0x010fca0007ffe0ff */
[----:B------:R-:W-:-:S05]  /*8430*/  @P6 IMAD.HI.U32 R2, R0, c[0x0][0x2c8], RZ ;  /* 0x0000b20000026a27 */ /* 0x000fca00078e00ff */
[----:B------:R-:W-:Y:S02]  /*8440*/  @P6 SHF.R.U32.HI R0, RZ, c[0x0][0x2cc], R2 ;  /* 0x0000b300ff006a19 */ /* 0x000fe40000011602 */
[----:B------:R-:W-:-:S03]  /*8450*/  MOV R2, RZ ;  /* 0x000000ff00027202 */ /* 0x000fc60000000f00 */
[----:B------:R-:W-:Y:S01]  /*8460*/  IMAD.IADD R3, R200, 0x1, R0 ;  /* 0x00000001c8037824 */ /* 0x000fe200078e0200 */
[----:B---3--:R-:W-:-:S03]  /*8470*/  LOP3.LUT R27, R27, 0xfffffffd, RZ, 0xc0, !PT ;  /* 0xfffffffd1b1b7812 */ /* 0x008fc600078ec0ff */
[----:B------:R-:W-:Y:S01]  /*8480*/  IMAD.HI R2, R3, -0x6db6db6d, R2 ;  /* 0x9249249303027827 */ /* 0x000fe200078e0202 */
[----:B------:R-:W-:-:S04]  /*8490*/  @P6 LOP3.LUT R27, R27, 0x2, RZ, 0xfc, !PT ;  /* 0x000000021b1b6812 */ /* 0x000fc800078efcff */
[----:B------:R-:W-:Y:S01]  /*84a0*/  SHF.R.U32.HI R0, RZ, 0x1f, R2 ;  /* 0x0000001fff007819 */ /* 0x000fe20000011602 */
[----:B------:R2:W-:Y:S03]  /*84b0*/  STL [R1+0x60], R27 ;  /* 0x0000601b01007387 */ /* 0x0005e60000100800 */
[----:B------:R-:W-:-:S04]  /*84c0*/  LEA.HI.SX32 R2, R2, R0, 0x1a ;  /* 0x0000000002027211 */ /* 0x000fc800078fd2ff */
[----:B------:R-:W-:-:S04]  /*84d0*/  IMNMX R235, R199, R2, PT ;  /* 0x00000002c7eb7217 */ /* 0x000fc80003800200 */
[----:B------:R-:W-:-:S13]  /*84e0*/  ISETP.GE.AND P0, PT, R235, 0x1, PT ;  /* 0x00000001eb00780c */ /* 0x000fda0003f06270 */
[----:B------:R-:W-:Y:S05]  /*84f0*/  @!P0 BRA `(.L_x_671) ;  /* 0x00018bf000008947 */ /* 0x000fea0003800000 */
[----:B------:R-:W3:Y:S01]  /*8500*/  LDL R36, [R1+0x78] ;  /* 0x0000780001247983 */ /* 0x000ee20000100800 */
[----:B------:R-:W-:-:S03]  /*8510*/  ISETP.NE.U32.AND P0, PT, RZ, c[0x0][0x340], PT ;  /* 0x0000d000ff007a0c */ /* 0x000fc60003f05070 */
[----:B------:R-:W4:Y:S01]  /*8520*/  LDL R35, [R1+0x40] ;  /* 0x0000400001237983 */ /* 0x000f220000100800 */
[----:B------:R-:W-:-:S13]  /*8530*/  ISETP.NE.AND.EX P2, PT, RZ, c[0x0][0x344], PT, P0 ;  /* 0x0000d100ff007a0c */ /* 0x000fda0003f45300 */
[----:B------:R-:W-:Y:S01]  /*8540*/  @P2 IMAD.MOV.U32 R2, RZ, RZ, 0x4 ;  /* 0x00000004ff022424 */ /* 0x000fe200078e00ff */
[----:B------:R-:W1:Y:S01]  /*8550*/  S2R R41, SR_CTAID.Y ;  /* 0x0000000000297919 */ /* 0x000e620000002600 */
        /* <DEDUP_REMOVED lines=10> */
[----:B-1----:R-:W-:Y:S02]  /*8600*/  IMAD R4, R41, c[0x0][0x1bc], R5 ;  /* 0x00006f0029047a24 */ /* 0x002fe400078e0205 */
[----:B---3--:R-:W-:-:S05]  /*8610*/  @P2 IMAD.WIDE R2, R36, R2, c[0x0][0x340] ;  /* 0x0000d00024022625 */ /* 0x008fca00078e0202 */
[----:B------:R1:W3:Y:S01]  /*8620*/  @P2 LDG.E R16, [R2.64] ;  /* 0x0000000802102981 */ /* 0x0002e2000c1e1900 */
[----:B------:R-:W-:Y:S01]  /*8630*/  ISETP.NE.U32.AND P0, PT, RZ, c[0x0][0x348], PT ;  /* 0x0000d200ff007a0c */ /* 0x000fe20003f05070 */
[----:B----4-:R-:W-:Y:S01]  /*8640*/  IMAD R25, R35, c[0x0][0x2c4], RZ ;  /* 0x0000b10023197a24 */ /* 0x010fe200078e02ff */
[----:B------:R-:W-:Y:S01]  /*8650*/  SHF.R.S32.HI R15, RZ, 0x1f, R36 ;  /* 0x0000001fff0f7819 */ /* 0x000fe20000011424 */
[----:B------:R-:W-:Y:S01]  /*8660*/  BSSY B0, `(.L_x_672) ;  /* 0x0000066000007945 */ /* 0x000fe20003800000 */
[----:B------:R-:W-:Y:S02]  /*8670*/  ISETP.NE.AND.EX P0, PT, RZ, c[0x0][0x34c], PT, P0 ;  /* 0x0000d300ff007a0c */ /* 0x000fe40003f05300 */
[----:B------:R-:W-:Y:S02]  /*8680*/  LEA.HI R85, R251, R252, RZ, 0x4 ;  /* 0x000000fcfb557211 */ /* 0x000fe400078f20ff */
[----:B------:R-:W-:Y:S02]  /*8690*/  SHF.R.S32.HI R9, RZ, 0x1f, R6 ;  /* 0x0000001fff097819 */ /* 0x000fe40000011406 */
[----:B------:R-:W-:-:S02]  /*86a0*/  LOP3.LUT R7, R85, 0xfffffff0, RZ, 0xc0, !PT ;  /* 0xfffffff055077812 */ /* 0x000fc400078ec0ff */
[----:B------:R-:W-:Y:S02]  /*86b0*/  SHF.R.S32.HI R73, RZ, 0x1f, R72 ;  /* 0x0000001fff497819 */ /* 0x000fe40000011448 */
[----:B------:R-:W-:Y:S02]  /*86c0*/  IADD3 R11, -R7, R252, RZ ;  /* 0x000000fc070b7210 */ /* 0x000fe40007ffe1ff */
[----:B------:R-:W-:Y:S02]  /*86d0*/  ISETP.NE.U32.AND P1, PT, RZ, c[0x0][0x350], PT ;  /* 0x0000d400ff007a0c */ /* 0x000fe40003f25070 */
[----:B------:R-:W-:Y:S02]  /*86e0*/  ISETP.GE.AND P3, PT, R72, c[0x0][0x198], PT ;  /* 0x0000660048007a0c */ /* 0x000fe40003f66270 */
[----:B------:R-:W-:Y:S01]  /*86f0*/  ISETP.NE.AND.EX P1, PT, RZ, c[0x0][0x354], PT, P1 ;  /* 0x0000d500ff007a0c */ /* 0x000fe20003f25310 */
[----:B-1----:R-:W-:-:S04]  /*8700*/  IMAD.WIDE.U32 R2, R187, c[0x0][0x178], RZ ;  /* 0x00005e00bb027a25 */ /* 0x002fc800078e00ff */
        /* <DEDUP_REMOVED lines=8> */
[----:B------:R-:W-:Y:S01]  /*8790*/  IMAD R0, R116, 0x10, R70 ;  /* 0x0000001074007824 */ /* 0x000fe200078e0246 */
[----:B------:R-:W-:-:S04]  /*87a0*/  SEL R4, R15, RZ, !P0 ;  /* 0x000000ff0f047207 */ /* 0x000fc80004000000 */
[----:B------:R-:W-:Y:S02]  /*87b0*/  IADD3 R12, R88, R0, RZ ;  /* 0x00000000580c7210 */ /* 0x000fe40007ffe0ff */
[----:B------:R-:W-:Y:S02]  /*87c0*/  SEL R0, R36, RZ, !P0 ;  /* 0x000000ff24007207 */ /* 0x000fe40004000000 */
[----:B------:R-:W-:Y:S01]  /*87d0*/  IADD3 R5, P0, R70, R6, RZ ;  /* 0x0000000646057210 */ /* 0x000fe20007f1e0ff */
[----:B------:R-:W-:Y:S02]  /*87e0*/  IMAD R6, R4, c[0x0][0x1c0], RZ ;  /* 0x0000700004067a24 */ /* 0x000fe400078e02ff */
[----:B------:R-:W-:Y:S01]  /*87f0*/  @P6 IMAD.HI.U32 R10, R12, c[0x0][0x2c8], RZ ;  /* 0x0000b2000c0a6a27 */ /* 0x000fe200078e00ff */
[----:B------:R-:W-:Y:S02]  /*8800*/  LEA.HI.X.SX32 R4, R70, R9, 0x1, P0 ;  /* 0x0000000946047211 */ /* 0x000fe400000f0eff */
[----:B------:R-:W-:Y:S01]  /*8810*/  SHF.R.S32.HI R9, RZ, 0x1f, R11 ;  /* 0x0000001fff097819 */ /* 0x000fe2000001140b */
[----:B------:R-:W-:-:S02]  /*8820*/  IMAD R7, R0, c[0x0][0x1c4], R6 ;  /* 0x0000710000077a24 */ /* 0x000fc400078e0206 */
[----:B------:R-:W-:Y:S01]  /*8830*/  IMAD.WIDE.U32 R2, R0, c[0x0][0x1c0], R2 ;  /* 0x0000700000027a25 */ /* 0x000fe200078e0002 */
[----:B------:R-:W-:-:S03]  /*8840*/  LEA.HI R84, R9, R11, RZ, 0x3 ;  /* 0x0000000b09547211 */ /* 0x000fc600078f18ff */
[----:B------:R-:W-:Y:S01]  /*8850*/  IMAD.MOV.U32 R8, RZ, RZ, R12 ;  /* 0x000000ffff087224 */ /* 0x000fe200078e000c */
[----:B------:R-:W-:Y:S01]  /*8860*/  @P6 SHF.R.U32.HI R8, RZ, c[0x0][0x2cc], R10 ;  /* 0x0000b300ff086a19 */ /* 0x000fe2000001160a */
[----:B------:R-:W-:Y:S01]  /*8870*/  IMAD R0, R4, c[0x0][0x208], RZ ;  /* 0x0000820004007a24 */ /* 0x000fe200078e02ff */
[----:B------:R-:W-:Y:S01]  /*8880*/  LOP3.LUT R10, R84, 0xfffffff8, RZ, 0xc0, !PT ;  /* 0xfffffff8540a7812 */ /* 0x000fe200078ec0ff */
[----:B------:R-:W-:Y:S01]  /*8890*/  IMAD R6, R4, c[0x0][0x1e0], RZ ;  /* 0x0000780004067a24 */ /* 0x000fe200078e02ff */
[----:B------:R-:W-:Y:S01]  /*88a0*/  IADD3 R9, -R8, RZ, RZ ;  /* 0x000000ff08097210 */ /* 0x000fe20007ffe1ff */
[C---:B------:R-:W-:Y:S01]  /*88b0*/  IMAD R14, R5.reuse, c[0x0][0x20c], R0 ;  /* 0x00008300050e7a24 */ /* 0x040fe200078e0200 */
[----:B------:R-:W-:Y:S01]  /*88c0*/  SHF.R.S32.HI R0, RZ, 0x1f, R8 ;  /* 0x0000001fff007819 */ /* 0x000fe20000011408 */
[----:B------:R-:W-:Y:S01]  /*88d0*/  IMAD R13, R5, c[0x0][0x1e4], R6 ;  /* 0x00007900050d7a24 */ /* 0x000fe200078e0206 */
[----:B------:R-:W-:Y:S01]  /*88e0*/  IADD3 R83, R11, -R10, RZ ;  /* 0x8000000a0b537210 */ /* 0x000fe20007ffe0ff */
[----:B------:R-:W-:-:S02]  /*88f0*/  IMAD.IADD R3, R3, 0x1, R7 ;  /* 0x0000000103037824 */ /* 0x000fc400078e0207 */
[----:B------:R-:W-:-:S04]  /*8900*/  IMAD.WIDE.U32 R6, R5, c[0x0][0x1e0], R72 ;  /* 0x0000780005067a25 */ /* 0x000fc800078e0048 */
[----:B------:R-:W-:Y:S02]  /*8910*/  IMAD R0, R0, c[0x0][0x1b0], RZ ;  /* 0x00006c0000007a24 */ /* 0x000fe400078e02ff */
[----:B------:R-:W-:Y:S02]  /*8920*/  IMAD.IADD R7, R7, 0x1, R13 ;  /* 0x0000000107077824 */ /* 0x000fe400078e020d */
[C---:B------:R-:W-:Y:S02]  /*8930*/  IMAD R13, R8.reuse, c[0x0][0x1b4], R0 ;  /* 0x00006d00080d7a24 */ /* 0x040fe400078e0200 */
[----:B------:R-:W-:-:S04]  /*8940*/  IMAD.WIDE.U32 R2, R8, c[0x0][0x1b0], R2 ;  /* 0x00006c0008027a25 */ /* 0x000fc800078e0002 */
[----:B------:R-:W-:Y:S01]  /*8950*/  IMAD.WIDE.U32 R4, R5, c[0x0][0x208], R72 ;  /* 0x0000820005047a25 */ /* 0x000fe200078e0048 */
[----:B------:R-:W-:-:S03]  /*8960*/  IADD3 R3, R3, R13, RZ ;  /* 0x0000000d03037210 */ /* 0x000fc60007ffe0ff */
[----:B------:R-:W-:Y:S02]  /*8970*/  IMAD R0, R9, c[0x0][0x2c4], R12 ;  /* 0x0000b10009007a24 */ /* 0x000fe400078e020c */
[----:B------:R-:W-:Y:S02]  /*8980*/  IMAD.IADD R5, R5, 0x1, R14 ;  /* 0x0000000105057824 */ /* 0x000fe400078e020e */
[----:B------:R-:W-:Y:S01]  /*8990*/  IMAD.WIDE.U32 R8, R41, c[0x0][0x1e8], R6 ;  /* 0x00007a0029087a25 */ /* 0x000fe200078e0006 */
[----:B------:R-:W-:-:S03]  /*89a0*/  SHF.R.S32.HI R10, RZ, 0x1f, R0 ;  /* 0x0000001fff0a7819 */ /* 0x000fc60000011400 */
[----:B------:R-:W-:-:S04]  /*89b0*/  IMAD.WIDE.U32 R6, R41, c[0x0][0x210], R4 ;  /* 0x0000840029067a25 */ /* 0x000fc800078e0004 */
[----:B------:R-:W-:-:S04]  /*89c0*/  IMAD.WIDE.U32 R4, R0, c[0x0][0x1a8], R2 ;  /* 0x00006a0000047a25 */ /* 0x000fc800078e0002 */
[----:B------:R-:W-:Y:S02]  /*89d0*/  IMAD R10, R10, c[0x0][0x1a8], RZ ;  /* 0x00006a000a0a7a24 */ /* 0x000fe400078e02ff */
[----:B------:R-:W-:Y:S02]  /*89e0*/  IMAD R12, R218, c[0x0][0x210], RZ ;  /* 0x00008400da0c7a24 */ /* 0x000fe400078e02ff */
[----:B------:R-:W-:Y:S02]  /*89f0*/  IMAD R10, R0, c[0x0][0x1ac], R10 ;  /* 0x00006b00000a7a24 */ /* 0x000fe400078e020a */
[----:B------:R-:W-:Y:S02]  /*8a00*/  IMAD R11, R218, c[0x0][0x1e8], RZ ;  /* 0x00007a00da0b7a24 */ /* 0x000fe400078e02ff */
[C---:B------:R-:W-:Y:S02]  /*8a10*/  IMAD R12, R41.reuse, c[0x0][0x214], R12 ;  /* 0x00008500290c7a24 */ /* 0x040fe400078e020c */
[----:B------:R-:W-:-:S02]  /*8a20*/  IMAD R11, R41, c[0x0][0x1ec], R11 ;  /* 0x00007b00290b7a24 */ /* 0x000fc400078e020b */
[----:B------:R-:W-:Y:S01]  /*8a30*/  IMAD.IADD R10, R5, 0x1, R10 ;  /* 0x00000001050a7824 */ /* 0x000fe200078e020a */
[----:B------:R-:W-:Y:S01]  /*8a40*/  IADD3 R7, R12, R7, RZ ;  /* 0x000000070c077210 */ /* 0x000fe20007ffe0ff */
[----:B------:R-:W-:Y:S01]  /*8a50*/  IMAD.IADD R9, R11, 0x1, R9 ;  /* 0x000000010b097824 */ /* 0x000fe200078e0209 */
[----:B------:R-:W-:Y:S01]  /*8a60*/  LEA R12, P0, R4, c[0x0][0x160], 0x1 ;  /* 0x00005800040c7a11 */ /* 0x000fe200078008ff */
[----:B------:R-:W-:-:S03]  /*8a70*/  IMAD.IADD R5, R88, 0x1, R70 ;  /* 0x0000000158057824 */ /* 0x000fc600078e0246 */
[----:B------:R-:W-:Y:S01]  /*8a80*/  LEA.HI.X R10, R4, c[0x0][0x164], R10, 0x1, P0 ;  /* 0x00005900040a7a11 */ /* 0x000fe200000f0c0a */
[----:B------:R1:W4:Y:S01]  /*8a90*/  SHFL.IDX PT, R13, R12, RZ, 0x181f ;  /* 0x00181fff0c0d7589 */ /* 0x00032200000e0000 */
[----:B------:R-:W-:Y:S02]  /*8aa0*/  ISETP.GE.AND P0, PT, R5, R25, PT ;  /* 0x000000190500720c */ /* 0x000fe40003f06270 */
[----:B------:R-:W-:Y:S01]  /*8ab0*/  LEA.HI R4, R251, R252, RZ, 0x6 ;  /* 0x000000fcfb047211 */ /* 0x000fe200078f30ff */
[----:B------:R1:W2:Y:S03]  /*8ac0*/  SHFL.IDX PT, R14, R10, RZ, 0x181f ;  /* 0x00181fff0a0e7589 */ /* 0x0002a600000e0000 */
[----:B------:R-:W-:-:S04]  /*8ad0*/  SHF.L.U32 R4, R4, 0x3, RZ ;  /* 0x0000000304047819 */ /* 0x000fc800000006ff */
[----:B------:R-:W-:Y:S02]  /*8ae0*/  LOP3.LUT R74, R17, 0xfffffe00, R4, 0xf8, !PT ;  /* 0xfffffe00114a7812 */ /* 0x000fe400078ef804 */
[----:B---3--:R-:W-:Y:S01]  /*8af0*/  @P2 MOV R2, R16 ;  /* 0x0000001000022202 */ /* 0x008fe20000000f00 */
[----:B------:R-:W-:Y:S01]  /*8b00*/  @!P2 IMAD.MOV.U32 R2, RZ, RZ, R36 ;  /* 0x000000ffff02a224 */ /* 0x000fe200078e0024 */
[----:B------:R-:W-:Y:S01]  /*8b10*/  @P2 SHF.R.S32.HI R3, RZ, 0x1f, R16 ;  /* 0x0000001fff032819 */ /* 0x000fe20000011410 */
[----:B------:R-:W-:Y:S01]  /*8b20*/  IMAD.MOV.U32 R16, RZ, RZ, 0x20 ;  /* 0x00000020ff107424 */ /* 0x000fe200078e00ff */
[----:B------:R-:W-:Y:S02]  /*8b30*/  @!P2 MOV R3, R15 ;  /* 0x0000000f0003a202 */ /* 0x000fe40000000f00 */
[----:B------:R-:W-:Y:S02]  /*8b40*/  SEL R0, R2, RZ, !P1 ;  /* 0x000000ff02007207 */ /* 0x000fe40004800000 */
[----:B------:R-:W-:-:S02]  /*8b50*/  SEL R2, R3, RZ, !P1 ;  /* 0x000000ff03027207 */ /* 0x000fc40004800000 */
[----:B------:R-:W-:Y:S01]  /*8b60*/  R2P PR, R83, 0x6 ;  /* 0x0000000653007804 */ /* 0x000fe20000000000 */
[----:B------:R-:W-:Y:S01]  /*8b70*/  IMAD.WIDE.U32 R100, R0, c[0x0][0x218], R6 ;  /* 0x0000860000647a25 */ /* 0x000fe200078e0006 */
[----:B------:R-:W-:-:S03]  /*8b80*/  MOV R15, 0x10 ;  /* 0x00000010000f7802 */ /* 0x000fc60000000f00 */
[----:B------:R-:W-:Y:S01]  /*8b90*/  IMAD R3, R2, c[0x0][0x1f0], RZ ;  /* 0x00007c0002037a24 */ /* 0x000fe200078e02ff */
[----:B------:R-:W-:Y:S01]  /*8ba0*/  SEL R4, R16, 0xffffffe0, !P2 ;  /* 0xffffffe010047807 */ /* 0x000fe20005000000 */
[----:B------:R-:W-:Y:S02]  /*8bb0*/  IMAD R2, R2, c[0x0][0x218], RZ ;  /* 0x0000860002027a24 */ /* 0x000fe400078e02ff */
[C---:B------:R-:W-:Y:S02]  /*8bc0*/  IMAD R11, R0.reuse, c[0x0][0x1f4], R3 ;  /* 0x00007d00000b7a24 */ /* 0x040fe400078e0203 */
[C---:B------:R-:W-:Y:S01]  /*8bd0*/  IMAD R3, R0.reuse, c[0x0][0x21c], R2 ;  /* 0x0000870000037a24 */ /* 0x040fe200078e0202 */
[----:B------:R-:W-:Y:S01]  /*8be0*/  SEL R2, R15, 0xfffffff0, !P1 ;  /* 0xfffffff00f027807 */ /* 0x000fe20004800000 */
[----:B------:R-:W-:-:S03]  /*8bf0*/  IMAD.WIDE.U32 R22, R0, c[0x0][0x1f0], R8 ;  /* 0x00007c0000167a25 */ /* 0x000fc600078e0008 */
[----:B------:R-:W-:Y:S01]  /*8c00*/  IADD3 R87, R101, R3, RZ ;  /* 0x0000000365577210 */ /* 0x000fe20007ffe0ff */
[----:B------:R-:W-:Y:S01]  /*8c10*/  IMAD.IADD R19, R23, 0x1, R11 ;  /* 0x0000000117137824 */ /* 0x000fe200078e020b */
[----:B------:R1:W-:Y:S04]  /*8c20*/  STL.64 [R1+0x70], R22 ;  /* 0x0000701601007387 */ /* 0x0003e80000100a00 */
[----:B------:R1:W-:Y:S04]  /*8c30*/  STL.64 [R1+0x38], R100 ;  /* 0x0000386401007387 */ /* 0x0003e80000100a00 */
[----:B------:R1:W-:Y:S04]  /*8c40*/  STL [R1+0x34], R87 ;  /* 0x0000345701007387 */ /* 0x0003e80000100800 */
[----:B------:R1:W-:Y:S01]  /*8c50*/  STL [R1+0x6c], R19 ;  /* 0x00006c1301007387 */ /* 0x0003e20000100800 */
[----:B------:R-:W-:Y:S05]  /*8c60*/  @P0 BRA `(.L_x_673) ;  /* 0x0000005000000947 */ /* 0x000fea0003800000 */
[----:B--2-4-:R-:W-:Y:S01]  /*8c70*/  LEA R6, P0, R72, R13, 0x1 ;  /* 0x0000000d48067211 */ /* 0x014fe200078008ff */
[----:B------:R-:W-:-:S03]  /*8c80*/  IMAD.SHL.U32 R0, R74, 0x2, RZ ;  /* 0x000000024a007824 */ /* 0x000fc600078e00ff */
[----:B------:R-:W-:-:S05]  /*8c90*/  LEA.HI.X R7, R72, R14, R73, 0x1, P0 ;  /* 0x0000000e48077211 */ /* 0x000fca00000f0c49 */
[----:B------:R-:W-:Y:S01]  /*8ca0*/  @!PT LDS RZ, [RZ] ;  /* 0x00000000fffff984 */ /* 0x000fe20000000800 */
[----:B------:R2:W-:Y:S04]  /*8cb0*/  LDGSTS.E.BYPASS.LTC128B.128 [R0+0x7100], [R6.64], !P3 ;  /* 0x0710000006007fae */ /* 0x0005e8000d901d48 */
.L_x_673:
[----:B--2-4-:R-:W-:Y:S05]  /*8cc0*/  BSYNC B0 ;  /* 0x0000000000007941 */ /* 0x014fea0003800000 */
.L_x_672:
        /* <DEDUP_REMOVED lines=11> */
.L_x_675:
[----:B------:R-:W-:Y:S05]  /*8d80*/  BSYNC B0 ;  /* 0x0000000000007941 */ /* 0x000fea0003800000 */
.L_x_674:
        /* <DEDUP_REMOVED lines=11> */
.L_x_677:
[----:B------:R-:W-:Y:S05]  /*8e40*/  BSYNC B0 ;  /* 0x0000000000007941 */ /* 0x000fea0003800000 */
.L_x_676:
        /* <DEDUP_REMOVED lines=11> */
.L_x_679:
[----:B------:R-:W-:Y:S05]  /*8f00*/  BSYNC B0 ;  /* 0x0000000000007941 */ /* 0x000fea0003800000 */
.L_x_678:
        /* <DEDUP_REMOVED lines=11> */
.L_x_681:
[----:B------:R-:W-:Y:S05]  /*8fc0*/  BSYNC B0 ;  /* 0x0000000000007941 */ /* 0x000fea0003800000 */
.L_x_680:
        /* <DEDUP_REMOVED lines=11> */
.L_x_683:
[----:B------:R-:W-:Y:S05]  /*9080*/  BSYNC B0 ;  /* 0x0000000000007941 */ /* 0x000fea0003800000 */
.L_x_682:
        /* <DEDUP_REMOVED lines=11> */
.L_x_685:
[----:B------:R-:W-:Y:S05]  /*9140*/  BSYNC B0 ;  /* 0x0000000000007941 */ /* 0x000fea0003800000 */
.L_x_684:
[----:B-12---:R-:W2:Y:S01]  /*9150*/  LDL R7, [R1+0x44] ;  /* 0x0000440001077983 */ /* 0x006ea20000100800 */
[----:B------:R-:W-:Y:S01]  /*9160*/  IADD3 R0, R5, 0x70, RZ ;  /* 0x0000007005007810 */ /* 0x000fe20007ffe0ff */
[----:B----4-:R-:W-:Y:S01]  /*9170*/  IMAD.MOV.U32 R6, RZ, RZ, 0x70 ;  /* 0x00000070ff067424 */ /* 0x010fe200078e00ff */
[C---:B------:R-:W-:Y:S01]  /*9180*/  IADD3 R96, R235.reuse, -0x1, RZ ;  /* 0xffffffffeb607810 */ /* 0x040fe20007ffe0ff */
[----:B------:R-:W1:Y:S01]  /*9190*/  SHFL.IDX PT, R8, R12, 0x7, 0x181f ;  /* 0x00f81f000c087f89 */ /* 0x000e6200000e0000 */
[----:B------:R-:W-:Y:S01]  /*91a0*/  ISETP.GE.AND P1, PT, R0, R25, PT ;  /* 0x000000190000720c */ /* 0x000fe20003f26270 */
[----:B------:R-:W-:Y:S01]  /*91b0*/  IMAD R248, R235, -0x70, R6 ;  /* 0xffffff90ebf87824 */ /* 0x000fe200078e0206 */
[----:B------:R-:W-:Y:S01]  /*91c0*/  SHF.R.S32.HI R97, RZ, 0x1f, R96 ;  /* 0x0000001fff617819 */ /* 0x000fe20000011460 */
[----:B------:R-:W4:Y:S01]  /*91d0*/  SHFL.IDX PT, R3, R10, 0x7, 0x181f ;  /* 0x00f81f000a037f89 */ /* 0x000f2200000e0000 */
[----:B------:R-:W-:Y:S01]  /*91e0*/  IMAD.MOV.U32 R14, RZ, RZ, R18 ;  /* 0x000000ffff0e7224 */ /* 0x000fe200078e0012 */
[----:B------:R-:W-:Y:S01]  /*91f0*/  BSSY B0, `(.L_x_686) ;  /* 0x0000057000007945 */ /* 0x000fe20003800000 */
[----:B------:R-:W-:-:S02]  /*9200*/  IMAD.MOV.U32 R15, RZ, RZ, R19 ;  /* 0x000000ffff0f7224 */ /* 0x000fc400078e0013 */
[C---:B------:R-:W-:Y:S02]  /*9210*/  IMAD R0, R6.reuse, c[0x0][0x1e4], RZ ;  /* 0x0000790006007a24 */ /* 0x040fe400078e02ff */
[----:B------:R-:W-:-:S04]  /*9220*/  IMAD.WIDE.U32 R18, R6, c[0x0][0x1e0], RZ ;  /* 0x0000780006127a25 */ /* 0x000fc800078e00ff */
[----:B------:R-:W-:Y:S02]  /*9230*/  IMAD.IADD R118, R19, 0x1, R0 ;  /* 0x0000000113767824 */ /* 0x000fe400078e0200 */
[----:B------:R-:W-:Y:S02]  /*9240*/  IMAD.MOV.U32 R14, RZ, RZ, R22 ;  /* 0x000000ffff0e7224 */ /* 0x000fe400078e0016 */
[----:B------:R-:W-:Y:S02]  /*9250*/  IMAD R6, R118, R96, RZ ;  /* 0x0000006076067224 */ /* 0x000fe400078e02ff */
[----:B------:R-:W-:Y:S01]  /*9260*/  IMAD.MOV.U32 R21, RZ, RZ, c[0x0][0x1e0] ;  /* 0x00007800ff157624 */ /* 0x000fe200078e00ff */
[----:B------:R3:W-:Y:S01]  /*9270*/  STL.64 [R1+0x68], R14 ;  /* 0x0000680e01007387 */ /* 0x0007e20000100a00 */
[----:B------:R-:W-:Y:S01]  /*9280*/  IMAD R6, R97, R18, R6 ;  /* 0x0000001261067224 */ /* 0x000fe200078e0206 */
[----:B-1----:R-:W-:Y:S01]  /*9290*/  @!P1 LEA R8, P0, R72, R8, 0x1 ;  /* 0x0000000848089211 */ /* 0x002fe200078008ff */
[----:B------:R-:W-:-:S02]  /*92a0*/  IMAD.MOV.U32 R20, RZ, RZ, c[0x0][0x1e4] ;  /* 0x00007900ff147624 */ /* 0x000fc400078e00ff */
[----:B------:R-:W-:Y:S01]  /*92b0*/  IMAD.MOV.U32 R16, RZ, RZ, R27 ;  /* 0x000000ffff107224 */ /* 0x000fe200078e001b */
[----:B----4-:R-:W-:Y:S01]  /*92c0*/  @!P1 LEA.HI.X R9, R72, R3, R73, 0x1, P0 ;  /* 0x0000000348099211 */ /* 0x010fe200000f0c49 */
[----:B------:R-:W-:Y:S02]  /*92d0*/  @!P1 IMAD.SHL.U32 R3, R74, 0x2, RZ ;  /* 0x000000024a039824 */ /* 0x000fe400078e00ff */
[----:B---3--:R-:W-:Y:S01]  /*92e0*/  IMAD.WIDE.U32 R12, R21, 0x20, RZ ;  /* 0x00000020150c7825 */ /* 0x008fe200078e00ff */
[----:B------:R-:W-:Y:S02]  /*92f0*/  LOP3.LUT R16, R16, 0xfffffffe, RZ, 0xc0, !PT ;  /* 0xfffffffe10107812 */ /* 0x000fe400078ec0ff */
[----:B------:R-:W-:Y:S01]  /*9300*/  @!PT LDS RZ, [RZ] ;  /* 0x00000000fffff984 */ /* 0x000fe20000000800 */
[----:B------:R1:W-:Y:S01]  /*9310*/  @!P1 LDGSTS.E.BYPASS.LTC128B.128 [R3+0xa900], [R8.64], !P3 ;  /* 0x0a90000008039fae */ /* 0x0003e2000d901d48 */
[----:B------:R-:W-:-:S03]  /*9320*/  ISETP.GE.AND P3, PT, R72, c[0x0][0x1d4], PT ;  /* 0x0000750048007a0c */ /* 0x000fc60003f66270 */
[----:B------:R-:W0:Y:S10]  /*9330*/  LDGDEPBAR ;  /* 0x00000000000079af */ /* 0x000e340000000000 */
[----:B------:R-:W-:Y:S01]  /*9340*/  @P3 LOP3.LUT R16, R16, 0x1, RZ, 0xfc, !PT ;  /* 0x0000000110103812 */ /* 0x000fe200078efcff */
[----:B------:R-:W-:-:S04]  /*9350*/  IMAD.WIDE.U32 R14, R96, R18, R14 ;  /* 0x00000012600e7225 */ /* 0x000fc800078e000e */
[----:B------:R3:W-:Y:S01]  /*9360*/  STL [R1+0x60], R16 ;  /* 0x0000601001007387 */ /* 0x0007e20000100800 */
[----:B-1----:R-:W-:-:S03]  /*9370*/  IMAD.SHL.U32 R3, R20, 0x20, RZ ;  /* 0x0000002014037824 */ /* 0x002fc600078e00ff */
[----:B------:R-:W-:Y:S01]  /*9380*/  BAR.SYNC.DEFER_BLOCKING 0x0 ;  /* 0x0000000000007b1d */ /* 0x000fe20000010000 */
[----:B--2---:R-:W-:Y:S01]  /*9390*/  IADD3 R75, R248, R7, -R70 ;  /* 0x00000007f84b7210 */ /* 0x004fe20007ffe846 */
[----:B------:R-:W-:-:S03]  /*93a0*/  IMAD.IADD R7, R15, 0x1, R6 ;  /* 0x000000010f077824 */ /* 0x000fc600078e0206 */
[C---:B------:R-:W-:Y:S02]  /*93b0*/  ISETP.GE.AND P2, PT, R75.reuse, 0x11, PT ;  /* 0x000000114b00780c */ /* 0x040fe40003f46270 */
[C---:B------:R-:W-:Y:S02]  /*93c0*/  ISETP.GE.AND P4, PT, R75.reuse, 0x1, PT ;  /* 0x000000014b00780c */ /* 0x040fe40003f86270 */
[----:B------:R-:W-:-:S09]  /*93d0*/  ISETP.GE.AND P5, PT, R75, 0x21, PT ;  /* 0x000000214b00780c */ /* 0x000fd20003fa6270 */
[C---:B------:R-:W-:Y:S02]  /*93e0*/  @P2 LEA R0, P0, R21.reuse, R14, 0x4 ;  /* 0x0000000e15002211 */ /* 0x040fe400078020ff */
[----:B------:R-:W-:Y:S02]  /*93f0*/  @P4 LEA R8, P1, R14, c[0x0][0x1c8], 0x1 ;  /* 0x000072000e084a11 */ /* 0x000fe400078208ff */
[----:B------:R-:W-:Y:S02]  /*9400*/  @P2 LEA.HI.X R5, R21, R7, R20, 0x4, P0 ;  /* 0x0000000715052211 */ /* 0x000fe400000f2414 */
[----:B------:R-:W-:Y:S02]  /*9410*/  @P2 LEA R10, P0, R0, c[0x0][0x1c8], 0x1 ;  /* 0x00007200000a2a11 */ /* 0x000fe400078008ff */
[----:B------:R-:W-:Y:S02]  /*9420*/  @P4 LEA.HI.X R9, R14, c[0x0][0x1cc], R7, 0x1, P1 ;  /* 0x000073000e094a11 */ /* 0x000fe400008f0c07 */
[----:B------:R-:W-:Y:S01]  /*9430*/  @P2 LEA.HI.X R11, R0, c[0x0][0x1cc], R5, 0x1, P0 ;  /* 0x00007300000b2a11 */ /* 0x000fe200000f0c05 */
[----:B------:R-:W-:Y:S01]  /*9440*/  @P4 IMAD.SHL.U32 R5, R74, 0x2, RZ ;  /* 0x000000024a054824 */ /* 0x000fe200078e00ff */
[----:B------:R-:W-:-:S02]  /*9450*/  ISETP.GE.AND P1, PT, R75, 0x31, PT ;  /* 0x000000314b00780c */ /* 0x000fc40003f26270 */
[----:B------:R-:W-:Y:S02]  /*9460*/  @P5 IADD3 R0, P0, R14, R12, RZ ;  /* 0x0000000c0e005210 */ /* 0x000fe40007f1e0ff */
[----:B------:R-:W-:Y:S01]  /*9470*/  @!PT LDS RZ, [RZ] ;  /* 0x00000000fffff984 */ /* 0x000fe20000000800 */
[----:B------:R-:W-:Y:S01]  /*9480*/  @!PT LDS RZ, [RZ] ;  /* 0x00000000fffff984 */ /* 0x000fe20000000800 */
[----:B------:R-:W-:Y:S01]  /*9490*/  @!PT LDS RZ, [RZ] ;  /* 0x00000000fffff984 */ /* 0x000fe20000000800 */
[----:B------:R1:W-:Y:S01]  /*94a0*/  @P4 LDGSTS.E.BYPASS.LTC128B.128 [R5+0x3900], [R8.64], !P3 ;  /* 0x0390000008054fae */ /* 0x0003e2000d901d48 */
[----:B------:R-:W-:Y:S02]  /*94b0*/  LOP3.LUT P4, RZ, R16, 0x1, RZ, 0xc0, !PT ;  /* 0x0000000110ff7812 */ /* 0x000fe4000788c0ff */
[----:B------:R-:W-:Y:S01]  /*94c0*/  @P5 IADD3.X R12, R7, R13, R3, P0, !PT ;  /* 0x0000000d070c5210 */ /* 0x000fe200007fe403 */
[----:B------:R-:W-:Y:S01]  /*94d0*/  @P2 IMAD.SHL.U32 R3, R74, 0x2, RZ ;  /* 0x000000024a032824 */ /* 0x000fe200078e00ff */
[C---:B------:R-:W-:Y:S02]  /*94e0*/  @P5 LEA R18, P3, R0.reuse, c[0x0][0x1c8], 0x1 ;  /* 0x0000720000125a11 */ /* 0x040fe400078608ff */
[----:B------:R-:W-:Y:S02]  /*94f0*/  ISETP.GE.AND P0, PT, R75, 0x51, PT ;  /* 0x000000514b00780c */ /* 0x000fe40003f06270 */
[----:B------:R-:W-:Y:S01]  /*9500*/  @P1 IMAD.MOV.U32 R6, RZ, RZ, R14 ;  /* 0x000000ffff061224 */ /* 0x000fe200078e000e */
[----:B------:R-:W-:-:S04]  /*9510*/  @P5 LEA.HI.X R19, R0, c[0x0][0x1cc], R12, 0x1, P3 ;  /* 0x0000730000135a11 */ /* 0x000fc800018f0c0c */
[----:B------:R2:W-:Y:S01]  /*9520*/  @P2 LDGSTS.E.BYPASS.LTC128B.128 [R3+0x4100], [R10.64], !P4 ;  /* 0x041000000a032fae */ /* 0x0005e2000e101d48 */
[----:B------:R-:W-:Y:S01]  /*9530*/  ISETP.GE.AND P2, PT, R75, 0x41, PT ;  /* 0x000000414b00780c */ /* 0x000fe20003f46270 */
[----:B-1----:R-:W-:-:S04]  /*9540*/  @P1 IMAD.WIDE.U32 R8, R21, 0x30, R6 ;  /* 0x0000003015081825 */ /* 0x002fc800078e0006 */
[----:B------:R-:W-:Y:S01]  /*9550*/  @P0 IMAD R5, R20, 0x50, RZ ;  /* 0x0000005014050824 */ /* 0x000fe200078e02ff */
[----:B---3--:R-:W-:Y:S01]  /*9560*/  @P1 LEA R16, P3, R8, c[0x0][0x1c8], 0x1 ;  /* 0x0000720008101a11 */ /* 0x008fe200078608ff */
[----:B--2---:R-:W-:-:S04]  /*9570*/  @P1 IMAD R3, R20, 0x30, RZ ;  /* 0x0000003014031824 */ /* 0x004fc800078e02ff */
[----:B------:R-:W-:Y:S02]  /*9580*/  @P1 IMAD.IADD R0, R9, 0x1, R3 ;  /* 0x0000000109001824 */ /* 0x000fe400078e0203 */
[----:B------:R-:W-:-:S03]  /*9590*/  @P0 IMAD.MOV.U32 R9, RZ, RZ, R7 ;  /* 0x000000ffff090224 */ /* 0x000fc600078e0007 */
[----:B------:R-:W-:Y:S01]  /*95a0*/  @P1 LEA.HI.X R17, R8, c[0x0][0x1cc], R0, 0x1, P3 ;  /* 0x0000730008111a11 */ /* 0x000fe200018f0c00 */
[----:B------:R-:W-:Y:S01]  /*95b0*/  @P0 IMAD.MOV.U32 R8, RZ, RZ, R14 ;  /* 0x000000ffff080224 */ /* 0x000fe200078e000e */
[----:B------:R-:W-:-:S03]  /*95c0*/  @P2 LEA R0, P3, R21, R14, 0x6 ;  /* 0x0000000e15002211 */ /* 0x000fc600078630ff */
[C---:B------:R-:W-:Y:S01]  /*95d0*/  @P0 IMAD.WIDE.U32 R8, R21.reuse, 0x50, R8 ;  /* 0x0000005015080825 */ /* 0x040fe200078e0008 */
[----:B------:R-:W-:Y:S02]  /*95e0*/  @P2 LEA.HI.X R3, R21, R7, R20, 0x6, P3 ;  /* 0x0000000715032211 */ /* 0x000fe400018f3414 */
[----:B------:R-:W-:-:S04]  /*95f0*/  @P2 LEA R12, P3, R0, c[0x0][0x1c8], 0x1 ;  /* 0x00007200000c2a11 */ /* 0x000fc800078608ff */
[----:B------:R-:W-:Y:S01]  /*9600*/  @P2 LEA.HI.X R13, R0, c[0x0][0x1cc], R3, 0x1, P3 ;  /* 0x00007300000d2a11 */ /* 0x000fe200018f0c03 */
[----:B------:R-:W-:Y:S01]  /*9610*/  @P5 IMAD.SHL.U32 R3, R74, 0x2, RZ ;  /* 0x000000024a035824 */ /* 0x000fe200078e00ff */
[----:B------:R-:W-:Y:S01]  /*9620*/  @P0 LEA R10, P3, R8, c[0x0][0x1c8], 0x1 ;  /* 0x00007200080a0a11 */ /* 0x000fe200078608ff */
[----:B------:R-:W-:Y:S02]  /*9630*/  @P0 IMAD.IADD R0, R9, 0x1, R5 ;  /* 0x0000000109000824 */ /* 0x000fe400078e0205 */
[----:B------:R-:W-:Y:S01]  /*9640*/  @P1 IMAD.SHL.U32 R5, R74, 0x2, RZ ;  /* 0x000000024a051824 */ /* 0x000fe200078e00ff */
[----:B------:R1:W-:Y:S02]  /*9650*/  @P5 LDGSTS.E.BYPASS.LTC128B.128 [R3+0x4900], [R18.64], !P4 ;  /* 0x0490000012035fae */ /* 0x0003e4000e101d48 */
[----:B------:R-:W-:Y:S01]  /*9660*/  @P0 LEA.HI.X R11, R8, c[0x0][0x1cc], R0, 0x1, P3 ;  /* 0x00007300080b0a11 */ /* 0x000fe200018f0c00 */
[C---:B------:R-:W-:Y:S01]  /*9670*/  @P0 IMAD.SHL.U32 R0, R74.reuse, 0x2, RZ ;  /* 0x000000024a000824 */ /* 0x040fe200078e00ff */
[----:B------:R2:W-:Y:S01]  /*9680*/  @P1 LDGSTS.E.BYPASS.LTC128B.128 [R5+0x5100], [R16.64], !P4 ;  /* 0x0510000010051fae */ /* 0x0005e2000e101d48 */
[----:B-1----:R-:W-:-:S05]  /*9690*/  @P2 IMAD.SHL.U32 R3, R74, 0x2, RZ ;  /* 0x000000024a032824 */ /* 0x002fca00078e00ff */
[----:B------:R2:W-:Y:S04]  /*96a0*/  @P2 LDGSTS.E.BYPASS.LTC128B.128 [R3+0x5900], [R12.64], !P4 ;  /* 0x059000000c032fae */ /* 0x0005e8000e101d48 */
[----:B------:R2:W-:Y:S01]  /*96b0*/  @P0 LDGSTS.E.BYPASS.LTC128B.128 [R0+0x6100], [R10.64], !P4 ;  /* 0x061000000a000fae */ /* 0x0005e2000e101d48 */
[----:B------:R-:W-:-:S13]  /*96c0*/  ISETP.GE.AND P0, PT, R75, 0x61, PT ;  /* 0x000000614b00780c */ /* 0x000fda0003f06270 */
[----:B------:R-:W-:Y:S05]  /*96d0*/  @!P0 BRA `(.L_x_687) ;  /* 0x0000008000008947 */ /* 0x000fea0003800000 */
[----:B------:R-:W-:Y:S01]  /*96e0*/  MOV R6, R14 ;  /* 0x0000000e00067202 */ /* 0x000fe20000000f00 */
[----:B--2---:R-:W-:-:S04]  /*96f0*/  IMAD R0, R20, 0x60, RZ ;  /* 0x0000006014007824 */ /* 0x004fc800078e02ff */
[----:B------:R-:W-:-:S05]  /*9700*/  IMAD.WIDE.U32 R8, R21, 0x60, R6 ;  /* 0x0000006015087825 */ /* 0x000fca00078e0006 */
[----:B------:R-:W-:Y:S02]  /*9710*/  IADD3 R0, R0, R9, RZ ;  /* 0x0000000900007210 */ /* 0x000fe40007ffe0ff */
[----:B------:R-:W-:-:S04]  /*9720*/  LEA R6, P0, R8, c[0x0][0x1c8], 0x1 ;  /* 0x0000720008067a11 */ /* 0x000fc800078008ff */
[----:B------:R-:W-:Y:S02]  /*9730*/  LEA.HI.X R7, R8, c[0x0][0x1cc], R0, 0x1, P0 ;  /* 0x0000730008077a11 */ /* 0x000fe400000f0c00 */
[----:B------:R-:W-:-:S05]  /*9740*/  SHF.L.U32 R0, R74, 0x1, RZ ;  /* 0x000000014a007819 */ /* 0x000fca00000006ff */
[----:B------:R1:W-:Y:S02]  /*9750*/  LDGSTS.E.BYPASS.LTC128B.128 [R0+0x6900], [R6.64], !P4 ;  /* 0x0690000006007fae */ /* 0x0003e4000e101d48 */
.L_x_687:
[----:B------:R-:W-:Y:S05]  /*9760*/  BSYNC B0 ;  /* 0x0000000000007941 */ /* 0x000fea0003800000 */
.L_x_686:
[----:B------:R-:W-:Y:S01]  /*9770*/  ISETP.LT.AND P0, PT, RZ, c[0x0][0x27c], PT ;  /* 0x00009f00ff007a0c */ /* 0x000fe20003f01270 */
[----:B------:R-:W0:Y:S01]  /*9780*/  LDGDEPBAR ;  /* 0x00000000000079af */ /* 0x000e220000000000 */
[----:B------:R-:W-:-:S04]  /*9790*/  LEA.HI R249, R251, R252, RZ, 0x5 ;  /* 0x000000fcfbf97211 */ /* 0x000fc800078f28ff */
[----:B------:R-:W-:-:S07]  /*97a0*/  SHF.R.S32.HI R250, RZ, 0x5, R249 ;  /* 0x00000005fffa7819 */ /* 0x000fce00000114f9 */
[----:B------:R-:W-:Y:S05]  /*97b0*/  @P0 BRA `(.L_x_688) ;  /* 0x0000002000000947 */ /* 0x000fea0003800000 */
[----:B------:R-:W-:-:S04]  /*97c0*/  DEPBAR.LE SB0, 0x1 ;  /* 0x000080400000791a */ /* 0x000fc80000000000 */
[----:B------:R-:W-:Y:S05]  /*97d0*/  BRA `(.L_x_689) ;  /* 0x00004b1000007947 */ /* 0x000fea0003800000 */
.L_x_688:
[----:B------:R-:W-:Y:S01]  /*97e0*/  ULDC.U8 UR4, c[0x0][0x298] ;  /* 0x0000a60000047ab9 */ /* 0x000fe20000000000 */
[----:B-12--5:R-:W-:Y:S01]  /*97f0*/  SHF.R.S32.HI R0, RZ, 0x1f, R167 ;  /* 0x0000001fff007819 */ /* 0x026fe200000114a7 */
[----:B------:R-:W-:Y:S01]  /*9800*/  IMAD.WIDE.U32 R12, R167, c[0x0][0x280], RZ ;  /* 0x0000a000a70c7a25 */ /* 0x000fe200078e00ff */
        /* <DEDUP_REMOVED lines=17> */
[----:B------:R-:W-:Y:S01]  /*9920*/  @P6 IMAD.HI.U32 R3, R0, c[0x0][0x2c8], RZ ;  /* 0x0000b20000036a27 */ /* 0x000fe200078e00ff */
[----:B------:R-:W-:Y:S01]  /*9930*/  MOV R8, R12 ;  /* 0x0000000c00087202 */ /* 0x000fe20000000f00 */
[----:B------:R-:W-:Y:S01]  /*9940*/  BSSY B0, `(.L_x_691) ;  /* 0x000002e000007945 */ /* 0x000fe20003800000 */
[----:B------:R-:W-:Y:S01]  /*9950*/  MOV R6, R10 ;  /* 0x0000000a00067202 */ /* 0x000fe20000000f00 */
[----:B------:R-:W-:Y:S01]  /*9960*/  IMAD.SHL.U32 R16, R14, 0x4, RZ ;  /* 0x000000040e107824 */ /* 0x000fe200078e00ff */
[----:B------:R-:W-:Y:S01]  /*9970*/  @P6 SHF.R.U32.HI R0, RZ, c[0x0][0x2cc], R3 ;  /* 0x0000b300ff006a19 */ /* 0x000fe20000011603 */
[----:B------:R-:W-:Y:S01]  /*9980*/  CS2R R38, SRZ ;  /* 0x0000000000267805 */ /* 0x000fe2000001ff00 */
[----:B------:R-:W-:Y:S01]  /*9990*/  CS2R R28, SRZ ;  /* 0x00000000001c7805 */ /* 0x000fe2000001ff00 */
[----:B------:R-:W-:Y:S01]  /*99a0*/  CS2R R14, SRZ ;  /* 0x00000000000e7805 */ /* 0x000fe2000001ff00 */
[----:B------:R-:W-:Y:S01]  /*99b0*/  SHF.R.S32.HI R3, RZ, 0x1f, R0 ;  /* 0x0000001fff037819 */ /* 0x000fe20000011400 */
[----:B------:R-:W-:Y:S01]  /*99c0*/  IMAD.WIDE.U32 R8, R0, c[0x0][0x280], R8 ;  /* 0x0000a00000087a25 */ /* 0x000fe200078e0008 */
[----:B------:R-:W-:Y:S01]  /*99d0*/  CS2R R30, SRZ ;  /* 0x00000000001e7805 */ /* 0x000fe2000001ff00 */
[----:B------:R-:W-:-:S02]  /*99e0*/  CS2R R18, SRZ ;  /* 0x0000000000127805 */ /* 0x000fc4000001ff00 */
        /* <DEDUP_REMOVED lines=35> */
.L_x_692:
[----:B------:R-:W-:Y:S05]  /*9c20*/  BSYNC B0 ;  /* 0x0000000000007941 */ /* 0x000fea0003800000 */
.L_x_691:
        /* <DEDUP_REMOVED lines=45> */
.L_x_694:
[----:B----4-:R-:W-:Y:S05]  /*9f00*/  BSYNC B0 ;  /* 0x0000000000007941 */ /* 0x010fea0003800000 */
.L_x_693:
        /* <DEDUP_REMOVED lines=47> */
.L_x_696:
[----:B--2---:R-:W-:Y:S05]  /*a200*/  BSYNC B0 ;  /* 0x0000000000007941 */ /* 0x004fea0003800000 */
.L_x_695:
        /* <DEDUP_REMOVED lines=45> */
.L_x_698:
[----:B----4-:R-:W-:Y:S05]  /*a4e0*/  BSYNC B0 ;  /* 0x0000000000007941 */ /* 0x010fea0003800000 */
.L_x_697:
        /* <DEDUP_REMOVED lines=53> */
[--C-:B------:R-:W-:Y:S02]  /*a840*/  HADD2.F32 R15, -RZ, R9.reuse.H0_H0 ;  /* 0x20000009ff0f7230 */ /* 0x100fe40000004100 */
[----:B------:R-:W-:Y:S01]  /*a850*/  HADD2.F32 R14, -RZ, R9.H1_H1 ;  /* 0x30000009ff0e7230 */ /* 0x000fe20000004100 */
[C---:B------:R-:W-:Y:S01]  /*a860*/  FMUL.FTZ R9, R5.reuse, R10 ;  /* 0x0000000a05097220 */ /* 0x040fe20000410000 */
[----:B------:R-:W-:Y:S01]  /*a870*/  HADD2.F32 R0, -RZ, R27.H0_H0 ;  /* 0x2000001bff007230 */ /* 0x000fe20000004100 */
[-C--:B------:R-:W-:Y:S02]  /*a880*/  FFMA.FTZ R17, R5, R19.reuse, -R7 ;  /* 0x0000001305117223 */ /* 0x080fe40000010807 */
[----:B------:R-:W-:Y:S01]  /*a890*/  FFMA.FTZ R11, R11, R19, R9 ;  /* 0x000000130b0b7223 */ /* 0x000fe20000010009 */
[----:B------:R-:W-:Y:S01]  /*a8a0*/  HADD2.F32 R9, -RZ, R18.H0_H0 ;  /* 0x20000012ff097230 */ /* 0x000fe20000004100 */
[----:B------:R-:W-:-:S02]  /*a8b0*/  FMUL.FTZ R10, R8, R0 ;  /* 0x00000000080a7220 */ /* 0x000fc40000410000 */
[C---:B------:R-:W-:Y:S01]  /*a8c0*/  FMUL.FTZ R5, R6.reuse, R0 ;  /* 0x0000000006057220 */ /* 0x040fe20000410000 */
[--C-:B------:R-:W-:Y:S01]  /*a8d0*/  HADD2.F32 R0, -RZ, R57.reuse.H0_H0 ;  /* 0x20000039ff007230 */ /* 0x100fe20000004100 */
[-C--:B------:R-:W-:Y:S01]  /*a8e0*/  FFMA.FTZ R7, R6, R3.reuse, -R10 ;  /* 0x0000000306077223 */ /* 0x080fe2000001080a */
[----:B------:R-:W-:Y:S01]  /*a8f0*/  HADD2.F32 R10, -RZ, R20.H0_H0 ;  /* 0x20000014ff0a7230 */ /* 0x000fe20000004100 */
        /* <DEDUP_REMOVED lines=15> */
.L_x_702:
[----:B------:R-:W-:Y:S05]  /*a9f0*/  BSYNC B0 ;  /* 0x0000000000007941 */ /* 0x000fea0003800000 */
.L_x_701:
        /* <DEDUP_REMOVED lines=30> */
[----:B------:R-:W-:Y:S01]  /*abe0*/  F2FP.PACK_AB R11, R11, R18 ;  /* 0x000000120b0b723e */ /* 0x000fe200000000ff */
[----:B------:R-:W-:Y:S01]  /*abf0*/  FFMA.FTZ R8, R8, R3, R5 ;  /* 0x0000000308087223 */ /* 0x000fe20000010005 */
[----:B------:R-:W-:Y:S01]  /*ac00*/  HADD2.F32 R3, -RZ, R59.H1_H1 ;  /* 0x3000003bff037230 */ /* 0x000fe20000004100 */
[-C--:B------:R-:W-:Y:S02]  /*ac10*/  FMUL.FTZ R5, R12, R0.reuse ;  /* 0x000000000c057220 */ /* 0x080fe40000410000 */
        /* <DEDUP_REMOVED lines=11> */
.L_x_700:
[----:B------:R-:W-:Y:S05]  /*acd0*/  BSYNC B1 ;  /* 0x0000000000017941 */ /* 0x000fea0003800000 */
.L_x_699:
        /* <DEDUP_REMOVED lines=49> */
.L_x_706:
[----:B------:R-:W-:Y:S05]  /*aff0*/  BSYNC B0 ;  /* 0x0000000000007941 */ /* 0x000fea0003800000 */
.L_x_705:
        /* <DEDUP_REMOVED lines=45> */
.L_x_704:
[----:B------:R-:W-:Y:S05]  /*b2d0*/  BSYNC B1 ;  /* 0x0000000000017941 */ /* 0x000fea0003800000 */
.L_x_703:
        /* <DEDUP_REMOVED lines=49> */
.L_x_710:
[----:B------:R-:W-:Y:S05]  /*b5f0*/  BSYNC B0 ;  /* 0x0000000000007941 */ /* 0x000fea0003800000 */
.L_x_709:
        /* <DEDUP_REMOVED lines=45> */
.L_x_708:
[----:B------:R-:W-:Y:S05]  /*b8d0*/  BSYNC B1 ;  /* 0x0000000000017941 */ /* 0x000fea0003800000 */
.L_x_707:
        /* <DEDUP_REMOVED lines=31> */
[----:B------:R-:W-:Y:S01]  /*bad0*/  HADD2.F32 R0, -RZ, R25.H1_H1 ;  /* 0x30000019ff007230 */ /* 0x000fe20000004100 */
[-C--:B------:R-:W-:Y:S01]  /*bae0*/  FFMA.FTZ R7, R6, R3.reuse, -R10 ;  /* 0x0000000306077223 */ /* 0x080fe2000001080a */
[----:B------:R-:W-:Y:S01]  /*baf0*/  F2FP.PACK_AB R11, R11, R18 ;  /* 0x000000120b0b723e */ /* 0x000fe200000000ff */
[----:B------:R-:W-:Y:S01]  /*bb00*/  FFMA.FTZ R8, R8, R3, R5 ;  /* 0x0000000308087223 */ /* 0x000fe20000010005 */
[----:B------:R-:W-:Y:S01]  /*bb10*/  HADD2.F32 R3, -RZ, R26.H0_H0 ;  /* 0x2000001aff037230 */ /* 0x000fe20000004100 */
        /* <DEDUP_REMOVED lines=12> */
.L_x_713:
[----:B------:R-:W-:Y:S05]  /*bbe0*/  BSYNC B0 ;  /* 0x0000000000007941 */ /* 0x000fea0003800000 */
.L_x_712:
        /* <DEDUP_REMOVED lines=22> */
[----:B------:R-:W-:Y:S01]  /*bd50*/  HADD2.F32 R0, -RZ, R26.H1_H1 ;  /* 0x3000001aff007230 */ /* 0x000fe20000004100 */
[-C--:B------:R-:W-:Y:S02]  /*bd60*/  FFMA.FTZ R17, R5, R19.reuse, -R7 ;  /* 0x0000001305117223 */ /* 0x080fe40000010807 */
[----:B------:R-:W-:Y:S01]  /*bd70*/  FFMA.FTZ R11, R11, R19, R9 ;  /* 0x000000130b0b7223 */ /* 0x000fe20000010009 */
[----:B------:R-:W-:Y:S01]  /*bd80*/  HADD2.F32 R9, -RZ, R16.H0_H0 ;  /* 0x20000010ff097230 */ /* 0x000fe20000004100 */
[----:B------:R-:W-:-:S02]  /*bd90*/  FMUL.FTZ R10, R8, R0 ;  /* 0x00000000080a7220 */ /* 0x000fc40000410000 */
[C---:B------:R-:W-:Y:S01]  /*bda0*/  FMUL.FTZ R5, R6.reuse, R0 ;  /* 0x0000000006057220 */ /* 0x040fe20000410000 */
[----:B------:R-:W-:Y:S01]  /*bdb0*/  HADD2.F32 R0, -RZ, R67.H1_H1 ;  /* 0x30000043ff007230 */ /* 0x000fe20000004100 */
[----:B------:R-:W-:Y:S01]  /*bdc0*/  FFMA.FTZ R7, R6, R3, -R10 ;  /* 0x0000000306077223 */ /* 0x000fe2000001080a */
        /* <DEDUP_REMOVED lines=16> */
.L_x_690:
[----:B------:R-:W-:Y:S01]  /*bed0*/  @P6 IMAD.HI.U32 R3, R0, c[0x0][0x2c8], RZ ;  /* 0x0000b20000036a27 */ /* 0x000fe200078e00ff */
[----:B------:R-:W-:Y:S01]  /*bee0*/  ISETP.GE.AND P2, PT, R26, c[0x0][0x27c], PT ;  /* 0x00009f001a007a0c */ /* 0x000fe20003f46270 */
[----:B------:R-:W-:Y:S01]  /*bef0*/  CS2R R22, SRZ ;  /* 0x0000000000167805 */ /* 0x000fe2000001ff00 */
[----:B------:R-:W-:Y:S01]  /*bf00*/  SHF.R.S32.HI R27, RZ, 0x1f, R26 ;  /* 0x0000001fff1b7819 */ /* 0x000fe2000001141a */
[----:B------:R-:W-:Y:S01]  /*bf10*/  IMAD.MOV.U32 R8, RZ, RZ, R12 ;  /* 0x000000ffff087224 */ /* 0x000fe200078e000c */
[----:B------:R-:W-:Y:S01]  /*bf20*/  @P6 SHF.R.U32.HI R0, RZ, c[0x0][0x2cc], R3 ;  /* 0x0000b300ff006a19 */ /* 0x000fe20000011603 */
[----:B------:R-:W-:Y:S01]  /*bf30*/  IMAD.MOV.U32 R6, RZ, RZ, R10 ;  /* 0x000000ffff067224 */ /* 0x000fe200078e000a */
[----:B------:R-:W-:Y:S02]  /*bf40*/  CS2R R20, SRZ ;  /* 0x0000000000147805 */ /* 0x000fe4000001ff00 */
        /* <DEDUP_REMOVED lines=39> */
[----:B--2---:R-:W-:Y:S02]  /*c1c0*/  IMAD.MOV.U32 R6, RZ, RZ, R22 ;  /* 0x000000ffff067224 */ /* 0x004fe400078e0016 */
[----:B------:R-:W-:Y:S02]  /*c1d0*/  IMAD.MOV.U32 R5, RZ, RZ, R23 ;  /* 0x000000ffff057224 */ /* 0x000fe400078e0017 */
[----:B------:R-:W-:Y:S01]  /*c1e0*/  IMAD.MOV.U32 R3, RZ, RZ, R20 ;  /* 0x000000ffff037224 */ /* 0x000fe200078e0014 */
[----:B------:R-:W-:Y:S01]  /*c1f0*/  PRMT R65, R6, 0x7610, R65 ;  /* 0x0000761006417816 */ /* 0x000fe20000000041 */
        /* <DEDUP_REMOVED lines=8> */
[----:B------:R-:W-:Y:S01]  /*c280*/  IMAD.MOV.U32 R0, RZ, RZ, R17 ;  /* 0x000000ffff007224 */ /* 0x000fe200078e0011 */
[----:B------:R-:W-:-:S02]  /*c290*/  PRMT R38, R5, 0x7610, R38 ;  /* 0x0000761005267816 */ /* 0x000fc40000000026 */
        /* <DEDUP_REMOVED lines=15> */
.L_x_715:
[----:B-1-3--:R-:W-:Y:S05]  /*c390*/  BSYNC B0 ;  /* 0x0000000000007941 */ /* 0x00afea0003800000 */
.L_x_714:
        /* <DEDUP_REMOVED lines=31> */
[----:B------:R-:W2:Y:S01]  /*c590*/  SHFL.IDX PT, R12, R12, 0x3, 0x1c1f ;  /* 0x007c1f000c0c7f89 */ /* 0x000ea200000e0000 */
[----:B------:R-:W-:Y:S01]  /*c5a0*/  PRMT R67, R67, 0x5410, R3 ;  /* 0x0000541043437816 */ /* 0x000fe20000000003 */
[----:B------:R-:W-:Y:S01]  /*c5b0*/  CS2R R62, SRZ ;  /* 0x00000000003e7805 */ /* 0x000fe2000001ff00 */
[----:B------:R-:W-:Y:S01]  /*c5c0*/  PRMT R66, R66, 0x5410, R0 ;  /* 0x0000541042427816 */ /* 0x000fe20000000000 */
[----:B-1----:R1:W1:Y:S01]  /*c5d0*/  SHFL.IDX PT, R9, R13, 0x3, 0x1c1f ;  /* 0x007c1f000d097f89 */ /* 0x00226200000e0000 */
[----:B------:R-:W-:Y:S01]  /*c5e0*/  CS2R R60, SRZ ;  /* 0x00000000003c7805 */ /* 0x000fe2000001ff00 */
[----:B------:R-:W-:Y:S01]  /*c5f0*/  CS2R R54, SRZ ;  /* 0x0000000000367805 */ /* 0x000fe2000001ff00 */
[----:B------:R-:W-:Y:S01]  /*c600*/  CS2R R52, SRZ ;  /* 0x0000000000347805 */ /* 0x000fe2000001ff00 */
[----:B------:R1:W1:Y:S01]  /*c610*/  SHFL.IDX PT, R10, R11, 0x3, 0x1c1f ;  /* 0x007c1f000b0a7f89 */ /* 0x00026200000e0000 */
[----:B---3--:R-:W-:-:S03]  /*c620*/  IMAD.MOV.U32 R6, RZ, RZ, R34 ;  /* 0x000000ffff067224 */ /* 0x008fc600078e0022 */
[----:B------:R3:W1:Y:S02]  /*c630*/  SHFL.IDX PT, R7, R14, 0x3, 0x1c1f ;  /* 0x007c1f000e077f89 */ /* 0x00066400000e0000 */
[----:B------:R-:W-:Y:S01]  /*c640*/  PRMT R69, R6, 0x7610, R69 ;  /* 0x0000761006457816 */ /* 0x000fe20000000045 */
[----:B------:R-:W-:-:S05]  /*c650*/  IMAD.MOV.U32 R6, RZ, RZ, R30 ;  /* 0x000000ffff067224 */ /* 0x000fca00078e001e */
[----:B------:R-:W-:Y:S01]  /*c660*/  PRMT R68, R6, 0x7610, R68 ;  /* 0x0000761006447816 */ /* 0x000fe20000000044 */
        /* <DEDUP_REMOVED lines=28> */
.L_x_717:
[----:B-1-3--:R-:W-:Y:S05]  /*c830*/  BSYNC B0 ;  /* 0x0000000000007941 */ /* 0x00afea0003800000 */
.L_x_716:
        /* <DEDUP_REMOVED lines=23> */
[----:B------:R-:W-:Y:S02]  /*c9b0*/  SHF.L.U32 R0, R56, 0x6, RZ ;  /* 0x0000000638007819 */ /* 0x000fe400000006ff */
[----:B------:R-:W-:Y:S02]  /*c9c0*/  IADD3 R5, R26, c[0x0][0x27c], RZ ;  /* 0x00009f001a057a10 */ /* 0x000fe40007ffe0ff */
[----:B------:R-:W-:Y:S02]  /*c9d0*/  LOP3.LUT R0, R0, 0x1c0, RZ, 0xc0, !PT ;  /* 0x000001c000007812 */ /* 0x000fe400078ec0ff */
[----:B------:R-:W-:Y:S02]  /*c9e0*/  SHF.L.U32 R7, R250, 0x9, RZ ;  /* 0x00000009fa077819 */ /* 0x000fe400000006ff */
[----:B------:R-:W-:-:S02]  /*c9f0*/  LOP3.LUT R3, R0, 0x38, R26, 0xf8, !PT ;  /* 0x0000003800037812 */ /* 0x000fc400078ef81a */
[----:B------:R-:W-:Y:S02]  /*ca00*/  SHF.R.U32.HI R6, RZ, 0x3, R0 ;  /* 0x00000003ff067819 */ /* 0x000fe40000011600 */
[----:B------:R-:W-:Y:S02]  /*ca10*/  LOP3.LUT R0, R0, 0x38, R5, 0xf8, !PT ;  /* 0x0000003800007812 */ /* 0x000fe400078ef805 */
[C-C-:B------:R-:W-:Y:S02]  /*ca20*/  LOP3.LUT R3, R7.reuse, R3, R6.reuse, 0xf6, !PT ;  /* 0x0000000307037212 */ /* 0x140fe400078ef606 */
[----:B------:R-:W-:Y:S02]  /*ca30*/  LOP3.LUT R0, R7, R0, R6, 0xf6, !PT ;  /* 0x0000000007007212 */ /* 0x000fe400078ef606 */
[----:B------:R-:W-:Y:S01]  /*ca40*/  SHF.L.U32 R39, R3, 0x1, RZ ;  /* 0x0000000103277819 */ /* 0x000fe200000006ff */
[--C-:B------:R-:W-:Y:S01]  /*ca50*/  HADD2.F32 R3, -RZ, R36.reuse.H1_H1 ;  /* 0x30000024ff037230 */ /* 0x100fe20000004100 */
[----:B------:R-:W-:Y:S01]  /*ca60*/  SHF.L.U32 R37, R0, 0x1, RZ ;  /* 0x0000000100257819 */ /* 0x000fe200000006ff */
[----:B------:R-:W-:Y:S01]  /*ca70*/  HADD2.F32 R0, -RZ, R36.H0_H0 ;  /* 0x20000024ff007230 */ /* 0x000fe20000004100 */
[----:B------:R-:W-:Y:S01]  /*ca80*/  SHF.R.U32.HI R5, RZ, 0x10, R17 ;  /* 0x00000010ff057819 */ /* 0x000fe20000011611 */
[----:B------:R-:W1:Y:S01]  /*ca90*/  LDS.128 R8, [R39+0x7100] ;  /* 0x0071000027087984 */ /* 0x000e620000000c00 */
[----:B------:R-:W-:-:S02]  /*caa0*/  SHF.R.U64 R57, R20, 0x10, R21 ;  /* 0x0000001014397819 */ /* 0x000fc40000001215 */
[----:B------:R-:W-:Y:S01]  /*cab0*/  SHF.R.U32.HI R24, RZ, 0x10, R21 ;  /* 0x00000010ff187819 */ /* 0x000fe20000011615 */
[----:B------:R-:W2:Y:S01]  /*cac0*/  LDS.128 R12, [R37+0x7100] ;  /* 0x00710000250c7984 */ /* 0x000ea20000000c00 */
[----:B------:R-:W-:Y:S01]  /*cad0*/  HADD2.F32 R36, -RZ, R5.H0_H0 ;  /* 0x20000005ff247230 */ /* 0x000fe20000004100 */
[----:B------:R-:W-:Y:S02]  /*cae0*/  SHF.R.U64 R42, R16, 0x10, R17 ;  /* 0x00000010102a7819 */ /* 0x000fe40000001211 */
[--C-:B------:R-:W-:Y:S02]  /*caf0*/  SHF.R.U64 R43, R22, 0x10, R23.reuse ;  /* 0x00000010162b7819 */ /* 0x100fe40000001217 */
[----:B------:R-:W-:Y:S02]  /*cb00*/  SHF.R.U32.HI R27, RZ, 0x10, R23 ;  /* 0x00000010ff1b7819 */ /* 0x000fe40000011617 */
[--C-:B------:R-:W-:Y:S02]  /*cb10*/  SHF.R.U64 R41, R18, 0x10, R19.reuse ;  /* 0x0000001012297819 */ /* 0x100fe40000001213 */
[----:B------:R-:W-:Y:S01]  /*cb20*/  SHF.R.U32.HI R21, RZ, 0x10, R19 ;  /* 0x00000010ff157819 */ /* 0x000fe20000011613 */
[----:B-1----:R-:W-:-:S02]  /*cb30*/  HADD2.F32 R16, -RZ, R9.H0_H0 ;  /* 0x20000009ff107230 */ /* 0x002fc40000004100 */
[--C-:B------:R-:W-:Y:S02]  /*cb40*/  HADD2.F32 R19, -RZ, R8.reuse.H0_H0 ;  /* 0x20000008ff137230 */ /* 0x100fe40000004100 */
[----:B--2---:R-:W-:Y:S01]  /*cb50*/  HADD2.F32 R5, -RZ, R13.H0_H0 ;  /* 0x2000000dff057230 */ /* 0x004fe20000004100 */
[CC--:B------:R-:W-:Y:S01]  /*cb60*/  FMUL.FTZ R7, R16.reuse, R0.reuse ;  /* 0x0000000010077220 */ /* 0x0c0fe20000410000 */
[----:B------:R-:W-:Y:S02]  /*cb70*/  HADD2.F32 R23, -RZ, R8.H1_H1 ;  /* 0x30000008ff177230 */ /* 0x000fe40000004100 */
[--C-:B------:R-:W-:Y:S01]  /*cb80*/  HADD2.F32 R17, -RZ, R11.reuse.H0_H0 ;  /* 0x2000000bff117230 */ /* 0x100fe20000004100 */
[----:B------:R-:W-:Y:S01]  /*cb90*/  FMUL.FTZ R6, R5, R0 ;  /* 0x0000000005067220 */ /* 0x000fe20000410000 */
[----:B------:R-:W-:Y:S02]  /*cba0*/  HADD2.F32 R18, -RZ, R11.H1_H1 ;  /* 0x3000000bff127230 */ /* 0x000fe40000004100 */
[--C-:B------:R-:W-:Y:S01]  /*cbb0*/  HADD2.F32 R20, -RZ, R10.reuse.H0_H0 ;  /* 0x2000000aff147230 */ /* 0x100fe20000004100 */
[----:B------:R-:W-:Y:S01]  /*cbc0*/  FFMA.FTZ R40, R16, R3, -R6 ;  /* 0x0000000310287223 */ /* 0x000fe20000010806 */
[----:B------:R-:W-:-:S02]  /*cbd0*/  HADD2.F32 R25, -RZ, R10.H1_H1 ;  /* 0x3000000aff197230 */ /* 0x000fc40000004100 */
[----:B------:R-:W-:Y:S02]  /*cbe0*/  HADD2.F32 R8, -RZ, R13.H1_H1 ;  /* 0x3000000dff087230 */ /* 0x000fe40000004100 */
[--C-:B------:R-:W-:Y:S02]  /*cbf0*/  HADD2.F32 R11, -RZ, R15.reuse.H0_H0 ;  /* 0x2000000fff0b7230 */ /* 0x100fe40000004100 */
[----:B------:R-:W-:Y:S01]  /*cc00*/  HADD2.F32 R10, -RZ, R15.H1_H1 ;  /* 0x3000000fff0a7230 */ /* 0x000fe20000004100 */
[----:B------:R-:W-:Y:S01]  /*cc10*/  FMUL.FTZ R6, R8, R36 ;  /* 0x0000002408067220 */ /* 0x000fe20000410000 */
[--C-:B------:R-:W-:Y:S02]  /*cc20*/  HADD2.F32 R13, -RZ, R12.reuse.H0_H0 ;  /* 0x2000000cff0d7230 */ /* 0x100fe40000004100 */
[----:B------:R-:W-:Y:S02]  /*cc30*/  HADD2.F32 R15, -RZ, R12.H1_H1 ;  /* 0x3000000cff0f7230 */ /* 0x000fe40000004100 */
[----:B------:R-:W-:-:S02]  /*cc40*/  HADD2.F32 R9, -RZ, R9.H1_H1 ;  /* 0x30000009ff097230 */ /* 0x000fc40000004100 */
[--C-:B------:R-:W-:Y:S02]  /*cc50*/  HADD2.F32 R12, -RZ, R14.reuse.H0_H0 ;  /* 0x2000000eff0c7230 */ /* 0x100fe40000004100 */
[----:B------:R-:W-:Y:S02]  /*cc60*/  HADD2.F32 R22, -RZ, R14.H1_H1 ;  /* 0x3000000eff167230 */ /* 0x000fe40000004100 */
[----:B------:R-:W-:Y:S02]  /*cc70*/  HADD2.F32 R14, -RZ, R24.H0_H0 ;  /* 0x20000018ff0e7230 */ /* 0x000fe40000004100 */
[----:B------:R-:W-:Y:S01]  /*cc80*/  HADD2.F32 R0, -RZ, R38.H0_H0 ;  /* 0x20000026ff007230 */ /* 0x000fe20000004100 */
[----:B------:R-:W-:Y:S01]  /*cc90*/  FFMA.FTZ R38, R5, R3, R7 ;  /* 0x0000000305267223 */ /* 0x000fe20000010007 */
[----:B------:R-:W-:Y:S01]  /*cca0*/  HADD2.F32 R3, -RZ, R59.H0_H0 ;  /* 0x2000003bff037230 */ /* 0x000fe20000004100 */
[C---:B------:R-:W-:Y:S01]  /*ccb0*/  FMUL.FTZ R5, R9.reuse, R36 ;  /* 0x0000002409057220 */ /* 0x040fe20000410000 */
[----:B------:R-:W-:Y:S01]  /*ccc0*/  HADD2.F32 R7, -RZ, R27.H0_H0 ;  /* 0x2000001bff077230 */ /* 0x000fe20000004100 */
[----:B------:R-:W-:Y:S01]  /*ccd0*/  FFMA.FTZ R36, R9, R14, -R6 ;  /* 0x0000000e09247223 */ /* 0x000fe20000010806 */
[----:B------:R-:W-:Y:S01]  /*cce0*/  HADD2.F32 R9, -RZ, R21.H0_H0 ;  /* 0x20000015ff097230 */ /* 0x000fe20000004100 */
[----:B------:R-:W-:-:S02]  /*ccf0*/  FMUL.FTZ R6, R11, R0 ;  /* 0x000000000b067220 */ /* 0x000fc40000410000 */
[C---:B------:R-:W-:Y:S02]  /*cd00*/  FMUL.FTZ R0, R17.reuse, R0 ;  /* 0x0000000011007220 */ /* 0x040fe40000410000 */
[-C--:B------:R-:W-:Y:S02]  /*cd10*/  FFMA.FTZ R21, R17, R3.reuse, -R6 ;  /* 0x0000000311157223 */ /* 0x080fe40000010806 */
[----:B------:R-:W-:Y:S02]  /*cd20*/  FFMA.FTZ R24, R8, R14, R5 ;  /* 0x0000000e08187223 */ /* 0x000fe40000010005 */
[----:B------:R-:W-:Y:S01]  /*cd30*/  FFMA.FTZ R17, R11, R3, R0 ;  /* 0x000000030b117223 */ /* 0x000fe20000010000 */
[----:B------:R-:W-:Y:S01]  /*cd40*/  HADD2.F32 R3, -RZ, R59.H1_H1 ;  /* 0x3000003bff037230 */ /* 0x000fe20000004100 */
[-C--:B------:R-:W-:Y:S01]  /*cd50*/  FMUL.FTZ R6, R10, R9.reuse ;  /* 0x000000090a067220 */ /* 0x080fe20000410000 */
[--C-:B------:R-:W-:Y:S01]  /*cd60*/  HADD2.F32 R0, -RZ, R64.reuse.H0_H0 ;  /* 0x20000040ff007230 */ /* 0x100fe20000004100 */
[----:B------:R-:W-:Y:S01]  /*cd70*/  FMUL.FTZ R5, R18, R9 ;  /* 0x0000000912057220 */ /* 0x000fe20000410000 */
[----:B------:R-:W-:Y:S01]  /*cd80*/  F2FP.PACK_AB R9, R24, R38 ;  /* 0x000000261809723e */ /* 0x000fe200000000ff */
[-C--:B------:R-:W-:Y:S01]  /*cd90*/  FFMA.FTZ R18, R18, R7.reuse, -R6 ;  /* 0x0000000712127223 */ /* 0x080fe20000010806 */
[----:B------:R-:W-:Y:S01]  /*cda0*/  HADD2.F32 R6, -RZ, R64.H1_H1 ;  /* 0x30000040ff067230 */ /* 0x000fe20000004100 */
[----:B------:R-:W-:Y:S01]  /*cdb0*/  FFMA.FTZ R11, R10, R7, R5 ;  /* 0x000000070a0b7223 */ /* 0x000fe20000010005 */
[----:B------:R-:W-:Y:S01]  /*cdc0*/  HADD2.F32 R5, -RZ, R65.H0_H0 ;  /* 0x20000041ff057230 */ /* 0x000fe20000004100 */
[----:B------:R-:W-:-:S02]  /*cdd0*/  FMUL.FTZ R8, R13, R3 ;  /* 0x000000030d087220 */ /* 0x000fc40000410000 */
[----:B------:R-:W-:Y:S01]  /*cde0*/  FMUL.FTZ R7, R19, R3 ;  /* 0x0000000313077220 */ /* 0x000fe20000410000 */
[----:B------:R-:W-:Y:S01]  /*cdf0*/  F2FP.PACK_AB R11, R11, R17 ;  /* 0x000000110b0b723e */ /* 0x000fe200000000ff */
[-C--:B------:R-:W-:Y:S02]  /*ce00*/  FMUL.FTZ R3, R12, R0.reuse ;  /* 0x000000000c037220 */ /* 0x080fe40000410000 */
        /* <DEDUP_REMOVED lines=25> */
.L_x_719:
[----:B------:R-:W-:Y:S05]  /*cfa0*/  BSYNC B0 ;  /* 0x0000000000007941 */ /* 0x000fea0003800000 */
.L_x_718:
        /* <DEDUP_REMOVED lines=12> */
[----:B------:R-:W-:Y:S02]  /*d070*/  SHF.R.U64 R38, R34, 0x10, R35 ;  /* 0x0000001022267819 */ /* 0x000fe40000001223 */
[----:B------:R-:W-:Y:S02]  /*d080*/  LOP3.LUT R3, R6, R5, R7, 0xf6, !PT ;  /* 0x0000000506037212 */ /* 0x000fe400078ef607 */
[----:B------:R-:W-:Y:S02]  /*d090*/  IADD3 R5, R26, c[0x0][0x27c], RZ ;  /* 0x00009f001a057a10 */ /* 0x000fe40007ffe0ff */
[----:B-1----:R-:W-:Y:S01]  /*d0a0*/  SHF.L.U32 R37, R3, 0x1, RZ ;  /* 0x0000000103257819 */ /* 0x002fe200000006ff */
[----:B------:R-:W-:Y:S01]  /*d0b0*/  HADD2.F32 R3, -RZ, R66.H0_H0 ;  /* 0x20000042ff037230 */ /* 0x000fe20000004100 */
[----:B------:R-:W-:-:S02]  /*d0c0*/  LOP3.LUT R0, R0, 0x38, R5, 0xf8, !PT ;  /* 0x0000003800007812 */ /* 0x000fc400078ef805 */
[----:B------:R-:W-:Y:S01]  /*d0d0*/  SHF.R.U32.HI R5, RZ, 0x10, R31 ;  /* 0x00000010ff057819 */ /* 0x000fe2000001161f */
[----:B------:R-:W1:Y:S01]  /*d0e0*/  LDS.128 R8, [R37+0x7100] ;  /* 0x0071000025087984 */ /* 0x000e620000000c00 */
[----:B------:R-:W-:Y:S02]  /*d0f0*/  LOP3.LUT R0, R6, R0, R7, 0xf6, !PT ;  /* 0x0000000006007212 */ /* 0x000fe400078ef607 */
[----:B------:R-:W-:Y:S02]  /*d100*/  SHF.R.U64 R34, R32, 0x10, R33 ;  /* 0x0000001020227819 */ /* 0x000fe40000001221 */
[----:B------:R-:W-:Y:S01]  /*d110*/  SHF.L.U32 R36, R0, 0x1, RZ ;  /* 0x0000000100247819 */ /* 0x000fe200000006ff */
[----:B------:R-:W-:Y:S01]  /*d120*/  HADD2.F32 R0, -RZ, R65.H1_H1 ;  /* 0x30000041ff007230 */ /* 0x000fe20000004100 */
        /* <DEDUP_REMOVED lines=29> */
[----:B------:R-:W-:Y:S01]  /*d300*/  HADD2.F32 R0, -RZ, R66.H1_H1 ;  /* 0x30000042ff007230 */ /* 0x000fe20000004100 */
[C---:B------:R-:W-:Y:S01]  /*d310*/  FMUL.FTZ R5, R11.reuse, R28 ;  /* 0x0000001c0b057220 */ /* 0x040fe20000410000 */
[----:B------:R-:W-:Y:S01]  /*d320*/  HADD2.F32 R3, -RZ, R67.H0_H0 ;  /* 0x20000043ff037230 */ /* 0x000fe20000004100 */
        /* <DEDUP_REMOVED lines=8> */
[----:B------:R-:W-:Y:S01]  /*d3b0*/  HADD2.F32 R3, -RZ, R67.H1_H1 ;  /* 0x30000043ff037230 */ /* 0x000fe20000004100 */
[CC--:B------:R-:W-:Y:S01]  /*d3c0*/  FMUL.FTZ R6, R9.reuse, R11.reuse ;  /* 0x0000000b09067220 */ /* 0x0c0fe20000410000 */
        /* <DEDUP_REMOVED lines=36> */
.L_x_721:
[----:B------:R-:W-:Y:S05]  /*d610*/  BSYNC B0 ;  /* 0x0000000000007941 */ /* 0x000fea0003800000 */
.L_x_720:
        /* <DEDUP_REMOVED lines=16> */
[----:B------:R-:W-:Y:S01]  /*d720*/  HADD2.F32 R3, -RZ, R71.H0_H0 ;  /* 0x20000047ff037230 */ /* 0x000fe20000004100 */
[----:B------:R-:W-:-:S02]  /*d730*/  LOP3.LUT R0, R0, 0x38, R5, 0xf8, !PT ;  /* 0x0000003800007812 */ /* 0x000fc400078ef805 */
[----:B------:R-:W-:Y:S01]  /*d740*/  SHF.R.U32.HI R5, RZ, 0x10, R47 ;  /* 0x00000010ff057819 */ /* 0x000fe2000001162f */
[----:B-1----:R-:W1:Y:S01]  /*d750*/  LDS.128 R8, [R31+0x7100] ;  /* 0x007100001f087984 */ /* 0x002e620000000c00 */
[----:B------:R-:W-:Y:S02]  /*d760*/  LOP3.LUT R0, R6, R0, R7, 0xf6, !PT ;  /* 0x0000000006007212 */ /* 0x000fe400078ef607 */
[----:B------:R-:W-:Y:S01]  /*d770*/  SHF.R.U32.HI R22, RZ, 0x10, R45 ;  /* 0x00000010ff167819 */ /* 0x000fe2000001162d */
[----:B------:R-:W-:Y:S01]  /*d780*/  HADD2.F32 R28, -RZ, R5.H0_H0 ;  /* 0x20000005ff1c7230 */ /* 0x000fe20000004100 */
[----:B------:R-:W-:Y:S01]  /*d790*/  SHF.L.U32 R29, R0, 0x1, RZ ;  /* 0x00000001001d7819 */ /* 0x000fe200000006ff */
[----:B------:R-:W-:Y:S01]  /*d7a0*/  HADD2.F32 R0, -RZ, R69.H1_H1 ;  /* 0x30000045ff007230 */ /* 0x000fe20000004100 */
        /* <DEDUP_REMOVED lines=77> */
.L_x_723:
[----:B------:R-:W-:Y:S05]  /*dc80*/  BSYNC B0 ;  /* 0x0000000000007941 */ /* 0x000fea0003800000 */
.L_x_722:
        /* <DEDUP_REMOVED lines=39> */
[----:B------:R-:W-:Y:S01]  /*df00*/  HADD2.F32 R8, -RZ, R13.H0_H0 ;  /* 0x2000000dff087230 */ /* 0x000fe20000004100 */
[C---:B------:R-:W-:Y:S01]  /*df10*/  FMUL.FTZ R6, R5.reuse, R0 ;  /* 0x0000000005067220 */ /* 0x040fe20000410000 */
[----:B------:R-:W-:Y:S01]  /*df20*/  HADD2.F32 R0, -RZ, R79.H1_H1 ;  /* 0x3000004fff007230 */ /* 0x000fe20000004100 */
[-C--:B------:R-:W-:Y:S01]  /*df30*/  FFMA.FTZ R31, R5, R3.reuse, R7 ;  /* 0x00000003051f7223 */ /* 0x080fe20000010007 */
[----:B------:R-:W-:Y:S01]  /*df40*/  HADD2.F32 R13, -RZ, R13.H1_H1 ;  /* 0x3000000dff0d7230 */ /* 0x000fe20000004100 */
[----:B------:R-:W-:Y:S01]  /*df50*/  FFMA.FTZ R33, R16, R3, -R6 ;  /* 0x0000000310217223 */ /* 0x000fe20000010806 */
[----:B------:R-:W-:Y:S01]  /*df60*/  HADD2.F32 R3, -RZ, R80.H0_H0 ;  /* 0x20000050ff037230 */ /* 0x000fe20000004100 */
        /* <DEDUP_REMOVED lines=17> */
[----:B------:R-:W-:Y:S01]  /*e080*/  HADD2.F32 R3, -RZ, R80.H1_H1 ;  /* 0x30000050ff037230 */ /* 0x000fe20000004100 */
[C---:B------:R-:W-:Y:S01]  /*e090*/  FMUL.FTZ R5, R9.reuse, R11 ;  /* 0x0000000b09057220 */ /* 0x040fe20000410000 */
[--C-:B------:R-:W-:Y:S01]  /*e0a0*/  HADD2.F32 R0, -RZ, R81.reuse.H0_H0 ;  /* 0x20000051ff007230 */ /* 0x100fe20000004100 */
[-C--:B------:R-:W-:Y:S01]  /*e0b0*/  FFMA.FTZ R16, R9, R7.reuse, -R6 ;  /* 0x0000000709107223 */ /* 0x080fe20000010806 */
[----:B------:R-:W-:Y:S01]  /*e0c0*/  HADD2.F32 R6, -RZ, R81.H1_H1 ;  /* 0x30000051ff067230 */ /* 0x000fe20000004100 */
[----:B------:R-:W-:Y:S01]  /*e0d0*/  FFMA.FTZ R9, R13, R7, R5 ;  /* 0x000000070d097223 */ /* 0x000fe20000010005 */
[----:B------:R-:W-:Y:S01]  /*e0e0*/  HADD2.F32 R5, -RZ, R82.H0_H0 ;  /* 0x20000052ff057230 */ /* 0x000fe20000004100 */
        /* <DEDUP_REMOVED lines=31> */
.L_x_711:
[----:B------:R-:W-:Y:S05]  /*e2e0*/  BSYNC B2 ;  /* 0x0000000000027941 */ /* 0x000fea0003800000 */
.L_x_689:
[----:B-1----:R-:W-:Y:S01]  /*e2f0*/  SHF.R.S32.HI R7, RZ, 0x4, R85 ;  /* 0x00000004ff077819 */ /* 0x002fe20000011455 */
[----:B------:R-:W-:Y:S01]  /*e300*/  IMAD.SHL.U32 R6, R116, 0x40, RZ ;  /* 0x0000004074067824 */ /* 0x000fe200078e00ff */
[----:B------:R-:W-:-:S04]  /*e310*/  DEPBAR.LE SB0, 0x0 ;  /* 0x000080000000791a */ /* 0x000fc80000000000 */
[----:B--2---:R-:W-:Y:S01]  /*e320*/  LEA.HI R0, R85, R7, RZ, 0x1 ;  /* 0x0000000755007211 */ /* 0x004fe200078f08ff */
[----:B------:R-:W-:Y:S01]  /*e330*/  IMAD.SHL.U32 R3, R83, 0x40, RZ ;  /* 0x0000004053037824 */ /* 0x000fe200078e00ff */
[----:B------:R-:W-:Y:S01]  /*e340*/  LOP3.LUT P0, RZ, R116, 0x2, RZ, 0xc0, !PT ;  /* 0x0000000274ff7812 */ /* 0x000fe2000780c0ff */
[----:B------:R-:W-:Y:S01]  /*e350*/  IMAD.SHL.U32 R5, R84, 0x40, RZ ;  /* 0x0000004054057824 */ /* 0x000fe200078e00ff */
[----:B------:R-:W-:Y:S01]  /*e360*/  LOP3.LUT R0, R0, 0xfffffffe, RZ, 0xc0, !PT ;  /* 0xfffffffe00007812 */ /* 0x000fe200078ec0ff */
[----:B------:R-:W-:Y:S01]  /*e370*/  IMAD.SHL.U32 R8, R70, 0x8, RZ ;  /* 0x0000000846087824 */ /* 0x000fe200078e00ff */
[----:B------:R-:W-:Y:S01]  /*e380*/  LOP3.LUT R3, R3, 0x1c0, RZ, 0xc0, !PT ;  /* 0x000001c003037812 */ /* 0x000fe200078ec0ff */
[----:B------:R-:W-:Y:S01]  /*e390*/  IMAD.MOV.U32 R98, RZ, RZ, R86 ;  /* 0x000000ffff627224 */ /* 0x000fe200078e0056 */
[----:B------:R-:W-:Y:S01]  /*e3a0*/  LOP3.LUT R243, R5, 0xfffffe00, RZ, 0xc0, !PT ;  /* 0xfffffe0005f37812 */ /* 0x000fe200078ec0ff */
[----:B------:R-:W-:Y:S01]  /*e3b0*/  IMAD.IADD R7, R7, 0x1, -R0 ;  /* 0x0000000107077824 */ /* 0x000fe200078e0a00 */
[----:B------:R-:W-:Y:S01]  /*e3c0*/  LOP3.LUT R0, R6, 0x1c0, RZ, 0xc0, !PT ;  /* 0x000001c006007812 */ /* 0x000fe200078ec0ff */
[----:B------:R-:W-:-:S02]  /*e3d0*/  IMAD.MOV.U32 R99, RZ, RZ, R87 ;  /* 0x000000ffff637224 */ /* 0x000fc400078e0057 */
        /* <DEDUP_REMOVED lines=11> */
[----:B------:R-:W-:-:S03]  /*e490*/  LOP3.LUT R242, R8, R6, RZ, 0x3c, !PT ;  /* 0x0000000608f27212 */ /* 0x000fc600078e3cff */
[----:B------:R-:W-:Y:S02]  /*e4a0*/  IMAD R0, R7, 0x200, R0 ;  /* 0x0000020007007824 */ /* 0x000fe400078e0200 */
[----:B------:R-:W-:Y:S02]  /*e4b0*/  IMAD.IADD R3, R242, 0x1, R3 ;  /* 0x00000001f2037824 */ /* 0x000fe400078e0203 */
[----:B------:R-:W-:Y:S01]  /*e4c0*/  IMAD.SHL.U32 R119, R0, 0x2, RZ ;  /* 0x0000000200777824 */ /* 0x000fe200078e00ff */
[----:B------:R-:W-:Y:S01]  /*e4d0*/  BAR.SYNC.DEFER_BLOCKING 0x0 ;  /* 0x0000000000007b1d */ /* 0x000fe20000010000 */
[----:B------:R-:W-:Y:S02]  /*e4e0*/  IMAD.SHL.U32 R230, R3, 0x2, RZ ;  /* 0x0000000203e67824 */ /* 0x000fe400078e00ff */
[----:B------:R-:W-:Y:S01]  /*e4f0*/  IMAD.WIDE.U32 R6, R96, c[0x0][0x208], RZ ;  /* 0x0000820060067a25 */ /* 0x000fe200078e00ff */
[C---:B------:R-:W-:Y:S02]  /*e500*/  IADD3 R0, R119.reuse, 0x3900, RZ ;  /* 0x0000390077007810 */ /* 0x040fe40007ffe0ff */
[----:B------:R-:W-:Y:S01]  /*e510*/  IADD3 R234, R119, 0x3920, RZ ;  /* 0x0000392077ea7810 */ /* 0x000fe20007ffe0ff */
[----:B------:R-:W-:Y:S01]  /*e520*/  IMAD.MOV.U32 R3, RZ, RZ, c[0x0][0x208] ;  /* 0x00008200ff037624 */ /* 0x000fe200078e00ff */
[----:B------:R-:W-:Y:S01]  /*e530*/  @P0 IADD3 R234, R0, -0x20, RZ ;  /* 0xffffffe000ea0810 */ /* 0x000fe20007ffe0ff */
[----:B------:R-:W-:-:S02]  /*e540*/  IMAD R0, R97, c[0x0][0x208], RZ ;  /* 0x0000820061007a24 */ /* 0x000fc400078e02ff */
[----:B------:R-:W-:Y:S01]  /*e550*/  IMAD R233, R2, 0x2, R230 ;  /* 0x0000000202e97824 */ /* 0x000fe200078e02e6 */
[----:B------:R-:W-:Y:S01]  /*e560*/  SHF.L.U64.HI R5, R3, R117, c[0x0][0x20c] ;  /* 0x0000830003057619 */ /* 0x000fe20000010275 */
[----:B------:R-:W-:Y:S01]  /*e570*/  IMAD R0, R96, c[0x0][0x20c], R0 ;  /* 0x0000830060007a24 */ /* 0x000fe200078e0200 */
[----:B------:R-:W-:Y:S01]  /*e580*/  IADD3 R240, R234, 0x800, RZ ;  /* 0x00000800eaf07810 */ /* 0x000fe20007ffe0ff */
[----:B------:R-:W-:Y:S02]  /*e590*/  IMAD R231, R4, 0x2, R230 ;  /* 0x0000000204e77824 */ /* 0x000fe400078e02e6 */
[----:B------:R-:W-:Y:S02]  /*e5a0*/  IMAD.IADD R0, R7, 0x1, R0 ;  /* 0x0000000107007824 */ /* 0x000fe400078e0200 */
[----:B------:R-:W-:-:S04]  /*e5b0*/  IMAD.WIDE.U32 R6, R6, 0x70, R98 ;  /* 0x0000007006067825 */ /* 0x000fc800078e0062 */
[----:B------:R-:W-:Y:S01]  /*e5c0*/  IMAD R0, R0, 0x70, RZ ;  /* 0x0000007000007824 */ /* 0x000fe200078e02ff */
[----:B------:R-:W-:Y:S01]  /*e5d0*/  LDSM.16.M88.4 R24, [R119+0x3900] ;  /* 0x003900007718783b */ /* 0x000fe20000000200 */
[----:B------:R-:W-:Y:S02]  /*e5e0*/  IMAD R232, R2, 0x2, R231 ;  /* 0x0000000202e87824 */ /* 0x000fe400078e02e7 */
[----:B------:R-:W-:Y:S01]  /*e5f0*/  IMAD.IADD R0, R7, 0x1, R0 ;  /* 0x0000000107007824 */ /* 0x000fe200078e0200 */
[----:B------:R-:W1:Y:S04]  /*e600*/  LDSM.16.M88.4 R8, [R230+0x9100] ;  /* 0x00910000e608783b */ /* 0x000e680000000200 */
[----:B------:R-:W2:Y:S04]  /*e610*/  LDSM.16.M88.4 R12, [R230+0x7100] ;  /* 0x00710000e60c783b */ /* 0x000ea80000000200 */
[----:B------:R-:W3:Y:S04]  /*e620*/  LDSM.16.M88.4 R20, [R119+0x4100] ;  /* 0x004100007714783b */ /* 0x000ee80000000200 */
[----:B------:R-:W4:Y:S04]  /*e630*/  LDSM.16.M88.4 R16, [R119+0x4900] ;  /* 0x004900007710783b */ /* 0x000f280000000200 */
[----:B------:R-:W2:Y:S04]  /*e640*/  LDSM.16.M88.4 R28, [R119+0x5100] ;  /* 0x00510000771c783b */ /* 0x000ea80000000200 */
[----:B------:R-:W3:Y:S04]  /*e650*/  LDSM.16.M88.4 R32, [R119+0x5900] ;  /* 0x005900007720783b */ /* 0x000ee80000000200 */
[----:B------:R-:W3:Y:S04]  /*e660*/  LDSM.16.M88.4 R40, [R119+0x6100] ;  /* 0x006100007728783b */ /* 0x000ee80000000200 */
[----:B------:R-:W3:Y:S04]  /*e670*/  LDSM.16.M88.4 R36, [R119+0x6900] ;  /* 0x006900007724783b */ /* 0x000ee80000000200 */
[----:B------:R-:W-:Y:S04]  /*e680*/  LDSM.16.M88.4 R56, [R234] ;  /* 0x00000000ea38783b */ /* 0x000fe80000000200 */
[----:B------:R-:W-:Y:S01]  /*e690*/  LDSM.16.M88.4 R48, [R234+0x1000] ;  /* 0x00100000ea30783b */ /* 0x000fe20000000200 */
[C---:B-1----:R-:W-:Y:S03]  /*e6a0*/  HMMA.16816.F32 R60, R8.reuse, R24, RZ ;  /* 0x00000018083c723c */ /* 0x042fe600000018ff */
[----:B------:R-:W-:Y:S04]  /*e6b0*/  LDSM.16.M88.4 R44, [R234+0x1800] ;  /* 0x00180000ea2c783b */ /* 0x000fe80000000200 */
[----:B------:R-:W-:Y:S01]  /*e6c0*/  LDSM.16.M88.4 R52, [R234+0x800] ;  /* 0x00080000ea34783b */ /* 0x000fe20000000200 */
[----:B------:R-:W-:Y:S08]  /*e6d0*/  HMMA.16816.F32 R108, R8, R26, RZ ;  /* 0x0000001a086c723c */ /* 0x000ff000000018ff */
[C---:B--2---:R-:W-:Y:S07]  /*e6e0*/  HMMA.16816.F32 R184, R12.reuse, R24, RZ ;  /* 0x000000180cb8723c */ /* 0x044fee00000018ff */
[C---:B------:R-:W-:Y:S01]  /*e6f0*/  LEA R24, P0, R6.reuse, c[0x0][0x1f8], 0x1 ;  /* 0x00007e0006187a11 */ /* 0x040fe200078008ff */
[----:B------:R-:W-:Y:S03]  /*e700*/  HMMA.16816.F32 R180, R12, R26, RZ ;  /* 0x0000001a0cb4723c */ /* 0x000fe600000018ff */
[----:B------:R-:W-:Y:S01]  /*e710*/  LEA.HI.X R25, R6, c[0x0][0x1fc], R0, 0x1, P0 ;  /* 0x00007f0006197a11 */ /* 0x000fe200000f0c00 */
[----:B------:R-:W-:-:S03]  /*e720*/  IMAD.MOV.U32 R0, RZ, RZ, 0x40 ;  /* 0x00000040ff007424 */ /* 0x000fc600078e00ff */
[----:B------:R-:W-:Y:S01]  /*e730*/  IMAD.SHL.U32 R26, R3, 0x20, RZ ;  /* 0x00000020031a7824 */ /* 0x000fe200078e00ff */
[-C--:B---3--:R-:W-:Y:S08]  /*e740*/  HMMA.16816.F32 R64, R8, R20.reuse, RZ ;  /* 0x000000140840723c */ /* 0x088ff000000018ff */
[C---:B------:R-:W-:Y:S07]  /*e750*/  HMMA.16816.F32 R156, R12.reuse, R20, RZ ;  /* 0x000000140c9c723c */ /* 0x040fee00000018ff */
[----:B------:R-:W-:Y:S01]  /*e760*/  IADD3 R20, P0, R26, R24, RZ ;  /* 0x000000181a147210 */ /* 0x000fe20007f1e0ff */
[----:B------:R-:W-:Y:S04]  /*e770*/  HMMA.16816.F32 R176, R12, R22, RZ ;  /* 0x000000160cb0723c */ /* 0x000fe800000018ff */
[----:B------:R-:W-:Y:S01]  /*e780*/  IMAD.X R21, R5, 0x1, R25, P0 ;  /* 0x0000000105157824 */ /* 0x000fe200000e0619 */
[----:B------:R-:W-:-:S03]  /*e790*/  ISETP.GE.AND P0, PT, R72, c[0x0][0x1d4], PT ;  /* 0x0000750048007a0c */ /* 0x000fc60003f06270 */
[----:B----4-:R-:W-:Y:S01]  /*e7a0*/  HMMA.16816.F32 R148, R12, R16, RZ ;  /* 0x000000100c94723c */ /* 0x010fe200000018ff */
[C---:B------:R-:W-:Y:S02]  /*e7b0*/  ISETP.LT.OR P4, PT, R75.reuse, 0x1, P0 ;  /* 0x000000014b00780c */ /* 0x040fe40000781670 */
[C---:B------:R-:W-:Y:S02]  /*e7c0*/  ISETP.LT.OR P3, PT, R75.reuse, 0x11, P0 ;  /* 0x000000114b00780c */ /* 0x040fe40000761670 */
[----:B------:R-:W-:-:S03]  /*e7d0*/  ISETP.LT.OR P5, PT, R75, 0x31, P0 ;  /* 0x000000314b00780c */ /* 0x000fc600007a1670 */
[C---:B------:R-:W-:Y:S08]  /*e7e0*/  HMMA.16816.F32 R172, R12.reuse, R18, RZ ;  /* 0x000000120cac723c */ /* 0x040ff000000018ff */
[C---:B------:R-:W-:Y:S08]  /*e7f0*/  HMMA.16816.F32 R144, R12.reuse, R28, RZ ;  /* 0x0000001c0c90723c */ /* 0x040ff000000018ff */
[C---:B------:R-:W-:Y:S08]  /*e800*/  HMMA.16816.F32 R168, R12.reuse, R30, RZ ;  /* 0x0000001e0ca8723c */ /* 0x040ff000000018ff */
[C---:B------:R-:W-:Y:S08]  /*e810*/  HMMA.16816.F32 R140, R12.reuse, R32, RZ ;  /* 0x000000200c8c723c */ /* 0x040ff000000018ff */
[C---:B-----5:R-:W-:Y:S08]  /*e820*/  HMMA.16816.F32 R164, R12.reuse, R34, RZ ;  /* 0x000000220ca4723c */ /* 0x060ff000000018ff */
[C---:B------:R-:W-:Y:S08]  /*e830*/  HMMA.16816.F32 R132, R12.reuse, R40, RZ ;  /* 0x000000280c84723c */ /* 0x040ff000000018ff */
[C---:B------:R-:W-:Y:S08]  /*e840*/  HMMA.16816.F32 R152, R12.reuse, R42, RZ ;  /* 0x0000002a0c98723c */ /* 0x040ff000000018ff */
[C---:B------:R-:W-:Y:S08]  /*e850*/  HMMA.16816.F32 R128, R12.reuse, R36, RZ ;  /* 0x000000240c80723c */ /* 0x040ff000000018ff */
[----:B------:R-:W-:Y:S07]  /*e860*/  HMMA.16816.F32 R136, R12, R38, RZ ;  /* 0x000000260c88723c */ /* 0x000fee00000018ff */
[-C--:B------:R-:W-:Y:S01]  /*e870*/  IADD3 R14, P2, R20, R26.reuse, RZ ;  /* 0x0000001a140e7210 */ /* 0x080fe20007f5e0ff */
[----:B------:R-:W-:Y:S03]  /*e880*/  HMMA.16816.F32 R68, R8, R16, RZ ;  /* 0x000000100844723c */ /* 0x000fe600000018ff */
[----:B------:R-:W-:Y:S01]  /*e890*/  IADD3 R12, P1, R14, R26, RZ ;  /* 0x0000001a0e0c7210 */ /* 0x000fe20007f3e0ff */
[----:B------:R-:W-:-:S03]  /*e8a0*/  IMAD.X R15, R21, 0x1, R5, P2 ;  /* 0x00000001150f7824 */ /* 0x000fc600010e0605 */
[----:B------:R-:W-:Y:S01]  /*e8b0*/  IADD3 R6, P2, R12, R26, RZ ;  /* 0x0000001a0c067210 */ /* 0x000fe20007f5e0ff */
[----:B------:R-:W-:Y:S01]  /*e8c0*/  HMMA.16816.F32 R112, R8, R18, RZ ;  /* 0x000000120870723c */ /* 0x000fe200000018ff */
[----:B------:R-:W1:Y:S01]  /*e8d0*/  LDSM.16.M88.4 R16, [R233+0x9100] ;  /* 0x00910000e910783b */ /* 0x000e620000000200 */
[----:B------:R-:W-:-:S04]  /*e8e0*/  IMAD.X R13, R15, 0x1, R5, P1 ;  /* 0x000000010f0d7824 */ /* 0x000fc800008e0605 */
[--C-:B------:R-:W-:Y:S01]  /*e8f0*/  IMAD.X R7, R13, 0x1, R5.reuse, P2 ;  /* 0x000000010d077824 */ /* 0x100fe200010e0605 */
[----:B------:R-:W-:Y:S01]  /*e900*/  ISETP.LT.OR P2, PT, R75, 0x21, P0 ;  /* 0x000000214b00780c */ /* 0x000fe20000741670 */
[C---:B------:R-:W-:Y:S08]  /*e910*/  HMMA.16816.F32 R80, R8.reuse, R32, RZ ;  /* 0x000000200850723c */ /* 0x040ff000000018ff */
[C---:B------:R-:W-:Y:S01]  /*e920*/  HMMA.16816.F32 R160, R8.reuse, R34, RZ ;  /* 0x0000002208a0723c */ /* 0x040fe200000018ff */
[----:B------:R-:W2:Y:S07]  /*e930*/  LDSM.16.M88.4 R32, [R234+0x2800] ;  /* 0x00280000ea20783b */ /* 0x000eae0000000200 */
[C---:B------:R-:W-:Y:S08]  /*e940*/  HMMA.16816.F32 R76, R8.reuse, R28, RZ ;  /* 0x0000001c084c723c */ /* 0x040ff000000018ff */
[C---:B------:R-:W-:Y:S08]  /*e950*/  HMMA.16816.F32 R84, R8.reuse, R40, RZ ;  /* 0x000000280854723c */ /* 0x040ff000000018ff */
[C---:B------:R-:W-:Y:S01]  /*e960*/  HMMA.16816.F32 R124, R8.reuse, R30, RZ ;  /* 0x0000001e087c723c */ /* 0x040fe200000018ff */
[----:B------:R-:W-:Y:S07]  /*e970*/  LDSM.16.M88.4 R28, [R234+0x3000] ;  /* 0x00300000ea1c783b */ /* 0x000fee0000000200 */
[C---:B------:R-:W-:Y:S01]  /*e980*/  HMMA.16816.F32 R192, R8.reuse, R42, RZ ;  /* 0x0000002a08c0723c */ /* 0x040fe200000018ff */
[----:B------:R-:W3:Y:S07]  /*e990*/  LDSM.16.M88.4 R40, [R234+0x2000] ;  /* 0x00200000ea28783b */ /* 0x000eee0000000200 */
[C---:B------:R-:W-:Y:S07]  /*e9a0*/  HMMA.16816.F32 R92, R8.reuse, R22, RZ ;  /* 0x00000016085c723c */ /* 0x040fee00000018ff */
[----:B------:R-:W-:Y:S01]  /*e9b0*/  IADD3 R22, P1, R6, R26, RZ ;  /* 0x0000001a06167210 */ /* 0x000fe20007f3e0ff */
[----:B------:R-:W-:Y:S04]  /*e9c0*/  HMMA.16816.F32 R88, R8, R36, RZ ;  /* 0x000000240858723c */ /* 0x000fe800000018ff */
[----:B------:R-:W-:Y:S01]  /*e9d0*/  IMAD.X R23, R7, 0x1, R5, P1 ;  /* 0x0000000107177824 */ /* 0x000fe200008e0605 */
[----:B------:R-:W-:-:S03]  /*e9e0*/  ISETP.LT.OR P1, PT, R75, 0x61, P0 ;  /* 0x000000614b00780c */ /* 0x000fc60000721670 */
[----:B------:R-:W-:Y:S01]  /*e9f0*/  HMMA.16816.F32 R188, R8, R38, RZ ;  /* 0x0000002608bc723c */ /* 0x000fe200000018ff */
[----:B------:R-:W4:Y:S04]  /*ea00*/  LDSM.16.M88.4 R8, [R233+0x7100] ;  /* 0x00710000e908783b */ /* 0x000f280000000200 */
[----:B------:R-:W-:Y:S01]  /*ea10*/  @!PT LDS RZ, [RZ] ;  /* 0x00000000fffff984 */ /* 0x000fe20000000800 */
[----:B------:R-:W-:Y:S01]  /*ea20*/  @!PT LDS RZ, [RZ] ;  /* 0x00000000fffff984 */ /* 0x000fe20000000800 */
[----:B------:R-:W-:Y:S01]  /*ea30*/  @!PT LDS RZ, [RZ] ;  /* 0x00000000fffff984 */ /* 0x000fe20000000800 */
[----:B------:R2:W-:Y:S01]  /*ea40*/  LDGSTS.E.BYPASS.LTC128B.128 [R241+0x100], [R24.64], !P4 ;  /* 0x0010000018f17fae */ /* 0x0005e2000e101d48 */
[----:B------:R-:W-:Y:S02]  /*ea50*/  ISETP.LT.OR P4, PT, R75, 0x41, P0 ;  /* 0x000000414b00780c */ /* 0x000fe40000781670 */
[----:B-1----:R-:W-:Y:S01]  /*ea60*/  HMMA.16816.F32 R120, R16, R56, R60 ;  /* 0x000000381078723c */ /* 0x002fe2000000183c */
[----:B------:R1:W-:Y:S01]  /*ea70*/  LDGSTS.E.BYPASS.LTC128B.128 [R241+0x900], [R20.64], !P3 ;  /* 0x0090000014f17fae */ /* 0x0003e2000d901d48 */
[----:B------:R-:W-:-:S03]  /*ea80*/  LOP3.LUT P3, RZ, R116, 0x4, RZ, 0xc0, !PT ;  /* 0x0000000474ff7812 */ /* 0x000fc6000786c0ff */
[----:B------:R1:W-:Y:S01]  /*ea90*/  LDGSTS.E.BYPASS.LTC128B.128 [R241+0x1100], [R14.64], !P2 ;  /* 0x011000000ef17fae */ /* 0x0003e2000d101d48 */
[----:B------:R-:W-:Y:S02]  /*eaa0*/  ISETP.LT.OR P2, PT, R75, 0x51, P0 ;  /* 0x000000514b00780c */ /* 0x000fe40000741670 */
[----:B------:R-:W-:Y:S01]  /*eab0*/  SEL R0, R0, 0xffffffc0, !P3 ;  /* 0xffffffc000007807 */ /* 0x000fe20005800000 */
[----:B------:R1:W-:Y:S01]  /*eac0*/  LDGSTS.E.BYPASS.LTC128B.128 [R241+0x1900], [R12.64], !P5 ;  /* 0x019000000cf17fae */ /* 0x0003e2000e901d48 */
[----:B------:R-:W-:Y:S03]  /*ead0*/  HMMA.16816.F32 R100, R16, R48, R68 ;  /* 0x000000301064723c */ /* 0x000fe60000001844 */
[----:B------:R-:W-:Y:S01]  /*eae0*/  IMAD.IADD R229, R119, 0x1, R0 ;  /* 0x0000000177e57824 */ /* 0x000fe200078e0200 */
[----:B------:R3:W-:Y:S01]  /*eaf0*/  LDGSTS.E.BYPASS.LTC128B.128 [R241+0x2100], [R6.64], !P4 ;  /* 0x0210000006f17fae */ /* 0x0007e2000e101d48 */
[----:B------:R-:W-:-:S03]  /*eb00*/  IMAD.IADD R228, R0, 0x1, R234 ;  /* 0x0000000100e47824 */ /* 0x000fc600078e02ea */
[C---:B------:R-:W-:Y:S01]  /*eb10*/  HMMA.16816.F32 R208, R16.reuse, R46, R124 ;  /* 0x0000002e10d0723c */ /* 0x040fe2000000187c */
[----:B------:R3:W-:Y:S07]  /*eb20*/  LDGSTS.E.BYPASS.LTC128B.128 [R241+0x2900], [R22.64], !P2 ;  /* 0x0290000016f17fae */ /* 0x0007ee000d101d48 */
[C---:B--2---:R-:W-:Y:S08]  /*eb30*/  HMMA.16816.F32 R204, R16.reuse, R34, R192 ;  /* 0x0000002210cc723c */ /* 0x044ff000000018c0 */
[----:B------:R-:W-:Y:S01]  /*eb40*/  HMMA.16816.F32 R104, R16, R52, R64 ;  /* 0x000000341068723c */ /* 0x000fe20000001840 */
[----:B-1----:R-:W-:-:S05]  /*eb50*/  IADD3 R12, P0, R22, R26, RZ ;  /* 0x0000001a160c7210 */ /* 0x002fca0007f1e0ff */
[----:B------:R-:W-:Y:S02]  /*eb60*/  IMAD.X R13, R23, 0x1, R5, P0 ;  /* 0x00000001170d7824 */ /* 0x000fe400000e0605 */
[C---:B------:R-:W-:Y:S03]  /*eb70*/  HMMA.16816.F32 R96, R16.reuse, R44, R76 ;  /* 0x0000002c1060723c */ /* 0x040fe6000000184c */
[----:B------:R1:W-:Y:S04]  /*eb80*/  LDGSTS.E.BYPASS.LTC128B.128 [R241+0x3100], [R12.64], !P1 ;  /* 0x031000000cf17fae */ /* 0x0003e8000c901d48 */
[----:B---3--:R-:W-:Y:S01]  /*eb90*/  LDSM.16.M88.4 R20, [R231+0x9100] ;  /* 0x00910000e714783b */ /* 0x008fe20000000200 */
[C---:B------:R-:W-:Y:S03]  /*eba0*/  HMMA.16816.F32 R36, R16.reuse, R40, R80 ;  /* 0x000000281024723c */ /* 0x040fe60000001850 */
[----:B------:R-:W2:Y:S04]  /*ebb0*/  LDSM.16.M88.4 R60, [R229+0x5900] ;  /* 0x00590000e53c783b */ /* 0x000ea80000000200 */
[----:B------:R-:W3:Y:S01]  /*ebc0*/  LDSM.16.M88.4 R72, [R229+0x4100] ;  /* 0x00410000e548783b */ /* 0x000ee20000000200 */
[C---:B------:R-:W-:Y:S03]  /*ebd0*/  HMMA.16816.F32 R84, R16.reuse, R32, R84 ;  /* 0x000000201054723c */ /* 0x040fe60000001854 */
[----:B------:R-:W2:Y:S04]  /*ebe0*/  LDSM.16.M88.4 R68, [R229+0x4900] ;  /* 0x00490000e544783b */ /* 0x000ea80000000200 */
[----:B------:R-:W2:Y:S01]  /*ebf0*/  LDSM.16.M88.4 R76, [R229+0x3900] ;  /* 0x00390000e54c783b */ /* 0x000ea20000000200 */
[C---:B------:R-:W-:Y:S03]  /*ec00*/  HMMA.16816.F32 R88, R16.reuse, R28, R88 ;  /* 0x0000001c1058723c */ /* 0x040fe60000001858 */
[----:B------:R-:W2:Y:S04]  /*ec10*/  LDSM.16.M88.4 R64, [R229+0x5100] ;  /* 0x00510000e540783b */ /* 0x000ea80000000200 */
[----:B------:R-:W2:Y:S01]  /*ec20*/  LDSM.16.M88.4 R80, [R229+0x6100] ;  /* 0x00610000e550783b */ /* 0x000ea20000000200 */
[C---:B------:R-:W-:Y:S03]  /*ec30*/  HMMA.16816.F32 R108, R16.reuse, R58, R108 ;  /* 0x0000003a106c723c */ /* 0x040fe6000000186c */
[----:B-1----:R-:W-:Y:S04]  /*ec40*/  LDSM.16.M88.4 R12, [R232+0x7100] ;  /* 0x00710000e80c783b */ /* 0x002fe80000000200 */
[----:B------:R-:W-:Y:S01]  /*ec50*/  LDSM.16.M88.4 R24, [R228+0x3000] ;  /* 0x00300000e418783b */ /* 0x000fe20000000200 */
[C---:B------:R-:W-:Y:S03]  /*ec60*/  HMMA.16816.F32 R236, R16.reuse, R54, R92 ;  /* 0x0000003610ec723c */ /* 0x040fe6000000185c */
[----:B------:R-:W1:Y:S04]  /*ec70*/  LDSM.16.M88.4 R92, [R229+0x6900] ;  /* 0x00690000e55c783b */ /* 0x000e680000000200 */
[----:B------:R-:W0:Y:S01]  /*ec80*/  LDGDEPBAR ;  /* 0x00000000000079af */ /* 0x000e220000000000 */
[C---:B------:R-:W-:Y:S08]  /*ec90*/  HMMA.16816.F32 R224, R16.reuse, R50, R112 ;  /* 0x0000003210e0723c */ /* 0x040ff00000001870 */
[C---:B------:R-:W-:Y:S08]  /*eca0*/  HMMA.16816.F32 R124, R16.reuse, R42, R160 ;  /* 0x0000002a107c723c */ /* 0x040ff000000018a0 */
[----:B------:R-:W-:Y:S01]  /*ecb0*/  HMMA.16816.F32 R192, R16, R30, R188 ;  /* 0x0000001e10c0723c */ /* 0x000fe200000018bc */
[----:B------:R-:W1:Y:S07]  /*ecc0*/  LDSM.16.M88.4 R16, [R231+0x7100] ;  /* 0x00710000e710783b */ /* 0x000e6e0000000200 */
[C---:B----4-:R-:W-:Y:S08]  /*ecd0*/  HMMA.16816.F32 R188, R8.reuse, R56, R184 ;  /* 0x0000003808bc723c */ /* 0x050ff000000018b8 */
[C---:B------:R-:W-:Y:S08]  /*ece0*/  HMMA.16816.F32 R196, R8.reuse, R52, R156 ;  /* 0x0000003408c4723c */ /* 0x040ff0000000189c */
[C---:B------:R-:W-:Y:S08]  /*ecf0*/  HMMA.16816.F32 R200, R8.reuse, R48, R148 ;  /* 0x0000003008c8723c */ /* 0x040ff00000001894 */
[C---:B------:R-:W-:Y:S08]  /*ed00*/  HMMA.16816.F32 R56, R8.reuse, R58, R180 ;  /* 0x0000003a0838723c */ /* 0x040ff000000018b4 */
[C---:B------:R-:W-:Y:S08]  /*ed10*/  HMMA.16816.F32 R52, R8.reuse, R54, R176 ;  /* 0x000000360834723c */ /* 0x040ff000000018b0 */
[C---:B------:R-:W-:Y:S01]  /*ed20*/  HMMA.16816.F32 R148, R8.reuse, R50, R172 ;  /* 0x000000320894723c */ /* 0x040fe200000018ac */
[----:B------:R-:W-:Y:S07]  /*ed30*/  LDSM.16.M88.4 R48, [R228] ;  /* 0x00000000e430783b */ /* 0x000fee0000000200 */
[C---:B------:R-:W-:Y:S08]  /*ed40*/  HMMA.16816.F32 R212, R8.reuse, R44, R144 ;  /* 0x0000002c08d4723c */ /* 0x040ff00000001890 */
[C---:B------:R-:W-:Y:S01]  /*ed50*/  HMMA.16816.F32 R160, R8.reuse, R46, R168 ;  /* 0x0000002e08a0723c */ /* 0x040fe200000018a8 */
[----:B------:R-:W-:Y:S07]  /*ed60*/  LDSM.16.M88.4 R44, [R228+0x800] ;  /* 0x00080000e42c783b */ /* 0x000fee0000000200 */
[C---:B------:R-:W-:Y:S08]  /*ed70*/  HMMA.16816.F32 R216, R8.reuse, R40, R140 ;  /* 0x0000002808d8723c */ /* 0x040ff0000000188c */
[C---:B------:R-:W-:Y:S08]  /*ed80*/  HMMA.16816.F32 R220, R8.reuse, R32, R132 ;  /* 0x0000002008dc723c */ /* 0x040ff00000001884 */
[C---:B------:R-:W-:Y:S08]  /*ed90*/  HMMA.16816.F32 R244, R8.reuse, R28, R128 ;  /* 0x0000001c08f4723c */ /* 0x040ff00000001880 */
[C---:B------:R-:W-:Y:S01]  /*eda0*/  HMMA.16816.F32 R180, R8.reuse, R42, R164 ;  /* 0x0000002a08b4723c */ /* 0x040fe200000018a4 */
[----:B------:R-:W-:Y:S07]  /*edb0*/  LDSM.16.M88.4 R40, [R228+0x1000] ;  /* 0x00100000e428783b */ /* 0x000fee0000000200 */
[C---:B------:R-:W-:Y:S01]  /*edc0*/  HMMA.16816.F32 R184, R8.reuse, R34, R152 ;  /* 0x0000002208b8723c */ /* 0x040fe20000001898 */
[----:B------:R-:W-:Y:S07]  /*edd0*/  LDSM.16.M88.4 R32, [R228+0x2000] ;  /* 0x00200000e420783b */ /* 0x000fee0000000200 */
[----:B------:R-:W-:Y:S01]  /*ede0*/  HMMA.16816.F32 R176, R8, R30, R136 ;  /* 0x0000001e08b0723c */ /* 0x000fe20000001888 */
[----:B------:R-:W4:Y:S04]  /*edf0*/  LDSM.16.M88.4 R8, [R232+0x9100] ;  /* 0x00910000e808783b */ /* 0x000f280000000200 */
[----:B------:R-:W-:Y:S03]  /*ee00*/  LDSM.16.M88.4 R28, [R228+0x2800] ;  /* 0x00280000e41c783b */ /* 0x000fe60000000200 */
[----:B--2---:R-:W-:Y:S01]  /*ee10*/  HMMA.16816.F32 R152, R20, R60, R36 ;  /* 0x0000003c1498723c */ /* 0x004fe20000001824 */
[----:B------:R-:W2:Y:S01]  /*ee20*/  LDSM.16.M88.4 R36, [R228+0x1800] ;  /* 0x00180000e424783b */ /* 0x000ea20000000200 */
[----:B------:R-:W-:-:S06]  /*ee30*/  DEPBAR.LE SB0, 0x0 ;  /* 0x000080000000791a */ /* 0x000fcc0000000000 */
[C---:B---3--:R-:W-:Y:S08]  /*ee40*/  HMMA.16816.F32 R168, R20.reuse, R72, R104 ;  /* 0x0000004814a8723c */ /* 0x048ff00000001868 */
[C---:B------:R-:W-:Y:S08]  /*ee50*/  HMMA.16816.F32 R164, R20.reuse, R68, R100 ;  /* 0x0000004414a4723c */ /* 0x040ff00000001864 */
[C---:B------:R-:W-:Y:S08]  /*ee60*/  HMMA.16816.F32 R172, R20.reuse, R76, R120 ;  /* 0x0000004c14ac723c */ /* 0x040ff00000001878 */
[C---:B------:R-:W-:Y:S08]  /*ee70*/  HMMA.16816.F32 R156, R20.reuse, R64, R96 ;  /* 0x00000040149c723c */ /* 0x040ff00000001860 */
[C---:B------:R-:W-:Y:S08]  /*ee80*/  HMMA.16816.F32 R144, R20.reuse, R80, R84 ;  /* 0x000000501490723c */ /* 0x040ff00000001854 */
[C---:B-1----:R-:W-:Y:S08]  /*ee90*/  HMMA.16816.F32 R112, R20.reuse, R92, R88 ;  /* 0x0000005c1470723c */ /* 0x042ff00000001858 */
[----:B------:R-:W-:Y:S08]  /*eea0*/  HMMA.16816.F32 R140, R20, R78, R108 ;  /* 0x0000004e148c723c */ /* 0x000ff0000000186c */
[C---:B------:R-:W-:Y:S08]  /*eeb0*/  HMMA.16816.F32 R104, R16.reuse, R76, R188 ;  /* 0x0000004c1068723c */ /* 0x040ff000000018bc */
[----:B------:R-:W-:Y:S08]  /*eec0*/  HMMA.16816.F32 R100, R16, R78, R56 ;  /* 0x0000004e1064723c */ /* 0x000ff00000001838 */
[C---:B------:R-:W-:Y:S07]  /*eed0*/  HMMA.16816.F32 R136, R20.reuse, R74, R236 ;  /* 0x0000004a1488723c */ /* 0x040fee00000018ec */
[C---:B------:R-:W-:Y:S01]  /*eee0*/  IADD3 R239, R234.reuse, 0x1000, RZ ;  /* 0x00001000eaef7810 */ /* 0x040fe20007ffe0ff */
[----:B------:R-:W-:Y:S01]  /*eef0*/  HMMA.16816.F32 R132, R20, R70, R224 ;  /* 0x000000461484723c */ /* 0x000fe200000018e0 */
[----:B------:R-:W-:-:S02]  /*ef00*/  IADD3 R238, R234, 0x1800, RZ ;  /* 0x00001800eaee7810 */ /* 0x000fc40007ffe0ff */
[C---:B------:R-:W-:Y:S02]  /*ef10*/  IADD3 R237, R234.reuse, 0x2000, RZ ;  /* 0x00002000eaed7810 */ /* 0x040fe40007ffe0ff */
[----:B------:R-:W-:-:S03]  /*ef20*/  IADD3 R236, R234, 0x2800, RZ ;  /* 0x00002800eaec7810 */ /* 0x000fc60007ffe0ff */
[C---:B------:R-:W-:Y:S08]  /*ef30*/  HMMA.16816.F32 R96, R16.reuse, R72, R196 ;  /* 0x000000481060723c */ /* 0x040ff000000018c4 */
[C---:B------:R-:W-:Y:S08]  /*ef40*/  HMMA.16816.F32 R88, R16.reuse, R74, R52 ;  /* 0x0000004a1058723c */ /* 0x040ff00000001834 */
[C---:B------:R-:W-:Y:S08]  /*ef50*/  HMMA.16816.F32 R84, R16.reuse, R68, R200 ;  /* 0x000000441054723c */ /* 0x040ff000000018c8 */
[----:B------:R-:W-:Y:S08]  /*ef60*/  HMMA.16816.F32 R76, R16, R70, R148 ;  /* 0x00000046104c723c */ /* 0x000ff00000001894 */
[----:B------:R-:W-:Y:S08]  /*ef70*/  HMMA.16816.F32 R128, R20, R66, R208 ;  /* 0x000000421480723c */ /* 0x000ff000000018d0 */
[C---:B------:R-:W-:Y:S08]  /*ef80*/  HMMA.16816.F32 R72, R16.reuse, R64, R212 ;  /* 0x000000401048723c */ /* 0x040ff000000018d4 */
[----:B------:R-:W-:Y:S08]  /*ef90*/  HMMA.16816.F32 R68, R16, R66, R160 ;  /* 0x000000421044723c */ /* 0x000ff000000018a0 */
[C---:B------:R-:W-:Y:S08]  /*efa0*/  HMMA.16816.F32 R124, R20.reuse, R62, R124 ;  /* 0x0000003e147c723c */ /* 0x040ff0000000187c */
[C---:B------:R-:W-:Y:S07]  /*efb0*/  HMMA.16816.F32 R120, R20.reuse, R82, R204 ;  /* 0x000000521478723c */ /* 0x040fee00000018cc */
[----:B------:R-:W-:Y:S01]  /*efc0*/  IMAD.MOV.U32 R204, RZ, RZ, R235 ;  /* 0x000000ffffcc7224 */ /* 0x000fe200078e00eb */
[----:B------:R-:W-:Y:S01]  /*efd0*/  HMMA.16816.F32 R108, R20, R94, R192 ;  /* 0x0000005e146c723c */ /* 0x000fe200000018c0 */
[----:B------:R-:W-:-:S03]  /*efe0*/  IADD3 R235, R234, 0x3000, RZ ;  /* 0x00003000eaeb7810 */ /* 0x000fc60007ffe0ff */
[----:B------:R-:W-:-:S04]  /*eff0*/  ISETP.GE.AND P0, PT, R204, 0x2, PT ;  /* 0x00000002cc00780c */ /* 0x000fc80003f06270 */
[C---:B------:R-:W-:Y:S08]  /*f000*/  HMMA.16816.F32 R64, R16.reuse, R60, R216 ;  /* 0x0000003c1040723c */ /* 0x040ff000000018d8 */
[C---:B------:R-:W-:Y:S08]  /*f010*/  HMMA.16816.F32 R60, R16.reuse, R62, R180 ;  /* 0x0000003e103c723c */ /* 0x040ff000000018b4 */
[C---:B------:R-:W-:Y:S08]  /*f020*/  HMMA.16816.F32 R56, R16.reuse, R80, R220 ;  /* 0x000000501038723c */ /* 0x040ff000000018dc */
[C---:B------:R-:W-:Y:S08]  /*f030*/  HMMA.16816.F32 R52, R16.reuse, R82, R184 ;  /* 0x000000521034723c */ /* 0x040ff000000018b8 */
[C---:B------:R-:W-:Y:S08]  /*f040*/  HMMA.16816.F32 R20, R16.reuse, R92, R244 ;  /* 0x0000005c1014723c */ /* 0x040ff000000018f4 */
[----:B------:R-:W-:Y:S08]  /*f050*/  HMMA.16816.F32 R16, R16, R94, R176 ;  /* 0x0000005e1010723c */ /* 0x000ff000000018b0 */
[C---:B----4-:R-:W-:Y:S08]  /*f060*/  HMMA.16816.F32 R168, R8.reuse, R44, R168 ;  /* 0x0000002c08a8723c */ /* 0x050ff000000018a8 */
[C---:B------:R-:W-:Y:S08]  /*f070*/  HMMA.16816.F32 R136, R8.reuse, R46, R136 ;  /* 0x0000002e0888723c */ /* 0x040ff00000001888 */
        /* <DEDUP_REMOVED lines=8> */
[C---:B--2---:R-:W-:Y:S08]  /*f100*/  HMMA.16816.F32 R156, R8.reuse, R36, R156 ;  /* 0x00000024089c723c */ /* 0x044ff0000000189c */
        /* <DEDUP_REMOVED lines=19> */
[----:B------:R-:W2:Y:S04]  /*f240*/  LDL.64 R226, [R1+0x68] ;  /* 0x0000680001e27983 */ /* 0x000ea80000100a00 */
[----:B------:R-:W3:Y:S01]  /*f250*/  LDL R5, [R1+0x60] ;  /* 0x0000600001057983 */ /* 0x000ee20000100800 */
[----:B------:R-:W-:Y:S01]  /*f260*/  IADD3 R0, R204, -0x2, RZ ;  /* 0xfffffffecc007810 */ /* 0x000fe20007ffe0ff */
[----:B------:R-:W-:-:S04]  /*f270*/  IMAD.MOV.U32 R116, RZ, RZ, c[0x0][0x1e0] ;  /* 0x00007800ff747624 */ /* 0x000fc800078e00ff */
[----:B------:R-:W-:Y:S02]  /*f280*/  IMAD R3, R118, R0, RZ ;  /* 0x0000000076037224 */ /* 0x000fe400078e02ff */
[----:B--2---:R-:W-:Y:S02]  /*f290*/  IMAD.MOV.U32 R224, RZ, RZ, R226 ;  /* 0x000000ffffe07224 */ /* 0x004fe400078e00e2 */
[----:B------:R-:W-:Y:S02]  /*f2a0*/  IMAD.MOV.U32 R226, RZ, RZ, 0x70 ;  /* 0x00000070ffe27424 */ /* 0x000fe400078e00ff */
[----:B------:R-:W-:Y:S01]  /*f2b0*/  IMAD.MOV.U32 R225, RZ, RZ, R227 ;  /* 0x000000ffffe17224 */ /* 0x000fe200078e00e3 */
[----:B---3--:R-:W-:Y:S01]  /*f2c0*/  LOP3.LUT P5, RZ, R5, 0x1, RZ, 0xc0, !PT ;  /* 0x0000000105ff7812 */ /* 0x008fe200078ac0ff */
[----:B------:R-:W-:Y:S01]  /*f2d0*/  IMAD.WIDE.U32 R226, R226, c[0x0][0x1e0], RZ ;  /* 0x00007800e2e27a25 */ /* 0x000fe200078e00ff */
[----:B------:R-:W-:-:S05]  /*f2e0*/  SHF.R.S32.HI R5, RZ, 0x1f, R0 ;  /* 0x0000001fff057819 */ /* 0x000fca0000011400 */
[----:B------:R-:W-:Y:S01]  /*f2f0*/  IMAD.WIDE.U32 R8, R0, R226, R224 ;  /* 0x000000e200087225 */ /* 0x000fe200078e00e0 */
[----:B------:R-:W-:-:S03]  /*f300*/  SHF.L.U64.HI R0, R116, R117, c[0x0][0x1e4] ;  /* 0x0000790074007619 */ /* 0x000fc60000010275 */
[----:B------:R-:W-:Y:S01]  /*f310*/  IMAD R3, R5, R226, R3 ;  /* 0x000000e205037224 */ /* 0x000fe200078e0203 */
[----:B------:R-:W-:Y:S02]  /*f320*/  SHF.L.U32 R5, R116, 0x5, RZ ;  /* 0x0000000574057819 */ /* 0x000fe400000006ff */
[----:B------:R-:W-:Y:S01]  /*f330*/  LEA R6, P0, R8, c[0x0][0x1c8], 0x1 ;  /* 0x0000720008067a11 */ /* 0x000fe200078008ff */
[----:B------:R-:W-:-:S03]  /*f340*/  IMAD.IADD R3, R9, 0x1, R3 ;  /* 0x0000000109037824 */ /* 0x000fc600078e0203 */
[C---:B------:R-:W-:Y:S02]  /*f350*/  IADD3 R14, P1, R5.reuse, R6, RZ ;  /* 0x00000006050e7210 */ /* 0x040fe40007f3e0ff */
[----:B------:R-:W-:Y:S02]  /*f360*/  LEA.HI.X R7, R8, c[0x0][0x1cc], R3, 0x1, P0 ;  /* 0x0000730008077a11 */ /* 0x000fe400000f0c03 */
[----:B------:R-:W-:-:S03]  /*f370*/  IADD3 R12, P0, R5, R14, RZ ;  /* 0x0000000e050c7210 */ /* 0x000fc60007f1e0ff */
[C---:B------:R-:W-:Y:S01]  /*f380*/  IMAD.X R15, R0.reuse, 0x1, R7, P1 ;  /* 0x00000001000f7824 */ /* 0x040fe200008e0607 */
[C---:B------:R-:W-:Y:S01]  /*f390*/  IADD3 R10, P1, R5.reuse, R12, RZ ;  /* 0x0000000c050a7210 */ /* 0x040fe20007f3e0ff */
[----:B------:R-:W-:Y:S01]  /*f3a0*/  @!PT LDS RZ, [RZ] ;  /* 0x00000000fffff984 */ /* 0x000fe20000000800 */
[----:B------:R-:W-:Y:S01]  /*f3b0*/  @!PT LDS RZ, [RZ] ;  /* 0x00000000fffff984 */ /* 0x000fe20000000800 */
[----:B------:R-:W-:Y:S01]  /*f3c0*/  @!PT LDS RZ, [RZ] ;  /* 0x00000000fffff984 */ /* 0x000fe20000000800 */
[----:B------:R1:W-:Y:S03]  /*f3d0*/  LDGSTS.E.BYPASS.LTC128B.128 [R241+0x3900], [R6.64], !P5 ;  /* 0x0390000006f17fae */ /* 0x0003e6000e901d48 */
[----:B------:R-:W-:Y:S01]  /*f3e0*/  IADD3.X R13, R0, R15, RZ, P0, !PT ;  /* 0x0000000f000d7210 */ /* 0x000fe200007fe4ff */
[----:B------:R2:W-:Y:S01]  /*f3f0*/  LDGSTS.E.BYPASS.LTC128B.128 [R241+0x4100], [R14.64], !P5 ;  /* 0x041000000ef17fae */ /* 0x0005e2000e901d48 */
[----:B------:R-:W-:-:S03]  /*f400*/  IADD3 R8, P0, R5, R10, RZ ;  /* 0x0000000a05087210 */ /* 0x000fc60007f1e0ff */
[C---:B------:R-:W-:Y:S01]  /*f410*/  IMAD.X R11, R0.reuse, 0x1, R13, P1 ;  /* 0x00000001000b7824 */ /* 0x040fe200008e060d */
        /* <DEDUP_REMOVED lines=10> */
.L_x_724:
[----:B------:R-:W-:Y:S01]  /*f4c0*/  FMUL.FTZ R0, R105, c[0x0][0x320] ;  /* 0x0000c80069007a20 */ /* 0x000fe20000410000 */
[----:B---3--:R-:W2:Y:S03]  /*f4d0*/  LDL R11, [R1+0x18] ;  /* 0x00001800010b7983 */ /* 0x008ea60000100800 */
[----:B------:R1:W3:Y:S01]  /*f4e0*/  MUFU.TANH R23, R0 ;  /* 0x0000000000177308 */ /* 0x0002e20000002400 */
[----:B------:R-:W4:Y:S01]  /*f4f0*/  LDL R9, [R1+0x40] ;  /* 0x0000400001097983 */ /* 0x000f220000100800 */
[----:B------:R-:W-:Y:S01]  /*f500*/  LEA.HI R3, R251, R252, RZ, 0x2 ;  /* 0x000000fcfb037211 */ /* 0x000fe200078f10ff */
[----:B------:R-:W-:Y:S01]  /*f510*/  FMUL.FTZ R5, R121, c[0x0][0x320] ;  /* 0x0000c80079057a20 */ /* 0x000fe20000410000 */
[----:B------:R-:W-:Y:S01]  /*f520*/  SHF.R.S32.HI R6, RZ, 0x1f, R250 ;  /* 0x0000001fff067819 */ /* 0x000fe200000114fa */
[----:B------:R-:W-:Y:S01]  /*f530*/  FMUL.FTZ R7, R122, c[0x0][0x320] ;  /* 0x0000c8007a077a20 */ /* 0x000fe20000410000 */
[----:B------:R-:W0:Y:S01]  /*f540*/  LDGDEPBAR ;  /* 0x00000000000079af */ /* 0x000e220000000000 */
[----:B-1----:R-:W-:-:S04]  /*f550*/  FMUL.FTZ R0, R100, c[0x0][0x320] ;  /* 0x0000c80064007a20 */ /* 0x002fc80000410000 */
        /* <DEDUP_REMOVED lines=68> */
[----:B------:R1:W-:Y:S01]  /*f9a0*/  MUFU.TANH R76, R0 ;  /* 0x00000000004c7308 */ /* 0x0003e20000002400 */
[----:B------:R-:W-:Y:S01]  /*f9b0*/  STL [R1+0xb0], R240 ;  /* 0x0000b0f001007387 */ /* 0x000fe20000100800 */
[----:B-1----:R-:W-:-:S06]  /*f9c0*/  FMUL.FTZ R0, R166, c[0x0][0x320] ;  /* 0x0000c800a6007a20 */ /* 0x002fcc0000410000 */
[----:B------:R1:W-:Y:S01]  /*f9d0*/  MUFU.TANH R102, R0 ;  /* 0x0000000000667308 */ /* 0x0003e20000002400 */
[----:B------:R-:W-:Y:S01]  /*f9e0*/  STL [R1+0xac], R239 ;  /* 0x0000acef01007387 */ /* 0x000fe20000100800 */
[----:B-1----:R-:W-:-:S06]  /*f9f0*/  FMUL.FTZ R0, R167, c[0x0][0x320] ;  /* 0x0000c800a7007a20 */ /* 0x002fcc0000410000 */
[----:B------:R1:W-:Y:S01]  /*fa00*/  MUFU.TANH R83, R0 ;  /* 0x0000000000537308 */ /* 0x0003e20000002400 */
[----:B------:R2:W-:Y:S01]  /*fa10*/  STL [R1+0xa8], R238 ;  /* 0x0000a8ee01007387 */ /* 0x0005e20000100800 */
[----:B-1----:R-:W-:-:S06]  /*fa20*/  FMUL.FTZ R0, R103, c[0x0][0x320] ;  /* 0x0000c80067007a20 */ /* 0x002fcc0000410000 */
[----:B------:R1:W-:Y:S01]  /*fa30*/  MUFU.TANH R163, R0 ;  /* 0x0000000000a37308 */ /* 0x0003e20000002400 */
[----:B--2---:R-:W2:Y:S01]  /*fa40*/  LDL R238, [R1+0x44] ;  /* 0x0000440001ee7983 */ /* 0x004ea20000100800 */
        /* <DEDUP_REMOVED lines=94> */
[----:B------:R-:W-:Y:S01]  /*10030*/  LOP3.LUT R3, R3, 0xfffffffc, RZ, 0xc0, !PT ;  /* 0xfffffffc03037812 */ /* 0x000fe200078ec0ff */
[----:B-1----:R-:W-:-:S06]  /*10040*/  FMUL.FTZ R0, R175, c[0x0][0x320] ;  /* 0x0000c800af007a20 */ /* 0x002fcc0000410000 */
[----:B------:R1:W-:Y:S01]  /*10050*/  MUFU.TANH R29, R0 ;  /* 0x00000000001d7308 */ /* 0x0003e20000002400 */
[----:B------:R-:W-:Y:S01]  /*10060*/  LEA.HI R6, R6, R250, RZ, 0x2 ;  /* 0x000000fa06067211 */ /* 0x000fe200078f10ff */
[----:B-1----:R-:W-:-:S06]  /*10070*/  FMUL.FTZ R0, R120, c[0x0][0x320] ;  /* 0x0000c80078007a20 */ /* 0x002fcc0000410000 */
[----:B------:R1:W-:Y:S01]  /*10080*/  MUFU.TANH R28, R0 ;  /* 0x00000000001c7308 */ /* 0x0003e20000002400 */
[----:B------:R-:W-:Y:S01]  /*10090*/  IMAD.IADD R3, R252, 0x1, -R3 ;  /* 0x00000001fc037824 */ /* 0x000fe200078e0a03 */
[----:B------:R-:W-:Y:S02]  /*100a0*/  LOP3.LUT R8, R6, 0xffffffc, RZ, 0xc0, !PT ;  /* 0x0ffffffc06087812 */ /* 0x000fe400078ec0ff */
[----:B-1----:R-:W-:-:S04]  /*100b0*/  LOP3.LUT R0, R249, 0xffffffe0, RZ, 0xc0, !PT ;  /* 0xffffffe0f9007812 */ /* 0x002fc800078ec0ff */
[----:B------:R1:W-:Y:S01]  /*100c0*/  MUFU.TANH R27, R5 ;  /* 0x00000005001b7308 */ /* 0x0003e20000002400 */
[----:B------:R-:W-:Y:S02]  /*100d0*/  IMAD.IADD R0, R252, 0x1, -R0 ;  /* 0x00000001fc007824 */ /* 0x000fe400078e0a00 */
[----:B------:R-:W-:-:S05]  /*100e0*/  IMAD.IADD R10, R250, 0x1, -R8 ;  /* 0x00000001fa0a7824 */ /* 0x000fca00078e0a08 */
[----:B------:R2:W-:Y:S01]  /*100f0*/  MUFU.TANH R49, R7 ;  /* 0x0000000700317308 */ /* 0x0005e20000002400 */
[----:B-1----:R-:W-:-:S04]  /*10100*/  SHF.R.S32.HI R5, RZ, 0x1f, R0 ;  /* 0x0000001fff057819 */ /* 0x002fc80000011400 */
[----:B------:R-:W-:Y:S02]  /*10110*/  LEA.HI R6, R5, R0, RZ, 0x2 ;  /* 0x0000000005067211 */ /* 0x000fe400078f10ff */
[----:B------:R-:W-:Y:S02]  /*10120*/  LEA.HI R5, R3, R3, RZ, 0x1 ;  /* 0x0000000303057211 */ /* 0x000fe400078f08ff */
[----:B--2---:R-:W-:-:S03]  /*10130*/  LEA.HI.SX32 R7, R6, R11, 0x1e ;  /* 0x0000000b06077211 */ /* 0x004fc600078ff2ff */
[C---:B------:R-:W-:Y:S01]  /*10140*/  IMAD.SHL.U32 R8, R5.reuse, 0x20, RZ ;  /* 0x0000002005087824 */ /* 0x040fe200078e00ff */
[----:B----4-:R-:W-:Y:S02]  /*10150*/  MOV R193, R9 ;  /* 0x0000000900c17202 */ /* 0x010fe40000000f00 */
[----:B------:R-:W-:Y:S01]  /*10160*/  LOP3.LUT R9, R5, 0x1ffffffe, RZ, 0xc0, !PT ;  /* 0x1ffffffe05097812 */ /* 0x000fe200078ec0ff */
[----:B------:R-:W-:Y:S01]  /*10170*/  IMAD R5, R10, 0x10, R7 ;  /* 0x000000100a057824 */ /* 0x000fe200078e0207 */
[----:B------:R-:W-:-:S03]  /*10180*/  LOP3.LUT R7, R8, 0xffffffc0, RZ, 0xc0, !PT ;  /* 0xffffffc008077812 */ /* 0x000fc600078ec0ff */
[----:B------:R-:W-:Y:S01]  /*10190*/  IMAD.IADD R8, R3, 0x1, -R9 ;  /* 0x0000000103087824 */ /* 0x000fe200078e0a09 */
[----:B------:R-:W-:Y:S01]  /*101a0*/  IADD3 R5, R7, R5, RZ ;  /* 0x0000000507057210 */ /* 0x000fe20007ffe0ff */
[----:B------:R-:W-:-:S04]  /*101b0*/  FMUL.FTZ R3, R112, c[0x0][0x320] ;  /* 0x0000c80070037a20 */ /* 0x000fc80000410000 */
[----:B------:R-:W-:Y:S01]  /*101c0*/  IMAD R12, R8, 0x8, R5 ;  /* 0x00000008080c7824 */ /* 0x000fe200078e0205 */
[----:B------:R1:W-:Y:S01]  /*101d0*/  MUFU.TANH R18, R3 ;  /* 0x0000000300127308 */ /* 0x0003e20000002400 */
[----:B------:R-:W-:Y:S02]  /*101e0*/  FMUL.FTZ R11, R123, c[0x0][0x320] ;  /* 0x0000c8007b0b7a20 */ /* 0x000fe40000410000 */
[----:B------:R-:W-:-:S05]  /*101f0*/  @P6 IMAD.HI.U32 R5, R12, c[0x0][0x2c8], RZ ;  /* 0x0000b2000c056a27 */ /* 0x000fca00078e00ff */
[----:B------:R2:W-:Y:S01]  /*10200*/  MUFU.TANH R56, R11 ;  /* 0x0000000b00387308 */ /* 0x0005e20000002400 */
[----:B-1----:R-:W-:-:S07]  /*10210*/  FMUL.FTZ R3, R113, c[0x0][0x320] ;  /* 0x0000c80071037a20 */ /* 0x002fce0000410000 */
[----:B------:R1:W-:Y:S01]  /*10220*/  MUFU.TANH R17, R3 ;  /* 0x0000000300117308 */ /* 0x0003e20000002400 */
[----:B--2---:R-:W-:Y:S01]  /*10230*/  IMAD.MOV.U32 R11, RZ, RZ, R12 ;  /* 0x000000ffff0b7224 */ /* 0x004fe200078e000c */
[----:B------:R-:W-:Y:S01]  /*10240*/  @P6 SHF.R.U32.HI R11, RZ, c[0x0][0x2cc], R5 ;  /* 0x0000b300ff0b6a19 */ /* 0x000fe20000011605 */
[----:B------:R-:W-:-:S04]  /*10250*/  FMUL.FTZ R5, R136, c[0x0][0x320] ;  /* 0x0000c80088057a20 */ /* 0x000fc80000410000 */
[----:B------:R-:W2:Y:S01]  /*10260*/  SHFL.IDX PT, R7, R11, RZ, 0x1c1f ;  /* 0x001c1fff0b077589 */ /* 0x000ea200000e0000 */
[----:B-1----:R-:W-:-:S04]  /*10270*/  FMUL.FTZ R3, R114, c[0x0][0x320] ;  /* 0x0000c80072037a20 */ /* 0x002fc80000410000 */
[----:B------:R1:W-:Y:S01]  /*10280*/  MUFU.TANH R52, R3 ;  /* 0x0000000300347308 */ /* 0x0003e20000002400 */
[----:B------:R-:W-:Y:S07]  /*10290*/  STL [R1+0xa4], R237 ;  /* 0x0000a4ed01007387 */ /* 0x000fee0000100800 */
[----:B------:R4:W2:Y:S01]  /*102a0*/  MUFU.TANH R16, R5 ;  /* 0x0000000500107308 */ /* 0x0008a20000002400 */
[----:B-1----:R-:W-:Y:S01]  /*102b0*/  LOP3.LUT R3, R6, 0x7ffffffc, RZ, 0xc0, !PT ;  /* 0x7ffffffc06037812 */ /* 0x002fe200078ec0ff */
[----:B------:R-:W-:Y:S04]  /*102c0*/  STL [R1+0xa0], R236 ;  /* 0x0000a0ec01007387 */ /* 0x000fe80000100800 */
[----:B----4-:R-:W-:Y:S01]  /*102d0*/  IMAD.IADD R5, R0, 0x1, -R3 ;  /* 0x0000000100057824 */ /* 0x010fe200078e0a03 */
[----:B------:R-:W-:Y:S01]  /*102e0*/  STL [R1+0x9c], R235 ;  /* 0x00009ceb01007387 */ /* 0x000fe20000100800 */
[----:B------:R-:W-:-:S02]  /*102f0*/  IADD3 R0, R238, R248, RZ ;  /* 0x000000f8ee007210 */ /* 0x000fc40007ffe0ff */
[----:B------:R-:W-:Y:S01]  /*10300*/  IMAD.SHL.U32 R13, R5, 0x2, RZ ;  /* 0x00000002050d7824 */ /* 0x000fe200078e00ff */
[----:B------:R-:W-:Y:S04]  /*10310*/  STL [R1+0x98], R234 ;  /* 0x000098ea01007387 */ /* 0x000fe80000100800 */
[----:B------:R-:W-:Y:S01]  /*10320*/  STL [R1+0x94], R233 ;  /* 0x000094e901007387 */ /* 0x000fe20000100800 */
[----:B------:R-:W-:-:S03]  /*10330*/  IADD3 R5, -R13, 0x1, R0 ;  /* 0x000000010d057810 */ /* 0x000fc60007ffe100 */
[----:B------:R-:W-:Y:S04]  /*10340*/  STL [R1+0x90], R232 ;  /* 0x000090e801007387 */ /* 0x000fe80000100800 */
[----:B------:R-:W-:Y:S04]  /*10350*/  STL [R1+0x8c], R231 ;  /* 0x00008ce701007387 */ /* 0x000fe80000100800 */
[----:B------:R-:W-:Y:S04]  /*10360*/  STL [R1+0x88], R230 ;  /* 0x000088e601007387 */ /* 0x000fe80000100800 */
[----:B------:R-:W-:Y:S04]  /*10370*/  STL [R1+0x84], R229 ;  /* 0x000084e501007387 */ /* 0x000fe80000100800 */
[----:B------:R-:W-:Y:S04]  /*10380*/  STL [R1+0x80], R228 ;  /* 0x000080e401007387 */ /* 0x000fe80000100800 */
[----:B------:R-:W-:Y:S04]  /*10390*/  STL [R1+0x7c], R119 ;  /* 0x00007c7701007387 */ /* 0x000fe80000100800 */
[----:B------:R1:W-:Y:S04]  /*103a0*/  STL [R1+0x24], R12 ;  /* 0x0000240c01007387 */ /* 0x0003e80000100800 */
[----:B------:R4:W-:Y:S04]  /*103b0*/  STL [R1+0x28], R13 ;  /* 0x0000280d01007387 */ /* 0x0009e80000100800 */
[----:B------:R-:W3:Y:S01]  /*103c0*/  SHFL.IDX PT, R9, R11, 0x2, 0x1c1f ;  /* 0x005c1f000b097f89 */ /* 0x000ee200000e0000 */
[----:B-1----:R-:W-:-:S02]  /*103d0*/  IMAD.IADD R12, R5, 0x1, -R193 ;  /* 0x00000001050c7824 */ /* 0x002fc400078e0ac1 */
[----:B----4-:R-:W-:-:S03]  /*103e0*/  IMAD.IADD R13, R0, 0x1, -R13 ;  /* 0x00000001000d7824 */ /* 0x010fc600078e0a0d */
[----:B--2---:R-:W-:-:S04]  /*103f0*/  IADD3 R0, R12, R7, RZ ;  /* 0x000000070c007210 */ /* 0x004fc80007ffe0ff */
[----:B------:R-:W-:-:S04]  /*10400*/  IMNMX R0, R13, R0, PT ;  /* 0x000000000d007217 */ /* 0x000fc80003800200 */
[C---:B------:R-:W-:Y:S02]  /*10410*/  ISETP.GT.AND P1, PT, R0.reuse, 0x1, PT ;  /* 0x000000010000780c */ /* 0x040fe40003f24270 */
[----:B------:R-:W-:Y:S01]  /*10420*/  ISETP.GT.AND P2, PT, R0, 0x8, PT ;  /* 0x000000080000780c */ /* 0x000fe20003f44270 */
[----:B------:R-:W-:Y:S01]  /*10430*/  FMUL.FTZ R3, R108, c[0x0][0x320] ;  /* 0x0000c8006c037a20 */ /* 0x000fe20000410000 */
[----:B------:R-:W-:Y:S02]  /*10440*/  ISETP.GT.AND P3, PT, R0, 0x9, PT ;  /* 0x000000090000780c */ /* 0x000fe40003f64270 */
[----:B---3--:R-:W-:Y:S02]  /*10450*/  FSEL R23, R23, -INF , P1 ;  /* 0xff80000017177808 */ /* 0x008fe40000800000 */
[----:B------:R-:W-:Y:S02]  /*10460*/  FSEL R92, R92, -INF , P2 ;  /* 0xff8000005c5c7808 */ /* 0x000fe40001000000 */
[----:B------:R-:W-:-:S02]  /*10470*/  ISETP.GT.AND P0, PT, R0, RZ, PT ;  /* 0x000000ff0000720c */ /* 0x000fc40003f04270 */
[C---:B------:R-:W-:Y:S02]  /*10480*/  ISETP.GT.AND P1, PT, R0.reuse, 0x18, PT ;  /* 0x000000180000780c */ /* 0x040fe40003f24270 */
[C---:B------:R-:W-:Y:S01]  /*10490*/  ISETP.GT.AND P2, PT, R0.reuse, 0x19, PT ;  /* 0x000000190000780c */ /* 0x040fe20003f44270 */
[----:B------:R1:W-:Y:S01]  /*104a0*/  MUFU.TANH R15, R3 ;  /* 0x00000003000f7308 */ /* 0x0003e20000002400 */
[----:B------:R-:W-:Y:S02]  /*104b0*/  FSEL R93, R93, -INF , P3 ;  /* 0xff8000005d5d7808 */ /* 0x000fe40001800000 */
[C---:B------:R-:W-:Y:S02]  /*104c0*/  ISETP.GT.AND P4, PT, R0.reuse, 0x10, PT ;  /* 0x000000100000780c */ /* 0x040fe40003f84270 */
[----:B------:R-:W-:Y:S02]  /*104d0*/  FSEL R21, R21, -INF , P0 ;  /* 0xff80000015157808 */ /* 0x000fe40000000000 */
[----:B------:R-:W-:-:S02]  /*104e0*/  ISETP.GT.AND P3, PT, R0, 0x20, PT ;  /* 0x000000200000780c */ /* 0x000fc40003f64270 */
[----:B------:R-:W-:Y:S02]  /*104f0*/  FSEL R100, R100, -INF , P1 ;  /* 0xff80000064647808 */ /* 0x000fe40000800000 */
[----:B------:R-:W-:Y:S02]  /*10500*/  FSEL R101, R101, -INF , P2 ;  /* 0xff80000065657808 */ /* 0x000fe40001000000 */
[C---:B------:R-:W-:Y:S02]  /*10510*/  ISETP.GT.AND P0, PT, R0.reuse, 0x11, PT ;  /* 0x000000110000780c */ /* 0x040fe40003f04270 */
[C---:B------:R-:W-:Y:S01]  /*10520*/  ISETP.GT.AND P1, PT, R0.reuse, 0x29, PT ;  /* 0x000000290000780c */ /* 0x040fe20003f24270 */
[----:B-1----:R-:W-:Y:S01]  /*10530*/  FMUL.FTZ R3, R109, c[0x0][0x320] ;  /* 0x0000c8006d037a20 */ /* 0x002fe20000410000 */
[----:B------:R-:W-:Y:S01]  /*10540*/  ISETP.GT.AND P2, PT, R0, 0x30, PT ;  /* 0x000000300000780c */ /* 0x000fe20003f44270 */
[----:B------:R-:W-:Y:S01]  /*10550*/  FMUL.FTZ R20, R111, c[0x0][0x320] ;  /* 0x0000c8006f147a20 */ /* 0x000fe20000410000 */
[----:B------:R-:W-:Y:S01]  /*10560*/  FSEL R94, R94, -INF , P4 ;  /* 0xff8000005e5e7808 */ /* 0x000fe20002000000 */
[----:B------:R1:W-:Y:S01]  /*10570*/  MUFU.TANH R14, R3 ;  /* 0x00000003000e7308 */ /* 0x0003e20000002400 */
[----:B------:R-:W-:-:S02]  /*10580*/  FSEL R111, R160, -INF , P3 ;  /* 0xff800000a06f7808 */ /* 0x000fc40001800000 */
[C---:B------:R-:W-:Y:S02]  /*10590*/  ISETP.GT.AND P4, PT, R0.reuse, 0x21, PT ;  /* 0x000000210000780c */ /* 0x040fe40003f84270 */
[----:B------:R-:W-:Y:S02]  /*105a0*/  FSEL R95, R95, -INF , P0 ;  /* 0xff8000005f5f7808 */ /* 0x000fe40000000000 */
[----:B------:R-:W-:Y:S02]  /*105b0*/  ISETP.GT.AND P3, PT, R0, 0x31, PT ;  /* 0x000000310000780c */ /* 0x000fe40003f64270 */
[----:B------:R-:W-:Y:S02]  /*105c0*/  FSEL R133, R117, -INF , P1 ;  /* 0xff80000075857808 */ /* 0x000fe40000800000 */
[----:B------:R-:W-:Y:S02]  /*105d0*/  FSEL R147, R116, -INF , P2 ;  /* 0xff80000074937808 */ /* 0x000fe40001000000 */
[----:B------:R-:W-:-:S02]  /*105e0*/  ISETP.GT.AND P0, PT, R0, 0x28, PT ;  /* 0x000000280000780c */ /* 0x000fc40003f04270 */
[C---:B------:R-:W-:Y:S01]  /*105f0*/  ISETP.GT.AND P1, PT, R0.reuse, 0x40, PT ;  /* 0x000000400000780c */ /* 0x040fe20003f24270 */
[----:B-1----:R-:W-:Y:S01]  /*10600*/  FMUL.FTZ R3, R137, c[0x0][0x320] ;  /* 0x0000c80089037a20 */ /* 0x002fe20000410000 */
[----:B------:R-:W-:Y:S02]  /*10610*/  ISETP.GT.AND P2, PT, R0, 0x41, PT ;  /* 0x000000410000780c */ /* 0x000fe40003f44270 */
[----:B------:R-:W-:Y:S01]  /*10620*/  FSEL R130, R151, -INF , P4 ;  /* 0xff80000097827808 */ /* 0x000fe20002000000 */
[----:B------:R1:W2:Y:S01]  /*10630*/  MUFU.TANH R7, R3 ;  /* 0x0000000300077308 */ /* 0x0002a20000002400 */
[----:B------:R-:W-:Y:S02]  /*10640*/  FSEL R148, R148, -INF , P3 ;  /* 0xff80000094947808 */ /* 0x000fe40001800000 */
[----:B------:R-:W-:Y:S02]  /*10650*/  ISETP.GT.AND P4, PT, R0, 0x38, PT ;  /* 0x000000380000780c */ /* 0x000fe40003f84270 */
[----:B------:R-:W-:-:S02]  /*10660*/  FSEL R132, R118, -INF , P0 ;  /* 0xff80000076847808 */ /* 0x000fc40000000000 */
[C---:B------:R-:W-:Y:S02]  /*10670*/  ISETP.GT.AND P3, PT, R0.reuse, 0x48, PT ;  /* 0x000000480000780c */ /* 0x040fe40003f64270 */
[----:B------:R-:W-:Y:S02]  /*10680*/  FSEL R172, R105, -INF , P1 ;  /* 0xff80000069ac7808 */ /* 0x000fe40000800000 */
[----:B------:R-:W-:Y:S02]  /*10690*/  FSEL R173, R97, -INF , P2 ;  /* 0xff80000061ad7808 */ /* 0x000fe40001000000 */
[C---:B------:R-:W-:Y:S02]  /*106a0*/  ISETP.GT.AND P0, PT, R0.reuse, 0x39, PT ;  /* 0x000000390000780c */ /* 0x040fe40003f04270 */
[----:B------:R-:W-:Y:S01]  /*106b0*/  ISETP.GT.AND P1, PT, R0, 0x51, PT ;  /* 0x000000510000780c */ /* 0x000fe20003f24270 */
[----:B-1----:R-:W-:Y:S01]  /*106c0*/  IMAD.IADD R3, R12, 0x1, R9 ;  /* 0x000000010c037824 */ /* 0x002fe200078e0209 */
[----:B------:R-:W-:Y:S01]  /*106d0*/  ISETP.GT.AND P2, PT, R0, 0x58, PT ;  /* 0x000000580000780c */ /* 0x000fe20003f44270 */
[----:B------:R-:W1:Y:S01]  /*106e0*/  SHFL.IDX PT, R10, R11, 0x3, 0x1c1f ;  /* 0x007c1f000b0a7f89 */ /* 0x000e6200000e0000 */
[----:B------:R-:W-:-:S02]  /*106f0*/  FSEL R149, R149, -INF , P4 ;  /* 0xff80000095957808 */ /* 0x000fc40002000000 */
[----:B------:R-:W-:Y:S02]  /*10700*/  FSEL R174, R96, -INF , P3 ;  /* 0xff80000060ae7808 */ /* 0x000fe40001800000 */
[----:B------:R-:W-:Y:S02]  /*10710*/  ISETP.GT.AND P4, PT, R0, 0x49, PT ;  /* 0x000000490000780c */ /* 0x000fe40003f84270 */
[----:B------:R-:W-:Y:S02]  /*10720*/  FSEL R150, R150, -INF , P0 ;  /* 0xff80000096967808 */ /* 0x000fe40000000000 */
[----:B------:R-:W-:Y:S02]  /*10730*/  ISETP.GT.AND P3, PT, R0, 0x59, PT ;  /* 0x000000590000780c */ /* 0x000fe40003f64270 */
[----:B------:R-:W-:Y:S02]  /*10740*/  FSEL R205, R85, -INF , P1 ;  /* 0xff80000055cd7808 */ /* 0x000fe40000800000 */
[----:B------:R-:W-:-:S02]  /*10750*/  FSEL R207, R82, -INF , P2 ;  /* 0xff80000052cf7808 */ /* 0x000fc40001000000 */
[C---:B------:R-:W-:Y:S02]  /*10760*/  ISETP.GT.AND P0, PT, R0.reuse, 0x50, PT ;  /* 0x000000500000780c */ /* 0x040fe40003f04270 */
[C---:B------:R-:W-:Y:S02]  /*10770*/  ISETP.GT.AND P1, PT, R0.reuse, 0x68, PT ;  /* 0x000000680000780c */ /* 0x040fe40003f24270 */
[----:B------:R-:W-:Y:S02]  /*10780*/  ISETP.GT.AND P2, PT, R0, 0x69, PT ;  /* 0x000000690000780c */ /* 0x000fe40003f44270 */
[----:B------:R-:W-:Y:S01]  /*10790*/  IMNMX R3, R13, R3, PT ;  /* 0x000000030d037217 */ /* 0x000fe20003800200 */
[----:B------:R-:W-:Y:S01]  /*107a0*/  FMUL.FTZ R6, R156, c[0x0][0x320] ;  /* 0x0000c8009c067a20 */ /* 0x000fe20000410000 */
[----:B------:R-:W-:Y:S02]  /*107b0*/  FSEL R175, R89, -INF , P4 ;  /* 0xff80000059af7808 */ /* 0x000fe40002000000 */
[----:B------:R-:W-:-:S02]  /*107c0*/  FSEL R239, R84, -INF , P3 ;  /* 0xff80000054ef7808 */ /* 0x000fc40001800000 */
[----:B------:R-:W-:Y:S02]  /*107d0*/  ISETP.GT.AND P4, PT, R0, 0x60, PT ;  /* 0x000000600000780c */ /* 0x000fe40003f84270 */
[----:B------:R-:W-:Y:S02]  /*107e0*/  FSEL R202, R88, -INF , P0 ;  /* 0xff80000058ca7808 */ /* 0x000fe40000000000 */
[----:B------:R-:W-:Y:S02]  /*107f0*/  ISETP.GT.AND P3, PT, R3, RZ, PT ;  /* 0x000000ff0300720c */ /* 0x000fe40003f64270 */
[----:B------:R-:W-:Y:S02]  /*10800*/  FSEL R231, R34, -INF , P1 ;  /* 0xff80000022e77808 */ /* 0x000fe40000800000 */
[----:B------:R-:W-:Y:S02]  /*10810*/  FSEL R230, R32, -INF , P2 ;  /* 0xff80000020e67808 */ /* 0x000fe40001000000 */
[----:B------:R-:W-:-:S02]  /*10820*/  ISETP.GT.AND P0, PT, R0, 0x61, PT ;  /* 0x000000610000780c */ /* 0x000fc40003f04270 */
[C---:B------:R-:W-:Y:S02]  /*10830*/  ISETP.GT.AND P1, PT, R3.reuse, 0x9, PT ;  /* 0x000000090300780c */ /* 0x040fe40003f24270 */
[----:B------:R-:W-:Y:S01]  /*10840*/  ISETP.GT.AND P2, PT, R3, 0x10, PT ;  /* 0x000000100300780c */ /* 0x000fe20003f44270 */
[----:B------:R-:W3:Y:S01]  /*10850*/  MUFU.TANH R6, R6 ;  /* 0x0000000600067308 */ /* 0x000ee20000002400 */
[----:B------:R-:W-:Y:S02]  /*10860*/  FSEL R190, R81, -INF , P4 ;  /* 0xff80000051be7808 */ /* 0x000fe40002000000 */
[----:B------:R-:W-:Y:S02]  /*10870*/  FSEL R22, R22, -INF , P3 ;  /* 0xff80000016167808 */ /* 0x000fe40001800000 */
[----:B------:R-:W-:Y:S02]  /*10880*/  ISETP.GT.AND P4, PT, R3, 0x1, PT ;  /* 0x000000010300780c */ /* 0x000fe40003f84270 */
[----:B------:R-:W-:-:S02]  /*10890*/  FSEL R200, R80, -INF , P0 ;  /* 0xff80000050c87808 */ /* 0x000fc40000000000 */
[C---:B------:R-:W-:Y:S02]  /*108a0*/  ISETP.GT.AND P3, PT, R3.reuse, 0x11, PT ;  /* 0x000000110300780c */ /* 0x040fe40003f64270 */
[----:B------:R-:W-:Y:S02]  /*108b0*/  FSEL R26, R26, -INF , P1 ;  /* 0xff8000001a1a7808 */ /* 0x000fe40000800000 */
[----:B------:R-:W-:Y:S02]  /*108c0*/  FSEL R30, R30, -INF , P2 ;  /* 0xff8000001e1e7808 */ /* 0x000fe40001000000 */
[C---:B------:R-:W-:Y:S02]  /*108d0*/  ISETP.GT.AND P0, PT, R3.reuse, 0x8, PT ;  /* 0x000000080300780c */ /* 0x040fe40003f04270 */
[C---:B------:R-:W-:Y:S02]  /*108e0*/  ISETP.GT.AND P1, PT, R3.reuse, 0x20, PT ;  /* 0x000000200300780c */ /* 0x040fe40003f24270 */
[----:B------:R-:W-:-:S02]  /*108f0*/  ISETP.GT.AND P2, PT, R3, 0x21, PT ;  /* 0x000000210300780c */ /* 0x000fc40003f44270 */
[----:B------:R-:W-:Y:S02]  /*10900*/  FSEL R24, R24, -INF , P4 ;  /* 0xff80000018187808 */ /* 0x000fe40002000000 */
[----:B------:R-:W-:Y:S02]  /*10910*/  FSEL R31, R31, -INF , P3 ;  /* 0xff8000001f1f7808 */ /* 0x000fe40001800000 */
[----:B------:R-:W-:Y:S02]  /*10920*/  ISETP.GT.AND P4, PT, R3, 0x18, PT ;  /* 0x000000180300780c */ /* 0x000fe40003f84270 */
[----:B------:R-:W-:Y:S02]  /*10930*/  FSEL R25, R25, -INF , P0 ;  /* 0xff80000019197808 */ /* 0x000fe40000000000 */
[----:B------:R-:W-:Y:S02]  /*10940*/  ISETP.GT.AND P3, PT, R3, 0x28, PT ;  /* 0x000000280300780c */ /* 0x000fe40003f64270 */
[----:B------:R-:W-:-:S02]  /*10950*/  FSEL R108, R77, -INF , P1 ;  /* 0xff8000004d6c7808 */ /* 0x000fc40000800000 */
[----:B------:R-:W-:Y:S02]  /*10960*/  FSEL R109, R76, -INF , P2 ;  /* 0xff8000004c6d7808 */ /* 0x000fe40001000000 */
[C---:B------:R-:W-:Y:S02]  /*10970*/  ISETP.GT.AND P0, PT, R3.reuse, 0x19, PT ;  /* 0x000000190300780c */ /* 0x040fe40003f04270 */
[C---:B------:R-:W-:Y:S02]  /*10980*/  ISETP.GT.AND P1, PT, R3.reuse, 0x31, PT ;  /* 0x000000310300780c */ /* 0x040fe40003f24270 */
[----:B------:R-:W-:Y:S01]  /*10990*/  ISETP.GT.AND P2, PT, R3, 0x38, PT ;  /* 0x000000380300780c */ /* 0x000fe20003f44270 */
[----:B------:R-:W-:Y:S01]  /*109a0*/  FMUL.FTZ R19, R110, c[0x0][0x320] ;  /* 0x0000c8006e137a20 */ /* 0x000fe20000410000 */
[----:B------:R-:W-:Y:S02]  /*109b0*/  FSEL R32, R16, -INF , P4 ;  /* 0xff80000010207808 */ /* 0x000fe40002000000 */
[----:B------:R-:W-:-:S02]  /*109c0*/  FSEL R110, R73, -INF , P3 ;  /* 0xff800000496e7808 */ /* 0x000fc40001800000 */
[----:B------:R-:W-:Y:S02]  /*109d0*/  ISETP.GT.AND P4, PT, R3, 0x29, PT ;  /* 0x000000290300780c */ /* 0x000fe40003f84270 */
[----:B--2---:R-:W-:Y:S02]  /*109e0*/  FSEL R34, R7, -INF , P0 ;  /* 0xff80000007227808 */ /* 0x004fe40000000000 */
[----:B------:R-:W-:Y:S02]  /*109f0*/  ISETP.GT.AND P3, PT, R3, 0x39, PT ;  /* 0x000000390300780c */ /* 0x000fe40003f64270 */
[----:B------:R-:W-:Y:S02]  /*10a00*/  FSEL R143, R61, -INF , P1 ;  /* 0xff8000003d8f7808 */ /* 0x000fe40000800000 */
[----:B------:R-:W-:Y:S01]  /*10a10*/  FSEL R142, R48, -INF , P2 ;  /* 0xff800000308e7808 */ /* 0x000fe20001000000 */
[----:B-1----:R-:W-:Y:S01]  /*10a20*/  IMAD.IADD R5, R12, 0x1, R10 ;  /* 0x000000010c057824 */ /* 0x002fe200078e020a */
[----:B------:R-:W-:-:S02]  /*10a30*/  ISETP.GT.AND P0, PT, R3, 0x30, PT ;  /* 0x000000300300780c */ /* 0x000fc40003f04270 */
[C---:B------:R-:W-:Y:S02]  /*10a40*/  ISETP.GT.AND P1, PT, R3.reuse, 0x48, PT ;  /* 0x000000480300780c */ /* 0x040fe40003f24270 */
[----:B------:R-:W-:Y:S02]  /*10a50*/  ISETP.GT.AND P2, PT, R3, 0x49, PT ;  /* 0x000000490300780c */ /* 0x000fe40003f44270 */
[----:B------:R-:W-:Y:S02]  /*10a60*/  FSEL R131, R72, -INF , P4 ;  /* 0xff80000048837808 */ /* 0x000fe40002000000 */
[----:B------:R-:W-:Y:S02]  /*10a70*/  FSEL R145, R45, -INF , P3 ;  /* 0xff8000002d917808 */ /* 0x000fe40001800000 */
[----:B------:R-:W-:Y:S02]  /*10a80*/  ISETP.GT.AND P4, PT, R3, 0x40, PT ;  /* 0x000000400300780c */ /* 0x000fe40003f84270 */
[----:B---3--:R-:W-:-:S02]  /*10a90*/  FSEL R139, R6, -INF , P0 ;  /* 0xff800000068b7808 */ /* 0x008fc40000000000 */
[----:B------:R-:W-:Y:S02]  /*10aa0*/  ISETP.GT.AND P3, PT, R3, 0x50, PT ;  /* 0x000000500300780c */ /* 0x000fe40003f64270 */
[----:B------:R-:W-:Y:S02]  /*10ab0*/  FSEL R167, R39, -INF , P1 ;  /* 0xff80000027a77808 */ /* 0x000fe40000800000 */
[----:B------:R-:W-:Y:S02]  /*10ac0*/  FSEL R171, R38, -INF , P2 ;  /* 0xff80000026ab7808 */ /* 0x000fe40001000000 */
[C---:B------:R-:W-:Y:S02]  /*10ad0*/  ISETP.GT.AND P0, PT, R3.reuse, 0x41, PT ;  /* 0x000000410300780c */ /* 0x040fe40003f04270 */
[C---:B------:R-:W-:Y:S02]  /*10ae0*/  ISETP.GT.AND P1, PT, R3.reuse, 0x59, PT ;  /* 0x000000590300780c */ /* 0x040fe40003f24270 */
[----:B------:R-:W-:-:S02]  /*10af0*/  ISETP.GT.AND P2, PT, R3, 0x60, PT ;  /* 0x000000600300780c */ /* 0x000fc40003f44270 */
[----:B------:R-:W-:Y:S02]  /*10b00*/  IMNMX R0, R13, R5, PT ;  /* 0x000000050d007217 */ /* 0x000fe40003800200 */
[----:B------:R-:W-:Y:S02]  /*10b10*/  FSEL R165, R41, -INF , P4 ;  /* 0xff80000029a57808 */ /* 0x000fe40002000000 */
[----:B------:R-:W-:Y:S02]  /*10b20*/  FSEL R184, R35, -INF , P3 ;  /* 0xff80000023b87808 */ /* 0x000fe40001800000 */
[C---:B------:R-:W-:Y:S02]  /*10b30*/  ISETP.GT.AND P4, PT, R3.reuse, 0x51, PT ;  /* 0x000000510300780c */ /* 0x040fe40003f84270 */
[----:B------:R-:W-:Y:S02]  /*10b40*/  FSEL R166, R40, -INF , P0 ;  /* 0xff80000028a67808 */ /* 0x000fe40000000000 */
[----:B------:R-:W-:-:S02]  /*10b50*/  ISETP.GT.AND P3, PT, R3, 0x61, PT ;  /* 0x000000610300780c */ /* 0x000fc40003f64270 */
[----:B------:R-:W-:Y:S02]  /*10b60*/  FSEL R189, R27, -INF , P1 ;  /* 0xff8000001bbd7808 */ /* 0x000fe40000800000 */
[----:B------:R-:W-:Y:S02]  /*10b70*/  FSEL R234, R18, -INF , P2 ;  /* 0xff80000012ea7808 */ /* 0x000fe40001000000 */
[----:B------:R-:W-:Y:S02]  /*10b80*/  ISETP.GT.AND P0, PT, R3, 0x58, PT ;  /* 0x000000580300780c */ /* 0x000fe40003f04270 */
[C---:B------:R-:W-:Y:S02]  /*10b90*/  ISETP.GT.AND P1, PT, R0.reuse, RZ, PT ;  /* 0x000000ff0000720c */ /* 0x040fe40003f24270 */
[----:B------:R-:W-:Y:S02]  /*10ba0*/  ISETP.GT.AND P2, PT, R0, 0x1, PT ;  /* 0x000000010000780c */ /* 0x000fe40003f44270 */
[----:B------:R-:W-:-:S02]  /*10bb0*/  FSEL R185, R33, -INF , P4 ;  /* 0xff80000021b97808 */ /* 0x000fc40002000000 */
[----:B------:R-:W-:Y:S02]  /*10bc0*/  ISETP.GT.AND P5, PT, R3, 0x68, PT ;  /* 0x000000680300780c */ /* 0x000fe40003fa4270 */
[----:B------:R-:W-:Y:S02]  /*10bd0*/  FSEL R228, R17, -INF , P3 ;  /* 0xff80000011e47808 */ /* 0x000fe40001800000 */
[----:B------:R-:W-:Y:S02]  /*10be0*/  FSEL R187, R28, -INF , P0 ;  /* 0xff8000001cbb7808 */ /* 0x000fe40000000000 */
[----:B------:R-:W-:Y:S02]  /*10bf0*/  ISETP.GT.AND P4, PT, R0, 0x8, PT ;  /* 0x000000080000780c */ /* 0x000fe40003f84270 */
[----:B------:R-:W-:Y:S02]  /*10c00*/  FSEL R16, R44, -INF , P1 ;  /* 0xff8000002c107808 */ /* 0x000fe40000800000 */
[----:B------:R-:W-:-:S02]  /*10c10*/  FSEL R17, R29, -INF , P2 ;  /* 0xff8000001d117808 */ /* 0x000fc40001000000 */
[----:B------:R-:W-:Y:S02]  /*10c20*/  ISETP.GT.AND P0, PT, R3, 0x69, PT ;  /* 0x000000690300780c */ /* 0x000fe40003f04270 */
[----:B------:R-:W-:Y:S02]  /*10c30*/  FMNMX.FTZ R3, R21, R23, !PT ;  /* 0x0000001715037209 */ /* 0x000fe40007810000 */
[----:B------:R-:W-:Y:S02]  /*10c40*/  FSEL R119, R15, -INF , P5 ;  /* 0xff8000000f777808 */ /* 0x000fe40002800000 */
[----:B------:R-:W-:Y:S02]  /*10c50*/  FMNMX.FTZ R6, R22, R24, !PT ;  /* 0x0000001816067209 */ /* 0x000fe40007810000 */
[----:B------:R-:W-:Y:S02]  /*10c60*/  ISETP.GT.AND P5, PT, R0, 0x9, PT ;  /* 0x000000090000780c */ /* 0x000fe40003fa4270 */
[----:B------:R-:W-:-:S02]  /*10c70*/  FSEL R27, R69, -INF , P4 ;  /* 0xff800000451b7808 */ /* 0x000fc40002000000 */
[----:B------:R-:W-:Y:S02]  /*10c80*/  FMNMX.FTZ R7, R16, R17, !PT ;  /* 0x0000001110077209 */ /* 0x000fe40007810000 */
[----:B------:R-:W-:Y:S02]  /*10c90*/  FMNMX.FTZ R3, R92, R3, !PT ;  /* 0x000000035c037209 */ /* 0x000fe40007810000 */
[----:B------:R-:W-:Y:S02]  /*10ca0*/  FSEL R186, R14, -INF , P0 ;  /* 0xff8000000eba7808 */ /* 0x000fe40000000000 */
        /* <DEDUP_REMOVED lines=74> */
[----:B------:R-:W-:-:S02]  /*11150*/  ISETP.GT.AND P2, PT, R0, 0x49, PT ;  /* 0x000000490000780c */ /* 0x000fc40003f44270 */
[C---:B------:R-:W-:Y:S02]  /*11160*/  ISETP.GT.AND P1, PT, R0.reuse, 0x50, PT ;  /* 0x000000500000780c */ /* 0x040fe40003f24270 */
[----:B------:R-:W-:Y:S02]  /*11170*/  ISETP.GT.AND P0, PT, R0, 0x51, PT ;  /* 0x000000510000780c */ /* 0x000fe40003f04270 */
[----:B------:R-:W-:Y:S02]  /*11180*/  FMNMX.FTZ R5, R173, R3, !PT ;  /* 0x00000003ad057209 */ /* 0x000fe40007810000 */
[----:B------:R-:W-:Y:S02]  /*11190*/  FMNMX.FTZ R3, R166, R6, !PT ;  /* 0x00000006a6037209 */ /* 0x000fe40007810000 */
[----:B------:R-:W-:Y:S02]  /*111a0*/  FSEL R154, R51, -INF , P5 ;  /* 0xff800000339a7808 */ /* 0x000fe40002800000 */
[----:B------:R-:W-:-:S02]  /*111b0*/  FMNMX.FTZ R7, R155, R7, !PT ;  /* 0x000000079b077209 */ /* 0x000fc40007810000 */
[----:B------:R-:W-:Y:S02]  /*111c0*/  FSEL R152, R57, -INF , P2 ;  /* 0xff80000039987808 */ /* 0x000fe40001000000 */
[----:B------:R-:W-:Y:S02]  /*111d0*/  FSEL R249, R50, -INF , P1 ;  /* 0xff80000032f97808 */ /* 0x000fe40000800000 */
[----:B------:R-:W-:Y:S02]  /*111e0*/  FSEL R194, R53, -INF , P0 ;  /* 0xff80000035c27808 */ /* 0x000fe40000000000 */
[C---:B------:R-:W-:Y:S02]  /*111f0*/  ISETP.GT.AND P4, PT, R0.reuse, 0x58, PT ;  /* 0x000000580000780c */ /* 0x040fe40003f84270 */
[C---:B------:R-:W-:Y:S02]  /*11200*/  ISETP.GT.AND P5, PT, R0.reuse, 0x59, PT ;  /* 0x000000590000780c */ /* 0x040fe40003fa4270 */
[----:B------:R-:W-:-:S02]  /*11210*/  ISETP.GT.AND P3, PT, R0, 0x60, PT ;  /* 0x000000600000780c */ /* 0x000fc40003f64270 */
[C---:B------:R-:W-:Y:S02]  /*11220*/  ISETP.GT.AND P2, PT, R0.reuse, 0x61, PT ;  /* 0x000000610000780c */ /* 0x040fe40003f44270 */
[C---:B------:R-:W-:Y:S02]  /*11230*/  ISETP.GT.AND P1, PT, R0.reuse, 0x68, PT ;  /* 0x000000680000780c */ /* 0x040fe40003f24270 */
[----:B------:R-:W-:Y:S02]  /*11240*/  ISETP.GT.AND P0, PT, R0, 0x69, PT ;  /* 0x000000690000780c */ /* 0x000fe40003f04270 */
[----:B------:R-:W-:Y:S02]  /*11250*/  FMNMX.FTZ R6, R174, R5, !PT ;  /* 0x00000005ae067209 */ /* 0x000fe40007810000 */
[----:B------:R-:W-:Y:S02]  /*11260*/  FMNMX.FTZ R0, R167, R3, !PT ;  /* 0x00000003a7007209 */ /* 0x000fe40007810000 */
[----:B------:R-:W-:Y:S01]  /*11270*/  FMNMX.FTZ R5, R154, R7, !PT ;  /* 0x000000079a057209 */ /* 0x000fe20007810000 */
[----:B------:R-:W-:Y:S01]  /*11280*/  FMUL.FTZ R8, R115, c[0x0][0x320] ;  /* 0x0000c80073087a20 */ /* 0x000fe20000410000 */
[----:B------:R-:W-:-:S02]  /*11290*/  FMNMX.FTZ R0, R171, R0, !PT ;  /* 0x00000000ab007209 */ /* 0x000fc40007810000 */
[----:B------:R-:W-:Y:S01]  /*112a0*/  FMNMX.FTZ R5, R152, R5, !PT ;  /* 0x0000000598057209 */ /* 0x000fe20007810000 */
[----:B------:R-:W1:Y:S01]  /*112b0*/  MUFU.TANH R9, R8 ;  /* 0x0000000800097308 */ /* 0x000e620000002400 */
[----:B------:R-:W-:Y:S02]  /*112c0*/  FMNMX.FTZ R0, R184, R0, !PT ;  /* 0x00000000b8007209 */ /* 0x000fe40007810000 */
[----:B------:R-:W-:Y:S02]  /*112d0*/  FMNMX.FTZ R5, R249, R5, !PT ;  /* 0x00000005f9057209 */ /* 0x000fe40007810000 */
[----:B------:R-:W-:-:S03]  /*112e0*/  FMNMX.FTZ R0, R185, R0, !PT ;  /* 0x00000000b9007209 */ /* 0x000fc60007810000 */
[----:B------:R-:W2:Y:S01]  /*112f0*/  MUFU.TANH R3, R19 ;  /* 0x0000001300037308 */ /* 0x000ea20000002400 */
[----:B------:R-:W-:Y:S02]  /*11300*/  FSEL R247, R49, -INF , P4 ;  /* 0xff80000031f77808 */ /* 0x000fe40002000000 */
[----:B------:R-:W-:Y:S02]  /*11310*/  FMNMX.FTZ R5, R194, R5, !PT ;  /* 0x00000005c2057209 */ /* 0x000fe40007810000 */
[----:B------:R-:W-:Y:S02]  /*11320*/  FMNMX.FTZ R0, R187, R0, !PT ;  /* 0x00000000bb007209 */ /* 0x000fe40007810000 */
[----:B------:R-:W-:Y:S01]  /*11330*/  FSEL R178, R56, -INF , P5 ;  /* 0xff80000038b27808 */ /* 0x000fe20002800000 */
[----:B------:R-:W3:Y:S01]  /*11340*/  MUFU.TANH R8, R20 ;  /* 0x0000001400087308 */ /* 0x000ee20000002400 */
[----:B------:R-:W-:Y:S02]  /*11350*/  FMNMX.FTZ R5, R247, R5, !PT ;  /* 0x00000005f7057209 */ /* 0x000fe40007810000 */
[----:B------:R-:W-:-:S02]  /*11360*/  FMNMX.FTZ R0, R189, R0, !PT ;  /* 0x00000000bd007209 */ /* 0x000fc40007810000 */
[----:B------:R-:W-:Y:S02]  /*11370*/  FSEL R212, R52, -INF , P3 ;  /* 0xff80000034d47808 */ /* 0x000fe40001800000 */
[----:B------:R-:W-:Y:S02]  /*11380*/  FMNMX.FTZ R5, R178, R5, !PT ;  /* 0x00000005b2057209 */ /* 0x000fe40007810000 */
[----:B------:R-:W-:Y:S02]  /*11390*/  FMNMX.FTZ R0, R234, R0, !PT ;  /* 0x00000000ea007209 */ /* 0x000fe40007810000 */
[----:B-1----:R-:W-:Y:S02]  /*113a0*/  FSEL R211, R9, -INF , P2 ;  /* 0xff80000009d37808 */ /* 0x002fe40001000000 */
[----:B------:R-:W-:Y:S02]  /*113b0*/  FMNMX.FTZ R5, R212, R5, !PT ;  /* 0x00000005d4057209 */ /* 0x000fe40007810000 */
[----:B--2---:R-:W-:-:S02]  /*113c0*/  FSEL R210, R3, -INF , P1 ;  /* 0xff80000003d27808 */ /* 0x004fc40000800000 */
[----:B------:R-:W-:Y:S02]  /*113d0*/  FMNMX.FTZ R3, R228, R0, !PT ;  /* 0x00000000e4037209 */ /* 0x000fe40007810000 */
[----:B------:R-:W-:Y:S02]  /*113e0*/  FMNMX.FTZ R0, R211, R5, !PT ;  /* 0x00000005d3007209 */ /* 0x000fe40007810000 */
[----:B---3--:R-:W-:Y:S02]  /*113f0*/  FSEL R209, R8, -INF , P0 ;  /* 0xff80000008d17808 */ /* 0x008fe40000000000 */
[----:B------:R-:W-:Y:S02]  /*11400*/  FMNMX.FTZ R0, R210, R0, !PT ;  /* 0x00000000d2007209 */ /* 0x000fe40007810000 */
[----:B------:R-:W-:Y:S02]  /*11410*/  FMNMX.FTZ R6, R175, R6, !PT ;  /* 0x00000006af067209 */ /* 0x000fe40007810000 */
[----:B------:R-:W-:-:S02]  /*11420*/  FMNMX.FTZ R0, R209, R0, !PT ;  /* 0x00000000d1007209 */ /* 0x000fc40007810000 */
[----:B------:R-:W-:-:S03]  /*11430*/  FMNMX.FTZ R6, R202, R6, !PT ;  /* 0x00000006ca067209 */ /* 0x000fc60007810000 */
[----:B------:R-:W1:Y:S01]  /*11440*/  SHFL.BFLY PT, R71, R0, 0x2, 0x1f ;  /* 0x0c401f0000477f89 */ /* 0x000e6200000e0000 */
[----:B------:R-:W-:Y:S02]  /*11450*/  FMNMX.FTZ R6, R205, R6, !PT ;  /* 0x00000006cd067209 */ /* 0x000fe40007810000 */
[----:B------:R-:W-:Y:S02]  /*11460*/  FMNMX.FTZ R3, R119, R3, !PT ;  /* 0x0000000377037209 */ /* 0x000fe40007810000 */
[----:B------:R-:W-:Y:S02]  /*11470*/  FMNMX.FTZ R6, R207, R6, !PT ;  /* 0x00000006cf067209 */ /* 0x000fe40007810000 */
[----:B------:R-:W-:Y:S02]  /*11480*/  FMNMX.FTZ R3, R186, R3, !PT ;  /* 0x00000003ba037209 */ /* 0x000fe40007810000 */
[----:B------:R-:W-:Y:S01]  /*11490*/  FMNMX.FTZ R6, R239, R6, !PT ;  /* 0x00000006ef067209 */ /* 0x000fe20007810000 */
[----:B------:R2:W-:Y:S03]  /*114a0*/  SHFL.IDX PT, R8, R11, 0x1, 0x1c1f ;  /* 0x003c1f000b087f89 */ /* 0x0005e600000e0000 */
[----:B------:R-:W-:Y:S01]  /*114b0*/  FMNMX.FTZ R6, R190, R6, !PT ;  /* 0x00000006be067209 */ /* 0x000fe20007810000 */
[----:B------:R-:W3:Y:S03]  /*114c0*/  SHFL.BFLY PT, R72, R3, 0x2, 0x1f ;  /* 0x0c401f0003487f89 */ /* 0x000ee600000e0000 */
[----:B------:R-:W-:Y:S01]  /*114d0*/  FMNMX.FTZ R6, R200, R6, !PT ;  /* 0x00000006c8067209 */ /* 0x000fe20007810000 */
[----:B------:R-:W-:-:S03]  /*114e0*/  FMUL.FTZ R7, R54, c[0x0][0x320] ;  /* 0x0000c80036077a20 */ /* 0x000fc60000410000 */
[----:B------:R-:W-:Y:S01]  /*114f0*/  FMNMX.FTZ R5, R231, R6, !PT ;  /* 0x00000006e7057209 */ /* 0x000fe20007810000 */
[----:B------:R-:W-:Y:S01]  /*11500*/  FMUL.FTZ R6, R55, c[0x0][0x320] ;  /* 0x0000c80037067a20 */ /* 0x000fe20000410000 */
[----:B-1----:R-:W-:Y:S01]  /*11510*/  FMNMX.FTZ R71, R0, R71, !PT ;  /* 0x0000004700477209 */ /* 0x002fe20007810000 */
[----:B------:R-:W-:Y:S01]  /*11520*/  FMUL.FTZ R0, R91, c[0x0][0x320] ;  /* 0x0000c8005b007a20 */ /* 0x000fe20000410000 */
[----:B------:R-:W-:Y:S01]  /*11530*/  FMNMX.FTZ R5, R230, R5, !PT ;  /* 0x00000005e6057209 */ /* 0x000fe20007810000 */
[----:B------:R1:W-:Y:S08]  /*11540*/  MUFU.TANH R18, R7 ;  /* 0x0000000700127308 */ /* 0x0003f00000002400 */
[----:B------:R4:W-:Y:S01]  /*11550*/  MUFU.TANH R36, R6 ;  /* 0x0000000600247308 */ /* 0x0009e20000002400 */
[----:B-1----:R-:W1:Y:S07]  /*11560*/  SHFL.BFLY PT, R7, R5, 0x2, 0x1f ;  /* 0x0c401f0005077f89 */ /* 0x002e6e00000e0000 */
[----:B--2---:R2:W-:Y:S01]  /*11570*/  MUFU.TANH R11, R0 ;  /* 0x00000000000b7308 */ /* 0x0045e20000002400 */
[----:B---3--:R-:W-:Y:S01]  /*11580*/  FMNMX.FTZ R72, R3, R72, !PT ;  /* 0x0000004803487209 */ /* 0x008fe20007810000 */
[----:B----4-:R-:W-:-:S06]  /*11590*/  FMUL.FTZ R6, R107, c[0x0][0x320] ;  /* 0x0000c8006b067a20 */ /* 0x010fcc0000410000 */
[----:B------:R-:W-:Y:S01]  /*115a0*/  MUFU.TANH R15, R6 ;  /* 0x00000006000f7308 */ /* 0x000fe20000002400 */
[----:B--2---:R-:W-:-:S07]  /*115b0*/  FMUL.FTZ R0, R106, c[0x0][0x320] ;  /* 0x0000c8006a007a20 */ /* 0x004fce0000410000 */
[----:B------:R2:W3:Y:S01]  /*115c0*/  MUFU.TANH R10, R0 ;  /* 0x00000000000a7308 */ /* 0x0004e20000002400 */
[----:B------:R-:W-:-:S05]  /*115d0*/  IMAD.IADD R3, R12, 0x1, R8 ;  /* 0x000000010c037824 */ /* 0x000fca00078e0208 */
[----:B------:R-:W-:-:S04]  /*115e0*/  IMNMX R3, R13, R3, PT ;  /* 0x000000030d037217 */ /* 0x000fc80003800200 */
[C---:B------:R-:W-:Y:S02]  /*115f0*/  ISETP.GT.AND P2, PT, R3.reuse, RZ, PT ;  /* 0x000000ff0300720c */ /* 0x040fe40003f44270 */
[C---:B------:R-:W-:Y:S01]  /*11600*/  ISETP.GT.AND P1, PT, R3.reuse, 0x1, PT ;  /* 0x000000010300780c */ /* 0x040fe20003f24270 */
[----:B--2---:R-:W-:Y:S01]  /*11610*/  FMUL.FTZ R0, R42, c[0x0][0x320] ;  /* 0x0000c8002a007a20 */ /* 0x004fe20000410000 */
[----:B------:R-:W-:-:S03]  /*11620*/  ISETP.GT.AND P0, PT, R3, 0x8, PT ;  /* 0x000000080300780c */ /* 0x000fc60003f04270 */
[----:B------:R2:W-:Y:S01]  /*11630*/  MUFU.TANH R12, R0 ;  /* 0x00000000000c7308 */ /* 0x0005e20000002400 */
[----:B------:R-:W-:Y:S01]  /*11640*/  FMUL.FTZ R6, R90, c[0x0][0x320] ;  /* 0x0000c8005a067a20 */ /* 0x000fe20000410000 */
[----:B---3--:R-:W-:Y:S02]  /*11650*/  FSEL R57, R10, -INF , P2 ;  /* 0xff8000000a397808 */ /* 0x008fe40001000000 */
[----:B------:R-:W-:Y:S02]  /*11660*/  FSEL R56, R15, -INF , P1 ;  /* 0xff8000000f387808 */ /* 0x000fe40000800000 */
[----:B-1----:R-:W-:Y:S02]  /*11670*/  FMNMX.FTZ R5, R5, R7, !PT ;  /* 0x0000000705057209 */ /* 0x002fe40007810000 */
[----:B------:R-:W1:Y:S01]  /*11680*/  MUFU.TANH R14, R6 ;  /* 0x00000006000e7308 */ /* 0x000e620000002400 */
[----:B------:R-:W-:Y:S02]  /*11690*/  ISETP.GT.AND P4, PT, R3, 0x9, PT ;  /* 0x000000090300780c */ /* 0x000fe40003f84270 */
[----:B--2---:R-:W-:-:S02]  /*116a0*/  IADD3 R0, R243, R242, RZ ;  /* 0x000000f2f3007210 */ /* 0x004fc40007ffe0ff */
[----:B------:R-:W-:-:S03]  /*116b0*/  FSEL R58, R177, -INF , P0 ;  /* 0xff800000b13a7808 */ /* 0x000fc60000000000 */
[----:B------:R-:W-:Y:S01]  /*116c0*/  IMAD.SHL.U32 R224, R0, 0x2, RZ ;  /* 0x0000000200e07824 */ /* 0x000fe200078e00ff */
[----:B------:R-:W-:Y:S01]  /*116d0*/  FMNMX.FTZ R0, R57, R56, !PT ;  /* 0x0000003839007209 */ /* 0x000fe20007810000 */
[----:B------:R-:W2:Y:S01]  /*116e0*/  SHFL.BFLY PT, R74, R5, 0x1, 0x1f ;  /* 0x0c201f00054a7f89 */ /* 0x000ea200000e0000 */
[----:B------:R-:W-:Y:S02]  /*116f0*/  ISETP.GT.AND P6, PT, R3, 0x10, PT ;  /* 0x000000100300780c */ /* 0x000fe40003fc4270 */
[----:B------:R-:W-:Y:S02]  /*11700*/  FSEL R59, R163, -INF , P4 ;  /* 0xff800000a33b7808 */ /* 0x000fe40002000000 */
[----:B------:R-:W-:Y:S01]  /*11710*/  FMNMX.FTZ R0, R58, R0, !PT ;  /* 0x000000003a007209 */ /* 0x000fe20007810000 */
[----:B------:R-:W3:Y:S01]  /*11720*/  SHFL.BFLY PT, R7, R72, 0x1, 0x1f ;  /* 0x0c201f0048077f89 */ /* 0x000ee200000e0000 */
[----:B------:R-:W-:Y:S02]  /*11730*/  ISETP.GT.AND P5, PT, R3, 0x11, PT ;  /* 0x000000110300780c */ /* 0x000fe40003fa4270 */
[----:B------:R-:W-:-:S02]  /*11740*/  FSEL R68, R70, -INF , P6 ;  /* 0xff80000046447808 */ /* 0x000fc40003000000 */
[----:B------:R-:W-:Y:S02]  /*11750*/  FMNMX.FTZ R0, R59, R0, !PT ;  /* 0x000000003b007209 */ /* 0x000fe40007810000 */
[----:B------:R-:W-:Y:S02]  /*11760*/  ISETP.GT.AND P3, PT, R3, 0x18, PT ;  /* 0x000000180300780c */ /* 0x000fe40003f64270 */
[----:B------:R-:W-:Y:S02]  /*11770*/  FSEL R69, R67, -INF , P5 ;  /* 0xff80000043457808 */ /* 0x000fe40002800000 */
[----:B------:R-:W-:Y:S01]  /*11780*/  FMNMX.FTZ R0, R68, R0, !PT ;  /* 0x0000000044007209 */ /* 0x000fe20007810000 */
[----:B------:R-:W4:Y:S01]  /*11790*/  SHFL.BFLY PT, R9, R71, 0x1, 0x1f ;  /* 0x0c201f0047097f89 */ /* 0x000f2200000e0000 */
[----:B------:R-:W-:Y:S02]  /*117a0*/  ISETP.GT.AND P1, PT, R3, 0x19, PT ;  /* 0x000000190300780c */ /* 0x000fe40003f24270 */
[----:B-1----:R-:W-:-:S02]  /*117b0*/  FSEL R70, R14, -INF , P3 ;  /* 0xff8000000e467808 */ /* 0x002fc40001800000 */
[----:B------:R-:W-:Y:S02]  /*117c0*/  FMNMX.FTZ R0, R69, R0, !PT ;  /* 0x0000000045007209 */ /* 0x000fe40007810000 */
[----:B------:R-:W-:Y:S02]  /*117d0*/  ISETP.GT.AND P0, PT, R3, 0x20, PT ;  /* 0x000000200300780c */ /* 0x000fe40003f04270 */
[----:B------:R-:W-:Y:S02]  /*117e0*/  FSEL R75, R11, -INF , P1 ;  /* 0xff8000000b4b7808 */ /* 0x000fe40000800000 */
[----:B------:R-:W-:Y:S02]  /*117f0*/  FMNMX.FTZ R0, R70, R0, !PT ;  /* 0x0000000046007209 */ /* 0x000fe40007810000 */
[----:B------:R-:W-:Y:S02]  /*11800*/  ISETP.GT.AND P2, PT, R3, 0x21, PT ;  /* 0x000000210300780c */ /* 0x000fe40003f44270 */
[----:B------:R-:W-:-:S02]  /*11810*/  FSEL R88, R180, -INF , P0 ;  /* 0xff800000b4587808 */ /* 0x000fc40000000000 */
[----:B------:R-:W-:Y:S01]  /*11820*/  FMNMX.FTZ R0, R75, R0, !PT ;  /* 0x000000004b007209 */ /* 0x000fe20007810000 */
[----:B------:R-:W-:Y:S01]  /*11830*/  FMUL.FTZ R6, R46, c[0x0][0x320] ;  /* 0x0000c8002e067a20 */ /* 0x000fe20000410000 */
[----:B--2---:R-:W-:Y:S02]  /*11840*/  FMNMX.FTZ R74, R5, R74, !PT ;  /* 0x0000004a054a7209 */ /* 0x004fe40007810000 */
[----:B------:R-:W-:Y:S02]  /*11850*/  ISETP.GT.AND P4, PT, R3, 0x28, PT ;  /* 0x000000280300780c */ /* 0x000fe40003f84270 */
[----:B------:R-:W-:Y:S02]  /*11860*/  FSEL R89, R179, -INF , P2 ;  /* 0xff800000b3597808 */ /* 0x000fe40001000000 */
[----:B------:R-:W-:Y:S01]  /*11870*/  FMNMX.FTZ R0, R88, R0, !PT ;  /* 0x0000000058007209 */ /* 0x000fe20007810000 */
[----:B------:R1:W2:Y:S01]  /*11880*/  MUFU.TANH R40, R6 ;  /* 0x0000000600287308 */ /* 0x0002a20000002400 */
[----:B---3--:R-:W-:Y:S01]  /*11890*/  FMNMX.FTZ R72, R72, R7, !PT ;  /* 0x0000000748487209 */ /* 0x008fe20007810000 */
[----:B------:R-:W-:Y:S01]  /*118a0*/  FMUL.FTZ R7, R74, c[0x0][0x2d0] ;  /* 0x0000b4004a077a20 */ /* 0x000fe20000410000 */
[----:B------:R-:W-:-:S02]  /*118b0*/  ISETP.GT.AND P3, PT, R3, 0x29, PT ;  /* 0x000000290300780c */ /* 0x000fc40003f64270 */
[----:B------:R-:W-:Y:S02]  /*118c0*/  FSEL R90, R164, -INF , P4 ;  /* 0xff800000a45a7808 */ /* 0x000fe40002000000 */
[----:B------:R-:W-:Y:S02]  /*118d0*/  FMNMX.FTZ R0, R89, R0, !PT ;  /* 0x0000000059007209 */ /* 0x000fe40007810000 */
[----:B------:R-:W-:Y:S02]  /*118e0*/  FSETP.NEU.FTZ.AND P0, PT, R74, -INF , PT ;  /* 0xff8000004a00780b */ /* 0x000fe40003f1d000 */
[----:B------:R-:W-:Y:S02]  /*118f0*/  ISETP.GT.AND P6, PT, R3, 0x30, PT ;  /* 0x000000300300780c */ /* 0x000fe40003fc4270 */
[----:B------:R-:W-:Y:S01]  /*11900*/  FSEL R91, R176, -INF , P3 ;  /* 0xff800000b05b7808 */ /* 0x000fe20001800000 */
[----:B-1----:R-:W-:Y:S01]  /*11910*/  FMUL.FTZ R6, R47, c[0x0][0x320] ;  /* 0x0000c8002f067a20 */ /* 0x002fe20000410000 */
[----:B------:R-:W-:-:S02]  /*11920*/  FMNMX.FTZ R0, R90, R0, !PT ;  /* 0x000000005a007209 */ /* 0x000fc40007810000 */
[----:B------:R-:W-:Y:S01]  /*11930*/  FSEL R7, R7, RZ, P0 ;  /* 0x000000ff07077208 */ /* 0x000fe20000000000 */
[----:B------:R1:W3:Y:S01]  /*11940*/  MUFU.TANH R20, R6 ;  /* 0x0000000600147308 */ /* 0x0002e20000002400 */
[----:B------:R-:W-:Y:S02]  /*11950*/  ISETP.GT.AND P1, PT, R3, 0x31, PT ;  /* 0x000000310300780c */ /* 0x000fe40003f24270 */
[----:B------:R-:W-:Y:S02]  /*11960*/  FSEL R117, R162, -INF , P6 ;  /* 0xff800000a2757808 */ /* 0x000fe40003000000 */
[----:B------:R-:W-:Y:S02]  /*11970*/  FMNMX.FTZ R0, R91, R0, !PT ;  /* 0x000000005b007209 */ /* 0x000fe40007810000 */
[----:B----4-:R-:W-:Y:S01]  /*11980*/  FMNMX.FTZ R71, R71, R9, !PT ;  /* 0x0000000947477209 */ /* 0x010fe20007810000 */
[----:B------:R-:W-:Y:S01]  /*11990*/  FFMA.FTZ R5, R21, c[0x0][0x2d0], -R7 ;  /* 0x0000b40015057a23 */ /* 0x000fe20000010807 */
[----:B------:R-:W-:Y:S01]  /*119a0*/  ISETP.GT.AND P2, PT, R3, 0x38, PT ;  /* 0x000000380300780c */ /* 0x000fe20003f44270 */
[----:B-1----:R-:W-:Y:S01]  /*119b0*/  FMUL.FTZ R6, R43, c[0x0][0x320] ;  /* 0x0000c8002b067a20 */ /* 0x002fe20000410000 */
[----:B------:R-:W-:-:S03]  /*119c0*/  FSEL R118, R161, -INF , P1 ;  /* 0xff800000a1767808 */ /* 0x000fc60000800000 */
[----:B------:R1:W4:Y:S01]  /*119d0*/  MUFU.TANH R9, R6 ;  /* 0x0000000600097308 */ /* 0x0003220000002400 */
[----:B------:R-:W-:Y:S02]  /*119e0*/  FSETP.NEU.FTZ.AND P0, PT, R72, -INF , PT ;  /* 0xff8000004800780b */ /* 0x000fe40003f1d000 */
[----:B------:R-:W-:Y:S02]  /*119f0*/  FMNMX.FTZ R0, R117, R0, !PT ;  /* 0x0000000075007209 */ /* 0x000fe40007810000 */
[----:B------:R-:W-:Y:S02]  /*11a00*/  ISETP.GT.AND P4, PT, R3, 0x39, PT ;  /* 0x000000390300780c */ /* 0x000fe40003f84270 */
[----:B------:R-:W-:Y:S01]  /*11a10*/  FSEL R116, R87, -INF , P2 ;  /* 0xff80000057747808 */ /* 0x000fe20001000000 */
[----:B------:R2:W-:Y:S01]  /*11a20*/  MUFU.EX2 R251, R5 ;  /* 0x0000000500fb7308 */ /* 0x0005e20000000800 */
[----:B------:R-:W-:Y:S01]  /*11a30*/  FMNMX.FTZ R0, R118, R0, !PT ;  /* 0x0000000076007209 */ /* 0x000fe20007810000 */
[----:B-1----:R-:W-:Y:S01]  /*11a40*/  FMUL.FTZ R6, R72, c[0x0][0x2d0] ;  /* 0x0000b40048067a20 */ /* 0x002fe20000410000 */
[----:B------:R-:W-:-:S04]  /*11a50*/  ISETP.GT.AND P5, PT, R3, 0x40, PT ;  /* 0x000000400300780c */ /* 0x000fc80003fa4270 */
[----:B------:R-:W-:Y:S01]  /*11a60*/  FSEL R6, R6, RZ, P0 ;  /* 0x000000ff06067208 */ /* 0x000fe20000000000 */
[----:B--2---:R-:W-:Y:S01]  /*11a70*/  FFMA.FTZ R5, R23, c[0x0][0x2d0], -R7 ;  /* 0x0000b40017057a23 */ /* 0x004fe20000010807 */
[----:B------:R-:W-:Y:S02]  /*11a80*/  FSEL R128, R157, -INF , P4 ;  /* 0xff8000009d807808 */ /* 0x000fe40002000000 */
[----:B------:R-:W-:Y:S01]  /*11a90*/  FMNMX.FTZ R0, R116, R0, !PT ;  /* 0x0000000074007209 */ /* 0x000fe20007810000 */
[----:B------:R1:W-:Y:S01]  /*11aa0*/  MUFU.EX2 R183, R5 ;  /* 0x0000000500b77308 */ /* 0x0003e20000000800 */
[----:B------:R-:W-:Y:S02]  /*11ab0*/  ISETP.GT.AND P3, PT, R3, 0x41, PT ;  /* 0x000000410300780c */ /* 0x000fe40003f64270 */
[----:B------:R-:W-:Y:S02]  /*11ac0*/  FSEL R137, R79, -INF , P5 ;  /* 0xff8000004f897808 */ /* 0x000fe40002800000 */
[----:B------:R-:W-:-:S02]  /*11ad0*/  FMNMX.FTZ R0, R128, R0, !PT ;  /* 0x0000000080007209 */ /* 0x000fc40007810000 */
[----:B------:R-:W-:Y:S02]  /*11ae0*/  ISETP.GT.AND P1, PT, R3, 0x48, PT ;  /* 0x000000480300780c */ /* 0x000fe40003f24270 */
[----:B------:R-:W-:Y:S01]  /*11af0*/  FSEL R136, R86, -INF , P3 ;  /* 0xff80000056887808 */ /* 0x000fe20001800000 */
[----:B-1----:R-:W-:Y:S01]  /*11b00*/  FFMA.FTZ R5, R22, c[0x0][0x2d0], -R6 ;  /* 0x0000b40016057a23 */ /* 0x002fe20000010806 */
[----:B------:R-:W-:-:S03]  /*11b10*/  FMNMX.FTZ R0, R137, R0, !PT ;  /* 0x0000000089007209 */ /* 0x000fc60007810000 */
[----:B------:R1:W-:Y:S01]  /*11b20*/  MUFU.EX2 R197, R5 ;  /* 0x0000000500c57308 */ /* 0x0003e20000000800 */
[C---:B------:R-:W-:Y:S02]  /*11b30*/  ISETP.GT.AND P0, PT, R3.reuse, 0x49, PT ;  /* 0x000000490300780c */ /* 0x040fe40003f04270 */
[----:B------:R-:W-:Y:S02]  /*11b40*/  FSEL R138, R62, -INF , P1 ;  /* 0xff8000003e8a7808 */ /* 0x000fe40000800000 */
[----:B------:R-:W-:Y:S02]  /*11b50*/  FMNMX.FTZ R0, R136, R0, !PT ;  /* 0x0000000088007209 */ /* 0x000fe40007810000 */
[C---:B------:R-:W-:Y:S02]  /*11b60*/  ISETP.GT.AND P2, PT, R3.reuse, 0x50, PT ;  /* 0x000000500300780c */ /* 0x040fe40003f44270 */
[----:B------:R-:W-:Y:S01]  /*11b70*/  ISETP.GT.AND P6, PT, R3, 0x51, PT ;  /* 0x000000510300780c */ /* 0x000fe20003fc4270 */
[----:B------:R-:W-:-:S02]  /*11b80*/  IMAD R225, R4, 0x2, R224 ;  /* 0x0000000204e17824 */ /* 0x000fc400078e02e0 */
[----:B-1----:R-:W-:Y:S01]  /*11b90*/  FFMA.FTZ R5, R24, c[0x0][0x2d0], -R6 ;  /* 0x0000b40018057a23 */ /* 0x002fe20000010806 */
[----:B------:R-:W-:Y:S01]  /*11ba0*/  FSEL R140, R140, -INF , P0 ;  /* 0xff8000008c8c7808 */ /* 0x000fe20000000000 */
[----:B------:R-:W-:Y:S01]  /*11bb0*/  IMAD R227, R2, 0x2, R224 ;  /* 0x0000000202e37824 */ /* 0x000fe200078e02e0 */
[----:B------:R-:W-:Y:S01]  /*11bc0*/  FMNMX.FTZ R0, R138, R0, !PT ;  /* 0x000000008a007209 */ /* 0x000fe20007810000 */
[----:B------:R1:W2:Y:S01]  /*11bd0*/  MUFU.EX2 R198, R5 ;  /* 0x0000000500c67308 */ /* 0x0002a20000000800 */
[----:B------:R-:W-:Y:S01]  /*11be0*/  FSETP.NEU.FTZ.AND P0, PT, R71, -INF , PT ;  /* 0xff8000004700780b */ /* 0x000fe20003f1d000 */
[----:B------:R-:W-:Y:S01]  /*11bf0*/  FFMA.FTZ R8, R26, c[0x0][0x2d0], -R6 ;  /* 0x0000b4001a087a23 */ /* 0x000fe20000010806 */
[----:B------:R-:W-:Y:S01]  /*11c00*/  FSEL R158, R158, -INF , P2 ;  /* 0xff8000009e9e7808 */ /* 0x000fe20001000000 */
[----:B------:R-:W-:Y:S01]  /*11c10*/  LDSM.16.MT88.4 R64, [R227+0x900] ;  /* 0x00090000e340783b */ /* 0x000fe20000004200 */
[----:B------:R-:W-:Y:S02]  /*11c20*/  FMNMX.FTZ R0, R140, R0, !PT ;  /* 0x000000008c007209 */ /* 0x000fe40007810000 */
[----:B------:R-:W-:Y:S01]  /*11c30*/  ISETP.GT.AND P5, PT, R3, 0x58, PT ;  /* 0x000000580300780c */ /* 0x000fe20003fa4270 */
[----:B------:R-:W-:Y:S01]  /*11c40*/  LDSM.16.MT88.4 R60, [R224+0x900] ;  /* 0x00090000e03c783b */ /* 0x000fe20000004200 */
[----:B------:R-:W-:-:S02]  /*11c50*/  FSEL R159, R159, -INF , P6 ;  /* 0xff8000009f9f7808 */ /* 0x000fc40003000000 */
[----:B------:R-:W-:Y:S01]  /*11c60*/  ISETP.GT.AND P4, PT, R3, 0x59, PT ;  /* 0x000000590300780c */ /* 0x000fe20003f84270 */
[----:B------:R-:W-:Y:S01]  /*11c70*/  LDSM.16.MT88.4 R80, [R225+0x900] ;  /* 0x00090000e150783b */ /* 0x000fe20000004200 */
[----:B-1----:R-:W-:-:S04]  /*11c80*/  FFMA.FTZ R5, R25, c[0x0][0x2d0], -R6 ;  /* 0x0000b40019057a23 */ /* 0x002fc80000010806 */
[----:B------:R1:W-:Y:S01]  /*11c90*/  MUFU.EX2 R240, R5 ;  /* 0x0000000500f07308 */ /* 0x0003e20000000800 */
[----:B------:R-:W-:Y:S02]  /*11ca0*/  FMNMX.FTZ R0, R158, R0, !PT ;  /* 0x000000009e007209 */ /* 0x000fe40007810000 */
[C---:B------:R-:W-:Y:S02]  /*11cb0*/  ISETP.GT.AND P3, PT, R3.reuse, 0x60, PT ;  /* 0x000000600300780c */ /* 0x040fe40003f64270 */
[C---:B------:R-:W-:Y:S02]  /*11cc0*/  ISETP.GT.AND P2, PT, R3.reuse, 0x61, PT ;  /* 0x000000610300780c */ /* 0x040fe40003f44270 */
[----:B------:R-:W-:Y:S01]  /*11cd0*/  ISETP.GT.AND P1, PT, R3, 0x68, PT ;  /* 0x000000680300780c */ /* 0x000fe20003f24270 */
[----:B-1----:R-:W-:-:S05]  /*11ce0*/  FMUL.FTZ R5, R71, c[0x0][0x2d0] ;  /* 0x0000b40047057a20 */ /* 0x002fca0000410000 */
[----:B------:R-:W-:Y:S02]  /*11cf0*/  FSEL R5, R5, RZ, P0 ;  /* 0x000000ff05057208 */ /* 0x000fe40000000000 */
[----:B------:R-:W-:-:S03]  /*11d00*/  ISETP.GT.AND P0, PT, R3, 0x69, PT ;  /* 0x000000690300780c */ /* 0x000fc60003f04270 */
[----:B------:R-:W-:Y:S01]  /*11d10*/  FFMA.FTZ R3, R17, c[0x0][0x2d0], -R5 ;  /* 0x0000b40011037a23 */ /* 0x000fe20000010805 */
[----:B------:R-:W-:Y:S02]  /*11d20*/  FSEL R170, R18, -INF , P5 ;  /* 0xff80000012aa7808 */ /* 0x000fe40002800000 */
[----:B------:R-:W-:Y:S01]  /*11d30*/  FMNMX.FTZ R0, R159, R0, !PT ;  /* 0x000000009f007209 */ /* 0x000fe20007810000 */
[----:B------:R1:W-:Y:S01]  /*11d40*/  MUFU.EX2 R199, R3 ;  /* 0x0000000300c77308 */ /* 0x0003e20000000800 */
[----:B------:R-:W-:Y:S02]  /*11d50*/  FSEL R169, R36, -INF , P4 ;  /* 0xff80000024a97808 */ /* 0x000fe40002000000 */
[----:B------:R-:W-:Y:S01]  /*11d60*/  FMNMX.FTZ R0, R170, R0, !PT ;  /* 0x00000000aa007209 */ /* 0x000fe20007810000 */
[----:B------:R-:W-:Y:S01]  /*11d70*/  LDSM.16.MT88.4 R36, [R227+0x100] ;  /* 0x00010000e324783b */ /* 0x000fe20000004200 */
[----:B------:R-:W-:Y:S02]  /*11d80*/  FSEL R168, R40, -INF , P3 ;  /* 0xff80000028a87808 */ /* 0x000fe40001800000 */
[----:B------:R-:W-:Y:S01]  /*11d90*/  LEA R226, R2, R225, 0x1 ;  /* 0x000000e102e27211 */ /* 0x000fe200078e08ff */
[----:B------:R-:W2:Y:S01]  /*11da0*/  MUFU.EX2 R201, R8 ;  /* 0x0000000800c97308 */ /* 0x000ea20000000800 */
[----:B---3--:R-:W-:Y:S01]  /*11db0*/  FSEL R164, R20, -INF , P2 ;  /* 0xff80000014a47808 */ /* 0x008fe20001000000 */
[----:B------:R-:W-:Y:S01]  /*11dc0*/  LDSM.16.MT88.4 R40, [R225+0x100] ;  /* 0x00010000e128783b */ /* 0x000fe20000004200 */
[----:B------:R-:W-:-:S02]  /*11dd0*/  FSEL R157, R12, -INF , P1 ;  /* 0xff8000000c9d7808 */ /* 0x000fc40000800000 */
[----:B----4-:R-:W-:Y:S01]  /*11de0*/  FSEL R156, R9, -INF , P0 ;  /* 0xff800000099c7808 */ /* 0x010fe20000000000 */
[----:B------:R-:W-:Y:S01]  /*11df0*/  LDSM.16.MT88.4 R52, [R226+0x100] ;  /* 0x00010000e234783b */ /* 0x000fe20000004200 */
[----:B-1----:R-:W-:-:S03]  /*11e00*/  FFMA.FTZ R3, R27, c[0x0][0x2d0], -R5 ;  /* 0x0000b4001b037a23 */ /* 0x002fc60000010805 */
[----:B------:R-:W-:Y:S01]  /*11e10*/  LDSM.16.MT88.4 R84, [R226+0x900] ;  /* 0x00090000e254783b */ /* 0x000fe20000004200 */
[----:B------:R1:W-:Y:S02]  /*11e20*/  MUFU.EX2 R213, R3 ;  /* 0x0000000300d57308 */ /* 0x0003e40000000800 */
[----:B-1----:R-:W-:Y:S01]  /*11e30*/  FMNMX.FTZ R3, R169, R0, !PT ;  /* 0x00000000a9037209 */ /* 0x002fe20007810000 */
[----:B------:R-:W-:-:S03]  /*11e40*/  FFMA.FTZ R0, R28, c[0x0][0x2d0], -R5 ;  /* 0x0000b4001c007a23 */ /* 0x000fc60000010805 */
[----:B------:R-:W-:Y:S02]  /*11e50*/  FMNMX.FTZ R2, R168, R3, !PT ;  /* 0x00000003a8027209 */ /* 0x000fe40007810000 */
[----:B------:R1:W-:Y:S02]  /*11e60*/  MUFU.EX2 R188, R0 ;  /* 0x0000000000bc7308 */ /* 0x0003e40000000800 */
[----:B-1----:R-:W-:-:S04]  /*11e70*/  FMNMX.FTZ R0, R164, R2, !PT ;  /* 0x00000002a4007209 */ /* 0x002fc80007810000 */
[----:B------:R-:W-:-:S04]  /*11e80*/  FMNMX.FTZ R0, R157, R0, !PT ;  /* 0x000000009d007209 */ /* 0x000fc80007810000 */
[----:B------:R-:W-:-:S05]  /*11e90*/  FMNMX.FTZ R0, R156, R0, !PT ;  /* 0x000000009c007209 */ /* 0x000fca0007810000 */
[----:B------:R-:W1:Y:S01]  /*11ea0*/  SHFL.BFLY PT, R3, R0, 0x2, 0x1f ;  /* 0x0c401f0000037f89 */ /* 0x000e6200000e0000 */
[----:B------:R-:W-:-:S04]  /*11eb0*/  FFMA.FTZ R2, R30, c[0x0][0x2d0], -R6 ;  /* 0x0000b4001e027a23 */ /* 0x000fc80000010806 */
[----:B------:R3:W-:Y:S02]  /*11ec0*/  MUFU.EX2 R233, R2 ;  /* 0x0000000200e97308 */ /* 0x0007e40000000800 */
[----:B---3--:R-:W-:-:S06]  /*11ed0*/  FFMA.FTZ R2, R31, c[0x0][0x2d0], -R6 ;  /* 0x0000b4001f027a23 */ /* 0x008fcc0000010806 */
[----:B------:R3:W-:Y:S01]  /*11ee0*/  MUFU.EX2 R237, R2 ;  /* 0x0000000200ed7308 */ /* 0x0007e20000000800 */
[----:B-1----:R-:W-:Y:S01]  /*11ef0*/  FMNMX.FTZ R0, R0, R3, !PT ;  /* 0x0000000300007209 */ /* 0x002fe20007810000 */
[----:B---3--:R-:W-:-:S06]  /*11f00*/  FFMA.FTZ R2, R32, c[0x0][0x2d0], -R6 ;  /* 0x0000b40020027a23 */ /* 0x008fcc0000010806 */
[----:B------:R1:W-:Y:S01]  /*11f10*/  MUFU.EX2 R203, R2 ;  /* 0x0000000200cb7308 */ /* 0x0003e20000000800 */
[----:B------:R-:W3:Y:S01]  /*11f20*/  SHFL.BFLY PT, R3, R0, 0x1, 0x1f ;  /* 0x0c201f0000037f89 */ /* 0x000ee200000e0000 */
        /* <DEDUP_REMOVED lines=9> */
[----:B------:R1:W-:Y:S01]  /*11fc0*/  MUFU.EX2 R232, R2 ;  /* 0x0000000200e87308 */ /* 0x0003e20000000800 */
[----:B---3--:R-:W-:-:S04]  /*11fd0*/  FMNMX.FTZ R73, R0, R3, !PT ;  /* 0x0000000300497209 */ /* 0x008fc80007810000 */
[C---:B------:R-:W-:Y:S01]  /*11fe0*/  FSETP.NEU.FTZ.AND P0, PT, R73.reuse, -INF , PT ;  /* 0xff8000004900780b */ /* 0x040fe20003f1d000 */
[----:B------:R-:W-:Y:S02]  /*11ff0*/  FMUL.FTZ R0, R73, c[0x0][0x2d0] ;  /* 0x0000b40049007a20 */ /* 0x000fe40000410000 */
[----:B-1----:R-:W-:-:S04]  /*12000*/  FFMA.FTZ R2, R92, c[0x0][0x2d0], -R7 ;  /* 0x0000b4005c027a23 */ /* 0x002fc80000010807 */
[----:B------:R1:W-:Y:S01]  /*12010*/  MUFU.EX2 R182, R2 ;  /* 0x0000000200b67308 */ /* 0x0003e20000000800 */
[----:B------:R-:W-:Y:S01]  /*12020*/  FSEL R0, R0, RZ, P0 ;  /* 0x000000ff00007208 */ /* 0x000fe20000000000 */
        /* <DEDUP_REMOVED lines=8> */
[----:B------:R-:W-:Y:S02]  /*120b0*/  FFMA.FTZ R8, R16, c[0x0][0x2d0], -R5 ;  /* 0x0000b40010087a23 */ /* 0x000fe40000010805 */
[----:B------:R-:W3:Y:S01]  /*120c0*/  LDSM.16.MT88.4 R16, [R224+0x100] ;  /* 0x00010000e010783b */ /* 0x000ee20000004200 */
[----:B-1----:R-:W-:-:S04]  /*120d0*/  FFMA.FTZ R2, R56, c[0x0][0x2d0], -R0 ;  /* 0x0000b40038027a23 */ /* 0x002fc80000010800 */
        /* <DEDUP_REMOVED lines=8> */
[----:B------:R1:W-:Y:S08]  /*12160*/  MUFU.EX2 R195, R2 ;  /* 0x0000000200c37308 */ /* 0x0003f00000000800 */
[----:B------:R-:W4:Y:S01]  /*12170*/  MUFU.EX2 R196, R8 ;  /* 0x0000000800c47308 */ /* 0x000f220000000800 */
[----:B-1----:R-:W-:-:S07]  /*12180*/  FFMA.FTZ R2, R68, c[0x0][0x2d0], -R0 ;  /* 0x0000b40044027a23 */ /* 0x002fce0000010800 */
[----:B------:R1:W-:Y:S02]  /*12190*/  MUFU.EX2 R181, R2 ;  /* 0x0000000200b57308 */ /* 0x0003e40000000800 */
[----:B-1----:R-:W-:-:S06]  /*121a0*/  FFMA.FTZ R2, R69, c[0x0][0x2d0], -R0 ;  /* 0x0000b40045027a23 */ /* 0x002fcc0000010800 */
[----:B------:R1:W1:Y:S01]  /*121b0*/  MUFU.EX2 R180, R2 ;  /* 0x0000000200b47308 */ /* 0x0002620000000800 */
[----:B--2---:R-:W-:Y:S02]  /*121c0*/  F2FP.PACK_AB R8, R198, R197 ;  /* 0x000000c5c608723e */ /* 0x004fe400000000ff */
[----:B------:R-:W-:Y:S02]  /*121d0*/  F2FP.PACK_AB R10, R201, R240 ;  /* 0x000000f0c90a723e */ /* 0x000fe400000000ff */
[----:B----4-:R-:W-:Y:S01]  /*121e0*/  F2FP.PACK_AB R9, R199, R196 ;  /* 0x000000c4c709723e */ /* 0x010fe200000000ff */
[----:B-1----:R-:W-:-:S04]  /*121f0*/  FFMA.FTZ R2, R70, c[0x0][0x2d0], -R0 ;  /* 0x0000b40046027a23 */ /* 0x002fc80000010800 */
[----:B------:R1:W-:Y:S01]  /*12200*/  MUFU.EX2 R160, R2 ;  /* 0x0000000200a07308 */ /* 0x0003e20000000800 */
[----:B------:R-:W-:Y:S01]  /*12210*/  F2FP.PACK_AB R11, R188, R213 ;  /* 0x000000d5bc0b723e */ /* 0x000fe200000000ff */
[----:B-1----:R-:W-:-:S06]  /*12220*/  FFMA.FTZ R2, R75, c[0x0][0x2d0], -R0 ;  /* 0x0000b4004b027a23 */ /* 0x002fcc0000010800 */
[----:B------:R1:W2:Y:S01]  /*12230*/  MUFU.EX2 R75, R2 ;  /* 0x00000002004b7308 */ /* 0x0002a20000000800 */
[----:B---3--:R-:W-:Y:S01]  /*12240*/  HMMA.16816.F32 R44, R8, R16, RZ ;  /* 0x00000010082c723c */ /* 0x008fe200000018ff */
[----:B-1----:R-:W-:-:S06]  /*12250*/  FFMA.FTZ R2, R111, c[0x0][0x2d0], -R7 ;  /* 0x0000b4006f027a23 */ /* 0x002fcc0000010807 */
[----:B------:R1:W-:Y:S01]  /*12260*/  MUFU.EX2 R248, R2 ;  /* 0x0000000200f87308 */ /* 0x0003e20000000800 */
[C---:B------:R-:W-:Y:S08]  /*12270*/  HMMA.16816.F32 R76, R8.reuse, R36, RZ ;  /* 0x00000024084c723c */ /* 0x040ff000000018ff */
[----:B------:R-:W-:Y:S01]  /*12280*/  HMMA.16816.F32 R48, R8, R40, RZ ;  /* 0x000000280830723c */ /* 0x000fe200000018ff */
[----:B-1----:R-:W-:-:S07]  /*12290*/  FFMA.FTZ R2, R130, c[0x0][0x2d0], -R7 ;  /* 0x0000b40082027a23 */ /* 0x002fce0000010807 */
[C---:B------:R-:W-:Y:S01]  /*122a0*/  HMMA.16816.F32 R20, R8.reuse, R52, RZ ;  /* 0x000000340814723c */ /* 0x040fe200000018ff */
[----:B------:R1:W-:Y:S07]  /*122b0*/  MUFU.EX2 R250, R2 ;  /* 0x0000000200fa7308 */ /* 0x0003ee0000000800 */
[C---:B------:R-:W-:Y:S08]  /*122c0*/  HMMA.16816.F32 R32, R8.reuse, R18, RZ ;  /* 0x000000120820723c */ /* 0x040ff000000018ff */
[----:B------:R-:W-:Y:S01]  /*122d0*/  HMMA.16816.F32 R28, R8, R38, RZ ;  /* 0x00000026081c723c */ /* 0x000fe200000018ff */
[----:B-1----:R-:W-:-:S07]  /*122e0*/  FFMA.FTZ R2, R132, c[0x0][0x2d0], -R7 ;  /* 0x0000b40084027a23 */ /* 0x002fce0000010807 */
[C---:B------:R-:W-:Y:S01]  /*122f0*/  HMMA.16816.F32 R24, R8.reuse, R42, RZ ;  /* 0x0000002a0818723c */ /* 0x040fe200000018ff */
[----:B------:R1:W-:Y:S07]  /*12300*/  MUFU.EX2 R252, R2 ;  /* 0x0000000200fc7308 */ /* 0x0003ee0000000800 */
[----:B------:R-:W-:Y:S01]  /*12310*/  HMMA.16816.F32 R8, R8, R54, RZ ;  /* 0x000000360808723c */ /* 0x000fe200000018ff */
[----:B-1----:R-:W-:-:S04]  /*12320*/  FFMA.FTZ R2, R133, c[0x0][0x2d0], -R7 ;  /* 0x0000b40085027a23 */ /* 0x002fc80000010807 */
[----:B------:R1:W-:Y:S01]  /*12330*/  MUFU.EX2 R68, R2 ;  /* 0x0000000200447308 */ /* 0x0003e20000000800 */
[----:B------:R-:W-:Y:S02]  /*12340*/  F2FP.PACK_AB R12, R237, R233 ;  /* 0x000000e9ed0c723e */ /* 0x000fe400000000ff */
[----:B------:R-:W-:Y:S02]  /*12350*/  F2FP.PACK_AB R13, R229, R208 ;  /* 0x000000d0e50d723e */ /* 0x000fe400000000ff */
[----:B------:R-:W-:Y:S02]  /*12360*/  F2FP.PACK_AB R14, R235, R203 ;  /* 0x000000cbeb0e723e */ /* 0x000fe400000000ff */
[----:B------:R-:W-:Y:S01]  /*12370*/  F2FP.PACK_AB R15, R232, R236 ;  /* 0x000000ece80f723e */ /* 0x000fe200000000ff */
[----:B-1----:R-:W-:-:S04]  /*12380*/  FFMA.FTZ R2, R108, c[0x0][0x2d0], -R6 ;  /* 0x0000b4006c027a23 */ /* 0x002fc80000010806 */
[----:B------:R1:W-:Y:S02]  /*12390*/  MUFU.EX2 R244, R2 ;  /* 0x0000000200f47308 */ /* 0x0003e40000000800 */
[----:B------:R-:W-:Y:S01]  /*123a0*/  HMMA.16816.F32 R124, R12, R64, R76 ;  /* 0x000000400c7c723c */ /* 0x000fe2000000184c */
[----:B-1----:R-:W-:-:S05]  /*123b0*/  FFMA.FTZ R2, R109, c[0x0][0x2d0], -R6 ;  /* 0x0000b4006d027a23 */ /* 0x002fca0000010806 */
[----:B------:R1:W3:Y:S02]  /*123c0*/  MUFU.EX2 R245, R2 ;  /* 0x0000000200f57308 */ /* 0x0002e40000000800 */
[----:B------:R-:W-:Y:S07]  /*123d0*/  HMMA.16816.F32 R76, R12, R86, R8 ;  /* 0x000000560c4c723c */ /* 0x000fee0000001808 */
[----:B------:R-:W-:Y:S02]  /*123e0*/  F2FP.PACK_AB R8, R183, R251 ;  /* 0x000000fbb708723e */ /* 0x000fe400000000ff */
[----:B------:R-:W-:-:S02]  /*123f0*/  F2FP.PACK_AB R10, R179, R182 ;  /* 0x000000b6b30a723e */ /* 0x000fc400000000ff */
[----:B------:R-:W-:Y:S01]  /*12400*/  F2FP.PACK_AB R9, R4, R151 ;  /* 0x000000970409723e */ /* 0x000fe200000000ff */
[----:B-1----:R-:W-:Y:S01]  /*12410*/  FFMA.FTZ R2, R110, c[0x0][0x2d0], -R6 ;  /* 0x0000b4006e027a23 */ /* 0x002fe20000010806 */
[----:B------:R-:W-:-:S03]  /*12420*/  F2FP.PACK_AB R11, R176, R177 ;  /* 0x000000b1b00b723e */ /* 0x000fc600000000ff */
[----:B------:R1:W-:Y:S01]  /*12430*/  MUFU.EX2 R246, R2 ;  /* 0x0000000200f67308 */ /* 0x0003e20000000800 */
[C---:B------:R-:W-:Y:S08]  /*12440*/  HMMA.16816.F32 R112, R12.reuse, R84, R20 ;  /* 0x000000540c70723c */ /* 0x040ff00000001814 */
[----:B------:R-:W-:Y:S01]  /*12450*/  HMMA.16816.F32 R92, R12, R66, R28 ;  /* 0x000000420c5c723c */ /* 0x000fe2000000181c */
[----:B-1----:R-:W-:-:S07]  /*12460*/  FFMA.FTZ R2, R131, c[0x0][0x2d0], -R6 ;  /* 0x0000b40083027a23 */ /* 0x002fce0000010806 */
[C---:B------:R-:W-:Y:S01]  /*12470*/  HMMA.16816.F32 R20, R8.reuse, R16, RZ ;  /* 0x000000100814723c */ /* 0x040fe200000018ff */
[----:B------:R1:W-:Y:S07]  /*12480*/  MUFU.EX2 R243, R2 ;  /* 0x0000000200f37308 */ /* 0x0003ee0000000800 */
[C---:B------:R-:W-:Y:S08]  /*12490*/  HMMA.16816.F32 R28, R8.reuse, R18, RZ ;  /* 0x00000012081c723c */ /* 0x040ff000000018ff */
[----:B------:R-:W-:Y:S01]  /*124a0*/  HMMA.16816.F32 R16, R8, R36, RZ ;  /* 0x000000240810723c */ /* 0x000fe200000018ff */
[----:B-1----:R-:W-:-:S04]  /*124b0*/  FFMA.FTZ R2, R102, c[0x0][0x2d0], -R5 ;  /* 0x0000b40066027a23 */ /* 0x002fc80000010805 */
[----:B------:R1:W-:Y:S03]  /*124c0*/  MUFU.EX2 R242, R2 ;  /* 0x0000000200f27308 */ /* 0x0003e60000000800 */
[----:B------:R-:W-:Y:S01]  /*124d0*/  HMMA.16816.F32 R104, R12, R60, R44 ;  /* 0x0000003c0c68723c */ /* 0x000fe2000000182c */
[----:B-1----:R-:W-:-:S04]  /*124e0*/  FFMA.FTZ R2, R103, c[0x0][0x2d0], -R5 ;  /* 0x0000b40067027a23 */ /* 0x002fc80000010805 */
[----:B------:R1:W4:Y:S03]  /*124f0*/  MUFU.EX2 R223, R2 ;  /* 0x0000000200df7308 */ /* 0x0003260000000800 */
[C---:B------:R-:W-:Y:S08]  /*12500*/  HMMA.16816.F32 R96, R12.reuse, R62, R32 ;  /* 0x0000003e0c60723c */ /* 0x040ff00000001820 */
[----:B------:R-:W-:Y:S01]  /*12510*/  HMMA.16816.F32 R44, R12, R82, R24 ;  /* 0x000000520c2c723c */ /* 0x000fe20000001818 */
[----:B-1----:R-:W-:-:S07]  /*12520*/  FFMA.FTZ R2, R129, c[0x0][0x2d0], -R5 ;  /* 0x0000b40081027a23 */ /* 0x002fce0000010805 */
[----:B------:R-:W-:Y:S01]  /*12530*/  HMMA.16816.F32 R120, R12, R80, R48 ;  /* 0x000000500c78723c */ /* 0x000fe20000001830 */
[----:B------:R1:W-:Y:S07]  /*12540*/  MUFU.EX2 R222, R2 ;  /* 0x0000000200de7308 */ /* 0x0003ee0000000800 */
[C---:B------:R-:W-:Y:S08]  /*12550*/  HMMA.16816.F32 R32, R8.reuse, R38, RZ ;  /* 0x000000260820723c */ /* 0x040ff000000018ff */
[----:B------:R-:W-:Y:S01]  /*12560*/  HMMA.16816.F32 R24, R8, R52, RZ ;  /* 0x000000340818723c */ /* 0x000fe200000018ff */
[----:B-1----:R-:W-:-:S04]  /*12570*/  FFMA.FTZ R2, R134, c[0x0][0x2d0], -R5 ;  /* 0x0000b40086027a23 */ /* 0x002fc80000010805 */
[----:B------:R1:W1:Y:S03]  /*12580*/  MUFU.EX2 R221, R2 ;  /* 0x0000000200dd7308 */ /* 0x0002660000000800 */
[C---:B------:R-:W-:Y:S08]  /*12590*/  HMMA.16816.F32 R12, R8.reuse, R40, RZ ;  /* 0x00000028080c723c */ /* 0x040ff000000018ff */
[C---:B------:R-:W-:Y:S08]  /*125a0*/  HMMA.16816.F32 R36, R8.reuse, R42, RZ ;  /* 0x0000002a0824723c */ /* 0x040ff000000018ff */
[----:B------:R-:W-:Y:S01]  /*125b0*/  HMMA.16816.F32 R52, R8, R54, RZ ;  /* 0x000000360834723c */ /* 0x000fe200000018ff */
[----:B-1----:R-:W-:-:S06]  /*125c0*/  FFMA.FTZ R2, R88, c[0x0][0x2d0], -R0 ;  /* 0x0000b40058027a23 */ /* 0x002fcc0000010800 */
[----:B------:R-:W-:Y:S02]  /*125d0*/  F2FP.PACK_AB R8, R191, R192 ;  /* 0x000000c0bf08723e */ /* 0x000fe400000000ff */
[----:B------:R-:W-:Y:S02]  /*125e0*/  F2FP.PACK_AB R9, R180, R181 ;  /* 0x000000b5b409723e */ /* 0x000fe400000000ff */
[----:B------:R-:W-:Y:S02]  /*125f0*/  F2FP.PACK_AB R10, R195, R206 ;  /* 0x000000cec30a723e */ /* 0x000fe400000000ff */
[----:B--2---:R-:W-:Y:S01]  /*12600*/  F2FP.PACK_AB R11, R75, R160 ;  /* 0x000000a04b0b723e */ /* 0x004fe200000000ff */
[----:B------:R1:W-:Y:S06]  /*12610*/  MUFU.EX2 R219, R2 ;  /* 0x0000000200db7308 */ /* 0x0003ec0000000800 */
[----:B------:R-:W-:Y:S01]  /*12620*/  HMMA.16816.F32 R56, R8, R64, R16 ;  /* 0x000000400838723c */ /* 0x000fe20000001810 */
[----:B------:R-:W2:Y:S01]  /*12630*/  LDSM.16.MT88.4 R16, [R227+0x1100] ;  /* 0x00110000e310783b */ /* 0x000ea20000004200 */
[----:B-1----:R-:W-:-:S04]  /*12640*/  FFMA.FTZ R2, R89, c[0x0][0x2d0], -R0 ;  /* 0x0000b40059027a23 */ /* 0x002fc80000010800 */
[----:B------:R1:W1:Y:S01]  /*12650*/  MUFU.EX2 R220, R2 ;  /* 0x0000000200dc7308 */ /* 0x0002620000000800 */
[----:B------:R-:W-:Y:S02]  /*12660*/  IMAD.MOV.U32 R69, RZ, RZ, R213 ;  /* 0x000000ffff457224 */ /* 0x000fe400078e00d5 */
[----:B-1----:R-:W-:-:S05]  /*12670*/  FFMA.FTZ R2, R90, c[0x0][0x2d0], -R0 ;  /* 0x0000b4005a027a23 */ /* 0x002fca0000010800 */
[----:B------:R1:W-:Y:S02]  /*12680*/  MUFU.EX2 R218, R2 ;  /* 0x0000000200da7308 */ /* 0x0003e40000000800 */
[----:B-1----:R-:W-:-:S06]  /*12690*/  FFMA.FTZ R2, R91, c[0x0][0x2d0], -R0 ;  /* 0x0000b4005b027a23 */ /* 0x002fcc0000010800 */
[----:B------:R1:W1:Y:S02]  /*126a0*/  MUFU.EX2 R217, R2 ;  /* 0x0000000200d97308 */ /* 0x0002640000000800 */
[----:B-1----:R-:W-:-:S06]  /*126b0*/  FFMA.FTZ R2, R147, c[0x0][0x2d0], -R7 ;  /* 0x0000b40093027a23 */ /* 0x002fcc0000010807 */
[----:B------:R1:W-:Y:S01]  /*126c0*/  MUFU.EX2 R213, R2 ;  /* 0x0000000200d57308 */ /* 0x0003e20000000800 */
[----:B------:R-:W-:Y:S01]  /*126d0*/  HMMA.16816.F32 R40, R8, R60, R20 ;  /* 0x0000003c0828723c */ /* 0x000fe20000001814 */
[----:B------:R-:W-:Y:S01]  /*126e0*/  MOV R129, R210 ;  /* 0x000000d200817202 */ /* 0x000fe20000000f00 */
[----:B------:R-:W-:Y:S01]  /*126f0*/  IMAD.MOV.U32 R132, RZ, RZ, R212 ;  /* 0x000000ffff847224 */ /* 0x000fe200078e00d4 */
[----:B------:R-:W2:Y:S01]  /*12700*/  LDSM.16.MT88.4 R20, [R224+0x1100] ;  /* 0x00110000e014783b */ /* 0x000ea20000004200 */
[----:B-1----:R-:W-:-:S04]  /*12710*/  FFMA.FTZ R2, R148, c[0x0][0x2d0], -R7 ;  /* 0x0000b40094027a23 */ /* 0x002fc80000010807 */
[----:B------:R1:W-:Y:S01]  /*12720*/  MUFU.EX2 R214, R2 ;  /* 0x0000000200d67308 */ /* 0x0003e20000000800 */
[----:B------:R-:W-:Y:S01]  /*12730*/  HMMA.16816.F32 R48, R8, R80, R12 ;  /* 0x000000500830723c */ /* 0x000fe2000000180c */
[----:B------:R-:W-:Y:S01]  /*12740*/  IMAD.MOV.U32 R131, RZ, RZ, R209 ;  /* 0x000000ffff837224 */ /* 0x000fe200078e00d1 */
[----:B------:R-:W2:Y:S01]  /*12750*/  LDSM.16.MT88.4 R12, [R225+0x1100] ;  /* 0x00110000e10c783b */ /* 0x000ea20000004200 */
[----:B-1----:R-:W-:-:S04]  /*12760*/  FFMA.FTZ R2, R149, c[0x0][0x2d0], -R7 ;  /* 0x0000b40095027a23 */ /* 0x002fc80000010807 */
[----:B------:R1:W-:Y:S01]  /*12770*/  MUFU.EX2 R215, R2 ;  /* 0x0000000200d77308 */ /* 0x0003e20000000800 */
[C---:B------:R-:W-:Y:S01]  /*12780*/  HMMA.16816.F32 R108, R8.reuse, R84, R24 ;  /* 0x00000054086c723c */ /* 0x040fe20000001818 */
[----:B------:R-:W-:Y:S01]  /*12790*/  IMAD.MOV.U32 R130, RZ, RZ, R208 ;  /* 0x000000ffff827224 */ /* 0x000fe200078e00d0 */
[----:B------:R-:W2:Y:S06]  /*127a0*/  LDSM.16.MT88.4 R24, [R226+0x1100] ;  /* 0x00110000e218783b */ /* 0x000eac0000004200 */
[----:B------:R-:W-:Y:S01]  /*127b0*/  HMMA.16816.F32 R28, R8, R62, R28 ;  /* 0x0000003e081c723c */ /* 0x000fe2000000181c */
[----:B-1----:R-:W-:-:S07]  /*127c0*/  FFMA.FTZ R2, R150, c[0x0][0x2d0], -R7 ;  /* 0x0000b40096027a23 */ /* 0x002fce0000010807 */
[C---:B------:R-:W-:Y:S01]  /*127d0*/  HMMA.16816.F32 R32, R8.reuse, R66, R32 ;  /* 0x000000420820723c */ /* 0x040fe20000001820 */
[----:B------:R1:W-:Y:S07]  /*127e0*/  MUFU.EX2 R216, R2 ;  /* 0x0000000200d87308 */ /* 0x0003ee0000000800 */
[C---:B------:R-:W-:Y:S08]  /*127f0*/  HMMA.16816.F32 R36, R8.reuse, R82, R36 ;  /* 0x000000520824723c */ /* 0x040ff00000001824 */
[----:B------:R-:W-:Y:S01]  /*12800*/  HMMA.16816.F32 R52, R8, R86, R52 ;  /* 0x000000560834723c */ /* 0x000fe20000001834 */
[----:B-1----:R-:W-:-:S06]  /*12810*/  FFMA.FTZ R2, R139, c[0x0][0x2d0], -R6 ;  /* 0x0000b4008b027a23 */ /* 0x002fcc0000010806 */
[----:B---3--:R-:W-:Y:S02]  /*12820*/  F2FP.PACK_AB R8, R245, R244 ;  /* 0x000000f4f508723e */ /* 0x008fe400000000ff */
[----:B----4-:R-:W-:Y:S02]  /*12830*/  F2FP.PACK_AB R9, R223, R242 ;  /* 0x000000f2df09723e */ /* 0x010fe400000000ff */
[----:B------:R-:W-:Y:S02]  /*12840*/  F2FP.PACK_AB R10, R243, R246 ;  /* 0x000000f6f30a723e */ /* 0x000fe400000000ff */
[----:B------:R-:W-:Y:S01]  /*12850*/  F2FP.PACK_AB R11, R221, R222 ;  /* 0x000000dedd0b723e */ /* 0x000fe200000000ff */
[----:B------:R1:W-:Y:S06]  /*12860*/  MUFU.EX2 R210, R2 ;  /* 0x0000000200d27308 */ /* 0x0003ec0000000800 */
[----:B--2---:R-:W-:Y:S07]  /*12870*/  HMMA.16816.F32 R100, R8, R16, R124 ;  /* 0x000000100864723c */ /* 0x004fee000000187c */
[----:B------:R-:W-:-:S02]  /*12880*/  IMAD.MOV.U32 R127, RZ, RZ, R211 ;  /* 0x000000ffff7f7224 */ /* 0x000fc400078e00d3 */
[----:B-1----:R-:W-:-:S04]  /*12890*/  FFMA.FTZ R2, R143, c[0x0][0x2d0], -R6 ;  /* 0x0000b4008f027a23 */ /* 0x002fc80000010806 */
[----:B------:R1:W2:Y:S02]  /*128a0*/  MUFU.EX2 R211, R2 ;  /* 0x0000000200d37308 */ /* 0x0002a40000000800 */
[----:B-1----:R-:W-:-:S06]  /*128b0*/  FFMA.FTZ R2, R142, c[0x0][0x2d0], -R6 ;  /* 0x0000b4008e027a23 */ /* 0x002fcc0000010806 */
[----:B------:R1:W-:Y:S01]  /*128c0*/  MUFU.EX2 R212, R2 ;  /* 0x0000000200d47308 */ /* 0x0003e20000000800 */
[----:B------:R-:W-:Y:S02]  /*128d0*/  IMAD.MOV.U32 R3, RZ, RZ, R207 ;  /* 0x000000ffff037224 */ /* 0x000fe400078e00cf */
[----:B-1----:R-:W-:-:S05]  /*128e0*/  FFMA.FTZ R2, R145, c[0x0][0x2d0], -R6 ;  /* 0x0000b40091027a23 */ /* 0x002fca0000010806 */
[----:B------:R1:W-:Y:S01]  /*128f0*/  MUFU.EX2 R209, R2 ;  /* 0x0000000200d17308 */ /* 0x0003e20000000800 */
[----:B------:R-:W-:Y:S01]  /*12900*/  MOV R126, R206 ;  /* 0x000000ce007e7202 */ /* 0x000fe20000000f00 */
[----:B-1----:R-:W-:-:S06]  /*12910*/  FFMA.FTZ R2, R135, c[0x0][0x2d0], -R5 ;  /* 0x0000b40087027a23 */ /* 0x002fcc0000010805 */
[----:B------:R1:W-:Y:S02]  /*12920*/  MUFU.EX2 R208, R2 ;  /* 0x0000000200d07308 */ /* 0x0003e40000000800 */
[----:B-1----:R-:W-:-:S06]  /*12930*/  FFMA.FTZ R2, R141, c[0x0][0x2d0], -R5 ;  /* 0x0000b4008d027a23 */ /* 0x002fcc0000010805 */
[----:B------:R1:W3:Y:S01]  /*12940*/  MUFU.EX2 R207, R2 ;  /* 0x0000000200cf7308 */ /* 0x0002e20000000800 */
[----:B------:R-:W-:Y:S02]  /*12950*/  IMAD.MOV.U32 R135, RZ, RZ, R203 ;  /* 0x000000ffff877224 */ /* 0x000fe400078e00cb */
[----:B-1----:R-:W-:-:S05]  /*12960*/  FFMA.FTZ R2, R146, c[0x0][0x2d0], -R5 ;  /* 0x0000b40092027a23 */ /* 0x002fca0000010805 */
[----:B------:R1:W-:Y:S01]  /*12970*/  MUFU.EX2 R206, R2 ;  /* 0x0000000200ce7308 */ /* 0x0003e20000000800 */
[----:B------:R-:W-:Y:S02]  /*12980*/  IMAD.MOV.U32 R146, RZ, RZ, R205 ;  /* 0x000000ffff927224 */ /* 0x000fe400078e00cd */
[----:B------:R-:W-:Y:S02]  /*12990*/  IMAD.MOV.U32 R143, RZ, RZ, R204 ;  /* 0x000000ffff8f7224 */ /* 0x000fe400078e00cc */
[----:B-1----:R-:W-:-:S04]  /*129a0*/  FFMA.FTZ R2, R144, c[0x0][0x2d0], -R5 ;  /* 0x0000b40090027a23 */ /* 0x002fc80000010805 */
[----:B------:R1:W4:Y:S02]  /*129b0*/  MUFU.EX2 R205, R2 ;  /* 0x0000000200cd7308 */ /* 0x0003240000000800 */
[----:B-1----:R-:W-:-:S06]  /*129c0*/  FFMA.FTZ R2, R117, c[0x0][0x2d0], -R0 ;  /* 0x0000b40075027a23 */ /* 0x002fcc0000010800 */
[----:B------:R1:W-:Y:S01]  /*129d0*/  MUFU.EX2 R203, R2 ;  /* 0x0000000200cb7308 */ /* 0x0003e20000000800 */
[----:B------:R-:W-:Y:S01]  /*129e0*/  MOV R117, R202 ;  /* 0x000000ca00757202 */ /* 0x000fe20000000f00 */
[----:B------:R-:W-:Y:S02]  /*129f0*/  IMAD.MOV.U32 R70, RZ, RZ, R201 ;  /* 0x000000ffff467224 */ /* 0x000fe400078e00c9 */
[----:B-1----:R-:W-:-:S04]  /*12a00*/  FFMA.FTZ R2, R118, c[0x0][0x2d0], -R0 ;  /* 0x0000b40076027a23 */ /* 0x002fc80000010800 */
[----:B------:R1:W1:Y:S01]  /*12a10*/  MUFU.EX2 R204, R2 ;  /* 0x0000000200cc7308 */ /* 0x0002620000000800 */
[----:B------:R-:W-:Y:S01]  /*12a20*/  MOV R118, R194 ;  /* 0x000000c200767202 */ /* 0x000fe20000000f00 */
[----:B-1----:R-:W-:-:S06]  /*12a30*/  FFMA.FTZ R2, R116, c[0x0][0x2d0], -R0 ;  /* 0x0000b40074027a23 */ /* 0x002fcc0000010800 */
[----:B------:R1:W-:Y:S01]  /*12a40*/  MUFU.EX2 R202, R2 ;  /* 0x0000000200ca7308 */ /* 0x0003e20000000800 */
[----:B------:R-:W-:Y:S01]  /*12a50*/  HMMA.16816.F32 R104, R8, R20, R104 ;  /* 0x000000140868723c */ /* 0x000fe20000001868 */
[----:B------:R-:W-:Y:S02]  /*12a60*/  IMAD.MOV.U32 R148, RZ, RZ, R197 ;  /* 0x000000ffff947224 */ /* 0x000fe400078e00c5 */
[----:B-1----:R-:W-:-:S04]  /*12a70*/  FFMA.FTZ R2, R128, c[0x0][0x2d0], -R0 ;  /* 0x0000b40080027a23 */ /* 0x002fc80000010800 */
[----:B------:R1:W1:Y:S01]  /*12a80*/  MUFU.EX2 R201, R2 ;  /* 0x0000000200c97308 */ /* 0x0002620000000800 */
[C---:B------:R-:W-:Y:S08]  /*12a90*/  HMMA.16816.F32 R88, R8.reuse, R12, R120 ;  /* 0x0000000c0858723c */ /* 0x040ff00000001878 */
[----:B------:R-:W-:Y:S01]  /*12aa0*/  HMMA.16816.F32 R80, R8, R24, R112 ;  /* 0x000000180850723c */ /* 0x000fe20000001870 */
[----:B-1----:R-:W-:-:S07]  /*12ab0*/  FFMA.FTZ R2, R172, c[0x0][0x2d0], -R7 ;  /* 0x0000b400ac027a23 */ /* 0x002fce0000010807 */
[C---:B------:R-:W-:Y:S01]  /*12ac0*/  HMMA.16816.F32 R96, R8.reuse, R22, R96 ;  /* 0x000000160860723c */ /* 0x040fe20000001860 */
[----:B------:R1:W-:Y:S07]  /*12ad0*/  MUFU.EX2 R194, R2 ;  /* 0x0000000200c27308 */ /* 0x0003ee0000000800 */
[C---:B------:R-:W-:Y:S08]  /*12ae0*/  HMMA.16816.F32 R92, R8.reuse, R18, R92 ;  /* 0x00000012085c723c */ /* 0x040ff0000000185c */
[----:B------:R-:W-:Y:S01]  /*12af0*/  HMMA.16816.F32 R84, R8, R14, R44 ;  /* 0x0000000e0854723c */ /* 0x000fe2000000182c */
[----:B-1----:R-:W-:-:S07]  /*12b00*/  FFMA.FTZ R2, R173, c[0x0][0x2d0], -R7 ;  /* 0x0000b400ad027a23 */ /* 0x002fce0000010807 */
[----:B------:R-:W-:Y:S01]  /*12b10*/  HMMA.16816.F32 R76, R8, R26, R76 ;  /* 0x0000001a084c723c */ /* 0x000fe2000000184c */
[----:B------:R1:W-:Y:S06]  /*12b20*/  MUFU.EX2 R197, R2 ;  /* 0x0000000200c57308 */ /* 0x0003ec0000000800 */
[----:B------:R-:W-:Y:S02]  /*12b30*/  F2FP.PACK_AB R8, R250, R248 ;  /* 0x000000f8fa08723e */ /* 0x000fe400000000ff */
[----:B------:R-:W-:Y:S02]  /*12b40*/  F2FP.PACK_AB R9, R220, R219 ;  /* 0x000000dbdc09723e */ /* 0x000fe400000000ff */
[----:B------:R-:W-:-:S02]  /*12b50*/  F2FP.PACK_AB R10, R68, R252 ;  /* 0x000000fc440a723e */ /* 0x000fc400000000ff */
[----:B------:R-:W-:Y:S01]  /*12b60*/  F2FP.PACK_AB R11, R217, R218 ;  /* 0x000000dad90b723e */ /* 0x000fe200000000ff */
[----:B------:R-:W-:Y:S02]  /*12b70*/  IMAD.MOV.U32 R133, RZ, RZ, R199 ;  /* 0x000000ffff857224 */ /* 0x000fe400078e00c7 */
[----:B-1----:R-:W-:-:S04]  /*12b80*/  FFMA.FTZ R2, R174, c[0x0][0x2d0], -R7 ;  /* 0x0000b400ae027a23 */ /* 0x002fc80000010807 */
[----:B------:R-:W-:Y:S01]  /*12b90*/  HMMA.16816.F32 R64, R8, R20, R40 ;  /* 0x000000140840723c */ /* 0x000fe20000001828 */
[----:B------:R1:W-:Y:S01]  /*12ba0*/  MUFU.EX2 R199, R2 ;  /* 0x0000000200c77308 */ /* 0x0003e20000000800 */
[----:B------:R-:W-:-:S06]  /*12bb0*/  IMAD.MOV.U32 R139, RZ, RZ, R200 ;  /* 0x000000ffff8b7224 */ /* 0x000fcc00078e00c8 */
[C---:B------:R-:W-:Y:S01]  /*12bc0*/  HMMA.16816.F32 R60, R8.reuse, R22, R28 ;  /* 0x00000016083c723c */ /* 0x040fe2000000181c */
[----:B------:R-:W2:Y:S04]  /*12bd0*/  LDSM.16.MT88.4 R20, [R224+0x1900] ;  /* 0x00190000e014783b */ /* 0x000ea80000004200 */
[----:B------:R-:W-:Y:S03]  /*12be0*/  LDSM.16.MT88.4 R28, [R226+0x1900] ;  /* 0x00190000e21c783b */ /* 0x000fe60000004200 */
[----:B------:R-:W-:Y:S01]  /*12bf0*/  HMMA.16816.F32 R56, R8, R16, R56 ;  /* 0x000000100838723c */ /* 0x000fe20000001838 */
[----:B-1----:R-:W-:-:S07]  /*12c00*/  FFMA.FTZ R2, R175, c[0x0][0x2d0], -R7 ;  /* 0x0000b400af027a23 */ /* 0x002fce0000010807 */
[C---:B------:R-:W-:Y:S01]  /*12c10*/  HMMA.16816.F32 R44, R8.reuse, R18, R32 ;  /* 0x00000012082c723c */ /* 0x040fe20000001820 */
[----:B------:R-:W1:Y:S01]  /*12c20*/  LDSM.16.MT88.4 R16, [R227+0x1900] ;  /* 0x00190000e310783b */ /* 0x000e620000004200 */
[----:B------:R3:W-:Y:S06]  /*12c30*/  MUFU.EX2 R200, R2 ;  /* 0x0000000200c87308 */ /* 0x0007ec0000000800 */
[C---:B------:R-:W-:Y:S08]  /*12c40*/  HMMA.16816.F32 R40, R8.reuse, R12, R48 ;  /* 0x0000000c0828723c */ /* 0x040ff00000001830 */
[----:B------:R-:W-:Y:S01]  /*12c50*/  HMMA.16816.F32 R32, R8, R14, R36 ;  /* 0x0000000e0820723c */ /* 0x000fe20000001824 */
[----:B------:R-:W1:Y:S01]  /*12c60*/  LDSM.16.MT88.4 R12, [R225+0x1900] ;  /* 0x00190000e10c783b */ /* 0x000e620000004200 */
[----:B---3--:R-:W-:-:S02]  /*12c70*/  FFMA.FTZ R2, R165, c[0x0][0x2d0], -R6 ;  /* 0x0000b400a5027a23 */ /* 0x008fc40000010806 */
[----:B------:R-:W-:Y:S02]  /*12c80*/  IMAD.MOV.U32 R142, RZ, RZ, R193 ;  /* 0x000000ffff8e7224 */ /* 0x000fe400078e00c1 */
[----:B------:R3:W-:Y:S01]  /*12c90*/  MUFU.EX2 R193, R2 ;  /* 0x0000000200c17308 */ /* 0x0007e20000000800 */
[----:B------:R-:W-:Y:S01]  /*12ca0*/  IMAD.MOV.U32 R149, RZ, RZ, R196 ;  /* 0x000000ffff957224 */ /* 0x000fe200078e00c4 */
[----:B------:R-:W-:Y:S01]  /*12cb0*/  MOV R134, R198 ;  /* 0x000000c600867202 */ /* 0x000fe20000000f00 */
[----:B------:R-:W-:Y:S02]  /*12cc0*/  IMAD.MOV.U32 R150, RZ, RZ, R195 ;  /* 0x000000ffff967224 */ /* 0x000fe400078e00c3 */
[----:B---3--:R-:W-:-:S04]  /*12cd0*/  FFMA.FTZ R2, R166, c[0x0][0x2d0], -R6 ;  /* 0x0000b400a6027a23 */ /* 0x008fc80000010806 */
[----:B------:R3:W1:Y:S01]  /*12ce0*/  MUFU.EX2 R196, R2 ;  /* 0x0000000200c47308 */ /* 0x0006620000000800 */
[----:B------:R-:W-:Y:S01]  /*12cf0*/  MOV R124, R192 ;  /* 0x000000c0007c7202 */ /* 0x000fe20000000f00 */
[----:B---3--:R-:W-:-:S06]  /*12d00*/  FFMA.FTZ R2, R167, c[0x0][0x2d0], -R6 ;  /* 0x0000b400a7027a23 */ /* 0x008fcc0000010806 */
[----:B------:R3:W-:Y:S01]  /*12d10*/  MUFU.EX2 R198, R2 ;  /* 0x0000000200c67308 */ /* 0x0007e20000000800 */
[----:B------:R-:W-:Y:S01]  /*12d20*/  HMMA.16816.F32 R48, R8, R24, R108 ;  /* 0x000000180830723c */ /* 0x000fe2000000186c */
[----:B------:R-:W-:Y:S02]  /*12d30*/  IMAD.MOV.U32 R125, RZ, RZ, R191 ;  /* 0x000000ffff7d7224 */ /* 0x000fe400078e00bf */
[----:B---3--:R-:W-:-:S04]  /*12d40*/  FFMA.FTZ R2, R171, c[0x0][0x2d0], -R6 ;  /* 0x0000b400ab027a23 */ /* 0x008fc80000010806 */
[----:B------:R3:W-:Y:S01]  /*12d50*/  MUFU.EX2 R195, R2 ;  /* 0x0000000200c37308 */ /* 0x0007e20000000800 */
[----:B------:R-:W-:Y:S01]  /*12d60*/  HMMA.16816.F32 R52, R8, R26, R52 ;  /* 0x0000001a0834723c */ /* 0x000fe20000001834 */
[----:B------:R-:W-:Y:S01]  /*12d70*/  IMAD.MOV.U32 R147, RZ, RZ, R68 ;  /* 0x000000ffff937224 */ /* 0x000fe200078e0044 */
[----:B------:R-:W1:Y:S05]  /*12d80*/  LDSM.16.MT88.4 R24, [R224+0x2100] ;  /* 0x00210000e018783b */ /* 0x000e6a0000004200 */
[----:B--2---:R-:W-:Y:S01]  /*12d90*/  F2FP.PACK_AB R8, R211, R210 ;  /* 0x000000d2d308723e */ /* 0x004fe200000000ff */
[----:B---3--:R-:W-:Y:S01]  /*12da0*/  FFMA.FTZ R2, R153, c[0x0][0x2d0], -R5 ;  /* 0x0000b40099027a23 */ /* 0x008fe20000010805 */
[----:B------:R-:W-:-:S03]  /*12db0*/  F2FP.PACK_AB R9, R207, R208 ;  /* 0x000000d0cf09723e */ /* 0x000fc600000000ff */
[----:B------:R2:W-:Y:S01]  /*12dc0*/  MUFU.EX2 R192, R2 ;  /* 0x0000000200c07308 */ /* 0x0005e20000000800 */
[----:B------:R-:W-:Y:S02]  /*12dd0*/  F2FP.PACK_AB R10, R209, R212 ;  /* 0x000000d4d10a723e */ /* 0x000fe400000000ff */
[----:B----4-:R-:W-:Y:S01]  /*12de0*/  F2FP.PACK_AB R11, R205, R206 ;  /* 0x000000cecd0b723e */ /* 0x010fe200000000ff */
[----:B------:R-:W-:Y:S02]  /*12df0*/  IMAD.MOV.U32 R68, RZ, RZ, R190 ;  /* 0x000000ffff447224 */ /* 0x000fe400078e00be */
[----:B------:R-:W-:Y:S02]  /*12e00*/  IMAD.MOV.U32 R144, RZ, RZ, R160 ;  /* 0x000000ffff907224 */ /* 0x000fe400078e00a0 */
[----:B--2---:R-:W-:-:S04]  /*12e10*/  FFMA.FTZ R2, R155, c[0x0][0x2d0], -R5 ;  /* 0x0000b4009b027a23 */ /* 0x004fc80000010805 */
[----:B------:R2:W3:Y:S01]  /*12e20*/  MUFU.EX2 R191, R2 ;  /* 0x0000000200bf7308 */ /* 0x0004e20000000800 */
[----:B------:R-:W-:Y:S01]  /*12e30*/  HMMA.16816.F32 R120, R8, R20, R104 ;  /* 0x000000140878723c */ /* 0x000fe20000001868 */
[----:B------:R-:W-:-:S07]  /*12e40*/  IMAD.MOV.U32 R128, RZ, RZ, R189 ;  /* 0x000000ffff807224 */ /* 0x000fce00078e00bd */
[----:B------:R-:W-:Y:S01]  /*12e50*/  HMMA.16816.F32 R112, R8, R22, R96 ;  /* 0x000000160870723c */ /* 0x000fe20000001860 */
[----:B--2---:R-:W-:-:S07]  /*12e60*/  FFMA.FTZ R2, R154, c[0x0][0x2d0], -R5 ;  /* 0x0000b4009a027a23 */ /* 0x004fce0000010805 */
[C---:B-1----:R-:W-:Y:S01]  /*12e70*/  HMMA.16816.F32 R108, R8.reuse, R16, R100 ;  /* 0x00000010086c723c */ /* 0x042fe20000001864 */
[----:B------:R1:W-:Y:S07]  /*12e80*/  MUFU.EX2 R190, R2 ;  /* 0x0000000200be7308 */ /* 0x0003ee0000000800 */
        /* <DEDUP_REMOVED lines=8> */
[----:B-1----:R-:W-:-:S06]  /*12f10*/  FFMA.FTZ R2, R137, c[0x0][0x2d0], -R0 ;  /* 0x0000b40089027a23 */ /* 0x002fcc0000010800 */
[----:B------:R-:W-:Y:S02]  /*12f20*/  F2FP.PACK_AB R8, R214, R213 ;  /* 0x000000d5d608723e */ /* 0x000fe400000000ff */
[----:B------:R-:W-:Y:S02]  /*12f30*/  F2FP.PACK_AB R9, R204, R203 ;  /* 0x000000cbcc09723e */ /* 0x000fe400000000ff */
[----:B------:R-:W-:Y:S02]  /*12f40*/  F2FP.PACK_AB R10, R216, R215 ;  /* 0x000000d7d80a723e */ /* 0x000fe400000000ff */
[----:B------:R-:W-:Y:S01]  /*12f50*/  F2FP.PACK_AB R11, R201, R202 ;  /* 0x000000cac90b723e */ /* 0x000fe200000000ff */
[----:B------:R1:W-:Y:S01]  /*12f60*/  MUFU.EX2 R185, R2 ;  /* 0x0000000200b97308 */ /* 0x0003e20000000800 */
[----:B------:R-:W-:-:S05]  /*12f70*/  MOV R145, R188 ;  /* 0x000000bc00917202 */ /* 0x000fca0000000f00 */
[C---:B------:R-:W-:Y:S08]  /*12f80*/  HMMA.16816.F32 R88, R8.reuse, R20, R64 ;  /* 0x000000140858723c */ /* 0x040ff00000001840 */
[----:B------:R-:W-:Y:S01]  /*12f90*/  HMMA.16816.F32 R64, R8, R16, R56 ;  /* 0x000000100840723c */ /* 0x000fe20000001838 */
[----:B-1----:R-:W-:-:S07]  /*12fa0*/  FFMA.FTZ R2, R136, c[0x0][0x2d0], -R0 ;  /* 0x0000b40088027a23 */ /* 0x002fce0000010800 */
[C---:B------:R-:W-:Y:S01]  /*12fb0*/  HMMA.16816.F32 R44, R8.reuse, R18, R44 ;  /* 0x00000012082c723c */ /* 0x040fe2000000182c */
[----:B------:R-:W1:Y:S01]  /*12fc0*/  LDSM.16.MT88.4 R16, [R225+0x2100] ;  /* 0x00210000e110783b */ /* 0x000e620000004200 */
[----:B------:R4:W1:Y:S06]  /*12fd0*/  MUFU.EX2 R188, R2 ;  /* 0x0000000200bc7308 */ /* 0x00086c0000000800 */
[C---:B------:R-:W-:Y:S01]  /*12fe0*/  HMMA.16816.F32 R80, R8.reuse, R22, R60 ;  /* 0x000000160850723c */ /* 0x040fe2000000183c */
[----:B------:R-:W1:Y:S07]  /*12ff0*/  LDSM.16.MT88.4 R20, [R227+0x2100] ;  /* 0x00210000e314783b */ /* 0x000e6e0000004200 */
[----:B------:R-:W-:Y:S01]  /*13000*/  HMMA.16816.F32 R40, R8, R12, R40 ;  /* 0x0000000c0828723c */ /* 0x000fe20000001828 */
[----:B----4-:R-:W-:-:S07]  /*13010*/  FFMA.FTZ R2, R138, c[0x0][0x2d0], -R0 ;  /* 0x0000b4008a027a23 */ /* 0x010fce0000010800 */
[----:B------:R-:W-:Y:S01]  /*13020*/  HMMA.16816.F32 R36, R8, R14, R32 ;  /* 0x0000000e0824723c */ /* 0x000fe20000001820 */
[----:B------:R-:W4:Y:S01]  /*13030*/  LDSM.16.MT88.4 R12, [R226+0x2100] ;  /* 0x00210000e20c783b */ /* 0x000f220000004200 */
[----:B------:R-:W-:Y:S02]  /*13040*/  IMAD.MOV.U32 R172, RZ, RZ, R187 ;  /* 0x000000ffffac7224 */ /* 0x000fe400078e00bb */
[----:B------:R2:W-:Y:S01]  /*13050*/  MUFU.EX2 R187, R2 ;  /* 0x0000000200bb7308 */ /* 0x0005e20000000800 */
[----:B------:R-:W-:Y:S02]  /*13060*/  IMAD.MOV.U32 R141, RZ, RZ, R186 ;  /* 0x000000ffff8d7224 */ /* 0x000fe400078e00ba */
[----:B------:R-:W-:Y:S01]  /*13070*/  MOV R174, R172 ;  /* 0x000000ac00ae7202 */ /* 0x000fe20000000f00 */
[----:B------:R-:W-:Y:S02]  /*13080*/  IMAD.MOV.U32 R172, RZ, RZ, R118 ;  /* 0x000000ffffac7224 */ /* 0x000fe400078e0076 */
[----:B--2---:R-:W-:-:S04]  /*13090*/  FFMA.FTZ R2, R140, c[0x0][0x2d0], -R0 ;  /* 0x0000b4008c027a23 */ /* 0x004fc80000010800 */
[----:B------:R2:W1:Y:S01]  /*130a0*/  MUFU.EX2 R186, R2 ;  /* 0x0000000200ba7308 */ /* 0x0004620000000800 */
[----:B------:R-:W-:Y:S01]  /*130b0*/  MOV R118, R144 ;  /* 0x0000009000767202 */ /* 0x000fe20000000f00 */
[----:B------:R-:W-:Y:S01]  /*130c0*/  HMMA.16816.F32 R32, R8, R28, R48 ;  /* 0x0000001c0820723c */ /* 0x000fe20000001830 */
[----:B--2---:R-:W-:-:S05]  /*130d0*/  FFMA.FTZ R2, R184, c[0x0][0x2d0], -R6 ;  /* 0x0000b400b8027a23 */ /* 0x004fca0000010806 */
[----:B------:R2:W-:Y:S02]  /*130e0*/  MUFU.EX2 R116, R2 ;  /* 0x0000000200747308 */ /* 0x0005e40000000800 */
[----:B------:R-:W-:Y:S01]  /*130f0*/  HMMA.16816.F32 R28, R8, R30, R52 ;  /* 0x0000001e081c723c */ /* 0x000fe20000001834 */
[----:B--2---:R-:W-:Y:S02]  /*13100*/  FFMA.FTZ R2, R173, c[0x0][0x2d0], -R6 ;  /* 0x0000b400ad027a23 */ /* 0x004fe40000010806 */
[----:B------:R-:W-:Y:S02]  /*13110*/  IMAD.MOV.U32 R173, RZ, RZ, R128 ;  /* 0x000000ffffad7224 */ /* 0x000fe400078e0080 */
[----:B------:R-:W-:Y:S02]  /*13120*/  IMAD.MOV.U32 R128, RZ, RZ, R117 ;  /* 0x000000ffff807224 */ /* 0x000fe400078e0075 */
[----:B------:R2:W1:Y:S01]  /*13130*/  MUFU.EX2 R117, R2 ;  /* 0x0000000200757308 */ /* 0x0004620000000800 */
[----:B------:R-:W-:-:S02]  /*13140*/  IMAD.MOV.U32 R175, RZ, RZ, R173 ;  /* 0x000000ffffaf7224 */ /* 0x000fc400078e00ad */
[----:B------:R-:W-:Y:S01]  /*13150*/  MOV R173, R128 ;  /* 0x0000008000ad7202 */ /* 0x000fe20000000f00 */
[----:B------:R-:W-:Y:S01]  /*13160*/  IMAD.MOV.U32 R128, RZ, RZ, R118 ;  /* 0x000000ffff807224 */ /* 0x000fe200078e0076 */
[----:B------:R-:W-:Y:S02]  /*13170*/  F2FP.PACK_AB R8, R196, R193 ;  /* 0x000000c1c408723e */ /* 0x000fe400000000ff */
[----:B---3--:R-:W-:Y:S02]  /*13180*/  F2FP.PACK_AB R9, R191, R192 ;  /* 0x000000c0bf09723e */ /* 0x008fe400000000ff */
[----:B------:R-:W-:Y:S01]  /*13190*/  F2FP.PACK_AB R10, R195, R198 ;  /* 0x000000c6c30a723e */ /* 0x000fe200000000ff */
[----:B--2---:R-:W-:Y:S01]  /*131a0*/  FFMA.FTZ R2, R174, c[0x0][0x2d0], -R6 ;  /* 0x0000b400ae027a23 */ /* 0x004fe20000010806 */
[----:B------:R-:W-:-:S03]  /*131b0*/  F2FP.PACK_AB R11, R189, R190 ;  /* 0x000000bebd0b723e */ /* 0x000fc600000000ff */
[----:B------:R2:W-:Y:S01]  /*131c0*/  MUFU.EX2 R118, R2 ;  /* 0x0000000200767308 */ /* 0x0005e20000000800 */
[----:B------:R-:W-:Y:S02]  /*131d0*/  IMAD.MOV.U32 R174, RZ, RZ, R172 ;  /* 0x000000ffffae7224 */ /* 0x000fe400078e00ac */
[----:B------:R-:W-:Y:S01]  /*131e0*/  IMAD.MOV.U32 R144, RZ, RZ, R146 ;  /* 0x000000ffff907224 */ /* 0x000fe200078e0092 */
[C---:B------:R-:W-:Y:S01]  /*131f0*/  HMMA.16816.F32 R52, R8.reuse, R26, R112 ;  /* 0x0000001a0834723c */ /* 0x040fe20000001870 */
[----:B------:R-:W-:Y:S02]  /*13200*/  IMAD.MOV.U32 R146, RZ, RZ, R126 ;  /* 0x000000ffff927224 */ /* 0x000fe400078e007e */
[----:B--2---:R-:W-:Y:S02]  /*13210*/  FFMA.FTZ R2, R175, c[0x0][0x2d0], -R6 ;  /* 0x0000b400af027a23 */ /* 0x004fe40000010806 */
[----:B------:R-:W-:Y:S02]  /*13220*/  IMAD.MOV.U32 R175, RZ, RZ, R174 ;  /* 0x000000ffffaf7224 */ /* 0x000fe400078e00ae */
[----:B------:R2:W-:Y:S01]  /*13230*/  MUFU.EX2 R184, R2 ;  /* 0x0000000200b87308 */ /* 0x0005e20000000800 */
[----:B-1----:R-:W-:Y:S01]  /*13240*/  HMMA.16816.F32 R84, R8, R16, R100 ;  /* 0x000000100854723c */ /* 0x002fe20000001864 */
[----:B------:R-:W-:-:S02]  /*13250*/  IMAD.MOV.U32 R172, RZ, RZ, R144 ;  /* 0x000000ffffac7224 */ /* 0x000fc400078e0090 */
[----:B------:R-:W-:Y:S01]  /*13260*/  IMAD.MOV.U32 R144, RZ, RZ, R146 ;  /* 0x000000ffff907224 */ /* 0x000fe200078e0092 */
[----:B------:R-:W-:Y:S01]  /*13270*/  MOV R146, R141 ;  /* 0x0000008d00927202 */ /* 0x000fe20000000f00 */
[----:B------:R-:W-:-:S03]  /*13280*/  IMAD.MOV.U32 R141, RZ, RZ, R239 ;  /* 0x000000ffff8d7224 */ /* 0x000fc600078e00ef */
[----:B------:R-:W-:Y:S01]  /*13290*/  HMMA.16816.F32 R56, R8, R24, R120 ;  /* 0x000000180838723c */ /* 0x000fe20000001878 */
[----:B--2---:R-:W-:-:S07]  /*132a0*/  FFMA.FTZ R2, R249, c[0x0][0x2d0], -R5 ;  /* 0x0000b400f9027a23 */ /* 0x004fce0000010805 */
[----:B------:R-:W-:Y:S01]  /*132b0*/  HMMA.16816.F32 R60, R8, R20, R108 ;  /* 0x00000014083c723c */ /* 0x000fe2000000186c */
[----:B------:R1:W-:Y:S01]  /*132c0*/  MUFU.EX2 R115, R2 ;  /* 0x0000000200737308 */ /* 0x0003e20000000800 */
[----:B------:R-:W-:-:S06]  /*132d0*/  IMAD.MOV.U32 R174, RZ, RZ, R173 ;  /* 0x000000ffffae7224 */ /* 0x000fcc00078e00ad */
[----:B------:R-:W-:Y:S01]  /*132e0*/  HMMA.16816.F32 R76, R8, R22, R104 ;  /* 0x00000016084c723c */ /* 0x000fe20000001868 */
[----:B------:R-:W-:-:S07]  /*132f0*/  MOV R173, R172 ;  /* 0x000000ac00ad7202 */ /* 0x000fce0000000f00 */
[----:B------:R-:W-:Y:S01]  /*13300*/  HMMA.16816.F32 R160, R8, R18, R160 ;  /* 0x0000001208a0723c */ /* 0x000fe200000018a0 */
[----:B-1----:R-:W-:-:S07]  /*13310*/  FFMA.FTZ R2, R175, c[0x0][0x2d0], -R5 ;  /* 0x0000b400af027a23 */ /* 0x002fce0000010805 */
[C---:B----4-:R-:W-:Y:S01]  /*13320*/  HMMA.16816.F32 R96, R8.reuse, R12, R96 ;  /* 0x0000000c0860723c */ /* 0x050fe20000001860 */
[----:B------:R1:W2:Y:S07]  /*13330*/  MUFU.EX2 R113, R2 ;  /* 0x0000000200717308 */ /* 0x0002ae0000000800 */
[----:B------:R-:W-:Y:S01]  /*13340*/  HMMA.16816.F32 R100, R8, R14, R92 ;  /* 0x0000000e0864723c */ /* 0x000fe2000000185c */
[----:B------:R-:W-:-:S06]  /*13350*/  IMAD.MOV.U32 R172, RZ, RZ, R141 ;  /* 0x000000ffffac7224 */ /* 0x000fcc00078e008d */
[----:B------:R-:W-:Y:S02]  /*13360*/  F2FP.PACK_AB R8, R197, R194 ;  /* 0x000000c2c508723e */ /* 0x000fe400000000ff */
[----:B------:R-:W-:Y:S02]  /*13370*/  F2FP.PACK_AB R9, R188, R185 ;  /* 0x000000b9bc09723e */ /* 0x000fe400000000ff */
[----:B------:R-:W-:Y:S02]  /*13380*/  F2FP.PACK_AB R10, R200, R199 ;  /* 0x000000c7c80a723e */ /* 0x000fe400000000ff */
[----:B------:R-:W-:Y:S01]  /*13390*/  F2FP.PACK_AB R11, R186, R187 ;  /* 0x000000bbba0b723e */ /* 0x000fe200000000ff */
[----:B-1----:R-:W-:Y:S01]  /*133a0*/  FFMA.FTZ R2, R247, c[0x0][0x2d0], -R5 ;  /* 0x0000b400f7027a23 */ /* 0x002fe20000010805 */
[----:B------:R-:W-:-:S03]  /*133b0*/  MOV R175, R174 ;  /* 0x000000ae00af7202 */ /* 0x000fc60000000f00 */
[----:B------:R1:W-:Y:S02]  /*133c0*/  MUFU.EX2 R114, R2 ;  /* 0x0000000200727308 */ /* 0x0003e40000000800 */
[----:B------:R-:W-:Y:S01]  /*133d0*/  HMMA.16816.F32 R92, R8, R24, R88 ;  /* 0x00000018085c723c */ /* 0x000fe20000001858 */
[----:B------:R-:W-:Y:S02]  /*133e0*/  IMAD.MOV.U32 R174, RZ, RZ, R173 ;  /* 0x000000ffffae7224 */ /* 0x000fe400078e00ad */
[----:B------:R-:W-:Y:S02]  /*133f0*/  IMAD.MOV.U32 R173, RZ, RZ, R172 ;  /* 0x000000ffffad7224 */ /* 0x000fe400078e00ac */
[----:B------:R-:W-:-:S03]  /*13400*/  IMAD.MOV.U32 R172, RZ, RZ, R68 ;  /* 0x000000ffffac7224 */ /* 0x000fc600078e0044 */
[----:B------:R-:W-:Y:S01]  /*13410*/  HMMA.16816.F32 R88, R8, R26, R80 ;  /* 0x0000001a0858723c */ /* 0x000fe20000001850 */
[----:B------:R-:W3:Y:S01]  /*13420*/  LDSM.16.MT88.4 R24, [R224+0x2900] ;  /* 0x00290000e018783b */ /* 0x000ee20000004200 */
[----:B-1----:R-:W-:-:S04]  /*13430*/  FFMA.FTZ R2, R178, c[0x0][0x2d0], -R5 ;  /* 0x0000b400b2027a23 */ /* 0x002fc80000010805 */
[----:B------:R1:W4:Y:S02]  /*13440*/  MUFU.EX2 R112, R2 ;  /* 0x0000000200707308 */ /* 0x0003240000000800 */
[----:B-1----:R-:W-:Y:S02]  /*13450*/  FFMA.FTZ R2, R175, c[0x0][0x2d0], -R7 ;  /* 0x0000b400af027a23 */ /* 0x002fe40000010807 */
[----:B------:R-:W-:Y:S02]  /*13460*/  IMAD.MOV.U32 R175, RZ, RZ, R174 ;  /* 0x000000ffffaf7224 */ /* 0x000fe400078e00ae */
[----:B------:R-:W-:Y:S02]  /*13470*/  IMAD.MOV.U32 R174, RZ, RZ, R173 ;  /* 0x000000ffffae7224 */ /* 0x000fe400078e00ad */
[----:B------:R1:W-:Y:S01]  /*13480*/  MUFU.EX2 R111, R2 ;  /* 0x00000002006f7308 */ /* 0x0003e20000000800 */
[----:B------:R-:W-:Y:S01]  /*13490*/  IMAD.MOV.U32 R173, RZ, RZ, R172 ;  /* 0x000000ffffad7224 */ /* 0x000fe200078e00ac */
[----:B------:R-:W-:Y:S01]  /*134a0*/  MOV R172, R139 ;  /* 0x0000008b00ac7202 */ /* 0x000fe20000000f00 */
[----:B-1----:R-:W-:-:S02]  /*134b0*/  FFMA.FTZ R2, R175, c[0x0][0x2d0], -R7 ;  /* 0x0000b400af027a23 */ /* 0x002fc40000010807 */
[----:B------:R-:W-:Y:S02]  /*134c0*/  IMAD.MOV.U32 R175, RZ, RZ, R174 ;  /* 0x000000ffffaf7224 */ /* 0x000fe400078e00ae */
[----:B------:R-:W-:Y:S01]  /*134d0*/  IMAD.MOV.U32 R174, RZ, RZ, R173 ;  /* 0x000000ffffae7224 */ /* 0x000fe200078e00ad */
[----:B------:R-:W-:Y:S01]  /*134e0*/  MOV R173, R172 ;  /* 0x000000ac00ad7202 */ /* 0x000fe20000000f00 */
[----:B------:R-:W-:Y:S02]  /*134f0*/  IMAD.MOV.U32 R172, RZ, RZ, R128 ;  /* 0x000000ffffac7224 */ /* 0x000fe400078e0080 */
[----:B------:R-:W-:Y:S02]  /*13500*/  IMAD.MOV.U32 R128, RZ, RZ, R235 ;  /* 0x000000ffff807224 */ /* 0x000fe400078e00eb */
[----:B------:R-:W-:Y:S01]  /*13510*/  IMAD.MOV.U32 R165, RZ, RZ, R175 ;  /* 0x000000ffffa57224 */ /* 0x000fe200078e00af */
[----:B------:R-:W-:Y:S01]  /*13520*/  MOV R175, R174 ;  /* 0x000000ae00af7202 */ /* 0x000fe20000000f00 */
[----:B------:R-:W-:-:S02]  /*13530*/  IMAD.MOV.U32 R174, RZ, RZ, R173 ;  /* 0x000000ffffae7224 */ /* 0x000fc400078e00ad */
        /* <DEDUP_REMOVED lines=8> */
[----:B------:R-:W-:-:S03]  /*135c0*/  IMAD.MOV.U32 R171, RZ, RZ, R174 ;  /* 0x000000ffffab7224 */ /* 0x000fc600078e00ae */
[----:B------:R-:W-:Y:S01]  /*135d0*/  HMMA.16816.F32 R64, R8, R22, R44 ;  /* 0x000000160840723c */ /* 0x000fe2000000182c */
[----:B------:R-:W-:Y:S01]  /*135e0*/  IMAD.MOV.U32 R166, RZ, RZ, R146 ;  /* 0x000000ffffa67224 */ /* 0x000fe200078e0092 */
[----:B------:R-:W-:Y:S01]  /*135f0*/  MOV R144, R129 ;  /* 0x0000008100907202 */ /* 0x000fe20000000f00 */
[----:B------:R-:W-:Y:S01]  /*13600*/  IMAD.MOV.U32 R175, RZ, RZ, R127 ;  /* 0x000000ffffaf7224 */ /* 0x000fe200078e007f */
[----:B------:R-:W-:Y:S01]  /*13610*/  MOV R132, R69 ;  /* 0x0000004500847202 */ /* 0x000fe20000000f00 */
[----:B-1----:R-:W-:-:S03]  /*13620*/  FFMA.FTZ R2, R165, c[0x0][0x2d0], -R7 ;  /* 0x0000b400a5027a23 */ /* 0x002fc60000010807 */
[C---:B------:R-:W-:Y:S01]  /*13630*/  HMMA.16816.F32 R44, R8.reuse, R18, R36 ;  /* 0x00000012082c723c */ /* 0x040fe20000001824 */
[----:B------:R-:W-:Y:S02]  /*13640*/  IMAD.MOV.U32 R165, RZ, RZ, R126 ;  /* 0x000000ffffa57224 */ /* 0x000fe400078e007e */
[----:B------:R-:W-:Y:S01]  /*13650*/  IMAD.MOV.U32 R141, RZ, RZ, R145 ;  /* 0x000000ffff8d7224 */ /* 0x000fe200078e0091 */
[----:B------:R1:W-:Y:S04]  /*13660*/  MUFU.EX2 R109, R2 ;  /* 0x00000002006d7308 */ /* 0x0003e80000000800 */
[C---:B------:R-:W-:Y:S01]  /*13670*/  HMMA.16816.F32 R48, R8.reuse, R16, R40 ;  /* 0x000000100830723c */ /* 0x040fe20000001828 */
[----:B------:R-:W-:Y:S01]  /*13680*/  IMAD.MOV.U32 R146, RZ, RZ, R131 ;  /* 0x000000ffff927224 */ /* 0x000fe200078e0083 */
[----:B------:R-:W-:Y:S01]  /*13690*/  MOV R68, R237 ;  /* 0x000000ed00447202 */ /* 0x000fe20000000f00 */
[----:B------:R-:W-:Y:S01]  /*136a0*/  IMAD.MOV.U32 R139, RZ, RZ, R236 ;  /* 0x000000ffff8b7224 */ /* 0x000fe200078e00ec */
[----:B------:R-:W3:Y:S04]  /*136b0*/  LDSM.16.MT88.4 R20, [R227+0x2900] ;  /* 0x00290000e314783b */ /* 0x000ee80000004200 */
[----:B------:R-:W-:Y:S01]  /*136c0*/  HMMA.16816.F32 R36, R8, R12, R32 ;  /* 0x0000000c0824723c */ /* 0x000fe20000001820 */
[----:B------:R-:W-:Y:S01]  /*136d0*/  IMAD.MOV.U32 R69, RZ, RZ, R240 ;  /* 0x000000ffff457224 */ /* 0x000fe200078e00f0 */
[----:B------:R-:W3:Y:S01]  /*136e0*/  LDSM.16.MT88.4 R16, [R225+0x2900] ;  /* 0x00290000e110783b */ /* 0x000ee20000004200 */
[----:B-1----:R-:W-:-:S03]  /*136f0*/  FFMA.FTZ R2, R158, c[0x0][0x2d0], -R0 ;  /* 0x0000b4009e027a23 */ /* 0x002fc60000010800 */
[----:B------:R1:W5:Y:S01]  /*13700*/  LDL.LU R240, [R1+0xb0] ;  /* 0x0000b00001f07983 */ /* 0x0003620000300800 */
[----:B------:R-:W-:Y:S01]  /*13710*/  FFMA.FTZ R34, R153, c[0x0][0x2d0], -R7 ;  /* 0x0000b40099227a23 */ /* 0x000fe20000010807 */
[----:B------:R-:W-:Y:S01]  /*13720*/  MOV R153, R171 ;  /* 0x000000ab00997202 */ /* 0x000fe20000000f00 */
[----:B------:R-:W-:Y:S01]  /*13730*/  IMAD.MOV.U32 R171, RZ, RZ, R167 ;  /* 0x000000ffffab7224 */ /* 0x000fe200078e00a7 */
[----:B------:R-:W-:Y:S01]  /*13740*/  HMMA.16816.F32 R40, R8, R14, R28 ;  /* 0x0000000e0828723c */ /* 0x000fe2000000181c */
[----:B------:R-:W-:Y:S01]  /*13750*/  IMAD.MOV.U32 R167, RZ, RZ, R166 ;  /* 0x000000ffffa77224 */ /* 0x000fe200078e00a6 */
[----:B------:R1:W-:Y:S01]  /*13760*/  MUFU.EX2 R107, R2 ;  /* 0x00000002006b7308 */ /* 0x0003e20000000800 */
[----:B------:R-:W-:Y:S01]  /*13770*/  IMAD.MOV.U32 R166, RZ, RZ, R165 ;  /* 0x000000ffffa67224 */ /* 0x000fe200078e00a5 */
[----:B------:R-:W-:Y:S01]  /*13780*/  MOV R165, R175 ;  /* 0x000000af00a57202 */ /* 0x000fe20000000f00 */
[----:B------:R-:W-:Y:S01]  /*13790*/  IMAD.MOV.U32 R175, RZ, RZ, R144 ;  /* 0x000000ffffaf7224 */ /* 0x000fe200078e0090 */
[----:B------:R3:W5:Y:S01]  /*137a0*/  LDL.LU R239, [R1+0xac] ;  /* 0x0000ac0001ef7983 */ /* 0x0007620000300800 */
[----:B------:R-:W-:Y:S01]  /*137b0*/  F2FP.PACK_AB R8, R117, R116 ;  /* 0x000000747508723e */ /* 0x000fe200000000ff */
[----:B------:R-:W-:Y:S01]  /*137c0*/  IMAD.MOV.U32 R144, RZ, RZ, R146 ;  /* 0x000000ffff907224 */ /* 0x000fe200078e0092 */
[----:B--2---:R-:W-:Y:S01]  /*137d0*/  F2FP.PACK_AB R9, R113, R115 ;  /* 0x000000737109723e */ /* 0x004fe200000000ff */
[----:B------:R-:W-:Y:S01]  /*137e0*/  IMAD.MOV.U32 R145, RZ, RZ, R238 ;  /* 0x000000ffff917224 */ /* 0x000fe200078e00ee */
[----:B------:R-:W-:Y:S01]  /*137f0*/  F2FP.PACK_AB R10, R184, R118 ;  /* 0x00000076b80a723e */ /* 0x000fe200000000ff */
[----:B------:R2:W5:Y:S01]  /*13800*/  LDL.LU R238, [R1+0xa8] ;  /* 0x0000a80001ee7983 */ /* 0x0005620000300800 */
[----:B----4-:R-:W-:Y:S01]  /*13810*/  F2FP.PACK_AB R11, R112, R114 ;  /* 0x00000072700b723e */ /* 0x010fe200000000ff */
[----:B------:R-:W-:-:S02]  /*13820*/  FFMA.FTZ R35, R153, c[0x0][0x2d0], -R7 ;  /* 0x0000b40099237a23 */ /* 0x000fc40000010807 */
[----:B------:R2:W5:Y:S01]  /*13830*/  LDL.LU R237, [R1+0xa4] ;  /* 0x0000a40001ed7983 */ /* 0x0005620000300800 */
[----:B-1----:R-:W-:Y:S02]  /*13840*/  FFMA.FTZ R2, R159, c[0x0][0x2d0], -R0 ;  /* 0x0000b4009f027a23 */ /* 0x002fe40000010800 */
[----:B------:R-:W-:Y:S01]  /*13850*/  IMAD.MOV.U32 R153, RZ, RZ, R166 ;  /* 0x000000ffff997224 */ /* 0x000fe200078e00a6 */
[----:B------:R2:W5:Y:S01]  /*13860*/  LDL.LU R236, [R1+0xa0] ;  /* 0x0000a00001ec7983 */ /* 0x0005620000300800 */
[----:B------:R1:W-:Y:S01]  /*13870*/  MUFU.EX2 R106, R2 ;  /* 0x00000002006a7308 */ /* 0x0003e20000000800 */
[----:B------:R-:W-:Y:S02]  /*13880*/  IMAD.MOV.U32 R166, RZ, RZ, R144 ;  /* 0x000000ffffa67224 */ /* 0x000fe400078e0090 */
[----:B------:R2:W5:Y:S01]  /*13890*/  LDL.LU R235, [R1+0x9c] ;  /* 0x00009c0001eb7983 */ /* 0x0005620000300800 */
[----:B------:R-:W-:Y:S01]  /*138a0*/  IMAD.MOV.U32 R174, RZ, RZ, R128 ;  /* 0x000000ffffae7224 */ /* 0x000fe200078e0080 */
[----:B------:R-:W-:Y:S01]  /*138b0*/  MOV R154, R171 ;  /* 0x000000ab009a7202 */ /* 0x000fe20000000f00 */
[----:B------:R-:W-:Y:S01]  /*138c0*/  IMAD.MOV.U32 R127, RZ, RZ, R130 ;  /* 0x000000ffff7f7224 */ /* 0x000fe200078e0082 */
[----:B------:R2:W5:Y:S01]  /*138d0*/  LDL.LU R234, [R1+0x98] ;  /* 0x0000980001ea7983 */ /* 0x0005620000300800 */
[----:B------:R-:W-:Y:S01]  /*138e0*/  IMAD.MOV.U32 R126, RZ, RZ, R233 ;  /* 0x000000ffff7e7224 */ /* 0x000fe200078e00e9 */
[----:B---3--:R-:W-:Y:S01]  /*138f0*/  HMMA.16816.F32 R128, R8, R26, R52 ;  /* 0x0000001a0880723c */ /* 0x008fe20000001834 */
[----:B------:R-:W-:Y:S01]  /*13900*/  IMAD.MOV.U32 R146, RZ, RZ, R232 ;  /* 0x000000ffff927224 */ /* 0x000fe200078e00e8 */
[----:B------:R2:W5:Y:S01]  /*13910*/  LDL.LU R233, [R1+0x94] ;  /* 0x0000940001e97983 */ /* 0x0005620000300800 */
[----:B------:R-:W-:-:S03]  /*13920*/  IMAD.MOV.U32 R155, RZ, RZ, R167 ;  /* 0x000000ffff9b7224 */ /* 0x000fc600078e00a7 */
[----:B------:R-:W3:Y:S01]  /*13930*/  LDSM.16.MT88.4 R12, [R226+0x2900] ;  /* 0x00290000e20c783b */ /* 0x000ee20000004200 */
[----:B-1----:R-:W-:Y:S01]  /*13940*/  FFMA.FTZ R2, R170, c[0x0][0x2d0], -R0 ;  /* 0x0000b400aa027a23 */ /* 0x002fe20000010800 */
[----:B------:R-:W-:Y:S01]  /*13950*/  MOV R167, R175 ;  /* 0x000000af00a77202 */ /* 0x000fe20000000f00 */
[----:B------:R-:W-:Y:S01]  /*13960*/  FFMA.FTZ R52, R231, c[0x0][0x2d0], -R7 ;  /* 0x0000b400e7347a23 */ /* 0x000fe20000010807 */
[----:B------:R2:W5:Y:S01]  /*13970*/  LDL.LU R232, [R1+0x90] ;  /* 0x0000900001e87983 */ /* 0x0005620000300800 */
[----:B------:R-:W-:Y:S01]  /*13980*/  IMAD.MOV.U32 R171, RZ, RZ, R165 ;  /* 0x000000ffffab7224 */ /* 0x000fe200078e00a5 */
[----:B------:R1:W-:Y:S01]  /*13990*/  MUFU.EX2 R105, R2 ;  /* 0x0000000200697308 */ /* 0x0003e20000000800 */
[----:B------:R-:W-:Y:S01]  /*139a0*/  FFMA.FTZ R53, R230, c[0x0][0x2d0], -R7 ;  /* 0x0000b400e6357a23 */ /* 0x000fe20000010807 */
[----:B------:R2:W5:Y:S01]  /*139b0*/  LDL.LU R231, [R1+0x8c] ;  /* 0x00008c0001e77983 */ /* 0x0005620000300800 */
[----:B------:R-:W-:Y:S01]  /*139c0*/  IMAD.MOV.U32 R144, RZ, RZ, R70 ;  /* 0x000000ffff907224 */ /* 0x000fe200078e0046 */
[----:B------:R-:W-:Y:S01]  /*139d0*/  MOV R152, R166 ;  /* 0x000000a600987202 */ /* 0x000fe20000000f00 */
[----:B------:R-:W-:Y:S01]  /*139e0*/  IMAD.MOV.U32 R165, RZ, RZ, R68 ;  /* 0x000000ffffa57224 */ /* 0x000fe200078e0044 */
[----:B------:R2:W5:Y:S01]  /*139f0*/  LDL.LU R230, [R1+0x88] ;  /* 0x0000880001e67983 */ /* 0x0005620000300800 */
[----:B------:R-:W-:Y:S01]  /*13a00*/  MOV R175, R229 ;  /* 0x000000e500af7202 */ /* 0x000fe20000000f00 */
[----:B------:R-:W-:-:S02]  /*13a10*/  FFMA.FTZ R54, R168, c[0x0][0x2d0], -R0 ;  /* 0x0000b400a8367a23 */ /* 0x000fc40000010800 */
[--C-:B------:R-:W-:Y:S01]  /*13a20*/  FFMA.FTZ R55, R164, c[0x0][0x2d0], -R0.reuse ;  /* 0x0000b400a4377a23 */ /* 0x100fe20000010800 */
[----:B------:R2:W5:Y:S01]  /*13a30*/  LDL.LU R229, [R1+0x84] ;  /* 0x0000840001e57983 */ /* 0x0005620000300800 */
[--C-:B------:R-:W-:Y:S02]  /*13a40*/  FFMA.FTZ R68, R157, c[0x0][0x2d0], -R0.reuse ;  /* 0x0000b4009d447a23 */ /* 0x100fe40000010800 */
[--C-:B------:R-:W-:Y:S02]  /*13a50*/  FFMA.FTZ R70, R156, c[0x0][0x2d0], -R0.reuse ;  /* 0x0000b4009c467a23 */ /* 0x100fe40000010800 */
[----:B-1----:R-:W-:Y:S02]  /*13a60*/  FFMA.FTZ R2, R169, c[0x0][0x2d0], -R0 ;  /* 0x0000b400a9027a23 */ /* 0x002fe40000010800 */
[----:B------:R-:W-:Y:S01]  /*13a70*/  IMAD.MOV.U32 R166, RZ, RZ, R135 ;  /* 0x000000ffffa67224 */ /* 0x000fe200078e0087 */
[----:B------:R-:W-:Y:S01]  /*13a80*/  MOV R135, R150 ;  /* 0x0000009600877202 */ /* 0x000fe20000000f00 */
[----:B------:R-:W-:-:S02]  /*13a90*/  FFMA.FTZ R0, R228, c[0x0][0x2d0], -R6 ;  /* 0x0000b400e4007a23 */ /* 0x000fc40000010806 */
[----:B------:R2:W5:Y:S01]  /*13aa0*/  LDL.LU R228, [R1+0x80] ;  /* 0x0000800001e47983 */ /* 0x0005620000300800 */
[----:B------:R-:W-:Y:S02]  /*13ab0*/  FFMA.FTZ R29, R119, c[0x0][0x2d0], -R6 ;  /* 0x0000b400771d7a23 */ /* 0x000fe40000010806 */
[----:B------:R-:W-:Y:S01]  /*13ac0*/  IMAD.MOV.U32 R150, RZ, RZ, R148 ;  /* 0x000000ffff967224 */ /* 0x000fe200078e0094 */
[----:B------:R2:W5:Y:S01]  /*13ad0*/  LDL.LU R119, [R1+0x7c] ;  /* 0x00007c0001777983 */ /* 0x0005620000300800 */
[----:B------:R-:W-:-:S03]  /*13ae0*/  MOV R148, R133 ;  /* 0x0000008500947202 */ /* 0x000fc60000000f00 */
[----:B------:R-:W4:Y:S01]  /*13af0*/  LDL.LU R133, [R1+0x18] ;  /* 0x0000180001857983 */ /* 0x000f220000300800 */
[----:B------:R-:W-:Y:S01]  /*13b00*/  FFMA.FTZ R3, R3, c[0x0][0x2d0], -R7 ;  /* 0x0000b40003037a23 */ /* 0x000fe20000010807 */
[----:B------:R1:W-:Y:S01]  /*13b10*/  MUFU.EX2 R104, R2 ;  /* 0x0000000200687308 */ /* 0x0003e20000000800 */
[----:B------:R-:W-:Y:S02]  /*13b20*/  IMAD.MOV.U32 R138, RZ, RZ, R153 ;  /* 0x000000ffff8a7224 */ /* 0x000fe400078e0099 */
[----:B------:R-:W-:-:S05]  /*13b30*/  IMAD.MOV.U32 R153, RZ, RZ, R165 ;  /* 0x000000ffff997224 */ /* 0x000fca00078e00a5 */
[----:B------:R-:W2:Y:S01]  /*13b40*/  MUFU.EX2 R110, R3 ;  /* 0x00000003006e7308 */ /* 0x000ea20000000800 */
[----:B------:R-:W-:Y:S02]  /*13b50*/  IMAD.MOV.U32 R165, RZ, RZ, R139 ;  /* 0x000000ffffa57224 */ /* 0x000fe400078e008b */
[----:B------:R-:W-:Y:S02]  /*13b60*/  IMAD.MOV.U32 R139, RZ, RZ, R149 ;  /* 0x000000ffff8b7224 */ /* 0x000fe400078e0095 */
[----:B------:R-:W-:Y:S01]  /*13b70*/  IMAD.MOV.U32 R149, RZ, RZ, R134 ;  /* 0x000000ffff957224 */ /* 0x000fe200078e0086 */
[----:B------:R-:W-:Y:S01]  /*13b80*/  MOV R249, R150 ;  /* 0x0000009600f97202 */ /* 0x000fe20000000f00 */
[----:B------:R-:W-:Y:S02]  /*13b90*/  IMAD.MOV.U32 R136, RZ, RZ, R171 ;  /* 0x000000ffff887224 */ /* 0x000fe400078e00ab */
[----:B-1----:R-:W-:Y:S02]  /*13ba0*/  FFMA.FTZ R2, R154, c[0x0][0x2d0], -R6 ;  /* 0x0000b4009a027a23 */ /* 0x002fe40000010806 */
[----:B------:R-:W-:-:S02]  /*13bb0*/  IMAD.MOV.U32 R137, RZ, RZ, R167 ;  /* 0x000000ffff897224 */ /* 0x000fc400078e00a7 */
[----:B------:R-:W-:Y:S01]  /*13bc0*/  IMAD.MOV.U32 R247, RZ, RZ, R149 ;  /* 0x000000fffff77224 */ /* 0x000fe200078e0095 */
[----:B------:R-:W-:Y:S01]  /*13bd0*/  MOV R154, R173 ;  /* 0x000000ad009a7202 */ /* 0x000fe20000000f00 */
[----:B------:R-:W-:Y:S02]  /*13be0*/  FFMA.FTZ R28, R155, c[0x0][0x2d0], -R6 ;  /* 0x0000b4009b1c7a23 */ /* 0x000fe40000010806 */
[----:B------:R-:W-:Y:S01]  /*13bf0*/  IMAD.MOV.U32 R134, RZ, RZ, R75 ;  /* 0x000000ffff867224 */ /* 0x000fe200078e004b */
[C---:B------:R-:W-:Y:S01]  /*13c00*/  HMMA.16816.F32 R56, R8.reuse, R24, R56 ;  /* 0x000000180838723c */ /* 0x040fe20000001838 */
[----:B------:R-:W-:Y:S01]  /*13c10*/  IMAD.MOV.U32 R155, RZ, RZ, R175 ;  /* 0x000000ffff9b7224 */ /* 0x000fe200078e00af */
[----:B------:R1:W-:Y:S01]  /*13c20*/  MUFU.EX2 R75, R2 ;  /* 0x00000002004b7308 */ /* 0x0003e20000000800 */
[----:B------:R-:W-:Y:S02]  /*13c30*/  IMAD.MOV.U32 R171, RZ, RZ, R174 ;  /* 0x000000ffffab7224 */ /* 0x000fe400078e00ae */
[----:B------:R-:W-:Y:S01]  /*13c40*/  IMAD.MOV.U32 R167, RZ, RZ, R172 ;  /* 0x000000ffffa77224 */ /* 0x000fe200078e00ac */
[----:B--2---:R-:W-:Y:S01]  /*13c50*/  F2FP.PACK_AB R6, R109, R110 ;  /* 0x0000006e6d06723e */ /* 0x004fe200000000ff */
[--C-:B------:R-:W-:Y:S01]  /*13c60*/  FFMA.FTZ R3, R138, c[0x0][0x2d0], -R5.reuse ;  /* 0x0000b4008a037a23 */ /* 0x100fe20000010805 */
[----:B------:R-:W-:Y:S01]  /*13c70*/  HMMA.16816.F32 R60, R8, R20, R60 ;  /* 0x00000014083c723c */ /* 0x000fe2000000183c */
[--C-:B------:R-:W-:Y:S01]  /*13c80*/  FFMA.FTZ R31, R137, c[0x0][0x2d0], -R5.reuse ;  /* 0x0000b400891f7a23 */ /* 0x100fe20000010805 */
[----:B------:R-:W-:Y:S01]  /*13c90*/  F2FP.PACK_AB R7, R104, R105 ;  /* 0x000000696807723e */ /* 0x000fe200000000ff */
[----:B------:R-:W-:-:S02]  /*13ca0*/  FFMA.FTZ R30, R152, c[0x0][0x2d0], -R5 ;  /* 0x0000b400981e7a23 */ /* 0x000fc40000010805 */
[----:B------:R-:W-:Y:S01]  /*13cb0*/  FADD.FTZ R33, R151, R4 ;  /* 0x0000000497217221 */ /* 0x000fe20000010000 */
[----:B------:R-:W-:Y:S01]  /*13cc0*/  F2FP.PACK_AB R4, R108, R111 ;  /* 0x0000006f6c04723e */ /* 0x000fe200000000ff */
[----:B------:R-:W-:Y:S01]  /*13cd0*/  IMAD.MOV.U32 R121, RZ, RZ, R69 ;  /* 0x000000ffff797224 */ /* 0x000fe200078e0045 */
[----:B------:R-:W-:Y:S01]  /*13ce0*/  HMMA.16816.F32 R76, R8, R22, R76 ;  /* 0x00000016084c723c */ /* 0x000fe2000000184c */
[----:B-1----:R-:W-:Y:S01]  /*13cf0*/  FFMA.FTZ R2, R136, c[0x0][0x2d0], -R5 ;  /* 0x0000b40088027a23 */ /* 0x002fe20000010805 */
[----:B------:R-:W-:Y:S01]  /*13d00*/  F2FP.PACK_AB R5, R106, R107 ;  /* 0x0000006b6a05723e */ /* 0x000fe200000000ff */
[----:B------:R-:W-:-:S05]  /*13d10*/  IMAD.MOV.U32 R120, RZ, RZ, R139 ;  /* 0x000000ffff787224 */ /* 0x000fca00078e008b */
[----:B------:R-:W-:Y:S01]  /*13d20*/  HMMA.16816.F32 R84, R8, R16, R84 ;  /* 0x000000100854723c */ /* 0x000fe20000001854 */
[----:B------:R-:W-:-:S07]  /*13d30*/  IMAD.MOV.U32 R139, RZ, RZ, R134 ;  /* 0x000000ffff8b7224 */ /* 0x000fce00078e0086 */
[C---:B------:R-:W-:Y:S08]  /*13d40*/  HMMA.16816.F32 R160, R8.reuse, R18, R160 ;  /* 0x0000001208a0723c */ /* 0x040ff000000018a0 */
[C---:B---3--:R-:W-:Y:S08]  /*13d50*/  HMMA.16816.F32 R172, R8.reuse, R12, R96 ;  /* 0x0000000c08ac723c */ /* 0x048ff00000001860 */
[----:B------:R-:W-:Y:S01]  /*13d60*/  HMMA.16816.F32 R100, R8, R14, R100 ;  /* 0x0000000e0864723c */ /* 0x000fe20000001864 */
[----:B------:R-:W-:-:S06]  /*13d70*/  IMAD.MOV.U32 R97, RZ, RZ, R144 ;  /* 0x000000ffff617224 */ /* 0x000fcc00078e0090 */
[----:B------:R-:W-:Y:S01]  /*13d80*/  FADD.FTZ R8, R249, R247 ;  /* 0x000000f7f9087221 */ /* 0x000fe20000010000 */
[----:B------:R-:W-:Y:S03]  /*13d90*/  HMMA.16816.F32 R92, R4, R24, R92 ;  /* 0x00000018045c723c */ /* 0x000fe6000000185c */
[----:B------:R-:W-:-:S05]  /*13da0*/  FADD.FTZ R8, R121, R8 ;  /* 0x0000000879087221 */ /* 0x000fca0000010000 */
[C---:B------:R-:W-:Y:S01]  /*13db0*/  HMMA.16816.F32 R88, R4.reuse, R26, R88 ;  /* 0x0000001a0458723c */ /* 0x040fe20000001858 */
[----:B------:R1:W-:Y:S07]  /*13dc0*/  MUFU.EX2 R69, R0 ;  /* 0x0000000000457308 */ /* 0x0003ee0000000800 */
[C---:B------:R-:W-:Y:S08]  /*13dd0*/  HMMA.16816.F32 R80, R4.reuse, R20, R80 ;  /* 0x000000140450723c */ /* 0x040ff00000001850 */
[C---:B------:R-:W-:Y:S08]  /*13de0*/  HMMA.16816.F32 R64, R4.reuse, R22, R64 ;  /* 0x000000160440723c */ /* 0x040ff00000001840 */
[C---:B------:R-:W-:Y:S08]  /*13df0*/  HMMA.16816.F32 R48, R4.reuse, R16, R48 ;  /* 0x000000100430723c */ /* 0x040ff00000001830 */
[C---:B------:R-:W-:Y:S08]  /*13e00*/  HMMA.16816.F32 R44, R4.reuse, R18, R44 ;  /* 0x00000012042c723c */ /* 0x040ff0000000182c */
[C---:B------:R-:W-:Y:S08]  /*13e10*/  HMMA.16816.F32 R36, R4.reuse, R12, R36 ;  /* 0x0000000c0424723c */ /* 0x040ff00000001824 */
[----:B------:R-:W-:Y:S01]  /*13e20*/  HMMA.16816.F32 R40, R4, R14, R40 ;  /* 0x0000000e0428723c */ /* 0x000fe20000001828 */
[----:B-1----:R-:W-:-:S02]  /*13e30*/  FADD.FTZ R0, R177, R33 ;  /* 0x00000021b1007221 */ /* 0x002fc40000010000 */
[----:B------:R-:W-:Y:S02]  /*13e40*/  IMAD.MOV.U32 R140, RZ, RZ, R148 ;  /* 0x000000ffff8c7224 */ /* 0x000fe400078e0094 */
[----:B------:R-:W-:Y:S01]  /*13e50*/  FADD.FTZ R32, R251, R183 ;  /* 0x000000b7fb207221 */ /* 0x000fe20000010000 */
[----:B------:R1:W-:Y:S01]  /*13e60*/  MUFU.EX2 R24, R3 ;  /* 0x0000000300187308 */ /* 0x0003e20000000800 */
[----:B------:R-:W-:Y:S01]  /*13e70*/  FADD.FTZ R4, R97, R8 ;  /* 0x0000000861047221 */ /* 0x000fe20000010000 */
[----:B------:R-:W-:Y:S01]  /*13e80*/  MOV R97, R139 ;  /* 0x0000008b00617202 */ /* 0x000fe20000000f00 */
[----:B------:R-:W-:Y:S02]  /*13e90*/  IMAD.MOV.U32 R139, RZ, RZ, c[0x0][0x2c4] ;  /* 0x0000b100ff8b7624 */ /* 0x000fe400078e00ff */
[----:B------:R-:W-:Y:S02]  /*13ea0*/  IMAD.MOV.U32 R152, RZ, RZ, R154 ;  /* 0x000000ffff987224 */ /* 0x000fe400078e009a */
[----:B------:R-:W-:Y:S01]  /*13eb0*/  IMAD.MOV.U32 R122, RZ, RZ, R132 ;  /* 0x000000ffff7a7224 */ /* 0x000fe200078e0084 */
[----:B------:R-:W-:Y:S01]  /*13ec0*/  ISETP.NE.AND P6, PT, R139, 0x1, PT ;  /* 0x000000018b00780c */ /* 0x000fe20003fc5270 */
[----:B------:R-:W-:Y:S01]  /*13ed0*/  FADD.FTZ R0, R176, R0 ;  /* 0x00000000b0007221 */ /* 0x000fe20000010000 */
[----:B------:R2:W-:Y:S01]  /*13ee0*/  MUFU.EX2 R23, R2 ;  /* 0x0000000200177308 */ /* 0x0005e20000000800 */
[----:B------:R-:W-:Y:S01]  /*13ef0*/  IMAD.MOV.U32 R98, RZ, RZ, R141 ;  /* 0x000000ffff627224 */ /* 0x000fe200078e008d */
[----:B------:R-:W-:Y:S01]  /*13f00*/  MOV R99, R124 ;  /* 0x0000007c00637202 */ /* 0x000fe20000000f00 */
[----:B------:R-:W-:Y:S01]  /*13f10*/  FADD.FTZ R0, R181, R0 ;  /* 0x00000000b5007221 */ /* 0x000fe20000010000 */
[----:B------:R-:W-:Y:S01]  /*13f20*/  MOV R169, R127 ;  /* 0x0000007f00a97202 */ /* 0x000fe20000000f00 */
[----:B------:R-:W-:Y:S01]  /*13f30*/  IMAD.MOV.U32 R168, RZ, RZ, R126 ;  /* 0x000000ffffa87224 */ /* 0x000fe200078e007e */
[----:B------:R-:W-:Y:S01]  /*13f40*/  MOV R249, R142 ;  /* 0x0000008e00f97202 */ /* 0x000fe20000000f00 */
[----:B-1----:R-:W-:-:S02]  /*13f50*/  FADD.FTZ R3, R120, R140 ;  /* 0x0000008c78037221 */ /* 0x002fc40000010000 */
[----:B------:R-:W-:Y:S01]  /*13f60*/  IMAD.MOV.U32 R170, RZ, RZ, R125 ;  /* 0x000000ffffaa7224 */ /* 0x000fe200078e007d */
[----:B------:R-:W-:Y:S01]  /*13f70*/  MOV R121, R155 ;  /* 0x0000009b00797202 */ /* 0x000fe20000000f00 */
[----:B------:R-:W-:Y:S01]  /*13f80*/  FADD.FTZ R7, R180, R0 ;  /* 0x00000000b4077221 */ /* 0x000fe20000010000 */
[----:B------:R-:W-:Y:S01]  /*13f90*/  MOV R138, R166 ;  /* 0x000000a6008a7202 */ /* 0x000fe20000000f00 */
[----:B------:R-:W-:Y:S02]  /*13fa0*/  FADD.FTZ R3, R122, R3 ;  /* 0x000000037a037221 */ /* 0x000fe40000010000 */
[----:B------:R-:W-:Y:S02]  /*13fb0*/  IMAD.MOV.U32 R123, RZ, RZ, R167 ;  /* 0x000000ffff7b7224 */ /* 0x000fe400078e00a7 */
[----:B------:R-:W-:Y:S02]  /*13fc0*/  IMAD.MOV.U32 R136, RZ, RZ, R165 ;  /* 0x000000ffff887224 */ /* 0x000fe400078e00a5 */
[----:B------:R-:W-:Y:S01]  /*13fd0*/  IMAD.MOV.U32 R137, RZ, RZ, R135 ;  /* 0x000000ffff897224 */ /* 0x000fe200078e0087 */
[----:B------:R-:W-:Y:S01]  /*13fe0*/  MOV R247, R146 ;  /* 0x0000009200f77202 */ /* 0x000fe20000000f00 */
[----:B--2---:R-:W-:Y:S01]  /*13ff0*/  FADD.FTZ R2, R182, R32 ;  /* 0x00000020b6027221 */ /* 0x004fe20000010000 */
[----:B------:R-:W1:Y:S01]  /*14000*/  MUFU.EX2 R20, R34 ;  /* 0x0000002200147308 */ /* 0x000e620000000800 */
[----:B------:R-:W-:Y:S01]  /*14010*/  IMAD.MOV.U32 R122, RZ, RZ, R152 ;  /* 0x000000ffff7a7224 */ /* 0x000fe200078e0098 */
[----:B------:R-:W-:Y:S01]  /*14020*/  LDSM.16.MT88.4 R148, [R227+0x3100] ;  /* 0x00310000e394783b */ /* 0x000fe20000004200 */
[----:B------:R-:W-:-:S02]  /*14030*/  FADD.FTZ R2, R179, R2 ;  /* 0x00000002b3027221 */ /* 0x000fc40000010000 */
[----:B------:R-:W-:Y:S01]  /*14040*/  IMAD.MOV.U32 R152, RZ, RZ, R145 ;  /* 0x000000ffff987224 */ /* 0x000fe200078e0091 */
[----:B------:R-:W-:Y:S01]  /*14050*/  LDSM.16.MT88.4 R16, [R226+0x3100] ;  /* 0x00310000e210783b */ /* 0x000fe20000004200 */
[----:B------:R-:W-:Y:S02]  /*14060*/  FADD.FTZ R3, R98, R3 ;  /* 0x0000000362037221 */ /* 0x000fe40000010000 */
[----:B------:R-:W-:Y:S02]  /*14070*/  FADD.FTZ R2, R99, R2 ;  /* 0x0000000263027221 */ /* 0x000fe40000010000 */
[----:B------:R-:W-:Y:S02]  /*14080*/  FADD.FTZ R6, R168, R4 ;  /* 0x00000004a8067221 */ /* 0x000fe40000010000 */
[----:B------:R-:W-:Y:S01]  /*14090*/  IMAD.MOV.U32 R120, RZ, RZ, R153 ;  /* 0x000000ffff787224 */ /* 0x000fe200078e0099 */
[----:B------:R-:W-:Y:S01]  /*140a0*/  MOV R25, R138 ;  /* 0x0000008a00197202 */ /* 0x000fe20000000f00 */
[----:B------:R-:W-:Y:S01]  /*140b0*/  FADD.FTZ R5, R169, R3 ;  /* 0x00000003a9057221 */ /* 0x000fe20000010000 */
[----:B------:R-:W2:Y:S01]  /*140c0*/  MUFU.EX2 R9, R54 ;  /* 0x0000003600097308 */ /* 0x000ea20000000800 */
[----:B------:R-:W-:Y:S01]  /*140d0*/  FADD.FTZ R4, R170, R2 ;  /* 0x00000002aa047221 */ /* 0x000fe20000010000 */
[----:B------:R-:W-:Y:S01]  /*140e0*/  LDSM.16.MT88.4 R164, [R225+0x3100] ;  /* 0x00310000e1a4783b */ /* 0x000fe20000004200 */
[----:B------:R-:W-:Y:S01]  /*140f0*/  IMAD.MOV.U32 R2, RZ, RZ, RZ ;  /* 0x000000ffff027224 */ /* 0x000fe200078e00ff */
[----:B------:R-:W-:Y:S01]  /*14100*/  MOV R170, R121 ;  /* 0x0000007900aa7202 */ /* 0x000fe20000000f00 */
[----:B------:R-:W-:-:S02]  /*14110*/  IMAD.MOV.U32 R169, RZ, RZ, R120 ;  /* 0x000000ffffa97224 */ /* 0x000fc400078e0078 */
[----:B------:R-:W-:Y:S02]  /*14120*/  IMAD.MOV.U32 R27, RZ, RZ, R123 ;  /* 0x000000ffff1b7224 */ /* 0x000fe400078e007b */
[----:B------:R-:W-:Y:S02]  /*14130*/  IMAD.MOV.U32 R251, RZ, RZ, R136 ;  /* 0x000000fffffb7224 */ /* 0x000fe400078e0088 */
[----:B------:R-:W-:Y:S02]  /*14140*/  IMAD.MOV.U32 R96, RZ, RZ, R137 ;  /* 0x000000ffff607224 */ /* 0x000fe400078e0089 */
[----:B------:R-:W-:Y:S02]  /*14150*/  FADD.FTZ R4, R171, R4 ;  /* 0x00000004ab047221 */ /* 0x000fe40000010000 */
[----:B------:R-:W-:Y:S02]  /*14160*/  IMAD.MOV.U32 R98, RZ, RZ, R122 ;  /* 0x000000ffff627224 */ /* 0x000fe400078e007a */
[----:B------:R-:W-:-:S02]  /*14170*/  IMAD.MOV.U32 R99, RZ, RZ, R247 ;  /* 0x000000ffff637224 */ /* 0x000fc400078e00f7 */
[----:B------:R-:W-:-:S05]  /*14180*/  IMAD.MOV.U32 R153, RZ, RZ, R147 ;  /* 0x000000ffff997224 */ /* 0x000fca00078e0093 */
[----:B------:R-:W-:Y:S02]  /*14190*/  MOV R247, R153 ;  /* 0x0000009900f77202 */ /* 0x000fe40000000f00 */
[----:B----4-:R-:W-:Y:S01]  /*141a0*/  MOV R154, R133 ;  /* 0x00000085009a7202 */ /* 0x010fe20000000f00 */
[----:B------:R-:W3:Y:S01]  /*141b0*/  MUFU.EX2 R11, R35 ;  /* 0x00000023000b7308 */ /* 0x000ee20000000800 */
[----:B------:R-:W4:Y:S03]  /*141c0*/  LDSM.16.MT88.4 R132, [R224+0x3100] ;  /* 0x00310000e084783b */ /* 0x000f260000004200 */
[----:B------:R-:W-:-:S05]  /*141d0*/  @P6 IMAD.HI.U32 R0, R154, c[0x0][0x2c8], RZ ;  /* 0x0000b2009a006a27 */ /* 0x000fca00078e00ff */
[----:B------:R-:W-:-:S04]  /*141e0*/  @P6 SHF.R.U32.HI R154, RZ, c[0x0][0x2cc], R0 ;  /* 0x0000b300ff9a6a19 */ /* 0x000fc80000011600 */
[----:B------:R-:W-:-:S05]  /*141f0*/  IADD3 R3, R154, R152, -R249 ;  /* 0x000000989a037210 */ /* 0x000fca0007ffe8f9 */
[----:B------:R-:W-:-:S05]  /*14200*/  IMAD.HI R2, R3, -0x6db6db6d, R2 ;  /* 0x9249249303027827 */ /* 0x000fca00078e0202 */
[----:B------:R-:W-:-:S04]  /*14210*/  SHF.R.U32.HI R0, RZ, 0x1f, R2 ;  /* 0x0000001fff007819 */ /* 0x000fc80000011602 */
        /* <DEDUP_REMOVED lines=62> */
[----:B------:R-:W1:Y:S01]  /*14600*/  MUFU.EX2 R10, R55 ;  /* 0x00000037000a7308 */ /* 0x000e620000000800 */
[----:B------:R-:W-:Y:S02]  /*14610*/  FADD.FTZ R0, R108, R0 ;  /* 0x000000006c007221 */ /* 0x000fe40000010000 */
[----:B------:R-:W-:Y:S02]  /*14620*/  FADD.FTZ R3, R106, R3 ;  /* 0x000000036a037221 */ /* 0x000fe40000010000 */
[----:B------:R-:W-:Y:S02]  /*14630*/  FADD.FTZ R4, R117, R4 ;  /* 0x0000000475047221 */ /* 0x000fe40000010000 */
[----:B------:R-:W-:Y:S01]  /*14640*/  FADD.FTZ R5, R113, R5 ;  /* 0x0000000571057221 */ /* 0x000fe20000010000 */
[----:B------:R-:W1:Y:S01]  /*14650*/  MUFU.EX2 R14, R52 ;  /* 0x00000034000e7308 */ /* 0x000e620000000800 */
[----:B------:R-:W-:-:S02]  /*14660*/  FADD.FTZ R0, R110, R0 ;  /* 0x000000006e007221 */ /* 0x000fc40000010000 */
[----:B------:R-:W-:Y:S02]  /*14670*/  FADD.FTZ R3, R105, R3 ;  /* 0x0000000369037221 */ /* 0x000fe40000010000 */
[----:B------:R-:W-:-:S03]  /*14680*/  FADD.FTZ R4, R118, R4 ;  /* 0x0000000476047221 */ /* 0x000fc60000010000 */
[----:B------:R-:W1:Y:S01]  /*14690*/  MUFU.EX2 R13, R68 ;  /* 0x00000044000d7308 */ /* 0x000e620000000800 */
[----:B------:R-:W-:Y:S02]  /*146a0*/  FADD.FTZ R5, R114, R5 ;  /* 0x0000000572057221 */ /* 0x000fe40000010000 */
[----:B------:R-:W-:Y:S02]  /*146b0*/  FADD.FTZ R2, R109, R0 ;  /* 0x000000006d027221 */ /* 0x000fe40000010000 */
[----:B------:R-:W-:-:S03]  /*146c0*/  FADD.FTZ R0, R104, R3 ;  /* 0x0000000368007221 */ /* 0x000fc60000010000 */
[----:B------:R-:W3:Y:S01]  /*146d0*/  MUFU.EX2 R29, R29 ;  /* 0x0000001d001d7308 */ /* 0x000ee20000000800 */
[----:B------:R-:W-:Y:S02]  /*146e0*/  FADD.FTZ R4, R184, R4 ;  /* 0x00000004b8047221 */ /* 0x000fe40000010000 */
[----:B------:R-:W-:-:S05]  /*146f0*/  FADD.FTZ R5, R112, R5 ;  /* 0x0000000570057221 */ /* 0x000fca0000010000 */
[----:B------:R-:W3:Y:S01]  /*14700*/  MUFU.EX2 R22, R31 ;  /* 0x0000001f00167308 */ /* 0x000ee20000000800 */
[----:B-1----:R-:W-:Y:S02]  /*14710*/  FADD.FTZ R3, R20, R2 ;  /* 0x0000000214037221 */ /* 0x002fe40000010000 */
[----:B--2---:R-:W-:-:S05]  /*14720*/  FADD.FTZ R2, R9, R0 ;  /* 0x0000000009027221 */ /* 0x004fca0000010000 */
[----:B------:R-:W1:Y:S01]  /*14730*/  MUFU.EX2 R15, R53 ;  /* 0x00000035000f7308 */ /* 0x000e620000000800 */
[----:B------:R-:W-:Y:S02]  /*14740*/  FADD.FTZ R0, R75, R4 ;  /* 0x000000044b007221 */ /* 0x000fe40000010000 */
[----:B------:R-:W-:-:S05]  /*14750*/  FADD.FTZ R5, R24, R5 ;  /* 0x0000000518057221 */ /* 0x000fca0000010000 */
[----:B------:R-:W2:Y:S01]  /*14760*/  MUFU.EX2 R12, R70 ;  /* 0x00000046000c7308 */ /* 0x000ea20000000800 */
[----:B---3--:R-:W-:-:S07]  /*14770*/  FADD.FTZ R3, R11, R3 ;  /* 0x000000030b037221 */ /* 0x008fce0000010000 */
[----:B------:R-:W3:Y:S01]  /*14780*/  MUFU.EX2 R21, R30 ;  /* 0x0000001e00157308 */ /* 0x000ee20000000800 */
[----:B------:R-:W-:-:S07]  /*14790*/  FADD.FTZ R2, R10, R2 ;  /* 0x000000020a027221 */ /* 0x000fce0000010000 */
[----:B------:R-:W2:Y:S01]  /*147a0*/  MUFU.EX2 R28, R28 ;  /* 0x0000001c001c7308 */ /* 0x000ea20000000800 */
[----:B------:R-:W-:Y:S02]  /*147b0*/  FADD.FTZ R0, R69, R0 ;  /* 0x0000000045007221 */ /* 0x000fe40000010000 */
[----:B------:R-:W-:Y:S02]  /*147c0*/  FADD.FTZ R5, R23, R5 ;  /* 0x0000000517057221 */ /* 0x000fe40000010000 */
[----:B------:R-:W-:Y:S02]  /*147d0*/  FADD.FTZ R4, R14, R3 ;  /* 0x000000030e047221 */ /* 0x000fe40000010000 */
[----:B------:R-:W-:Y:S02]  /*147e0*/  FADD.FTZ R3, R13, R2 ;  /* 0x000000020d037221 */ /* 0x000fe40000010000 */
[----:B------:R-:W-:Y:S01]  /*147f0*/  FADD.FTZ R2, R29, R0 ;  /* 0x000000001d027221 */ /* 0x000fe20000010000 */
[----:B------:R-:W-:Y:S01]  /*14800*/  IMNMX R6, RZ, R8, !PT ;  /* 0x00000008ff067217 */ /* 0x000fe20007800200 */
[----:B------:R-:W-:-:S02]  /*14810*/  FADD.FTZ R0, R22, R5 ;  /* 0x0000000516007221 */ /* 0x000fc40000010000 */
[----:B------:R-:W-:Y:S02]  /*14820*/  IMAD.MOV.U32 R155, RZ, RZ, R143 ;  /* 0x000000ffff9b7224 */ /* 0x000fe400078e008f */
[----:B-1----:R-:W-:Y:S02]  /*14830*/  FADD.FTZ R4, R15, R4 ;  /* 0x000000040f047221 */ /* 0x002fe40000010000 */
[----:B--2---:R-:W-:Y:S02]  /*14840*/  FADD.FTZ R3, R12, R3 ;  /* 0x000000030c037221 */ /* 0x004fe40000010000 */
[----:B---3--:R-:W-:Y:S01]  /*14850*/  FADD.FTZ R0, R21, R0 ;  /* 0x0000000015007221 */ /* 0x008fe20000010000 */
        /* <DEDUP_REMOVED lines=17> */
[C---:B----4-:R-:W-:Y:S08]  /*14970*/  HMMA.16816.F32 R124, R176.reuse, R132, R56 ;  /* 0x00000084b07c723c */ /* 0x050ff00000001838 */
        /* <DEDUP_REMOVED lines=25> */
.L_x_726:
[----:B------:R-:W-:Y:S04]  /*14b10*/  DEPBAR.LE SB0, 0x0 ;  /* 0x000080000000791a */ /* 0x000fe80000000000 */
[----:B------:R-:W-:Y:S01]  /*14b20*/  BAR.SYNC.DEFER_BLOCKING 0x0 ;  /* 0x0000000000007b1d */ /* 0x000fe20000010000 */
[----:B------:R-:W-:Y:S01]  /*14b30*/  ISETP.GE.AND P0, PT, R214, RZ, PT ;  /* 0x000000ffd600720c */ /* 0x000fe20003f06270 */
[----:B------:R-:W-:Y:S11]  /*14b40*/  IMAD.MOV.U32 R215, RZ, RZ, c[0x0][0x208] ;  /* 0x00008200ffd77624 */ /* 0x000ff600078e00ff */
[----:B------:R-:W-:Y:S01]  /*14b50*/  @!UPT UIADD3 URZ, URZ, URZ, URZ ;  /* 0x0000003f3f3ff290 */ /* 0x000fe2000fffe03f */
[----:B-12---:R-:W-:Y:S05]  /*14b60*/  @P0 SHF.R.S32.HI R0, RZ, 0x1f, R214 ;  /* 0x0000001fff000819 */ /* 0x006fea00000114d6 */
[----:B------:R-:W-:Y:S04]  /*14b70*/  @P0 IMAD R0, R0, c[0x0][0x208], RZ ;  /* 0x0000820000000a24 */ /* 0x000fe800078e02ff */
[----:B------:R-:W-:Y:S01]  /*14b80*/  @P0 IMAD R0, R214, c[0x0][0x20c], R0 ;  /* 0x00008300d6000a24 */ /* 0x000fe200078e0200 */
[----:B-----5:R-:W-:Y:S08]  /*14b90*/  LDSM.16.M88.4 R112, [R230+0x7100] ;  /* 0x00710000e670783b */ /* 0x020ff00000000200 */
[----:B------:R-:W1:Y:S08]  /*14ba0*/  LDSM.16.M88.4 R16, [R119+0x3900] ;  /* 0x003900007710783b */ /* 0x000e700000000200 */
[----:B------:R-:W2:Y:S08]  /*14bb0*/  LDSM.16.M88.4 R108, [R230+0x9100] ;  /* 0x00910000e66c783b */ /* 0x000eb00000000200 */
[----:B------:R-:W3:Y:S08]  /*14bc0*/  LDSM.16.M88.4 R32, [R119+0x4100] ;  /* 0x004100007720783b */ /* 0x000ef00000000200 */
[----:B------:R-:W4:Y:S06]  /*14bd0*/  LDL.64 R218, [R1+0x30] ;  /* 0x0000300001da7983 */ /* 0x000f2c0000100a00 */
[----:B------:R-:W2:Y:S06]  /*14be0*/  LDL.64 R216, [R1+0x38] ;  /* 0x0000380001d87983 */ /* 0x000eac0000100a00 */
[----:B------:R-:W1:Y:S08]  /*14bf0*/  LDSM.16.M88.4 R48, [R119+0x4900] ;  /* 0x004900007730783b */ /* 0x000e700000000200 */
[----:B------:R-:W2:Y:S04]  /*14c00*/  LDL R2, [R1+0x60] ;  /* 0x0000600001027983 */ /* 0x000ea80000100800 */
        /* <DEDUP_REMOVED lines=10> */
[----:B------:R1:W-:Y:S04]  /*14cb0*/  STL [R1+0x7c], R230 ;  /* 0x00007ce601007387 */ /* 0x0003e80000100800 */
        /* <DEDUP_REMOVED lines=9> */
[----:B--2---:R-:W-:Y:S01]  /*14d50*/  LOP3.LUT P3, RZ, R2, 0x1, RZ, 0xc0, !PT ;  /* 0x0000000102ff7812 */ /* 0x004fe2000786c0ff */
[-C--:B-1----:R-:W-:Y:S01]  /*14d60*/  HMMA.16816.F32 R4, R112, R16.reuse, RZ ;  /* 0x000000107004723c */ /* 0x082fe200000018ff */
[----:B------:R-:W-:Y:S02]  /*14d70*/  IMAD.MOV.U32 R217, RZ, RZ, c[0x0][0x208] ;  /* 0x00008200ffd97624 */ /* 0x000fe400078e00ff */
[----:B------:R-:W-:Y:S02]  /*14d80*/  MOV R230, R2 ;  /* 0x0000000200e67202 */ /* 0x000fe40000000f00 */
[----:B------:R-:W-:Y:S01]  /*14d90*/  IMAD.SHL.U32 R217, R217, 0x20, RZ ;  /* 0x00000020d9d97824 */ /* 0x000fe200078e00ff */
[----:B------:R-:W2:Y:S02]  /*14da0*/  LDL R2, [R1+0x20] ;  /* 0x0000200001027983 */ /* 0x000ea40000100800 */
[C---:B------:R-:W-:Y:S02]  /*14db0*/  HMMA.16816.F32 R8, R108.reuse, R16, RZ ;  /* 0x000000106c08723c */ /* 0x040fe400000018ff */
[----:B------:R-:W-:Y:S06]  /*14dc0*/  STL [R1+0xa4], R231 ;  /* 0x0000a4e701007387 */ /* 0x000fec0000100800 */
        /* <DEDUP_REMOVED lines=29> */
[----:B------:R-:W-:Y:S01]  /*14fa0*/  @P0 IMAD.WIDE.U32 R192, R214, c[0x0][0x208], RZ ;  /* 0x00008200d6c00a25 */ /* 0x000fe200078e00ff */
[-C--:B------:R-:W-:Y:S04]  /*14fb0*/  HMMA.16816.F32 R12, R196, R194.reuse, R12 ;  /* 0x000000c2c40c723c */ /* 0x080fe8000000180c */
[----:B------:R-:W-:Y:S04]  /*14fc0*/  @P0 IMAD.IADD R0, R193, 0x1, R0 ;  /* 0x00000001c1000824 */ /* 0x000fe800078e0200 */
[C---:B------:R-:W-:Y:S04]  /*14fd0*/  HMMA.16816.F32 R16, R188.reuse, R194, R16 ;  /* 0x000000c2bc10723c */ /* 0x040fe80000001810 */
[----:B------:R-:W-:Y:S04]  /*14fe0*/  @P0 IMAD R0, R0, 0x70, RZ ;  /* 0x0000007000000824 */ /* 0x000fe800078e02ff */
[-C--:B------:R-:W-:Y:S08]  /*14ff0*/  HMMA.16816.F32 R20, R188, R200.reuse, R20 ;  /* 0x000000c8bc14723c */ /* 0x080ff00000001814 */
[C---:B------:R-:W-:Y:S07]  /*15000*/  HMMA.16816.F32 R24, R196.reuse, R200, R24 ;  /* 0x000000c8c418723c */ /* 0x040fee0000001818 */
[----:B----4-:R-:W-:Y:S01]  /*15010*/  @P0 MOV R201, R219 ;  /* 0x000000db00c90202 */ /* 0x010fe20000000f00 */
[-C--:B------:R-:W-:Y:S04]  /*15020*/  HMMA.16816.F32 R28, R196, R202.reuse, R28 ;  /* 0x000000cac41c723c */ /* 0x080fe8000000181c */
[----:B------:R-:W-:Y:S02]  /*15030*/  @P0 IMAD.MOV.U32 R200, RZ, RZ, R216 ;  /* 0x000000ffffc80224 */ /* 0x000fe400078e00d8 */
[----:B------:R-:W-:Y:S02]  /*15040*/  IMAD.MOV.U32 R216, RZ, RZ, 0x5 ;  /* 0x00000005ffd87424 */ /* 0x000fe400078e00ff */
[C---:B------:R-:W-:Y:S04]  /*15050*/  HMMA.16816.F32 R32, R188.reuse, R202, R32 ;  /* 0x000000cabc20723c */ /* 0x040fe80000001820 */
[----:B------:R-:W-:Y:S01]  /*15060*/  @P0 IMAD.WIDE.U32 R200, R192, 0x70, R200 ;  /* 0x00000070c0c80825 */ /* 0x000fe200078e00c8 */
[----:B------:R-:W-:Y:S01]  /*15070*/  SHF.L.U64.HI R215, R215, R216, c[0x0][0x20c] ;  /* 0x00008300d7d77619 */ /* 0x000fe200000102d8 */
[----:B------:R-:W3:Y:S02]  /*15080*/  LDSM.16.M88.4 R192, [R236] ;  /* 0x00000000ecc0783b */ /* 0x000ee40000000200 */
[-C--:B------:R-:W-:Y:S04]  /*15090*/  HMMA.16816.F32 R36, R188, R204.reuse, R36 ;  /* 0x000000ccbc24723c */ /* 0x080fe80000001824 */
[----:B------:R-:W-:Y:S04]  /*150a0*/  @P0 IADD3 R0, R201, R0, RZ ;  /* 0x00000000c9000210 */ /* 0x000fe80007ffe0ff */
[C---:B------:R-:W-:Y:S08]  /*150b0*/  HMMA.16816.F32 R40, R196.reuse, R204, R40 ;  /* 0x000000ccc428723c */ /* 0x040ff00000001828 */
[-C--:B------:R-:W-:Y:S08]  /*150c0*/  HMMA.16816.F32 R44, R196, R206.reuse, R44 ;  /* 0x000000cec42c723c */ /* 0x080ff0000000182c */
[C---:B------:R-:W-:Y:S07]  /*150d0*/  HMMA.16816.F32 R48, R188.reuse, R206, R48 ;  /* 0x000000cebc30723c */ /* 0x040fee0000001830 */
[C---:B------:R-:W-:Y:S01]  /*150e0*/  @P0 LEA R206, P1, R200.reuse, c[0x0][0x1f8], 0x1 ;  /* 0x00007e00c8ce0a11 */ /* 0x040fe200078208ff */
[-C--:B------:R-:W-:Y:S04]  /*150f0*/  HMMA.16816.F32 R52, R188, R208.reuse, R52 ;  /* 0x000000d0bc34723c */ /* 0x080fe80000001834 */
[----:B------:R-:W-:Y:S01]  /*15100*/  @P0 LEA.HI.X R207, R200, c[0x0][0x1fc], R0, 0x1, P1 ;  /* 0x00007f00c8cf0a11 */ /* 0x000fe200008f0c00 */
[----:B------:R-:W-:Y:S01]  /*15110*/  IMAD.MOV.U32 R0, RZ, RZ, c[0x0][0x2c4] ;  /* 0x0000b100ff007624 */ /* 0x000fe200078e00ff */
[----:B------:R-:W4:Y:S01]  /*15120*/  LDSM.16.M88.4 R200, [R235] ;  /* 0x00000000ebc8783b */ /* 0x000f220000000200 */
[----:B------:R-:W-:Y:S01]  /*15130*/  @P0 IADD3 R212, P2, R206, R217, RZ ;  /* 0x000000d9ced40210 */ /* 0x000fe20007f5e0ff */
[C---:B------:R-:W-:Y:S04]  /*15140*/  HMMA.16816.F32 R56, R196.reuse, R208, R56 ;  /* 0x000000d0c438723c */ /* 0x040fe80000001838 */
[----:B------:R-:W-:Y:S02]  /*15150*/  @P0 IADD3.X R213, R207, R215, RZ, P2, !PT ;  /* 0x000000d7cfd50210 */ /* 0x000fe400017fe4ff */
[----:B------:R-:W-:Y:S01]  /*15160*/  @!PT LDS RZ, [RZ] ;  /* 0x00000000fffff984 */ /* 0x000fe20000000800 */
[----:B------:R-:W-:Y:S01]  /*15170*/  @!PT LDS RZ, [RZ] ;  /* 0x00000000fffff984 */ /* 0x000fe20000000800 */
[----:B------:R-:W-:Y:S01]  /*15180*/  @!PT LDS RZ, [RZ] ;  /* 0x00000000fffff984 */ /* 0x000fe20000000800 */
[----:B------:R2:W-:Y:S02]  /*15190*/  @P0 LDGSTS.E.BYPASS.LTC128B.128 [R241+0x100], [R206.64], !P3 ;  /* 0x00100000cef10fae */ /* 0x0005e4000d901d48 */
[-C--:B------:R-:W-:Y:S06]  /*151a0*/  HMMA.16816.F32 R60, R196, R210.reuse, R60 ;  /* 0x000000d2c43c723c */ /* 0x080fec000000183c */
[----:B------:R2:W-:Y:S02]  /*151b0*/  @P0 LDGSTS.E.BYPASS.LTC128B.128 [R241+0x900], [R212.64], !P3 ;  /* 0x00900000d4f10fae */ /* 0x0005e4000d901d48 */
[C---:B------:R-:W-:Y:S07]  /*151c0*/  HMMA.16816.F32 R64, R188.reuse, R210, R64 ;  /* 0x000000d2bc40723c */ /* 0x040fee0000001840 */
[-C--:B------:R-:W-:Y:S01]  /*151d0*/  @P0 IADD3 R210, P1, R212, R217.reuse, RZ ;  /* 0x000000d9d4d20210 */ /* 0x080fe20007f3e0ff */
[-C--:B-1----:R-:W-:Y:S04]  /*151e0*/  HMMA.16816.F32 R68, R188, R184.reuse, R68 ;  /* 0x000000b8bc44723c */ /* 0x082fe80000001844 */
[--C-:B------:R-:W-:Y:S01]  /*151f0*/  @P0 IMAD.X R211, R213, 0x1, R215.reuse, P1 ;  /* 0x00000001d5d30824 */ /* 0x100fe200008e06d7 */
[-C--:B------:R-:W-:Y:S03]  /*15200*/  @P0 IADD3 R208, P2, R210, R217.reuse, RZ ;  /* 0x000000d9d2d00210 */ /* 0x080fe60007f5e0ff */
[C---:B------:R-:W-:Y:S01]  /*15210*/  HMMA.16816.F32 R72, R196.reuse, R184, R72 ;  /* 0x000000b8c448723c */ /* 0x040fe20000001848 */
[----:B------:R1:W-:Y:S03]  /*15220*/  @P0 LDGSTS.E.BYPASS.LTC128B.128 [R241+0x1100], [R210.64], !P3 ;  /* 0x01100000d2f10fae */ /* 0x0003e6000d901d48 */
[--C-:B------:R-:W-:Y:S01]  /*15230*/  @P0 IMAD.X R209, R211, 0x1, R215.reuse, P2 ;  /* 0x00000001d3d10824 */ /* 0x100fe200010e06d7 */
[----:B------:R-:W-:Y:S03]  /*15240*/  @P0 IADD3 R204, P1, R208, R217, RZ ;  /* 0x000000d9d0cc0210 */ /* 0x000fe60007f3e0ff */
[-C--:B------:R-:W-:Y:S01]  /*15250*/  HMMA.16816.F32 R76, R196, R186.reuse, R76 ;  /* 0x000000bac44c723c */ /* 0x080fe2000000184c */
[----:B------:R1:W-:Y:S03]  /*15260*/  @P0 LDGSTS.E.BYPASS.LTC128B.128 [R241+0x1900], [R208.64], !P3 ;  /* 0x01900000d0f10fae */ /* 0x0003e6000d901d48 */
[----:B------:R-:W-:Y:S02]  /*15270*/  @P0 IADD3.X R205, R209, R215, RZ, P1, !PT ;  /* 0x000000d7d1cd0210 */ /* 0x000fe40000ffe4ff */
[-C--:B------:R-:W-:Y:S02]  /*15280*/  @P0 IADD3 R184, P2, R204, R217.reuse, RZ ;  /* 0x000000d9ccb80210 */ /* 0x080fe40007f5e0ff */
[C---:B------:R-:W-:Y:S01]  /*15290*/  HMMA.16816.F32 R80, R188.reuse, R186, R80 ;  /* 0x000000babc50723c */ /* 0x040fe20000001850 */
[----:B------:R4:W-:Y:S03]  /*152a0*/  @P0 LDGSTS.E.BYPASS.LTC128B.128 [R241+0x2100], [R204.64], !P3 ;  /* 0x02100000ccf10fae */ /* 0x0009e6000d901d48 */
[--C-:B------:R-:W-:Y:S01]  /*152b0*/  @P0 IMAD.X R185, R205, 0x1, R215.reuse, P2 ;  /* 0x00000001cdb90824 */ /* 0x100fe200010e06d7 */
[----:B--2---:R-:W-:Y:S03]  /*152c0*/  @P0 IADD3 R206, P1, R184, R217, RZ ;  /* 0x000000d9b8ce0210 */ /* 0x004fe60007f3e0ff */
[-C--:B---3--:R-:W-:Y:S01]  /*152d0*/  HMMA.16816.F32 R84, R188, R192.reuse, R84 ;  /* 0x000000c0bc54723c */ /* 0x088fe20000001854 */
[----:B------:R2:W-:Y:S03]  /*152e0*/  @P0 LDGSTS.E.BYPASS.LTC128B.128 [R241+0x2900], [R184.64], !P3 ;  /* 0x02900000b8f10fae */ /* 0x0005e6000d901d48 */
[----:B------:R-:W-:Y:S01]  /*152f0*/  @P0 IMAD.X R207, R185, 0x1, R215, P1 ;  /* 0x00000001b9cf0824 */ /* 0x000fe200008e06d7 */
[----:B------:R-:W-:Y:S03]  /*15300*/  ISETP.NE.AND P1, PT, R0, 0x1, PT ;  /* 0x000000010000780c */ /* 0x000fe60003f25270 */
[C---:B------:R-:W-:Y:S01]  /*15310*/  HMMA.16816.F32 R88, R196.reuse, R192, R88 ;  /* 0x000000c0c458723c */ /* 0x040fe20000001858 */
[----:B------:R3:W-:Y:S07]  /*15320*/  @P0 LDGSTS.E.BYPASS.LTC128B.128 [R241+0x3100], [R206.64], !P3 ;  /* 0x03100000cef10fae */ /* 0x0007ee000d901d48 */
[-C--:B------:R-:W-:Y:S01]  /*15330*/  HMMA.16816.F32 R92, R196, R194.reuse, R92 ;  /* 0x000000c2c45c723c */ /* 0x080fe2000000185c */
[----:B-1----:R-:W-:Y:S07]  /*15340*/  LDSM.16.M88.4 R208, [R231+0x9100] ;  /* 0x00910000e7d0783b */ /* 0x002fee0000000200 */
[C---:B------:R-:W-:Y:S01]  /*15350*/  HMMA.16816.F32 R96, R188.reuse, R194, R96 ;  /* 0x000000c2bc60723c */ /* 0x040fe20000001860 */
[----:B------:R-:W-:Y:S07]  /*15360*/  LDSM.16.M88.4 R192, [R229+0x4100] ;  /* 0x00410000e5c0783b */ /* 0x000fee0000000200 */
[-C--:B----4-:R-:W-:Y:S01]  /*15370*/  HMMA.16816.F32 R100, R188, R200.reuse, R100 ;  /* 0x000000c8bc64723c */ /* 0x090fe20000001864 */
[----:B--2---:R1:W-:Y:S07]  /*15380*/  LDSM.16.M88.4 R184, [R231+0x7100] ;  /* 0x00710000e7b8783b */ /* 0x0043ee0000000200 */
[C---:B------:R-:W-:Y:S01]  /*15390*/  HMMA.16816.F32 R104, R196.reuse, R200, R104 ;  /* 0x000000c8c468723c */ /* 0x040fe20000001868 */
[----:B---3--:R-:W2:Y:S07]  /*153a0*/  LDSM.16.M88.4 R204, [R229+0x3900] ;  /* 0x00390000e5cc783b */ /* 0x008eae0000000200 */
[-C--:B------:R-:W-:Y:S01]  /*153b0*/  HMMA.16816.F32 R108, R196, R202.reuse, R108 ;  /* 0x000000cac46c723c */ /* 0x080fe2000000186c */
[----:B------:R-:W-:Y:S07]  /*153c0*/  LDSM.16.M88.4 R196, [R229+0x5100] ;  /* 0x00510000e5c4783b */ /* 0x000fee0000000200 */
[----:B------:R-:W-:Y:S01]  /*153d0*/  HMMA.16816.F32 R112, R188, R202, R112 ;  /* 0x000000cabc70723c */ /* 0x000fe20000001870 */
[----:B------:R-:W3:Y:S08]  /*153e0*/  LDSM.16.M88.4 R188, [R229+0x4900] ;  /* 0x00490000e5bc783b */ /* 0x000ef00000000200 */
[----:B------:R-:W3:Y:S08]  /*153f0*/  LDSM.16.M88.4 R200, [R229+0x5900] ;  /* 0x00590000e5c8783b */ /* 0x000ef00000000200 */
[----:B-1----:R-:W4:Y:S04]  /*15400*/  LDL R231, [R1+0x40] ;  /* 0x0000400001e77983 */ /* 0x002f280000100800 */
[----:B------:R-:W-:Y:S01]  /*15410*/  STL [R1+0xa8], R229 ;  /* 0x0000a8e501007387 */ /* 0x000fe20000100800 */
[-C--:B--2---:R-:W-:Y:S03]  /*15420*/  HMMA.16816.F32 R4, R184, R204.reuse, R4 ;  /* 0x000000ccb804723c */ /* 0x084fe60000001804 */
[----:B------:R-:W0:Y:S05]  /*15430*/  LDGDEPBAR ;  /* 0x00000000000079af */ /* 0x000e2a0000000000 */
        /* <DEDUP_REMOVED lines=8> */
[----:B------:R-:W-:Y:S07]  /*154c0*/  LDSM.16.M88.4 R192, [R232+0x7100] ;  /* 0x00710000e8c0783b */ /* 0x000fee0000000200 */
[-C--:B---3--:R-:W-:Y:S08]  /*154d0*/  HMMA.16816.F32 R36, R184, R188.reuse, R36 ;  /* 0x000000bcb824723c */ /* 0x088ff00000001824 */
[C---:B------:R-:W-:Y:S08]  /*154e0*/  HMMA.16816.F32 R40, R208.reuse, R188, R40 ;  /* 0x000000bcd028723c */ /* 0x040ff00000001828 */
[-C--:B------:R-:W-:Y:S08]  /*154f0*/  HMMA.16816.F32 R44, R208, R190.reuse, R44 ;  /* 0x000000bed02c723c */ /* 0x080ff0000000182c */
[C---:B------:R-:W-:Y:S01]  /*15500*/  HMMA.16816.F32 R48, R184.reuse, R190, R48 ;  /* 0x000000beb830723c */ /* 0x040fe20000001830 */
[----:B------:R2:W3:Y:S07]  /*15510*/  LDSM.16.M88.4 R188, [R229+0x6900] ;  /* 0x00690000e5bc783b */ /* 0x0004ee0000000200 */
[-C--:B------:R-:W-:Y:S08]  /*15520*/  HMMA.16816.F32 R52, R184, R196.reuse, R52 ;  /* 0x000000c4b834723c */ /* 0x080ff00000001834 */
[C---:B------:R-:W-:Y:S08]  /*15530*/  HMMA.16816.F32 R56, R208.reuse, R196, R56 ;  /* 0x000000c4d038723c */ /* 0x040ff00000001838 */
[-C--:B------:R-:W-:Y:S01]  /*15540*/  HMMA.16816.F32 R60, R208, R198.reuse, R60 ;  /* 0x000000c6d03c723c */ /* 0x080fe2000000183c */
[----:B--2---:R-:W4:Y:S04]  /*15550*/  LDL R229, [R1+0x44] ;  /* 0x0000440001e57983 */ /* 0x004f280000100800 */
[----:B------:R-:W-:Y:S03]  /*15560*/  STL [R1+0xac], R232 ;  /* 0x0000ace801007387 */ /* 0x000fe60000100800 */
[C---:B------:R-:W-:Y:S01]  /*15570*/  HMMA.16816.F32 R64, R184.reuse, R198, R64 ;  /* 0x000000c6b840723c */ /* 0x040fe20000001840 */
[----:B------:R-:W2:Y:S07]  /*15580*/  LDSM.16.M88.4 R196, [R228] ;  /* 0x00000000e4c4783b */ /* 0x000eae0000000200 */
[-C--:B------:R-:W-:Y:S08]  /*15590*/  HMMA.16816.F32 R68, R184, R200.reuse, R68 ;  /* 0x000000c8b844723c */ /* 0x080ff00000001844 */
[C---:B------:R-:W-:Y:S08]  /*155a0*/  HMMA.16816.F32 R72, R208.reuse, R200, R72 ;  /* 0x000000c8d048723c */ /* 0x040ff00000001848 */
[-C--:B------:R-:W-:Y:S08]  /*155b0*/  HMMA.16816.F32 R76, R208, R202.reuse, R76 ;  /* 0x000000cad04c723c */ /* 0x080ff0000000184c */
[C---:B------:R-:W-:Y:S01]  /*155c0*/  HMMA.16816.F32 R80, R184.reuse, R202, R80 ;  /* 0x000000cab850723c */ /* 0x040fe20000001850 */
[----:B------:R2:W3:Y:S07]  /*155d0*/  LDSM.16.M88.4 R200, [R232+0x9100] ;  /* 0x00910000e8c8783b */ /* 0x0004ee0000000200 */
[-C--:B-1----:R-:W-:Y:S08]  /*155e0*/  HMMA.16816.F32 R84, R184, R204.reuse, R84 ;  /* 0x000000ccb854723c */ /* 0x082ff00000001854 */
[C---:B------:R-:W-:Y:S01]  /*155f0*/  HMMA.16816.F32 R88, R208.reuse, R204, R88 ;  /* 0x000000ccd058723c */ /* 0x040fe20000001858 */
[----:B--2---:R-:W2:Y:S07]  /*15600*/  LDL R232, [R1+0x28] ;  /* 0x0000280001e87983 */ /* 0x004eae0000100800 */
[-C--:B------:R-:W-:Y:S01]  /*15610*/  HMMA.16816.F32 R92, R208, R206.reuse, R92 ;  /* 0x000000ced05c723c */ /* 0x080fe2000000185c */
[----:B------:R-:W-:Y:S04]  /*15620*/  STL [R1+0xb0], R228 ;  /* 0x0000b0e401007387 */ /* 0x000fe80000100800 */
[----:B------:R1:W2:Y:S03]  /*15630*/  LDL R0, [R1+0x24] ;  /* 0x0000240001007983 */ /* 0x0002a60000100800 */
[C---:B------:R-:W-:Y:S08]  /*15640*/  HMMA.16816.F32 R96, R184.reuse, R206, R96 ;  /* 0x000000ceb860723c */ /* 0x040ff00000001860 */
[-C--:B---3--:R-:W-:Y:S08]  /*15650*/  HMMA.16816.F32 R100, R184, R188.reuse, R100 ;  /* 0x000000bcb864723c */ /* 0x088ff00000001864 */
[C---:B------:R-:W-:Y:S08]  /*15660*/  HMMA.16816.F32 R104, R208.reuse, R188, R104 ;  /* 0x000000bcd068723c */ /* 0x040ff00000001868 */
[-C--:B------:R-:W-:Y:S08]  /*15670*/  HMMA.16816.F32 R108, R208, R190.reuse, R108 ;  /* 0x000000bed06c723c */ /* 0x080ff0000000186c */
[----:B------:R-:W-:Y:S08]  /*15680*/  HMMA.16816.F32 R112, R184, R190, R112 ;  /* 0x000000beb870723c */ /* 0x000ff00000001870 */
[-C--:B------:R-:W-:Y:S08]  /*15690*/  HMMA.16816.F32 R4, R192, R196.reuse, R4 ;  /* 0x000000c4c004723c */ /* 0x080ff00000001804 */
        /* <DEDUP_REMOVED lines=21> */
[----:B------:R-:W3:Y:S01]  /*157f0*/  MUFU.TANH R249, R16 ;  /* 0x0000001000f97308 */ /* 0x000ee20000002400 */
[----:B------:R-:W-:Y:S09]  /*15800*/  FMUL.FTZ R17, R17, c[0x0][0x320] ;  /* 0x0000c80011117a20 */ /* 0x000ff20000410000 */
[----:B------:R1:W-:Y:S10]  /*15810*/  MUFU.TANH R237, R7 ;  /* 0x0000000700ed7308 */ /* 0x0003f40000002400 */
[----:B------:R-:W-:Y:S10]  /*15820*/  MUFU.TANH R248, R17 ;  /* 0x0000001100f87308 */ /* 0x000ff40000002400 */
[----:B------:R-:W-:Y:S01]  /*15830*/  MUFU.TANH R236, R8 ;  /* 0x0000000800ec7308 */ /* 0x000fe20000002400 */
[----:B-1----:R-:W1:Y:S09]  /*15840*/  LDSM.16.M88.4 R4, [R228+0x800] ;  /* 0x00080000e404783b */ /* 0x002e720000000200 */
[----:B------:R-:W-:Y:S10]  /*15850*/  MUFU.TANH R235, R9 ;  /* 0x0000000900eb7308 */ /* 0x000ff40000002400 */
[----:B------:R-:W1:Y:S10]  /*15860*/  MUFU.TANH R234, R10 ;  /* 0x0000000a00ea7308 */ /* 0x000e740000002400 */
[----:B------:R3:W-:Y:S10]  /*15870*/  MUFU.TANH R233, R11 ;  /* 0x0000000b00e97308 */ /* 0x0007f40000002400 */
[----:B------:R-:W-:Y:S01]  /*15880*/  MUFU.TANH R119, R12 ;  /* 0x0000000c00777308 */ /* 0x000fe20000002400 */
[-C--:B-1----:R-:W-:Y:S09]  /*15890*/  HMMA.16816.F32 R20, R192, R4.reuse, R20 ;  /* 0x00000004c014723c */ /* 0x082ff20000001814 */
[----:B------:R-:W1:Y:S01]  /*158a0*/  MUFU.TANH R252, R13 ;  /* 0x0000000d00fc7308 */ /* 0x000e620000002400 */
[C---:B------:R-:W-:Y:S01]  /*158b0*/  HMMA.16816.F32 R24, R200.reuse, R4, R24 ;  /* 0x00000004c818723c */ /* 0x040fe20000001818 */
[----:B---3--:R-:W3:Y:S08]  /*158c0*/  LDSM.16.M88.4 R8, [R228+0x1000] ;  /* 0x00100000e408783b */ /* 0x008ef00000000200 */
[----:B------:R-:W-:Y:S01]  /*158d0*/  MUFU.TANH R251, R14 ;  /* 0x0000000e00fb7308 */ /* 0x000fe20000002400 */
[-C--:B------:R-:W-:Y:S04]  /*158e0*/  HMMA.16816.F32 R28, R200, R6.reuse, R28 ;  /* 0x00000006c81c723c */ /* 0x080fe8000000181c */
[----:B------:R-:W-:Y:S04]  /*158f0*/  FMUL.FTZ R21, R21, c[0x0][0x320] ;  /* 0x0000c80015157a20 */ /* 0x000fe80000410000 */
[C---:B------:R-:W-:Y:S01]  /*15900*/  HMMA.16816.F32 R32, R192.reuse, R6, R32 ;  /* 0x00000006c020723c */ /* 0x040fe20000001820 */
[----:B------:R1:W-:Y:S01]  /*15910*/  MUFU.TANH R250, R15 ;  /* 0x0000000f00fa7308 */ /* 0x0003e20000002400 */
[----:B------:R-:W4:Y:S02]  /*15920*/  LDSM.16.M88.4 R4, [R228+0x1800] ;  /* 0x00180000e404783b */ /* 0x000f240000000200 */
        /* <DEDUP_REMOVED lines=9> */
[----:B------:R2:W-:Y:S01]  /*159c0*/  MUFU.TANH R244, R21 ;  /* 0x0000001500f47308 */ /* 0x0005e20000002400 */
[----:B------:R-:W-:Y:S02]  /*159d0*/  FMUL.FTZ R24, R24, c[0x0][0x320] ;  /* 0x0000c80018187a20 */ /* 0x000fe40000410000 */
[----:B------:R-:W-:Y:S01]  /*159e0*/  FMUL.FTZ R34, R34, c[0x0][0x320] ;  /* 0x0000c80022227a20 */ /* 0x000fe20000410000 */
[-C--:B---3--:R-:W-:Y:S01]  /*159f0*/  HMMA.16816.F32 R36, R192, R8.reuse, R36 ;  /* 0x00000008c024723c */ /* 0x088fe20000001824 */
[----:B-1----:R-:W-:Y:S02]  /*15a00*/  LDSM.16.M88.4 R12, [R228+0x3000] ;  /* 0x00300000e40c783b */ /* 0x002fe40000000200 */
        /* <DEDUP_REMOVED lines=15> */
[-C--:B----4-:R-:W-:Y:S03]  /*15b00*/  HMMA.16816.F32 R52, R192, R4.reuse, R52 ;  /* 0x00000004c034723c */ /* 0x090fe60000001834 */
        /* <DEDUP_REMOVED lines=16> */
[----:B------:R-:W4:Y:S01]  /*15c10*/  MUFU.TANH R243, R22 ;  /* 0x0000001600f37308 */ /* 0x000f220000002400 */
[-C--:B-1----:R-:W-:Y:S01]  /*15c20*/  HMMA.16816.F32 R68, R192, R8.reuse, R68 ;  /* 0x00000008c044723c */ /* 0x082fe20000001844 */
[----:B------:R-:W-:Y:S04]  /*15c30*/  BAR.SYNC.DEFER_BLOCKING 0x0 ;  /* 0x0000000000007b1d */ /* 0x000fe80000010000 */
[----:B------:R-:W-:Y:S02]  /*15c40*/  FMUL.FTZ R54, R54, c[0x0][0x320] ;  /* 0x0000c80036367a20 */ /* 0x000fe40000410000 */
[----:B------:R-:W-:Y:S01]  /*15c50*/  FMUL.FTZ R55, R55, c[0x0][0x320] ;  /* 0x0000c80037377a20 */ /* 0x000fe20000410000 */
[C---:B------:R-:W-:Y:S01]  /*15c60*/  HMMA.16816.F32 R72, R200.reuse, R8, R72 ;  /* 0x00000008c848723c */ /* 0x040fe20000001848 */
[----:B------:R-:W-:Y:S03]  /*15c70*/  MUFU.TANH R221, R26 ;  /* 0x0000001a00dd7308 */ /* 0x000fe60000002400 */
[----:B--2---:R-:W-:Y:S02]  /*15c80*/  @P1 IMAD.MOV.U32 R0, RZ, RZ, R2 ;  /* 0x000000ffff001224 */ /* 0x004fe400078e0002 */
[----:B------:R-:W-:Y:S02]  /*15c90*/  FMUL.FTZ R65, R65, c[0x0][0x320] ;  /* 0x0000c80041417a20 */ /* 0x000fe40000410000 */
[-C--:B------:R-:W-:Y:S01]  /*15ca0*/  HMMA.16816.F32 R76, R200, R10.reuse, R76 ;  /* 0x0000000ac84c723c */ /* 0x080fe2000000184c */
[----:B------:R-:W-:Y:S02]  /*15cb0*/  SHFL.IDX PT, R9, R0, 0x2, 0x1c1f ;  /* 0x005c1f0000097f89 */ /* 0x000fe400000e0000 */
[----:B------:R-:W-:Y:S01]  /*15cc0*/  MUFU.TANH R220, R27 ;  /* 0x0000001b00dc7308 */ /* 0x000fe20000002400 */
[----:B------:R-:W-:Y:S02]  /*15cd0*/  FMUL.FTZ R66, R66, c[0x0][0x320] ;  /* 0x0000c80042427a20 */ /* 0x000fe40000410000 */
[----:B------:R-:W-:Y:S02]  /*15ce0*/  FMUL.FTZ R49, R49, c[0x0][0x320] ;  /* 0x0000c80031317a20 */ /* 0x000fe40000410000 */
[C---:B------:R-:W-:Y:S01]  /*15cf0*/  HMMA.16816.F32 R80, R192.reuse, R10, R80 ;  /* 0x0000000ac050723c */ /* 0x040fe20000001850 */
[----:B------:R-:W-:Y:S03]  /*15d00*/  SHFL.IDX PT, R2, R0, 0x1, 0x1c1f ;  /* 0x003c1f0000027f89 */ /* 0x000fe600000e0000 */
[----:B------:R-:W-:Y:S01]  /*15d10*/  FMUL.FTZ R68, R68, c[0x0][0x320] ;  /* 0x0000c80044447a20 */ /* 0x000fe20000410000 */
[----:B------:R-:W-:Y:S01]  /*15d20*/  MUFU.TANH R212, R36 ;  /* 0x0000002400d47308 */ /* 0x000fe20000002400 */
[----:B------:R-:W-:Y:S02]  /*15d30*/  FMUL.FTZ R69, R69, c[0x0][0x320] ;  /* 0x0000c80045457a20 */ /* 0x000fe40000410000 */
[-C--:B---3--:R-:W-:Y:S01]  /*15d40*/  HMMA.16816.F32 R84, R192, R4.reuse, R84 ;  /* 0x00000004c054723c */ /* 0x088fe20000001854 */
[----:B------:R-:W-:Y:S03]  /*15d50*/  SHFL.IDX PT, R8, R0, 0x3, 0x1c1f ;  /* 0x007c1f0000087f89 */ /* 0x000fe600000e0000 */
[----:B------:R-:W-:Y:S02]  /*15d60*/  FMUL.FTZ R74, R74, c[0x0][0x320] ;  /* 0x0000c8004a4a7a20 */ /* 0x000fe40000410000 */
[----:B------:R-:W-:Y:S01]  /*15d70*/  FMUL.FTZ R56, R56, c[0x0][0x320] ;  /* 0x0000c80038387a20 */ /* 0x000fe20000410000 */
[----:B------:R-:W1:Y:S01]  /*15d80*/  MUFU.TANH R218, R28 ;  /* 0x0000001c00da7308 */ /* 0x000e620000002400 */
[C---:B------:R-:W-:Y:S01]  /*15d90*/  HMMA.16816.F32 R88, R200.reuse, R4, R88 ;  /* 0x00000004c858723c */ /* 0x040fe20000001858 */
[----:B------:R-:W2:Y:S03]  /*15da0*/  SHFL.IDX PT, R4, R0, RZ, 0x1c1f ;  /* 0x001c1fff00047589 */ /* 0x000ea600000e0000 */
[----:B------:R-:W-:Y:S02]  /*15db0*/  FMUL.FTZ R77, R77, c[0x0][0x320] ;  /* 0x0000c8004d4d7a20 */ /* 0x000fe40000410000 */
[----:B------:R-:W-:Y:S02]  /*15dc0*/  FMUL.FTZ R76, R76, c[0x0][0x320] ;  /* 0x0000c8004c4c7a20 */ /* 0x000fe40000410000 */
[-C--:B------:R-:W-:Y:S01]  /*15dd0*/  HMMA.16816.F32 R92, R200, R6.reuse, R92 ;  /* 0x00000006c85c723c */ /* 0x080fe2000000185c */
[----:B------:R-:W3:Y:S03]  /*15de0*/  MUFU.TANH R216, R29 ;  /* 0x0000001d00d87308 */ /* 0x000ee60000002400 */
[----:B------:R-:W-:Y:S02]  /*15df0*/  IMAD R5, R214, -0x70, RZ ;  /* 0xffffff90d6057824 */ /* 0x000fe400078e02ff */
[----:B------:R-:W-:Y:S02]  /*15e00*/  FMUL.FTZ R57, R57, c[0x0][0x320] ;  /* 0x0000c80039397a20 */ /* 0x000fe40000410000 */
[C---:B------:R-:W-:Y:S03]  /*15e10*/  HMMA.16816.F32 R96, R192.reuse, R6, R96 ;  /* 0x00000006c060723c */ /* 0x040fe60000001860 */
[----:B------:R1:W-:Y:S01]  /*15e20*/  MUFU.TANH R6, R74 ;  /* 0x0000004a00067308 */ /* 0x0003e20000002400 */
[----:B------:R-:W-:Y:S01]  /*15e30*/  IADD3 R5, -R232, 0x1, R5 ;  /* 0x00000001e8057810 */ /* 0x000fe20007ffe105 */
[----:B------:R-:W-:Y:S02]  /*15e40*/  FMUL.FTZ R86, R86, c[0x0][0x320] ;  /* 0x0000c80056567a20 */ /* 0x000fe40000410000 */
[----:B------:R-:W-:Y:S01]  /*15e50*/  FMUL.FTZ R59, R59, c[0x0][0x320] ;  /* 0x0000c8003b3b7a20 */ /* 0x000fe20000410000 */
[----:B------:R-:W-:Y:S01]  /*15e60*/  IADD3 R5, -R231, R5, R229 ;  /* 0x00000005e7057210 */ /* 0x000fe20007ffe1e5 */
[-C--:B------:R-:W-:Y:S03]  /*15e70*/  HMMA.16816.F32 R100, R192, R12.reuse, R100 ;  /* 0x0000000cc064723c */ /* 0x080fe60000001864 */
[C---:B--2---:R-:W-:Y:S01]  /*15e80*/  IADD3 R4, R5.reuse, R4, RZ ;  /* 0x0000000405047210 */ /* 0x044fe20007ffe0ff */
[----:B------:R-:W-:Y:S01]  /*15e90*/  MUFU.TANH R29, R32 ;  /* 0x00000020001d7308 */ /* 0x000fe20000002400 */
[C---:B------:R-:W-:Y:S02]  /*15ea0*/  IMAD.IADD R0, R5.reuse, 0x1, R9 ;  /* 0x0000000105007824 */ /* 0x040fe400078e0209 */
[C---:B------:R-:W-:Y:S01]  /*15eb0*/  ISETP.GT.AND P1, PT, R4.reuse, RZ, PT ;  /* 0x000000ff0400720c */ /* 0x040fe20003f24270 */
[C---:B------:R-:W-:Y:S04]  /*15ec0*/  HMMA.16816.F32 R104, R200.reuse, R12, R104 ;  /* 0x0000000cc868723c */ /* 0x040fe80000001868 */
[----:B------:R-:W-:Y:S01]  /*15ed0*/  IMAD.IADD R2, R5, 0x1, R2 ;  /* 0x0000000105027824 */ /* 0x000fe200078e0202 */
[----:B------:R-:W-:Y:S01]  /*15ee0*/  ISETP.GT.AND P6, PT, R4, 0x8, PT ;  /* 0x000000080400780c */ /* 0x000fe20003fc4270 */
[----:B------:R-:W2:Y:S01]  /*15ef0*/  MUFU.TANH R31, R34 ;  /* 0x00000022001f7308 */ /* 0x000ea20000002400 */
[----:B------:R-:W-:Y:S01]  /*15f00*/  FMUL.FTZ R89, R89, c[0x0][0x320] ;  /* 0x0000c80059597a20 */ /* 0x000fe20000410000 */
[----:B------:R-:W-:Y:S01]  /*15f10*/  ISETP.GT.AND P4, PT, R0, 0x1, PT ;  /* 0x000000010000780c */ /* 0x000fe20003f84270 */
[----:B------:R-:W-:Y:S01]  /*15f20*/  FMUL.FTZ R88, R88, c[0x0][0x320] ;  /* 0x0000c80058587a20 */ /* 0x000fe20000410000 */
[----:B------:R-:W-:Y:S01]  /*15f30*/  ISETP.GT.AND P2, PT, R2, RZ, PT ;  /* 0x000000ff0200720c */ /* 0x000fe20003f44270 */
[-C--:B------:R-:W-:Y:S03]  /*15f40*/  HMMA.16816.F32 R108, R200, R14.reuse, R108 ;  /* 0x0000000ec86c723c */ /* 0x080fe6000000186c */
[----:B------:R-:W-:Y:S01]  /*15f50*/  FSEL R10, R249, -INF , P6 ;  /* 0xff800000f90a7808 */ /* 0x000fe20003000000 */
[----:B------:R-:W-:Y:S01]  /*15f60*/  FMUL.FTZ R92, R92, c[0x0][0x320] ;  /* 0x0000c8005c5c7a20 */ /* 0x000fe20000410000 */
[----:B------:R2:W-:Y:S01]  /*15f70*/  MUFU.TANH R210, R37 ;  /* 0x0000002500d27308 */ /* 0x0005e20000002400 */
[----:B------:R-:W-:Y:S01]  /*15f80*/  IADD3 R5, R5, R8, RZ ;  /* 0x0000000805057210 */ /* 0x000fe20007ffe0ff */
[----:B------:R-:W-:Y:S01]  /*15f90*/  FMUL.FTZ R40, R40, c[0x0][0x320] ;  /* 0x0000c80028287a20 */ /* 0x000fe20000410000 */
[----:B------:R-:W-:Y:S01]  /*15fa0*/  FSEL R8, R240, -INF , P1 ;  /* 0xff800000f0087808 */ /* 0x000fe20000800000 */
[----:B------:R-:W-:Y:S01]  /*15fb0*/  FMUL.FTZ R93, R93, c[0x0][0x320] ;  /* 0x0000c8005d5d7a20 */ /* 0x000fe20000410000 */
[----:B------:R-:W-:Y:S01]  /*15fc0*/  ISETP.GT.AND P0, PT, R4, 0x1, PT ;  /* 0x000000010400780c */ /* 0x000fe20003f04270 */
[----:B------:R-:W-:Y:S04]  /*15fd0*/  HMMA.16816.F32 R112, R192, R14, R112 ;  /* 0x0000000ec070723c */ /* 0x000fe80000001870 */
[----:B------:R-:W-:Y:S01]  /*15fe0*/  MUFU.TANH R215, R30 ;  /* 0x0000001e00d77308 */ /* 0x000fe20000002400 */
[----:B------:R-:W-:Y:S01]  /*15ff0*/  LOP3.LUT P6, RZ, R230, 0x1, RZ, 0xc0, !PT ;  /* 0x00000001e6ff7812 */ /* 0x000fe200078cc0ff */
[----:B------:R-:W-:Y:S01]  /*16000*/  FMUL.FTZ R91, R91, c[0x0][0x320] ;  /* 0x0000c8005b5b7a20 */ /* 0x000fe20000410000 */
[----:B------:R-:W-:Y:S01]  /*16010*/  ISETP.GT.AND P1, PT, R5, RZ, PT ;  /* 0x000000ff0500720c */ /* 0x000fe20003f24270 */
[----:B------:R-:W-:Y:S01]  /*16020*/  FMUL.FTZ R94, R94, c[0x0][0x320] ;  /* 0x0000c8005e5e7a20 */ /* 0x000fe20000410000 */
[----:B------:R-:W-:Y:S02]  /*16030*/  FSEL R9, R239, -INF , P0 ;  /* 0xff800000ef097808 */ /* 0x000fe40000000000 */
[----:B------:R-:W-:Y:S01]  /*16040*/  ISETP.GT.AND P3, PT, R2, 0x1, PT ;  /* 0x000000010200780c */ /* 0x000fe20003f64270 */
[----:B------:R-:W-:Y:S01]  /*16050*/  FMUL.FTZ R95, R95, c[0x0][0x320] ;  /* 0x0000c8005f5f7a20 */ /* 0x000fe20000410000 */
[----:B------:R-:W-:Y:S01]  /*16060*/  FSEL R21, R234, -INF , P1 ;  /* 0xff800000ea157808 */ /* 0x000fe20000800000 */
[----:B------:R-:W2:Y:S01]  /*16070*/  MUFU.TANH R30, R33 ;  /* 0x00000021001e7308 */ /* 0x000ea20000002400 */
[----:B-1----:R-:W-:Y:S01]  /*16080*/  FMNMX.FTZ R74, R8, R3, !PT ;  /* 0x00000003084a7209 */ /* 0x002fe20007810000 */
[----:B------:R-:W-:Y:S01]  /*16090*/  FMUL.FTZ R110, R110, c[0x0][0x320] ;  /* 0x0000c8006e6e7a20 */ /* 0x000fe20000410000 */
[----:B------:R-:W-:Y:S01]  /*160a0*/  FSEL R18, R235, -INF , P4 ;  /* 0xff800000eb127808 */ /* 0x000fe20002000000 */
[----:B------:R-:W-:Y:S01]  /*160b0*/  FMUL.FTZ R64, R64, c[0x0][0x320] ;  /* 0x0000c80040407a20 */ /* 0x000fe20000410000 */
[----:B------:R-:W-:Y:S01]  /*160c0*/  FMNMX.FTZ R74, R9, R74, !PT ;  /* 0x0000004a094a7209 */ /* 0x000fe20007810000 */
[----:B------:R-:W-:Y:S01]  /*160d0*/  FMUL.FTZ R51, R51, c[0x0][0x320] ;  /* 0x0000c80033337a20 */ /* 0x000fe20000410000 */
[----:B------:R-:W-:Y:S01]  /*160e0*/  FSEL R12, R238, -INF , P2 ;  /* 0xff800000ee0c7808 */ /* 0x000fe20001000000 */
[----:B------:R-:W-:Y:S01]  /*160f0*/  FMUL.FTZ R60, R60, c[0x0][0x320] ;  /* 0x0000c8003c3c7a20 */ /* 0x000fe20000410000 */
[----:B------:R-:W-:Y:S01]  /*16100*/  FMNMX.FTZ R74, R10, R74, !PT ;  /* 0x0000004a0a4a7209 */ /* 0x000fe20007810000 */
[----:B------:R-:W-:Y:S01]  /*16110*/  MUFU.TANH R206, R40 ;  /* 0x0000002800ce7308 */ /* 0x000fe20000002400 */
        /* <DEDUP_REMOVED lines=8> */
[----:B------:R-:W-:Y:S01]  /*161a0*/  FMUL.FTZ R80, R80, c[0x0][0x320] ;  /* 0x0000c80050507a20 */ /* 0x000fe20000410000 */
[----:B------:R-:W-:Y:S01]  /*161b0*/  MUFU.TANH R205, R41 ;  /* 0x0000002900cd7308 */ /* 0x000fe20000002400 */
[----:B------:R-:W-:Y:S01]  /*161c0*/  FSEL R22, R233, -INF , P0 ;  /* 0xff800000e9167808 */ /* 0x000fe20000000000 */
[----:B------:R-:W-:Y:S01]  /*161d0*/  FMUL.FTZ R81, R81, c[0x0][0x320] ;  /* 0x0000c80051517a20 */ /* 0x000fe20000410000 */
[----:B------:R-:W-:Y:S01]  /*161e0*/  ISETP.GT.AND P3, PT, R2, 0x10, PT ;  /* 0x000000100200780c */ /* 0x000fe20003f64270 */
[----:B------:R-:W-:Y:S01]  /*161f0*/  FMUL.FTZ R84, R84, c[0x0][0x320] ;  /* 0x0000c80054547a20 */ /* 0x000fe20000410000 */
[----:B------:R-:W-:Y:S01]  /*16200*/  ISETP.GT.AND P0, PT, R2, 0x8, PT ;  /* 0x000000080200780c */ /* 0x000fe20003f04270 */
[----:B------:R-:W-:Y:S01]  /*16210*/  FMUL.FTZ R67, R67, c[0x0][0x320] ;  /* 0x0000c80043437a20 */ /* 0x000fe20000410000 */
[----:B----4-:R-:W-:Y:S01]  /*16220*/  FSEL R27, R243, -INF , P3 ;  /* 0xff800000f31b7808 */ /* 0x010fe20001800000 */
[----:B------:R-:W-:Y:S01]  /*16230*/  FMUL.FTZ R85, R85, c[0x0][0x320] ;  /* 0x0000c80055557a20 */ /* 0x000fe20000410000 */
[----:B------:R-:W-:Y:S01]  /*16240*/  ISETP.GT.AND P3, PT, R0, 0x18, PT ;  /* 0x000000180000780c */ /* 0x000fe20003f64270 */
[----:B------:R-:W-:Y:S01]  /*16250*/  MUFU.TANH R204, R42 ;  /* 0x0000002a00cc7308 */ /* 0x000fe20000002400 */
[----:B------:R-:W-:Y:S01]  /*16260*/  ISETP.GT.AND P1, PT, R4, 0x9, PT ;  /* 0x000000090400780c */ /* 0x000fe20003f24270 */
[----:B------:R-:W-:Y:S01]  /*16270*/  FMUL.FTZ R47, R47, c[0x0][0x320] ;  /* 0x0000c8002f2f7a20 */ /* 0x000fe20000410000 */
[----:B------:R-:W-:Y:S01]  /*16280*/  ISETP.GT.AND P5, PT, R0, RZ, PT ;  /* 0x000000ff0000720c */ /* 0x000fe20003fa4270 */
[----:B------:R-:W-:Y:S01]  /*16290*/  FMUL.FTZ R96, R96, c[0x0][0x320] ;  /* 0x0000c80060607a20 */ /* 0x000fe20000410000 */
[----:B------:R-:W-:Y:S01]  /*162a0*/  ISETP.GT.AND P4, PT, R5, 0x9, PT ;  /* 0x000000090500780c */ /* 0x000fe20003f84270 */
[----:B------:R-:W-:Y:S01]  /*162b0*/  FMUL.FTZ R82, R82, c[0x0][0x320] ;  /* 0x0000c80052527a20 */ /* 0x000fe20000410000 */
[----:B--2---:R-:W-:Y:S01]  /*162c0*/  FSEL R37, R218, -INF , P3 ;  /* 0xff800000da257808 */ /* 0x004fe20001800000 */
[----:B------:R-:W-:Y:S01]  /*162d0*/  FMUL.FTZ R97, R97, c[0x0][0x320] ;  /* 0x0000c80061617a20 */ /* 0x000fe20000410000 */
[----:B------:R-:W-:Y:S01]  /*162e0*/  FSEL R11, R248, -INF , P1 ;  /* 0xff800000f80b7808 */ /* 0x000fe20000800000 */
[----:B------:R3:W1:Y:S01]  /*162f0*/  MUFU.TANH R209, R38 ;  /* 0x0000002600d17308 */ /* 0x0006620000002400 */
[----:B------:R-:W-:Y:S01]  /*16300*/  FSEL R16, R236, -INF , P5 ;  /* 0xff800000ec107808 */ /* 0x000fe20002800000 */
[----:B------:R-:W-:Y:S01]  /*16310*/  FMUL.FTZ R113, R113, c[0x0][0x320] ;  /* 0x0000c80071717a20 */ /* 0x000fe20000410000 */
[----:B------:R-:W-:Y:S01]  /*16320*/  FMNMX.FTZ R74, R11, R74, !PT ;  /* 0x0000004a0b4a7209 */ /* 0x000fe20007810000 */
[----:B------:R-:W-:Y:S01]  /*16330*/  FMUL.FTZ R83, R83, c[0x0][0x320] ;  /* 0x0000c80053537a20 */ /* 0x000fe20000410000 */
[----:B------:R-:W-:Y:S01]  /*16340*/  ISETP.GT.AND P5, PT, R5, 0x8, PT ;  /* 0x000000080500780c */ /* 0x000fe20003fa4270 */
[----:B------:R-:W-:Y:S01]  /*16350*/  FMUL.FTZ R87, R87, c[0x0][0x320] ;  /* 0x0000c80057577a20 */ /* 0x000fe20000410000 */
[----:B------:R-:W-:Y:S01]  /*16360*/  ISETP.GT.AND P1, PT, R2, 0x11, PT ;  /* 0x000000110200780c */ /* 0x000fe20003f24270 */
[----:B------:R-:W-:Y:S01]  /*16370*/  FMUL.FTZ R98, R98, c[0x0][0x320] ;  /* 0x0000c80062627a20 */ /* 0x000fe20000410000 */
[----:B------:R-:W-:Y:S01]  /*16380*/  FSEL R23, R251, -INF , P5 ;  /* 0xff800000fb177808 */ /* 0x000fe20002800000 */
[----:B------:R1:W2:Y:S01]  /*16390*/  MUFU.TANH R199, R43 ;  /* 0x0000002b00c77308 */ /* 0x0002a20000002400 */
[----:B------:R-:W-:Y:S01]  /*163a0*/  FSEL R28, R242, -INF , P1 ;  /* 0xff800000f21c7808 */ /* 0x000fe20000800000 */
[----:B------:R-:W-:Y:S01]  /*163b0*/  FMUL.FTZ R114, R114, c[0x0][0x320] ;  /* 0x0000c80072727a20 */ /* 0x000fe20000410000 */
[----:B------:R-:W-:Y:S01]  /*163c0*/  IADD3 R242, R214, -0x1, RZ ;  /* 0xffffffffd6f27810 */ /* 0x000fe20007ffe0ff */
[----:B------:R-:W-:Y:S01]  /*163d0*/  FMUL.FTZ R99, R99, c[0x0][0x320] ;  /* 0x0000c80063637a20 */ /* 0x000fe20000410000 */
[C---:B------:R-:W-:Y:S01]  /*163e0*/  ISETP.GT.AND P1, PT, R0.reuse, 0x19, PT ;  /* 0x000000190000780c */ /* 0x040fe20003f24270 */
[----:B------:R-:W-:Y:S01]  /*163f0*/  FMUL.FTZ R109, R109, c[0x0][0x320] ;  /* 0x0000c8006d6d7a20 */ /* 0x000fe20000410000 */
[----:B------:R-:W-:Y:S01]  /*16400*/  FSEL R14, R247, -INF , P0 ;  /* 0xff800000f70e7808 */ /* 0x000fe20000000000 */
[----:B------:R-:W-:Y:S01]  /*16410*/  FMUL.FTZ R115, R115, c[0x0][0x320] ;  /* 0x0000c80073737a20 */ /* 0x000fe20000410000 */
[----:B------:R-:W-:Y:S01]  /*16420*/  ISETP.GT.AND P2, PT, R0, 0x8, PT ;  /* 0x000000080000780c */ /* 0x000fe20003f44270 */
[----:B------:R2:W-:Y:S01]  /*16430*/  MUFU.TANH R190, R52 ;  /* 0x0000003400be7308 */ /* 0x0005e20000002400 */
[----:B------:R-:W-:Y:S01]  /*16440*/  FSEL R24, R250, -INF , P4 ;  /* 0xff800000fa187808 */ /* 0x000fe20002000000 */
[----:B------:R-:W-:Y:S01]  /*16450*/  FMUL.FTZ R48, R48, c[0x0][0x320] ;  /* 0x0000c80030307a20 */ /* 0x000fe20000410000 */
[----:B------:R-:W-:Y:S01]  /*16460*/  ISETP.GT.AND P4, PT, R4, 0x10, PT ;  /* 0x000000100400780c */ /* 0x000fe20003f84270 */
[----:B------:R-:W-:Y:S01]  /*16470*/  FMUL.FTZ R79, R79, c[0x0][0x320] ;  /* 0x0000c8004f4f7a20 */ /* 0x000fe20000410000 */
[----:B---3--:R-:W-:Y:S01]  /*16480*/  FSEL R38, R216, -INF , P1 ;  /* 0xff800000d8267808 */ /* 0x008fe20000800000 */
[----:B------:R-:W-:Y:S01]  /*16490*/  FMUL.FTZ R90, R90, c[0x0][0x320] ;  /* 0x0000c8005a5a7a20 */ /* 0x000fe20000410000 */
[----:B------:R-:W-:Y:S01]  /*164a0*/  FSEL R19, R119, -INF , P2 ;  /* 0xff80000077137808 */ /* 0x000fe20001000000 */
[----:B------:R-:W-:Y:S01]  /*164b0*/  FMUL.FTZ R105, R105, c[0x0][0x320] ;  /* 0x0000c80069697a20 */ /* 0x000fe20000410000 */
[C---:B------:R-:W-:Y:S01]  /*164c0*/  ISETP.GT.AND P2, PT, R2.reuse, 0x9, PT ;  /* 0x000000090200780c */ /* 0x040fe20003f44270 */
[----:B------:R-:W-:Y:S01]  /*164d0*/  MUFU.TANH R198, R44 ;  /* 0x0000002c00c67308 */ /* 0x000fe20000002400 */
[----:B------:R-:W-:Y:S01]  /*164e0*/  ISETP.GT.AND P1, PT, R2, 0x18, PT ;  /* 0x000000180200780c */ /* 0x000fe20003f24270 */
[----:B------:R-:W-:Y:S01]  /*164f0*/  FMUL.FTZ R108, R108, c[0x0][0x320] ;  /* 0x0000c8006c6c7a20 */ /* 0x000fe20000410000 */
[----:B------:R-:W-:Y:S01]  /*16500*/  FSEL R15, R246, -INF , P2 ;  /* 0xff800000f60f7808 */ /* 0x000fe20001000000 */
[----:B------:R-:W-:Y:S01]  /*16510*/  FMUL.FTZ R101, R101, c[0x0][0x320] ;  /* 0x0000c80065657a20 */ /* 0x000fe20000410000 */
[----:B------:R-:W-:Y:S01]  /*16520*/  FSEL R31, R31, -INF , P1 ;  /* 0xff8000001f1f7808 */ /* 0x000fe20000800000 */
[----:B------:R-:W-:Y:S01]  /*16530*/  FMUL.FTZ R58, R58, c[0x0][0x320] ;  /* 0x0000c8003a3a7a20 */ /* 0x000fe20000410000 */
[----:B------:R-:W-:Y:S01]  /*16540*/  ISETP.GT.AND P1, PT, R2, 0x21, PT ;  /* 0x000000210200780c */ /* 0x000fe20003f24270 */
[----:B------:R-:W-:Y:S01]  /*16550*/  FMUL.FTZ R61, R61, c[0x0][0x320] ;  /* 0x0000c8003d3d7a20 */ /* 0x000fe20000410000 */
[----:B------:R-:W-:Y:S01]  /*16560*/  FSEL R25, R245, -INF , P4 ;  /* 0xff800000f5197808 */ /* 0x000fe20002000000 */
[----:B------:R-:W-:Y:S01]  /*16570*/  MUFU.TANH R184, R58 ;  /* 0x0000003a00b87308 */ /* 0x000fe20000002400 */
[----:B------:R-:W-:Y:S01]  /*16580*/  ISETP.GT.AND P4, PT, R5, 0x11, PT ;  /* 0x000000110500780c */ /* 0x000fe20003f84270 */
[----:B------:R-:W-:Y:S01]  /*16590*/  FMUL.FTZ R70, R70, c[0x0][0x320] ;  /* 0x0000c80046467a20 */ /* 0x000fe20000410000 */
[----:B------:R-:W-:Y:S01]  /*165a0*/  ISETP.GT.AND P2, PT, R0, 0x11, PT ;  /* 0x000000110000780c */ /* 0x000fe20003f44270 */
[----:B------:R-:W-:Y:S01]  /*165b0*/  FMUL.FTZ R75, R75, c[0x0][0x320] ;  /* 0x0000c8004b4b7a20 */ /* 0x000fe20000410000 */
[----:B------:R-:W-:Y:S01]  /*165c0*/  FSEL R36, R220, -INF , P4 ;  /* 0xff800000dc247808 */ /* 0x000fe20002000000 */
[----:B------:R-:W-:Y:S01]  /*165d0*/  FMUL.FTZ R71, R71, c[0x0][0x320] ;  /* 0x0000c80047477a20 */ /* 0x000fe20000410000 */
[----:B------:R-:W-:Y:S01]  /*165e0*/  FSEL R34, R222, -INF , P2 ;  /* 0xff800000de227808 */ /* 0x000fe20001000000 */
[----:B------:R-:W-:Y:S01]  /*165f0*/  FMUL.FTZ R73, R73, c[0x0][0x320] ;  /* 0x0000c80049497a20 */ /* 0x000fe20000410000 */
[----:B------:R-:W-:Y:S01]  /*16600*/  ISETP.GT.AND P2, PT, R5, 0x19, PT ;  /* 0x000000190500780c */ /* 0x000fe20003f44270 */
        /* <DEDUP_REMOVED lines=9> */
[----:B------:R-:W-:Y:S01]  /*166a0*/  ISETP.GT.AND P0, PT, R0, 0x10, PT ;  /* 0x000000100000780c */ /* 0x000fe20003f04270 */
[----:B------:R-:W-:Y:S01]  /*166b0*/  MUFU.TANH R101, R101 ;  /* 0x0000006500657308 */ /* 0x000fe20000002400 */
[----:B-1----:R-:W-:Y:S01]  /*166c0*/  FSEL R43, R209, -INF , P3 ;  /* 0xff800000d12b7808 */ /* 0x002fe20001800000 */
[----:B------:R-:W-:Y:S01]  /*166d0*/  FMUL.FTZ R104, R104, c[0x0][0x320] ;  /* 0x0000c80068687a20 */ /* 0x000fe20000410000 */
[----:B------:R-:W-:Y:S01]  /*166e0*/  ISETP.GT.AND P3, PT, R0, 0x28, PT ;  /* 0x000000280000780c */ /* 0x000fe20003f64270 */
[----:B------:R-:W-:Y:S01]  /*166f0*/  FMUL.FTZ R106, R106, c[0x0][0x320] ;  /* 0x0000c8006a6a7a20 */ /* 0x000fe20000410000 */
[----:B------:R-:W-:Y:S01]  /*16700*/  FSEL R33, R223, -INF , P0 ;  /* 0xff800000df217808 */ /* 0x000fe20000000000 */
[----:B------:R-:W-:Y:S01]  /*16710*/  FMUL.FTZ R100, R100, c[0x0][0x320] ;  /* 0x0000c80064647a20 */ /* 0x000fe20000410000 */
[----:B------:R-:W-:Y:S02]  /*16720*/  ISETP.GT.AND P0, PT, R5, 0x18, PT ;  /* 0x000000180500780c */ /* 0x000fe40003f04270 */
[C---:B------:R-:W-:Y:S01]  /*16730*/  ISETP.GT.AND P5, PT, R4.reuse, 0x11, PT ;  /* 0x000000110400780c */ /* 0x040fe20003fa4270 */
[----:B------:R-:W-:Y:S01]  /*16740*/  MUFU.TANH R191, R47 ;  /* 0x0000002f00bf7308 */ /* 0x000fe20000002400 */
[----:B------:R-:W-:Y:S02]  /*16750*/  ISETP.GT.AND P4, PT, R4, 0x18, PT ;  /* 0x000000180400780c */ /* 0x000fe40003f84270 */
[----:B------:R-:W-:Y:S02]  /*16760*/  FSEL R26, R244, -INF , P5 ;  /* 0xff800000f41a7808 */ /* 0x000fe40002800000 */
[----:B------:R-:W-:Y:S02]  /*16770*/  FSEL R29, R29, -INF , P4 ;  /* 0xff8000001d1d7808 */ /* 0x000fe40002000000 */
[----:B------:R-:W-:Y:S02]  /*16780*/  ISETP.GT.AND P4, PT, R4, 0x21, PT ;  /* 0x000000210400780c */ /* 0x000fe40003f84270 */
[C---:B------:R-:W-:Y:S01]  /*16790*/  ISETP.GT.AND P5, PT, R5.reuse, 0x10, PT ;  /* 0x000000100500780c */ /* 0x040fe20003fa4270 */
[----:B------:R-:W1:Y:S01]  /*167a0*/  MUFU.TANH R45, R48 ;  /* 0x00000030002d7308 */ /* 0x000e620000002400 */
[----:B------:R-:W-:Y:S02]  /*167b0*/  FSEL R42, R210, -INF , P4 ;  /* 0xff800000d22a7808 */ /* 0x000fe40002000000 */
[----:B------:R-:W-:Y:S02]  /*167c0*/  ISETP.GT.AND P4, PT, R5, 0x21, PT ;  /* 0x000000210500780c */ /* 0x000fe40003f84270 */
[----:B------:R-:W-:Y:S02]  /*167d0*/  FMNMX.FTZ R74, R25, R74, !PT ;  /* 0x0000004a194a7209 */ /* 0x000fe40007810000 */
[----:B--2---:R-:W-:Y:S02]  /*167e0*/  FSEL R52, R199, -INF , P4 ;  /* 0xff800000c7347808 */ /* 0x004fe40002000000 */
[----:B------:R-:W-:Y:S01]  /*167f0*/  FMNMX.FTZ R74, R26, R74, !PT ;  /* 0x0000004a1a4a7209 */ /* 0x000fe20007810000 */
[----:B------:R2:W-:Y:S01]  /*16800*/  MUFU.TANH R47, R50 ;  /* 0x00000032002f7308 */ /* 0x0005e20000002400 */
[----:B------:R-:W-:Y:S02]  /*16810*/  ISETP.GT.AND P2, PT, R4, 0x20, PT ;  /* 0x000000200400780c */ /* 0x000fe40003f44270 */
[----:B------:R-:W-:Y:S02]  /*16820*/  FMNMX.FTZ R74, R29, R74, !PT ;  /* 0x0000004a1d4a7209 */ /* 0x000fe40007810000 */
[----:B------:R-:W-:Y:S02]  /*16830*/  FSEL R41, R212, -INF , P2 ;  /* 0xff800000d4297808 */ /* 0x000fe40001000000 */
[----:B------:R-:W-:Y:S02]  /*16840*/  ISETP.GT.AND P2, PT, R0, 0x21, PT ;  /* 0x000000210000780c */ /* 0x000fe40003f44270 */
[----:B------:R-:W-:Y:S01]  /*16850*/  FMNMX.FTZ R74, R30, R74, !PT ;  /* 0x0000004a1e4a7209 */ /* 0x000fe20007810000 */
[----:B------:R3:W4:Y:S01]  /*16860*/  MUFU.TANH R189, R53 ;  /* 0x0000003500bd7308 */ /* 0x0007220000002400 */
[----:B------:R-:W-:Y:S02]  /*16870*/  ISETP.GT.AND P4, PT, R4, 0x28, PT ;  /* 0x000000280400780c */ /* 0x000fe40003f84270 */
[----:B------:R-:W-:Y:S02]  /*16880*/  FMNMX.FTZ R74, R41, R74, !PT ;  /* 0x0000004a294a7209 */ /* 0x000fe40007810000 */
[----:B-1----:R-:W-:Y:S02]  /*16890*/  FSEL R45, R45, -INF , P4 ;  /* 0xff8000002d2d7808 */ /* 0x002fe40002000000 */
[----:B------:R-:W-:Y:S02]  /*168a0*/  FMNMX.FTZ R74, R42, R74, !PT ;  /* 0x0000004a2a4a7209 */ /* 0x000fe40007810000 */
[----:B------:R-:W-:Y:S01]  /*168b0*/  ISETP.GT.AND P4, PT, R4, 0x31, PT ;  /* 0x000000310400780c */ /* 0x000fe20003f84270 */
[----:B------:R-:W-:Y:S01]  /*168c0*/  MUFU.TANH R196, R46 ;  /* 0x0000002e00c47308 */ /* 0x000fe20000002400 */
[----:B------:R-:W-:Y:S02]  /*168d0*/  FMNMX.FTZ R74, R45, R74, !PT ;  /* 0x0000004a2d4a7209 */ /* 0x000fe40007810000 */
[----:B--2---:R-:W-:Y:S02]  /*168e0*/  FSEL R50, R205, -INF , P2 ;  /* 0xff800000cd327808 */ /* 0x004fe40001000000 */
[----:B------:R-:W-:Y:S05]  /*168f0*/  ISETP.GT.AND P2, PT, R5, 0x29, PT ;  /* 0x000000290500780c */ /* 0x000fea0003f44270 */
[----:B------:R-:W1:Y:S01]  /*16900*/  MUFU.TANH R46, R49 ;  /* 0x00000031002e7308 */ /* 0x000e620000002400 */
[----:B---3--:R-:W-:Y:S02]  /*16910*/  FSEL R53, R198, -INF , P3 ;  /* 0xff800000c6357808 */ /* 0x008fe40001800000 */
[----:B------:R-:W-:Y:S02]  /*16920*/  ISETP.GT.AND P3, PT, R4, 0x29, PT ;  /* 0x000000290400780c */ /* 0x000fe40003f64270 */
[----:B----4-:R-:W-:Y:S05]  /*16930*/  FSEL R58, R189, -INF , P4 ;  /* 0xff800000bd3a7808 */ /* 0x010fea0002000000 */
[----:B------:R2:W-:Y:S01]  /*16940*/  MUFU.TANH R186, R56 ;  /* 0x0000003800ba7308 */ /* 0x0005e20000002400 */
[----:B------:R-:W-:Y:S09]  /*16950*/  ISETP.GT.AND P4, PT, R5, 0x31, PT ;  /* 0x000000310500780c */ /* 0x000ff20003f84270 */
[----:B------:R3:W-:Y:S01]  /*16960*/  MUFU.TANH R185, R57 ;  /* 0x0000003900b97308 */ /* 0x0007e20000002400 */
[----:B-1----:R-:W-:Y:S02]  /*16970*/  FSEL R46, R46, -INF , P3 ;  /* 0xff8000002e2e7808 */ /* 0x002fe40001800000 */
[----:B------:R-:W-:Y:S02]  /*16980*/  ISETP.GT.AND P3, PT, R2, 0x30, PT ;  /* 0x000000300200780c */ /* 0x000fe40003f64270 */
[----:B------:R-:W-:Y:S05]  /*16990*/  FMNMX.FTZ R74, R46, R74, !PT ;  /* 0x0000004a2e4a7209 */ /* 0x000fea0007810000 */
[----:B------:R1:W-:Y:S01]  /*169a0*/  MUFU.TANH R32, R35 ;  /* 0x0000002300207308 */ /* 0x0003e20000002400 */
[----:B--2---:R-:W-:Y:S02]  /*169b0*/  FSEL R56, R191, -INF , P2 ;  /* 0xff800000bf387808 */ /* 0x004fe40001000000 */
[----:B------:R-:W-:Y:S07]  /*169c0*/  ISETP.GT.AND P2, PT, R4, 0x30, PT ;  /* 0x000000300400780c */ /* 0x000fee0003f44270 */
[----:B------:R2:W4:Y:S01]  /*169d0*/  MUFU.TANH R208, R39 ;  /* 0x0000002700d07308 */ /* 0x0005220000002400 */
[----:B---3--:R-:W-:Y:S02]  /*169e0*/  FSEL R57, R190, -INF , P2 ;  /* 0xff800000be397808 */ /* 0x008fe40001000000 */
[----:B------:R-:W-:Y:S02]  /*169f0*/  ISETP.GT.AND P2, PT, R0, 0x31, PT ;  /* 0x000000310000780c */ /* 0x000fe40003f44270 */
[----:B------:R-:W-:Y:S05]  /*16a00*/  FMNMX.FTZ R74, R57, R74, !PT ;  /* 0x0000004a394a7209 */ /* 0x000fea0007810000 */
[----:B------:R3:W3:Y:S01]  /*16a10*/  MUFU.TANH R188, R54 ;  /* 0x0000003600bc7308 */ /* 0x0006e20000002400 */
[----:B------:R-:W-:Y:S02]  /*16a20*/  FMNMX.FTZ R74, R58, R74, !PT ;  /* 0x0000004a3a4a7209 */ /* 0x000fe40007810000 */
[----:B-1----:R-:W-:Y:S02]  /*16a30*/  FSEL R35, R221, -INF , P5 ;  /* 0xff800000dd237808 */ /* 0x002fe40002800000 */
[----:B------:R-:W-:Y:S05]  /*16a40*/  ISETP.GT.AND P5, PT, R5, 0x20, PT ;  /* 0x000000200500780c */ /* 0x000fea0003fa4270 */
[----:B------:R1:W1:Y:S01]  /*16a50*/  MUFU.TANH R17, R59 ;  /* 0x0000003b00117308 */ /* 0x0002620000002400 */
[----:B--2---:R-:W-:Y:S02]  /*16a60*/  FSEL R39, R215, -INF , P0 ;  /* 0xff800000d7277808 */ /* 0x004fe40000000000 */
[----:B----4-:R-:W-:Y:S02]  /*16a70*/  FSEL R44, R208, -INF , P1 ;  /* 0xff800000d02c7808 */ /* 0x010fe40000800000 */
[----:B------:R-:W-:Y:S05]  /*16a80*/  ISETP.GT.AND P1, PT, R0, 0x29, PT ;  /* 0x000000290000780c */ /* 0x000fea0003f24270 */
[----:B------:R2:W-:Y:S01]  /*16a90*/  MUFU.TANH R48, R51 ;  /* 0x0000003300307308 */ /* 0x0005e20000002400 */
[C---:B------:R-:W-:Y:S02]  /*16aa0*/  ISETP.GT.AND P0, PT, R2.reuse, 0x19, PT ;  /* 0x000000190200780c */ /* 0x040fe40003f04270 */
[----:B---3--:R-:W-:Y:S02]  /*16ab0*/  FSEL R54, R197, -INF , P1 ;  /* 0xff800000c5367808 */ /* 0x008fe40000800000 */
[----:B------:R-:W-:Y:S02]  /*16ac0*/  ISETP.GT.AND P1, PT, R2, 0x28, PT ;  /* 0x000000280200780c */ /* 0x000fe40003f24270 */
[----:B------:R-:W-:Y:S03]  /*16ad0*/  FSEL R32, R32, -INF , P0 ;  /* 0xff80000020207808 */ /* 0x000fe60000000000 */
[----:B------:R-:W3:Y:S01]  /*16ae0*/  MUFU.TANH R207, R60 ;  /* 0x0000003c00cf7308 */ /* 0x000ee20000002400 */
[----:B------:R-:W-:Y:S02]  /*16af0*/  FSEL R47, R47, -INF , P1 ;  /* 0xff8000002f2f7808 */ /* 0x000fe40000800000 */
[----:B------:R-:W-:Y:S02]  /*16b00*/  ISETP.GT.AND P1, PT, R2, 0x31, PT ;  /* 0x000000310200780c */ /* 0x000fe40003f24270 */
[----:B-1----:R-:W-:Y:S02]  /*16b10*/  FSEL R59, R188, -INF , P3 ;  /* 0xff800000bc3b7808 */ /* 0x002fe40001800000 */
[----:B------:R-:W-:Y:S02]  /*16b20*/  ISETP.GT.AND P3, PT, R0, 0x38, PT ;  /* 0x000000380000780c */ /* 0x000fe40003f64270 */
[----:B------:R-:W-:Y:S01]  /*16b30*/  FSEL R203, R17, -INF , P4 ;  /* 0xff80000011cb7808 */ /* 0x000fe20002000000 */
[----:B------:R-:W-:Y:S01]  /*16b40*/  MUFU.TANH R211, R61 ;  /* 0x0000003d00d37308 */ /* 0x000fe20000002400 */
[----:B------:R-:W-:Y:S01]  /*16b50*/  ISETP.GT.AND P4, PT, R4, 0x38, PT ;  /* 0x000000380400780c */ /* 0x000fe20003f84270 */
[----:B------:R-:W-:Y:S01]  /*16b60*/  FMUL.FTZ R17, R103, c[0x0][0x320] ;  /* 0x0000c80067117a20 */ /* 0x000fe20000410000 */
[----:B------:R-:W-:Y:S02]  /*16b70*/  ISETP.GT.AND P0, PT, R0, 0x20, PT ;  /* 0x000000200000780c */ /* 0x000fe40003f04270 */
[----:B--2---:R-:W-:Y:S02]  /*16b80*/  FSEL R51, R204, -INF , P5 ;  /* 0xff800000cc337808 */ /* 0x004fe40002800000 */
[----:B------:R-:W-:Y:S02]  /*16b90*/  FSEL R49, R206, -INF , P0 ;  /* 0xff800000ce317808 */ /* 0x000fe40000000000 */
[C---:B------:R-:W-:Y:S01]  /*16ba0*/  ISETP.GT.AND P0, PT, R5.reuse, 0x28, PT ;  /* 0x000000280500780c */ /* 0x040fe20003f04270 */
[----:B------:R-:W1:Y:S01]  /*16bb0*/  MUFU.TANH R61, R64 ;  /* 0x00000040003d7308 */ /* 0x000e620000002400 */
[----:B------:R-:W-:Y:S02]  /*16bc0*/  ISETP.GT.AND P5, PT, R5, 0x30, PT ;  /* 0x000000300500780c */ /* 0x000fe40003fa4270 */
[----:B---3--:R-:W-:Y:S02]  /*16bd0*/  FSEL R207, R207, -INF , P3 ;  /* 0xff800000cfcf7808 */ /* 0x008fe40001800000 */
[----:B------:R-:W-:Y:S02]  /*16be0*/  FSEL R202, R184, -INF , P5 ;  /* 0xff800000b8ca7808 */ /* 0x000fe40002800000 */
[C---:B------:R-:W-:Y:S03]  /*16bf0*/  ISETP.GT.AND P5, PT, R4.reuse, 0x41, PT ;  /* 0x000000410400780c */ /* 0x040fe60003fa4270 */
[----:B------:R2:W-:Y:S01]  /*16c00*/  MUFU.TANH R64, R89 ;  /* 0x0000005900407308 */ /* 0x0005e20000002400 */
[----:B------:R-:W-:Y:S09]  /*16c10*/  ISETP.GT.AND P3, PT, R4, 0x39, PT ;  /* 0x000000390400780c */ /* 0x000ff20003f64270 */
[----:B------:R-:W-:Y:S01]  /*16c20*/  MUFU.TANH R217, R62 ;  /* 0x0000003e00d97308 */ /* 0x000fe20000002400 */
[----:B-1----:R-:W-:Y:S02]  /*16c30*/  FSEL R61, R61, -INF , P4 ;  /* 0xff8000003d3d7808 */ /* 0x002fe40002000000 */
[----:B------:R-:W-:Y:S02]  /*16c40*/  ISETP.GT.AND P4, PT, R2, 0x40, PT ;  /* 0x000000400200780c */ /* 0x000fe40003f84270 */
[----:B------:R-:W-:Y:S05]  /*16c50*/  FMNMX.FTZ R74, R61, R74, !PT ;  /* 0x0000004a3d4a7209 */ /* 0x000fea0007810000 */
[----:B------:R-:W1:Y:S01]  /*16c60*/  MUFU.TANH R219, R63 ;  /* 0x0000003f00db7308 */ /* 0x000e620000002400 */
[----:B--2---:R-:W-:Y:S02]  /*16c70*/  FSEL R89, R185, -INF , P2 ;  /* 0xff800000b9597808 */ /* 0x004fe40001000000 */
[----:B------:R-:W-:Y:S07]  /*16c80*/  ISETP.GT.AND P2, PT, R5, 0x39, PT ;  /* 0x000000390500780c */ /* 0x000fee0003f44270 */
[----:B------:R-:W2:Y:S10]  /*16c90*/  MUFU.TANH R62, R65 ;  /* 0x00000041003e7308 */ /* 0x000eb40000002400 */
[----:B------:R3:W4:Y:S01]  /*16ca0*/  MUFU.TANH R187, R55 ;  /* 0x0000003700bb7308 */ /* 0x0007220000002400 */
[----:B-1----:R-:W-:Y:S02]  /*16cb0*/  FSEL R219, R219, -INF , P2 ;  /* 0xff800000dbdb7808 */ /* 0x002fe40001000000 */
[----:B------:R-:W-:Y:S07]  /*16cc0*/  ISETP.GT.AND P2, PT, R4, 0x40, PT ;  /* 0x000000400400780c */ /* 0x000fee0003f44270 */
[----:B------:R-:W1:Y:S01]  /*16cd0*/  MUFU.TANH R68, R68 ;  /* 0x0000004400447308 */ /* 0x000e620000002400 */
[----:B--2---:R-:W-:Y:S02]  /*16ce0*/  FSEL R62, R62, -INF , P3 ;  /* 0xff8000003e3e7808 */ /* 0x004fe40001800000 */
[----:B------:R-:W-:Y:S02]  /*16cf0*/  ISETP.GT.AND P3, PT, R0, 0x41, PT ;  /* 0x000000410000780c */ /* 0x000fe40003f64270 */
[----:B------:R-:W-:Y:S05]  /*16d00*/  FMNMX.FTZ R74, R62, R74, !PT ;  /* 0x0000004a3e4a7209 */ /* 0x000fea0007810000 */
[----:B------:R-:W2:Y:S01]  /*16d10*/  MUFU.TANH R69, R69 ;  /* 0x0000004500457308 */ /* 0x000ea20000002400 */
[----:B---3--:R-:W-:Y:S02]  /*16d20*/  FSEL R55, R196, -INF , P0 ;  /* 0xff800000c4377808 */ /* 0x008fe40000000000 */
[----:B----4-:R-:W-:Y:S02]  /*16d30*/  FSEL R60, R187, -INF , P1 ;  /* 0xff800000bb3c7808 */ /* 0x010fe40000800000 */
[----:B------:R-:W-:Y:S05]  /*16d40*/  ISETP.GT.AND P0, PT, R2, 0x29, PT ;  /* 0x000000290200780c */ /* 0x000fea0003f04270 */
[----:B------:R-:W3:Y:S01]  /*16d50*/  MUFU.TANH R70, R70 ;  /* 0x0000004600467308 */ /* 0x000ee20000002400 */
[----:B------:R-:W-:Y:S02]  /*16d60*/  ISETP.GT.AND P1, PT, R0, 0x39, PT ;  /* 0x000000390000780c */ /* 0x000fe40003f24270 */
[----:B------:R-:W-:Y:S02]  /*16d70*/  FSEL R48, R48, -INF , P0 ;  /* 0xff80000030307808 */ /* 0x000fe40000000000 */
[----:B-1----:R-:W-:Y:S02]  /*16d80*/  FSEL R218, R68, -INF , P2 ;  /* 0xff80000044da7808 */ /* 0x002fe40001000000 */
[----:B------:R-:W-:Y:S02]  /*16d90*/  FSEL R211, R211, -INF , P1 ;  /* 0xff800000d3d37808 */ /* 0x000fe40000800000 */
[----:B------:R-:W-:Y:S01]  /*16da0*/  ISETP.GT.AND P1, PT, R2, 0x38, PT ;  /* 0x000000380200780c */ /* 0x000fe20003f24270 */
[----:B------:R-:W1:Y:S01]  /*16db0*/  MUFU.TANH R63, R66 ;  /* 0x00000042003f7308 */ /* 0x000e620000002400 */
[C---:B------:R-:W-:Y:S02]  /*16dc0*/  ISETP.GT.AND P0, PT, R0.reuse, 0x30, PT ;  /* 0x000000300000780c */ /* 0x040fe40003f04270 */
[----:B------:R-:W-:Y:S02]  /*16dd0*/  ISETP.GT.AND P2, PT, R0, 0x48, PT ;  /* 0x000000480000780c */ /* 0x000fe40003f44270 */
[----:B--2---:R-:W-:Y:S02]  /*16de0*/  FSEL R221, R69, -INF , P5 ;  /* 0xff80000045dd7808 */ /* 0x004fe40002800000 */
[----:B------:R-:W2:Y:S01]  /*16df0*/  LDL.64 R68, [R1+0x70] ;  /* 0x0000700001447983 */ /* 0x000ea20000100a00 */
[----:B------:R-:W-:Y:S02]  /*16e00*/  ISETP.GT.AND P5, PT, R5, 0x40, PT ;  /* 0x000000400500780c */ /* 0x000fe40003fa4270 */
[----:B------:R-:W4:Y:S01]  /*16e10*/  MUFU.TANH R75, R75 ;  /* 0x0000004b004b7308 */ /* 0x000f220000002400 */
[----:B------:R-:W-:Y:S02]  /*16e20*/  FMNMX.FTZ R74, R218, R74, !PT ;  /* 0x0000004ada4a7209 */ /* 0x000fe40007810000 */
[----:B------:R-:W-:Y:S02]  /*16e30*/  FSEL R6, R6, -INF , P5 ;  /* 0xff80000006067808 */ /* 0x000fe40002800000 */
[----:B---3--:R-:W-:Y:S01]  /*16e40*/  FSEL R247, R70, -INF , P4 ;  /* 0xff80000046f77808 */ /* 0x008fe20002000000 */
[----:B------:R-:W-:Y:S01]  /*16e50*/  FMUL.FTZ R70, R111, c[0x0][0x320] ;  /* 0x0000c8006f467a20 */ /* 0x000fe20000410000 */
[----:B------:R-:W-:Y:S02]  /*16e60*/  ISETP.GT.AND P4, PT, R5, 0x41, PT ;  /* 0x000000410500780c */ /* 0x000fe40003f84270 */
[----:B------:R-:W-:Y:S01]  /*16e70*/  ISETP.GT.AND P5, PT, R4, 0x48, PT ;  /* 0x000000480400780c */ /* 0x000fe20003fa4270 */
[----:B------:R-:W3:Y:S01]  /*16e80*/  MUFU.TANH R80, R80 ;  /* 0x0000005000507308 */ /* 0x000ee20000002400 */
[----:B------:R-:W-:Y:S02]  /*16e90*/  FMNMX.FTZ R74, R221, R74, !PT ;  /* 0x0000004add4a7209 */ /* 0x000fe40007810000 */
[----:B-1----:R-:W-:Y:S02]  /*16ea0*/  FSEL R63, R63, -INF , P1 ;  /* 0xff8000003f3f7808 */ /* 0x002fe40000800000 */
[----:B------:R-:W-:Y:S05]  /*16eb0*/  ISETP.GT.AND P1, PT, R2, 0x41, PT ;  /* 0x000000410200780c */ /* 0x000fea0003f24270 */
[----:B------:R-:W-:Y:S01]  /*16ec0*/  MUFU.TANH R70, R70 ;  /* 0x0000004600467308 */ /* 0x000fe20000002400 */
[----:B----4-:R-:W-:Y:S02]  /*16ed0*/  FSEL R75, R75, -INF , P4 ;  /* 0xff8000004b4b7808 */ /* 0x010fe40002000000 */
[----:B------:R-:W-:Y:S07]  /*16ee0*/  ISETP.GT.AND P4, PT, R4, 0x49, PT ;  /* 0x000000490400780c */ /* 0x000fee0003f84270 */
[----:B------:R1:W-:Y:S01]  /*16ef0*/  MUFU.TANH R191, R88 ;  /* 0x0000005800bf7308 */ /* 0x0003e20000002400 */
[----:B---3--:R-:W-:Y:S01]  /*16f00*/  FSEL R220, R80, -INF , P5 ;  /* 0xff80000050dc7808 */ /* 0x008fe20002800000 */
[----:B------:R-:W-:Y:S01]  /*16f10*/  IMAD.MOV.U32 R80, RZ, RZ, R6 ;  /* 0x000000ffff507224 */ /* 0x000fe200078e0006 */
[----:B------:R-:W-:Y:S02]  /*16f20*/  FMNMX.FTZ R6, R12, R116, !PT ;  /* 0x000000740c067209 */ /* 0x000fe40007810000 */
[----:B------:R-:W-:Y:S05]  /*16f30*/  ISETP.GT.AND P5, PT, R4, 0x58, PT ;  /* 0x000000580400780c */ /* 0x000fea0003fa4270 */
[----:B------:R-:W3:Y:S01]  /*16f40*/  MUFU.TANH R71, R71 ;  /* 0x0000004700477308 */ /* 0x000ee20000002400 */
[----:B------:R-:W-:Y:S02]  /*16f50*/  FMNMX.FTZ R6, R13, R6, !PT ;  /* 0x000000060d067209 */ /* 0x000fe40007810000 */
[----:B------:R-:W-:Y:S02]  /*16f60*/  FMNMX.FTZ R74, R220, R74, !PT ;  /* 0x0000004adc4a7209 */ /* 0x000fe40007810000 */
[----:B------:R-:W-:Y:S05]  /*16f70*/  FMNMX.FTZ R6, R14, R6, !PT ;  /* 0x000000060e067209 */ /* 0x000fea0007810000 */
[----:B------:R-:W4:Y:S01]  /*16f80*/  MUFU.TANH R73, R73 ;  /* 0x0000004900497308 */ /* 0x000f220000002400 */
[----:B-1----:R-:W-:Y:S02]  /*16f90*/  FSEL R88, R186, -INF , P0 ;  /* 0xff800000ba587808 */ /* 0x002fe40000000000 */
[----:B------:R-:W-:Y:S07]  /*16fa0*/  ISETP.GT.AND P0, PT, R5, 0x38, PT ;  /* 0x000000380500780c */ /* 0x000fee0003f04270 */
[----:B------:R-:W1:Y:S01]  /*16fb0*/  MUFU.TANH R81, R81 ;  /* 0x0000005100517308 */ /* 0x000e620000002400 */
[----:B------:R-:W-:Y:S02]  /*16fc0*/  FSEL R217, R217, -INF , P0 ;  /* 0xff800000d9d97808 */ /* 0x000fe40000000000 */
[----:B------:R-:W-:Y:S02]  /*16fd0*/  ISETP.GT.AND P0, PT, R2, 0x39, PT ;  /* 0x000000390200780c */ /* 0x000fe40003f04270 */
[----:B---3--:R-:W-:Y:S02]  /*16fe0*/  FSEL R248, R71, -INF , P1 ;  /* 0xff80000047f87808 */ /* 0x008fe40000800000 */
[----:B------:R-:W-:Y:S03]  /*16ff0*/  ISETP.GT.AND P1, PT, R0, 0x49, PT ;  /* 0x000000490000780c */ /* 0x000fe60003f24270 */
[----:B------:R-:W3:Y:S01]  /*17000*/  MUFU.TANH R77, R77 ;  /* 0x0000004d004d7308 */ /* 0x000ee20000002400 */
[----:B----4-:R-:W-:Y:S02]  /*17010*/  FSEL R251, R73, -INF , P3 ;  /* 0xff80000049fb7808 */ /* 0x010fe40001800000 */
[C---:B------:R-:W-:Y:S07]  /*17020*/  ISETP.GT.AND P3, PT, R4.reuse, 0x50, PT ;  /* 0x000000500400780c */ /* 0x040fee0003f64270 */
[----:B------:R-:W4:Y:S01]  /*17030*/  MUFU.TANH R84, R84 ;  /* 0x0000005400547308 */ /* 0x000f220000002400 */
[----:B-1----:R-:W-:Y:S02]  /*17040*/  FSEL R222, R81, -INF , P4 ;  /* 0xff80000051de7808 */ /* 0x002fe40002000000 */
[----:B------:R-:W-:Y:S02]  /*17050*/  ISETP.GT.AND P4, PT, R4, 0x59, PT ;  /* 0x000000590400780c */ /* 0x000fe40003f84270 */
[----:B------:R-:W-:Y:S05]  /*17060*/  FMNMX.FTZ R74, R222, R74, !PT ;  /* 0x0000004ade4a7209 */ /* 0x000fea0007810000 */
[----:B------:R-:W1:Y:S01]  /*17070*/  MUFU.TANH R67, R67 ;  /* 0x0000004300437308 */ /* 0x000e620000002400 */
[----:B---3--:R-:W-:Y:S02]  /*17080*/  FSEL R65, R77, -INF , P1 ;  /* 0xff8000004d417808 */ /* 0x008fe40000800000 */
[----:B------:R-:W-:Y:S07]  /*17090*/  ISETP.GT.AND P1, PT, R4, 0x51, PT ;  /* 0x000000510400780c */ /* 0x000fee0003f24270 */
[----:B------:R1:W-:Y:S01]  /*170a0*/  MUFU.TANH R7, R86 ;  /* 0x0000005600077308 */ /* 0x0003e20000002400 */
[----:B----4-:R-:W-:Y:S02]  /*170b0*/  FSEL R246, R84, -INF , P3 ;  /* 0xff80000054f67808 */ /* 0x010fe40001800000 */
[----:B------:R-:W-:Y:S02]  /*170c0*/  ISETP.GT.AND P3, PT, R4, 0x61, PT ;  /* 0x000000610400780c */ /* 0x000fe40003f64270 */
[----:B------:R-:W-:Y:S05]  /*170d0*/  FMNMX.FTZ R74, R246, R74, !PT ;  /* 0x0000004af64a7209 */ /* 0x000fea0007810000 */
[----:B------:R-:W3:Y:S01]  /*170e0*/  MUFU.TANH R85, R85 ;  /* 0x0000005500557308 */ /* 0x000ee20000002400 */
[----:B------:R-:W-:Y:S02]  /*170f0*/  FSEL R213, R101, -INF , P3 ;  /* 0xff80000065d57808 */ /* 0x000fe40001800000 */
[----:B------:R-:W-:Y:S07]  /*17100*/  ISETP.GT.AND P3, PT, R2, 0x61, PT ;  /* 0x000000610200780c */ /* 0x000fee0003f64270 */
[----:B------:R-:W4:Y:S01]  /*17110*/  MUFU.TANH R72, R72 ;  /* 0x0000004800487308 */ /* 0x000f220000002400 */
[----:B-1----:R-:W-:Y:S02]  /*17120*/  FSEL R86, R67, -INF , P0 ;  /* 0xff80000043567808 */ /* 0x002fe40000000000 */
[----:B------:R-:W-:Y:S02]  /*17130*/  MOV R67, c[0x0][0x1e0] ;  /* 0x0000780000437a02 */ /* 0x000fe40000000f00 */
[----:B------:R-:W-:Y:S05]  /*17140*/  ISETP.GT.AND P0, PT, R0, 0x40, PT ;  /* 0x000000400000780c */ /* 0x000fea0003f04270 */
[----:B------:R-:W1:Y:S01]  /*17150*/  MUFU.TANH R76, R76 ;  /* 0x0000004c004c7308 */ /* 0x000e620000002400 */
[----:B---3--:R-:W-:Y:S02]  /*17160*/  FSEL R244, R85, -INF , P1 ;  /* 0xff80000055f47808 */ /* 0x008fe40000800000 */
[----:B------:R-:W-:Y:S02]  /*17170*/  ISETP.GT.AND P1, PT, R2, 0x50, PT ;  /* 0x000000500200780c */ /* 0x000fe40003f24270 */
[----:B------:R-:W-:Y:S05]  /*17180*/  FMNMX.FTZ R74, R244, R74, !PT ;  /* 0x0000004af44a7209 */ /* 0x000fea0007810000 */
[----:B------:R-:W3:Y:S01]  /*17190*/  MUFU.TANH R96, R96 ;  /* 0x0000006000607308 */ /* 0x000ee20000002400 */
[----:B------:R-:W-:Y:S02]  /*171a0*/  FSEL R208, R7, -INF , P1 ;  /* 0xff80000007d07808 */ /* 0x000fe40000800000 */
[----:B------:R-:W-:Y:S02]  /*171b0*/  ISETP.GT.AND P1, PT, R2, 0x68, PT ;  /* 0x000000680200780c */ /* 0x000fe40003f24270 */
[----:B----4-:R-:W-:Y:S02]  /*171c0*/  FSEL R250, R72, -INF , P0 ;  /* 0xff80000048fa7808 */ /* 0x010fe40000000000 */
[----:B------:R-:W-:Y:S03]  /*171d0*/  ISETP.GT.AND P0, PT, R5, 0x48, PT ;  /* 0x000000480500780c */ /* 0x000fe60003f04270 */
[----:B------:R-:W4:Y:S01]  /*171e0*/  MUFU.TANH R78, R78 ;  /* 0x0000004e004e7308 */ /* 0x000f220000002400 */
[----:B-1----:R-:W-:Y:S02]  /*171f0*/  FSEL R66, R76, -INF , P2 ;  /* 0xff8000004c427808 */ /* 0x002fe40001000000 */
[----:B------:R-:W2:Y:S01]  /*17200*/  LDL.64 R76, [R1+0x68] ;  /* 0x00006800014c7983 */ /* 0x000ea20000100a00 */
[----:B------:R-:W-:Y:S02]  /*17210*/  ISETP.GT.AND P2, PT, R2, 0x48, PT ;  /* 0x000000480200780c */ /* 0x000fe40003f44270 */
[----:B------:R-:W-:Y:S04]  /*17220*/  IMAD.MOV.U32 R85, RZ, RZ, R66 ;  /* 0x000000ffff557224 */ /* 0x000fe800078e0042 */
[----:B------:R-:W1:Y:S01]  /*17230*/  MUFU.TANH R82, R82 ;  /* 0x0000005200527308 */ /* 0x000e620000002400 */
[----:B------:R-:W-:Y:S01]  /*17240*/  STL [R1+0xb4], R214 ;  /* 0x0000b4d601007387 */ /* 0x000fe20000100800 */
[----:B---3--:R-:W-:Y:S03]  /*17250*/  FSEL R245, R96, -INF , P5 ;  /* 0xff80000060f57808 */ /* 0x008fe60002800000 */
[----:B------:R-:W-:Y:S01]  /*17260*/  STL [R1+0xb8], R242 ;  /* 0x0000b8f201007387 */ /* 0x000fe20000100800 */
[----:B------:R-:W-:Y:S02]  /*17270*/  ISETP.GT.AND P5, PT, R4, 0x69, PT ;  /* 0x000000690400780c */ /* 0x000fe40003fa4270 */
[----:B------:R-:W-:Y:S02]  /*17280*/  FMNMX.FTZ R74, R245, R74, !PT ;  /* 0x0000004af54a7209 */ /* 0x000fe40007810000 */
[----:B------:R-:W3:Y:S01]  /*17290*/  MUFU.TANH R97, R97 ;  /* 0x0000006100617308 */ /* 0x000ee20000002400 */
[----:B----4-:R-:W-:Y:S02]  /*172a0*/  FSEL R78, R78, -INF , P0 ;  /* 0xff8000004e4e7808 */ /* 0x010fe40000000000 */
[----:B------:R-:W-:Y:S03]  /*172b0*/  ISETP.GT.AND P0, PT, R4, 0x60, PT ;  /* 0x000000600400780c */ /* 0x000fe60003f04270 */
[----:B------:R-:W-:Y:S04]  /*172c0*/  IMAD.MOV.U32 R81, RZ, RZ, R78 ;  /* 0x000000ffff517224 */ /* 0x000fe800078e004e */
[----:B------:R-:W4:Y:S01]  /*172d0*/  MUFU.TANH R100, R100 ;  /* 0x0000006400647308 */ /* 0x000f220000002400 */
[----:B-1----:R-:W-:Y:S02]  /*172e0*/  FSEL R243, R82, -INF , P2 ;  /* 0xff80000052f37808 */ /* 0x002fe40001000000 */
[----:B------:R-:W-:Y:S02]  /*172f0*/  MOV R82, R75 ;  /* 0x0000004b00527202 */ /* 0x000fe40000000f00 */
[----:B------:R-:W-:Y:S05]  /*17300*/  ISETP.GT.AND P2, PT, R4, 0x68, PT ;  /* 0x000000680400780c */ /* 0x000fea0003f44270 */
        /* <DEDUP_REMOVED lines=9> */
[----:B----4-:R-:W-:Y:S02]  /*173a0*/  FSEL R215, R100, -INF , P0 ;  /* 0xff80000064d77808 */ /* 0x010fe40000000000 */
[----:B------:R-:W-:Y:S02]  /*173b0*/  FMNMX.FTZ R4, R28, R4, !PT ;  /* 0x000000041c047209 */ /* 0x000fe40007810000 */
[----:B------:R-:W-:Y:S01]  /*173c0*/  FMNMX.FTZ R74, R215, R74, !PT ;  /* 0x0000004ad74a7209 */ /* 0x000fe20007810000 */
[----:B------:R-:W4:Y:S01]  /*173d0*/  MUFU.TANH R83, R83 ;  /* 0x0000005300537308 */ /* 0x000f220000002400 */
[----:B------:R-:W-:Y:S02]  /*173e0*/  FMNMX.FTZ R4, R31, R4, !PT ;  /* 0x000000041f047209 */ /* 0x000fe40007810000 */
[----:B------:R-:W-:Y:S02]  /*173f0*/  FMNMX.FTZ R74, R213, R74, !PT ;  /* 0x0000004ad54a7209 */ /* 0x000fe40007810000 */
[----:B-1----:R-:W-:Y:S02]  /*17400*/  FSEL R212, R112, -INF , P2 ;  /* 0xff80000070d47808 */ /* 0x002fe40001000000 */
[----:B------:R-:W-:Y:S02]  /*17410*/  FMNMX.FTZ R4, R32, R4, !PT ;  /* 0x0000000420047209 */ /* 0x000fe40007810000 */
[----:B------:R-:W-:Y:S01]  /*17420*/  FMNMX.FTZ R74, R212, R74, !PT ;  /* 0x0000004ad44a7209 */ /* 0x000fe20007810000 */
[----:B------:R-:W1:Y:S01]  /*17430*/  MUFU.TANH R87, R87 ;  /* 0x0000005700577308 */ /* 0x000e620000002400 */
[----:B------:R-:W-:Y:S02]  /*17440*/  FMNMX.FTZ R4, R43, R4, !PT ;  /* 0x000000042b047209 */ /* 0x000fe40007810000 */
[----:B------:R-:W-:Y:S02]  /*17450*/  ISETP.GT.AND P0, PT, R2, 0x51, PT ;  /* 0x000000510200780c */ /* 0x000fe40003f04270 */
[----:B---3--:R-:W-:Y:S02]  /*17460*/  FSEL R210, R113, -INF , P5 ;  /* 0xff80000071d27808 */ /* 0x008fe40002800000 */
[----:B------:R-:W-:Y:S02]  /*17470*/  FMNMX.FTZ R4, R44, R4, !PT ;  /* 0x000000042c047209 */ /* 0x000fe40007810000 */
[----:B------:R-:W-:Y:S01]  /*17480*/  FMNMX.FTZ R74, R210, R74, !PT ;  /* 0x0000004ad24a7209 */ /* 0x000fe20007810000 */
[----:B------:R-:W3:Y:S01]  /*17490*/  MUFU.TANH R17, R17 ;  /* 0x0000001100117308 */ /* 0x000ee20000002400 */
[----:B------:R-:W-:Y:S02]  /*174a0*/  FMNMX.FTZ R4, R47, R4, !PT ;  /* 0x000000042f047209 */ /* 0x000fe40007810000 */
[----:B------:R-:W-:Y:S01]  /*174b0*/  ISETP.GT.AND P2, PT, R2, 0x58, PT ;  /* 0x000000580200780c */ /* 0x000fe20003f44270 */
[----:B------:R-:W3:Y:S01]  /*174c0*/  SHFL.BFLY PT, R7, R74, 0x2, 0x1f ;  /* 0x0c401f004a077f89 */ /* 0x000ee200000e0000 */
[----:B------:R-:W-:Y:S02]  /*174d0*/  FMNMX.FTZ R4, R48, R4, !PT ;  /* 0x0000000430047209 */ /* 0x000fe40007810000 */
[----:B----4-:R-:W-:Y:S02]  /*174e0*/  FSEL R103, R83, -INF , P4 ;  /* 0xff80000053677808 */ /* 0x010fe40002000000 */
[----:B------:R-:W-:Y:S01]  /*174f0*/  FMNMX.FTZ R4, R59, R4, !PT ;  /* 0x000000043b047209 */ /* 0x000fe20007810000 */
[----:B------:R-:W-:Y:S01]  /*17500*/  MUFU.TANH R92, R92 ;  /* 0x0000005c005c7308 */ /* 0x000fe20000002400 */
[----:B------:R-:W-:Y:S02]  /*17510*/  ISETP.GT.AND P5, PT, R2, 0x59, PT ;  /* 0x000000590200780c */ /* 0x000fe40003fa4270 */
[----:B------:R-:W-:Y:S02]  /*17520*/  FMNMX.FTZ R4, R60, R4, !PT ;  /* 0x000000043c047209 */ /* 0x000fe40007810000 */
[----:B-1----:R-:W-:Y:S01]  /*17530*/  FSEL R205, R87, -INF , P0 ;  /* 0xff80000057cd7808 */ /* 0x002fe20000000000 */
[----:B------:R-:W-:Y:S01]  /*17540*/  IMAD.MOV.U32 R87, RZ, RZ, R65 ;  /* 0x000000ffff577224 */ /* 0x000fe200078e0041 */
[----:B------:R-:W-:Y:S02]  /*17550*/  FMNMX.FTZ R73, R63, R4, !PT ;  /* 0x000000043f497209 */ /* 0x000fe40007810000 */
[----:B------:R-:W-:Y:S01]  /*17560*/  FMNMX.FTZ R4, R21, R118, !PT ;  /* 0x0000007615047209 */ /* 0x000fe20007810000 */
[----:B------:R-:W1:Y:S01]  /*17570*/  MUFU.TANH R98, R98 ;  /* 0x0000006200627308 */ /* 0x000e620000002400 */
[----:B------:R-:W-:Y:S02]  /*17580*/  FMNMX.FTZ R73, R86, R73, !PT ;  /* 0x0000004956497209 */ /* 0x000fe40007810000 */
[----:B------:R-:W-:Y:S02]  /*17590*/  FMNMX.FTZ R4, R22, R4, !PT ;  /* 0x0000000416047209 */ /* 0x000fe40007810000 */
[----:B---3--:R-:W-:Y:S01]  /*175a0*/  FSEL R195, R17, -INF , P3 ;  /* 0xff80000011c37808 */ /* 0x008fe20001800000 */
[----:B------:R-:W-:Y:S01]  /*175b0*/  FMUL.FTZ R17, R107, c[0x0][0x320] ;  /* 0x0000c8006b117a20 */ /* 0x000fe20000410000 */
[----:B------:R-:W-:Y:S02]  /*175c0*/  FMNMX.FTZ R4, R23, R4, !PT ;  /* 0x0000000417047209 */ /* 0x000fe40007810000 */
[----:B------:R-:W-:Y:S01]  /*175d0*/  FMNMX.FTZ R74, R74, R7, !PT ;  /* 0x000000074a4a7209 */ /* 0x000fe20007810000 */
[----:B------:R-:W3:Y:S01]  /*175e0*/  MUFU.TANH R114, R114 ;  /* 0x0000007200727308 */ /* 0x000ee20000002400 */
[----:B------:R-:W-:Y:S02]  /*175f0*/  FMNMX.FTZ R4, R24, R4, !PT ;  /* 0x0000000418047209 */ /* 0x000fe40007810000 */
[----:B------:R-:W-:Y:S01]  /*17600*/  ISETP.GT.AND P3, PT, R0, 0x58, PT ;  /* 0x000000580000780c */ /* 0x000fe20003f64270 */
[----:B------:R-:W4:Y:S01]  /*17610*/  SHFL.BFLY PT, R7, R74, 0x1, 0x1f ;  /* 0x0c201f004a077f89 */ /* 0x000f2200000e0000 */
[----:B------:R-:W-:Y:S02]  /*17620*/  FMNMX.FTZ R4, R35, R4, !PT ;  /* 0x0000000423047209 */ /* 0x000fe40007810000 */
[----:B------:R-:W-:Y:S02]  /*17630*/  ISETP.GT.AND P4, PT, R2, 0x60, PT ;  /* 0x000000600200780c */ /* 0x000fe40003f84270 */
[----:B------:R-:W-:Y:S01]  /*17640*/  FMNMX.FTZ R4, R36, R4, !PT ;  /* 0x0000000424047209 */ /* 0x000fe20007810000 */
[----:B------:R-:W-:Y:S01]  /*17650*/  MUFU.TANH R17, R17 ;  /* 0x0000001100117308 */ /* 0x000fe20000002400 */
[----:B------:R-:W-:Y:S02]  /*17660*/  ISETP.GT.AND P0, PT, R2, 0x69, PT ;  /* 0x000000690200780c */ /* 0x000fe40003f04270 */
[----:B------:R-:W-:Y:S02]  /*17670*/  FMNMX.FTZ R4, R39, R4, !PT ;  /* 0x0000000427047209 */ /* 0x000fe40007810000 */
[----:B-1----:R-:W-:Y:S02]  /*17680*/  FSEL R204, R98, -INF , P2 ;  /* 0xff80000062cc7808 */ /* 0x002fe40001000000 */
[----:B------:R-:W-:Y:S02]  /*17690*/  FMNMX.FTZ R6, R19, R6, !PT ;  /* 0x0000000613067209 */ /* 0x000fe40007810000 */
[----:B------:R-:W-:Y:S01]  /*176a0*/  FMNMX.FTZ R4, R40, R4, !PT ;  /* 0x0000000428047209 */ /* 0x000fe20007810000 */
[----:B------:R-:W1:Y:S01]  /*176b0*/  MUFU.TANH R99, R99 ;  /* 0x0000006300637308 */ /* 0x000e620000002400 */
[----:B------:R-:W-:Y:S02]  /*176c0*/  FMNMX.FTZ R2, R20, R6, !PT ;  /* 0x0000000614027209 */ /* 0x000fe40007810000 */
[----:B------:R-:W-:Y:S02]  /*176d0*/  FMNMX.FTZ R4, R51, R4, !PT ;  /* 0x0000000433047209 */ /* 0x000fe40007810000 */
[----:B---3--:R-:W-:Y:S02]  /*176e0*/  FSEL R194, R114, -INF , P1 ;  /* 0xff80000072c27808 */ /* 0x008fe40000800000 */
[----:B------:R-:W-:Y:S02]  /*176f0*/  FMNMX.FTZ R4, R52, R4, !PT ;  /* 0x0000000434047209 */ /* 0x000fe40007810000 */
[----:B----4-:R-:W-:Y:S01]  /*17700*/  FMNMX.FTZ R74, R74, R7, !PT ;  /* 0x000000074a4a7209 */ /* 0x010fe20007810000 */
[----:B------:R-:W3:Y:S01]  /*17710*/  MUFU.TANH R109, R109 ;  /* 0x0000006d006d7308 */ /* 0x000ee20000002400 */
[----:B------:R-:W-:Y:S02]  /*17720*/  FMNMX.FTZ R73, R247, R73, !PT ;  /* 0x00000049f7497209 */ /* 0x000fe40007810000 */
[----:B------:R-:W-:Y:S01]  /*17730*/  FSEL R114, R92, -INF , P3 ;  /* 0xff8000005c727808 */ /* 0x000fe20001800000 */
[----:B------:R-:W-:Y:S01]  /*17740*/  FMUL.FTZ R75, R74, c[0x0][0x2d0] ;  /* 0x0000b4004a4b7a20 */ /* 0x000fe20000410000 */
[----:B------:R-:W-:Y:S02]  /*17750*/  FMNMX.FTZ R4, R55, R4, !PT ;  /* 0x0000000437047209 */ /* 0x000fe40007810000 */
[C---:B------:R-:W-:Y:S02]  /*17760*/  ISETP.GT.AND P3, PT, R0.reuse, 0x69, PT ;  /* 0x000000690000780c */ /* 0x040fe40003f64270 */
[----:B------:R-:W-:Y:S01]  /*17770*/  ISETP.GT.AND P1, PT, R0, 0x59, PT ;  /* 0x000000590000780c */ /* 0x000fe20003f24270 */
[----:B------:R-:W4:Y:S01]  /*17780*/  MUFU.TANH R102, R102 ;  /* 0x0000006600667308 */ /* 0x000f220000002400 */
[----:B------:R-:W-:Y:S02]  /*17790*/  FMNMX.FTZ R73, R248, R73, !PT ;  /* 0x00000049f8497209 */ /* 0x000fe40007810000 */
[----:B------:R-:W-:Y:S02]  /*177a0*/  FMNMX.FTZ R2, R33, R2, !PT ;  /* 0x0000000221027209 */ /* 0x000fe40007810000 */
[----:B------:R-:W-:Y:S02]  /*177b0*/  FMNMX.FTZ R73, R243, R73, !PT ;  /* 0x00000049f3497209 */ /* 0x000fe40007810000 */
[----:B-1----:R-:W-:Y:S02]  /*177c0*/  FSEL R201, R99, -INF , P5 ;  /* 0xff80000063c97808 */ /* 0x002fe40002800000 */
[----:B------:R-:W-:Y:S01]  /*177d0*/  FMNMX.FTZ R73, R103, R73, !PT ;  /* 0x0000004967497209 */ /* 0x000fe20007810000 */
[----:B------:R-:W1:Y:S01]  /*177e0*/  MUFU.TANH R115, R115 ;  /* 0x0000007300737308 */ /* 0x000e620000002400 */
[----:B------:R-:W-:Y:S02]  /*177f0*/  FMNMX.FTZ R4, R56, R4, !PT ;  /* 0x0000000438047209 */ /* 0x000fe40007810000 */
[----:B------:R-:W-:Y:S02]  /*17800*/  FMNMX.FTZ R73, R208, R73, !PT ;  /* 0x00000049d0497209 */ /* 0x000fe40007810000 */
[----:B---3--:R-:W-:Y:S02]  /*17810*/  FSEL R98, R109, -INF , P3 ;  /* 0xff8000006d627808 */ /* 0x008fe40001800000 */
[----:B------:R-:W-:Y:S02]  /*17820*/  FMNMX.FTZ R73, R205, R73, !PT ;  /* 0x00000049cd497209 */ /* 0x000fe40007810000 */
[----:B------:R-:W-:Y:S01]  /*17830*/  FSETP.NEU.FTZ.AND P3, PT, R74, -INF , PT ;  /* 0xff8000004a00780b */ /* 0x000fe20003f7d000 */
[----:B------:R-:W3:Y:S01]  /*17840*/  MUFU.TANH R79, R79 ;  /* 0x0000004f004f7308 */ /* 0x000ee20000002400 */
[----:B------:R-:W-:Y:S02]  /*17850*/  FMNMX.FTZ R73, R204, R73, !PT ;  /* 0x00000049cc497209 */ /* 0x000fe40007810000 */
[----:B------:R-:W-:Y:S02]  /*17860*/  FSEL R75, R75, RZ, P3 ;  /* 0x000000ff4b4b7208 */ /* 0x000fe40001800000 */
[----:B----4-:R-:W-:Y:S02]  /*17870*/  FSEL R198, R102, -INF , P4 ;  /* 0xff80000066c67808 */ /* 0x010fe40002000000 */
[----:B------:R-:W-:Y:S01]  /*17880*/  FMNMX.FTZ R73, R201, R73, !PT ;  /* 0x00000049c9497209 */ /* 0x000fe20007810000 */
[--C-:B------:R-:W-:Y:S01]  /*17890*/  FFMA.FTZ R102, R246, c[0x0][0x2d0], -R75.reuse ;  /* 0x0000b400f6667a23 */ /* 0x100fe2000001084b */
[C---:B------:R-:W-:Y:S01]  /*178a0*/  ISETP.GT.AND P5, PT, R0.reuse, 0x50, PT ;  /* 0x000000500000780c */ /* 0x040fe20003fa4270 */
[----:B------:R-:W4:Y:S01]  /*178b0*/  MUFU.TANH R90, R90 ;  /* 0x0000005a005a7308 */ /* 0x000f220000002400 */
[----:B------:R-:W-:Y:S01]  /*178c0*/  ISETP.GT.AND P4, PT, R0, 0x51, PT ;  /* 0x000000510000780c */ /* 0x000fe20003f84270 */
[--C-:B------:R-:W-:Y:S01]  /*178d0*/  FFMA.FTZ R107, R216, c[0x0][0x2d0], -R75.reuse ;  /* 0x0000b400d86b7a23 */ /* 0x100fe2000001084b */
[----:B------:R-:W-:Y:S01]  /*178e0*/  FMNMX.FTZ R4, R202, R4, !PT ;  /* 0x00000004ca047209 */ /* 0x000fe20007810000 */
[--C-:B------:R-:W-:Y:S01]  /*178f0*/  FFMA.FTZ R212, R212, c[0x0][0x2d0], -R75.reuse ;  /* 0x0000b400d4d47a23 */ /* 0x100fe2000001084b */
[----:B------:R-:W-:Y:S02]  /*17900*/  FMNMX.FTZ R73, R198, R73, !PT ;  /* 0x00000049c6497209 */ /* 0x000fe40007810000 */
[----:B-1----:R-:W-:Y:S02]  /*17910*/  FSEL R192, R115, -INF , P0 ;  /* 0xff80000073c07808 */ /* 0x002fe40000000000 */
[----:B------:R-:W-:Y:S01]  /*17920*/  FSEL R191, R191, -INF , P5 ;  /* 0xff800000bfbf7808 */ /* 0x000fe20002800000 */
[----:B------:R-:W1:Y:S01]  /*17930*/  MUFU.TANH R93, R93 ;  /* 0x0000005d005d7308 */ /* 0x000e620000002400 */
[----:B------:R-:W-:Y:S02]  /*17940*/  ISETP.GT.AND P5, PT, R0, 0x61, PT ;  /* 0x000000610000780c */ /* 0x000fe40003fa4270 */
[----:B------:R-:W-:Y:S02]  /*17950*/  FSEL R112, R64, -INF , P4 ;  /* 0xff80000040707808 */ /* 0x000fe40002000000 */
[C---:B------:R-:W-:Y:S02]  /*17960*/  ISETP.GT.AND P4, PT, R0.reuse, 0x68, PT ;  /* 0x000000680000780c */ /* 0x040fe40003f84270 */
[----:B------:R-:W-:Y:S02]  /*17970*/  ISETP.GT.AND P0, PT, R0, 0x60, PT ;  /* 0x000000600000780c */ /* 0x000fe40003f04270 */
[----:B------:R-:W-:Y:S01]  /*17980*/  FMNMX.FTZ R0, R203, R4, !PT ;  /* 0x00000004cb007209 */ /* 0x000fe20007810000 */
[----:B------:R-:W1:Y:S01]  /*17990*/  MUFU.TANH R104, R104 ;  /* 0x0000006800687308 */ /* 0x000e620000002400 */
[--C-:B------:R-:W-:Y:S01]  /*179a0*/  FFMA.FTZ R4, R8, c[0x0][0x2d0], -R75.reuse ;  /* 0x0000b40008047a23 */ /* 0x100fe2000001084b */
[----:B------:R-:W-:Y:S02]  /*179b0*/  FMNMX.FTZ R73, R195, R73, !PT ;  /* 0x00000049c3497209 */ /* 0x000fe40007810000 */
[----:B------:R-:W-:Y:S02]  /*179c0*/  FMNMX.FTZ R2, R34, R2, !PT ;  /* 0x0000000222027209 */ /* 0x000fe40007810000 */
[----:B------:R-:W-:Y:S02]  /*179d0*/  FMNMX.FTZ R73, R194, R73, !PT ;  /* 0x00000049c2497209 */ /* 0x000fe40007810000 */
[----:B------:R-:W-:Y:S02]  /*179e0*/  FMNMX.FTZ R2, R37, R2, !PT ;  /* 0x0000000225027209 */ /* 0x000fe40007810000 */
[----:B------:R1:W-:Y:S01]  /*179f0*/  MUFU.EX2 R189, R4 ;  /* 0x0000000400bd7308 */ /* 0x0003e20000000800 */
[----:B------:R-:W-:Y:S02]  /*17a00*/  FMNMX.FTZ R73, R192, R73, !PT ;  /* 0x00000049c0497209 */ /* 0x000fe40007810000 */
[----:B------:R-:W-:Y:S02]  /*17a10*/  FMNMX.FTZ R2, R38, R2, !PT ;  /* 0x0000000226027209 */ /* 0x000fe40007810000 */
[----:B------:R-:W-:Y:S01]  /*17a20*/  ISETP.GT.AND P2, PT, R5, 0x49, PT ;  /* 0x000000490500780c */ /* 0x000fe20003f44270 */
[----:B------:R-:W1:Y:S01]  /*17a30*/  SHFL.BFLY PT, R6, R73, 0x2, 0x1f ;  /* 0x0c401f0049067f89 */ /* 0x000e6200000e0000 */
[----:B------:R-:W-:Y:S02]  /*17a40*/  FMNMX.FTZ R2, R49, R2, !PT ;  /* 0x0000000231027209 */ /* 0x000fe40007810000 */
[----:B---3--:R-:W-:Y:S01]  /*17a50*/  FSEL R200, R79, -INF , P2 ;  /* 0xff8000004fc87808 */ /* 0x008fe20001000000 */
[----:B------:R-:W3:Y:S01]  /*17a60*/  MUFU.TANH R105, R105 ;  /* 0x0000006900697308 */ /* 0x000ee20000002400 */
[----:B------:R-:W-:Y:S02]  /*17a70*/  FMNMX.FTZ R2, R50, R2, !PT ;  /* 0x0000000232027209 */ /* 0x000fe40007810000 */
[----:B------:R-:W-:Y:S02]  /*17a80*/  ISETP.GT.AND P2, PT, R5, 0x50, PT ;  /* 0x000000500500780c */ /* 0x000fe40003f44270 */
[----:B------:R-:W-:Y:S02]  /*17a90*/  FMNMX.FTZ R2, R53, R2, !PT ;  /* 0x0000000235027209 */ /* 0x000fe40007810000 */
[----:B----4-:R-:W-:Y:S02]  /*17aa0*/  FSEL R190, R90, -INF , P2 ;  /* 0xff8000005abe7808 */ /* 0x010fe40001000000 */
[----:B------:R-:W-:Y:S01]  /*17ab0*/  FMNMX.FTZ R2, R54, R2, !PT ;  /* 0x0000000236027209 */ /* 0x000fe20007810000 */
[----:B------:R-:W4:Y:S01]  /*17ac0*/  MUFU.TANH R108, R108 ;  /* 0x0000006c006c7308 */ /* 0x000f220000002400 */
[----:B------:R-:W-:Y:S02]  /*17ad0*/  ISETP.GT.AND P2, PT, R5, 0x61, PT ;  /* 0x000000610500780c */ /* 0x000fe40003f44270 */
[----:B------:R-:W-:Y:S01]  /*17ae0*/  FMNMX.FTZ R2, R88, R2, !PT ;  /* 0x0000000258027209 */ /* 0x000fe20007810000 */
[--C-:B-1----:R-:W-:Y:S01]  /*17af0*/  FFMA.FTZ R4, R9, c[0x0][0x2d0], -R75.reuse ;  /* 0x0000b40009047a23 */ /* 0x102fe2000001084b */
[----:B------:R-:W-:Y:S02]  /*17b00*/  FSEL R115, R93, -INF , P1 ;  /* 0xff8000005d737808 */ /* 0x000fe40000800000 */
[----:B------:R-:W-:Y:S02]  /*17b10*/  FMNMX.FTZ R2, R89, R2, !PT ;  /* 0x0000000259027209 */ /* 0x000fe40007810000 */
[----:B------:R-:W-:Y:S01]  /*17b20*/  FSEL R185, R17, -INF , P2 ;  /* 0xff80000011b97808 */ /* 0x000fe20001000000 */
[----:B------:R1:W-:Y:S01]  /*17b30*/  MUFU.EX2 R223, R4 ;  /* 0x0000000400df7308 */ /* 0x0003e20000000800 */
[----:B------:R-:W-:Y:S02]  /*17b40*/  FMNMX.FTZ R73, R73, R6, !PT ;  /* 0x0000000649497209 */ /* 0x000fe40007810000 */
[----:B------:R-:W-:Y:S02]  /*17b50*/  FMNMX.FTZ R2, R207, R2, !PT ;  /* 0x00000002cf027209 */ /* 0x000fe40007810000 */
[----:B------:R-:W-:Y:S01]  /*17b60*/  FSEL R111, R104, -INF , P0 ;  /* 0xff800000686f7808 */ /* 0x000fe20000000000 */
[----:B------:R-:W1:Y:S01]  /*17b70*/  SHFL.BFLY PT, R6, R73, 0x1, 0x1f ;  /* 0x0c201f0049067f89 */ /* 0x000e6200000e0000 */
[----:B------:R-:W-:Y:S01]  /*17b80*/  FMNMX.FTZ R2, R211, R2, !PT ;  /* 0x00000002d3027209 */ /* 0x000fe20007810000 */
[--C-:B------:R-:W-:Y:S01]  /*17b90*/  FFMA.FTZ R104, R244, c[0x0][0x2d0], -R75.reuse ;  /* 0x0000b400f4687a23 */ /* 0x100fe2000001084b */
[----:B---3--:R-:W-:Y:S01]  /*17ba0*/  FSEL R101, R105, -INF , P5 ;  /* 0xff80000069657808 */ /* 0x008fe20002800000 */
[----:B------:R-:W3:Y:S01]  /*17bb0*/  MUFU.TANH R91, R91 ;  /* 0x0000005b005b7308 */ /* 0x000ee20000002400 */
[----:B------:R-:W-:Y:S02]  /*17bc0*/  FMNMX.FTZ R2, R250, R2, !PT ;  /* 0x00000002fa027209 */ /* 0x000fe40007810000 */
[----:B------:R-:W-:Y:S02]  /*17bd0*/  FMNMX.FTZ R0, R217, R0, !PT ;  /* 0x00000000d9007209 */ /* 0x000fe40007810000 */
[----:B------:R-:W-:Y:S02]  /*17be0*/  FMNMX.FTZ R2, R251, R2, !PT ;  /* 0x00000002fb027209 */ /* 0x000fe40007810000 */
[----:B----4-:R-:W-:Y:S02]  /*17bf0*/  FSEL R99, R108, -INF , P4 ;  /* 0xff8000006c637808 */ /* 0x010fe40002000000 */
[----:B------:R-:W-:Y:S01]  /*17c00*/  FMNMX.FTZ R2, R85, R2, !PT ;  /* 0x0000000255027209 */ /* 0x000fe20007810000 */
[----:B------:R-:W4:Y:S01]  /*17c10*/  MUFU.TANH R94, R94 ;  /* 0x0000005e005e7308 */ /* 0x000f220000002400 */
[----:B------:R-:W-:Y:S02]  /*17c20*/  FMNMX.FTZ R0, R219, R0, !PT ;  /* 0x00000000db007209 */ /* 0x000fe40007810000 */
[----:B------:R-:W-:Y:S01]  /*17c30*/  FMNMX.FTZ R2, R87, R2, !PT ;  /* 0x0000000257027209 */ /* 0x000fe20007810000 */
[--C-:B-1----:R-:W-:Y:S01]  /*17c40*/  FFMA.FTZ R4, R10, c[0x0][0x2d0], -R75.reuse ;  /* 0x0000b4000a047a23 */ /* 0x102fe2000001084b */
[----:B------:R-:W-:Y:S02]  /*17c50*/  FMNMX.FTZ R0, R80, R0, !PT ;  /* 0x0000000050007209 */ /* 0x000fe40007810000 */
[----:B------:R-:W-:Y:S02]  /*17c60*/  ISETP.GT.AND P4, PT, R5, 0x59, PT ;  /* 0x000000590500780c */ /* 0x000fe40003f84270 */
[----:B------:R-:W-:Y:S01]  /*17c70*/  FMNMX.FTZ R0, R82, R0, !PT ;  /* 0x0000000052007209 */ /* 0x000fe20007810000 */
[----:B------:R1:W-:Y:S01]  /*17c80*/  MUFU.EX2 R249, R4 ;  /* 0x0000000400f97308 */ /* 0x0003e20000000800 */
[----:B------:R-:W-:Y:S02]  /*17c90*/  FMNMX.FTZ R73, R73, R6, !PT ;  /* 0x0000000649497209 */ /* 0x000fe40007810000 */
[----:B------:R-:W-:Y:S02]  /*17ca0*/  FMNMX.FTZ R2, R191, R2, !PT ;  /* 0x00000002bf027209 */ /* 0x000fe40007810000 */
[C---:B------:R-:W-:Y:S01]  /*17cb0*/  FSETP.NEU.FTZ.AND P2, PT, R73.reuse, -INF , PT ;  /* 0xff8000004900780b */ /* 0x040fe20003f5d000 */
[----:B------:R-:W-:Y:S01]  /*17cc0*/  FMUL.FTZ R96, R73, c[0x0][0x2d0] ;  /* 0x0000b40049607a20 */ /* 0x000fe20000410000 */
[----:B------:R-:W-:Y:S02]  /*17cd0*/  FMNMX.FTZ R2, R112, R2, !PT ;  /* 0x0000000270027209 */ /* 0x000fe40007810000 */
[----:B------:R-:W-:Y:S01]  /*17ce0*/  FMNMX.FTZ R0, R81, R0, !PT ;  /* 0x0000000051007209 */ /* 0x000fe20007810000 */
[----:B------:R-:W2:Y:S01]  /*17cf0*/  MUFU.TANH R95, R95 ;  /* 0x0000005f005f7308 */ /* 0x000ea20000002400 */
[----:B------:R-:W-:Y:S02]  /*17d00*/  FSEL R96, R96, RZ, P2 ;  /* 0x000000ff60607208 */ /* 0x000fe40001000000 */
[----:B------:R-:W-:Y:S02]  /*17d10*/  FMNMX.FTZ R2, R114, R2, !PT ;  /* 0x0000000272027209 */ /* 0x000fe40007810000 */
[----:B------:R-:W-:Y:S01]  /*17d20*/  ISETP.GT.AND P1, PT, R5, 0x51, PT ;  /* 0x000000510500780c */ /* 0x000fe20003f24270 */
[--C-:B------:R-:W-:Y:S01]  /*17d30*/  FFMA.FTZ R105, R205, c[0x0][0x2d0], -R96.reuse ;  /* 0x0000b400cd697a23 */ /* 0x100fe20000010860 */
[----:B------:R-:W-:Y:S01]  /*17d40*/  FMNMX.FTZ R2, R115, R2, !PT ;  /* 0x0000000273027209 */ /* 0x000fe20007810000 */
[--C-:B------:R-:W-:Y:S01]  /*17d50*/  FFMA.FTZ R108, R204, c[0x0][0x2d0], -R96.reuse ;  /* 0x0000b400cc6c7a23 */ /* 0x100fe20000010860 */
[----:B---3--:R-:W-:Y:S01]  /*17d60*/  FSEL R113, R91, -INF , P1 ;  /* 0xff8000005b717808 */ /* 0x008fe20000800000 */
[----:B------:R-:W3:Y:S01]  /*17d70*/  MUFU.TANH R106, R106 ;  /* 0x0000006a006a7308 */ /* 0x000ee20000002400 */
[----:B------:R-:W-:Y:S01]  /*17d80*/  FMNMX.FTZ R2, R111, R2, !PT ;  /* 0x000000026f027209 */ /* 0x000fe20007810000 */
[--C-:B------:R-:W-:Y:S01]  /*17d90*/  FFMA.FTZ R195, R195, c[0x0][0x2d0], -R96.reuse ;  /* 0x0000b400c3c37a23 */ /* 0x100fe20000010860 */
[----:B------:R-:W-:Y:S01]  /*17da0*/  ISETP.GT.AND P0, PT, R5, 0x58, PT ;  /* 0x000000580500780c */ /* 0x000fe20003f04270 */
[--C-:B-1----:R-:W-:Y:S01]  /*17db0*/  FFMA.FTZ R4, R12, c[0x0][0x2d0], -R96.reuse ;  /* 0x0000b4000c047a23 */ /* 0x102fe20000010860 */
[----:B------:R-:W-:Y:S01]  /*17dc0*/  FMNMX.FTZ R2, R101, R2, !PT ;  /* 0x0000000265027209 */ /* 0x000fe20007810000 */
[--C-:B------:R-:W-:Y:S01]  /*17dd0*/  FFMA.FTZ R194, R194, c[0x0][0x2d0], -R96.reuse ;  /* 0x0000b400c2c27a23 */ /* 0x100fe20000010860 */
[----:B----4-:R-:W-:Y:S02]  /*17de0*/  FSEL R188, R94, -INF , P0 ;  /* 0xff8000005ebc7808 */ /* 0x010fe40000000000 */
[----:B------:R-:W-:Y:S01]  /*17df0*/  FMNMX.FTZ R2, R99, R2, !PT ;  /* 0x0000000263027209 */ /* 0x000fe20007810000 */
[----:B------:R1:W-:Y:S01]  /*17e00*/  MUFU.EX2 R206, R4 ;  /* 0x0000000400ce7308 */ /* 0x0003e20000000800 */
[----:B------:R-:W-:Y:S02]  /*17e10*/  ISETP.GT.AND P1, PT, R5, 0x68, PT ;  /* 0x000000680500780c */ /* 0x000fe40003f24270 */
[----:B------:R-:W-:Y:S02]  /*17e20*/  FMNMX.FTZ R2, R98, R2, !PT ;  /* 0x0000000262027209 */ /* 0x000fe40007810000 */
[----:B--2---:R-:W-:Y:S02]  /*17e30*/  FSEL R187, R95, -INF , P4 ;  /* 0xff8000005fbb7808 */ /* 0x004fe40002000000 */
[----:B------:R-:W-:Y:S01]  /*17e40*/  ISETP.GE.AND P4, PT, R214, 0x1, PT ;  /* 0x00000001d600780c */ /* 0x000fe20003f86270 */
[----:B------:R-:W2:Y:S01]  /*17e50*/  SHFL.BFLY PT, R72, R2, 0x2, 0x1f ;  /* 0x0c401f0002487f89 */ /* 0x000ea200000e0000 */
[----:B------:R-:W-:Y:S01]  /*17e60*/  F2FP.PACK_AB R76, R223, R189 ;  /* 0x000000bddf4c723e */ /* 0x000fe200000000ff */
[----:B------:R-:W4:Y:S01]  /*17e70*/  MUFU.TANH R7, R110 ;  /* 0x0000006e00077308 */ /* 0x000f220000002400 */
[----:B------:R-:W-:Y:S02]  /*17e80*/  FMNMX.FTZ R0, R200, R0, !PT ;  /* 0x00000000c8007209 */ /* 0x000fe40007810000 */
[----:B------:R-:W-:Y:S02]  /*17e90*/  ISETP.GT.AND P0, PT, R5, 0x60, PT ;  /* 0x000000600500780c */ /* 0x000fe40003f04270 */
[----:B------:R-:W-:Y:S02]  /*17ea0*/  FMNMX.FTZ R0, R190, R0, !PT ;  /* 0x00000000be007209 */ /* 0x000fe40007810000 */
[----:B---3--:R-:W-:Y:S01]  /*17eb0*/  FSEL R186, R106, -INF , P0 ;  /* 0xff8000006aba7808 */ /* 0x008fe20000000000 */
[--C-:B------:R-:W-:Y:S01]  /*17ec0*/  FFMA.FTZ R106, R245, c[0x0][0x2d0], -R75.reuse ;  /* 0x0000b400f56a7a23 */ /* 0x100fe2000001084b */
[----:B------:R-:W-:Y:S02]  /*17ed0*/  FMNMX.FTZ R0, R113, R0, !PT ;  /* 0x0000000071007209 */ /* 0x000fe40007810000 */
[----:B------:R-:W-:Y:S02]  /*17ee0*/  ISETP.GT.AND P0, PT, R5, 0x69, PT ;  /* 0x000000690500780c */ /* 0x000fe40003f04270 */
[----:B------:R-:W-:Y:S01]  /*17ef0*/  FMNMX.FTZ R0, R188, R0, !PT ;  /* 0x00000000bc007209 */ /* 0x000fe20007810000 */
[----:B-1----:R-:W-:Y:S01]  /*17f00*/  FFMA.FTZ R4, R13, c[0x0][0x2d0], -R96 ;  /* 0x0000b4000d047a23 */ /* 0x002fe20000010860 */
[----:B------:R-:W-:Y:S01]  /*17f10*/  FSEL R70, R70, -INF , P0 ;  /* 0xff80000046467808 */ /* 0x000fe20000000000 */
[--C-:B------:R-:W-:Y:S01]  /*17f20*/  FFMA.FTZ R13, R30, c[0x0][0x2d0], -R75.reuse ;  /* 0x0000b4001e0d7a23 */ /* 0x100fe2000001084b */
[----:B------:R-:W-:Y:S01]  /*17f30*/  @P4 SHF.R.S32.HI R5, RZ, 0x1f, R242 ;  /* 0x0000001fff054819 */ /* 0x000fe200000114f2 */
[----:B------:R1:W3:Y:S01]  /*17f40*/  MUFU.EX2 R209, R4 ;  /* 0x0000000400d17308 */ /* 0x0002e20000000800 */
[----:B------:R-:W-:Y:S02]  /*17f50*/  FMNMX.FTZ R0, R187, R0, !PT ;  /* 0x00000000bb007209 */ /* 0x000fe40007810000 */
[----:B------:R-:W-:Y:S01]  /*17f60*/  @P4 SHF.L.U32 R17, R67, 0x5, RZ ;  /* 0x0000000543114819 */ /* 0x000fe200000006ff */
[----:B------:R-:W-:Y:S01]  /*17f70*/  @P4 IMAD R5, R5, c[0x0][0x1e0], RZ ;  /* 0x0000780005054a24 */ /* 0x000fe200078e02ff */
[----:B--2---:R-:W-:Y:S01]  /*17f80*/  FMNMX.FTZ R72, R2, R72, !PT ;  /* 0x0000004802487209 */ /* 0x004fe20007810000 */
[----:B------:R-:W-:Y:S01]  /*17f90*/  FFMA.FTZ R2, R11, c[0x0][0x2d0], -R75 ;  /* 0x0000b4000b027a23 */ /* 0x000fe2000001084b */
[----:B----4-:R-:W-:Y:S01]  /*17fa0*/  FSEL R184, R7, -INF , P1 ;  /* 0xff80000007b87808 */ /* 0x010fe20000800000 */
[--C-:B------:R-:W-:Y:S01]  /*17fb0*/  FFMA.FTZ R110, R201, c[0x0][0x2d0], -R96.reuse ;  /* 0x0000b400c96e7a23 */ /* 0x100fe20000010860 */
[----:B------:R-:W-:Y:S01]  /*17fc0*/  FMNMX.FTZ R0, R186, R0, !PT ;  /* 0x00000000ba007209 */ /* 0x000fe20007810000 */
[----:B------:R2:W-:Y:S01]  /*17fd0*/  MUFU.EX2 R65, R2 ;  /* 0x0000000200417308 */ /* 0x0005e20000000800 */
[----:B------:R-:W4:Y:S01]  /*17fe0*/  SHFL.BFLY PT, R6, R72, 0x1, 0x1f ;  /* 0x0c201f0048067f89 */ /* 0x000f2200000e0000 */
[----:B------:R-:W-:Y:S01]  /*17ff0*/  @P4 IMAD R5, R242, c[0x0][0x1e4], R5 ;  /* 0x00007900f2054a24 */ /* 0x000fe200078e0205 */
[----:B------:R-:W-:Y:S04]  /*18000*/  FMNMX.FTZ R0, R185, R0, !PT ;  /* 0x00000000b9007209 */ /* 0x000fe80007810000 */
[----:B------:R-:W-:Y:S03]  /*18010*/  FMNMX.FTZ R0, R184, R0, !PT ;  /* 0x00000000b8007209 */ /* 0x000fe60007810000 */
[----:B------:R3:W-:Y:S01]  /*18020*/  MUFU.EX2 R237, R13 ;  /* 0x0000000d00ed7308 */ /* 0x0007e20000000800 */
[----:B------:R-:W-:Y:S01]  /*18030*/  FMNMX.FTZ R0, R70, R0, !PT ;  /* 0x0000000046007209 */ /* 0x000fe20007810000 */
[--C-:B-1----:R-:W-:Y:S02]  /*18040*/  FFMA.FTZ R4, R14, c[0x0][0x2d0], -R96.reuse ;  /* 0x0000b4000e047a23 */ /* 0x102fe40000010860 */
[----:B------:R-:W-:Y:S06]  /*18050*/  FFMA.FTZ R14, R29, c[0x0][0x2d0], -R75 ;  /* 0x0000b4001d0e7a23 */ /* 0x000fec000001084b */
[----:B------:R1:W-:Y:S01]  /*18060*/  MUFU.EX2 R66, R4 ;  /* 0x0000000400427308 */ /* 0x0003e20000000800 */
[----:B--2---:R-:W2:Y:S01]  /*18070*/  SHFL.BFLY PT, R2, R0, 0x2, 0x1f ;  /* 0x0c401f0000027f89 */ /* 0x004ea200000e0000 */
[----:B----4-:R-:W-:Y:S01]  /*18080*/  FMNMX.FTZ R72, R72, R6, !PT ;  /* 0x0000000648487209 */ /* 0x010fe20007810000 */
[----:B------:R-:W-:Y:S03]  /*18090*/  @P4 IMAD.WIDE.U32 R6, R242, c[0x0][0x1e0], RZ ;  /* 0x00007800f2064a25 */ /* 0x000fe600078e00ff */
[C---:B------:R-:W-:Y:S04]  /*180a0*/  FSETP.NEU.FTZ.AND P1, PT, R72.reuse, -INF , PT ;  /* 0xff8000004800780b */ /* 0x040fe80003f3d000 */
[----:B------:R4:W-:Y:S01]  /*180b0*/  MUFU.EX2 R90, R14 ;  /* 0x0000000e005a7308 */ /* 0x0009e20000000800 */
[----:B------:R-:W-:Y:S01]  /*180c0*/  FMUL.FTZ R97, R72, c[0x0][0x2d0] ;  /* 0x0000b40048617a20 */ /* 0x000fe20000410000 */
[----:B------:R-:W-:Y:S01]  /*180d0*/  @P4 IADD3 R7, R7, R5, RZ ;  /* 0x0000000507074210 */ /* 0x000fe20007ffe0ff */
[----:B------:R-:W-:Y:S01]  /*180e0*/  @P4 IMAD.MOV.U32 R5, RZ, RZ, R77 ;  /* 0x000000ffff054224 */ /* 0x000fe200078e004d */
[----:B---3--:R-:W-:Y:S01]  /*180f0*/  F2FP.PACK_AB R77, R209, R206 ;  /* 0x000000ced14d723e */ /* 0x008fe200000000ff */
[----:B------:R-:W-:Y:S01]  /*18100*/  FFMA.FTZ R13, R46, c[0x0][0x2d0], -R75 ;  /* 0x0000b4002e0d7a23 */ /* 0x000fe2000001084b */
[----:B------:R-:W-:Y:S01]  /*18110*/  FSEL R97, R97, RZ, P1 ;  /* 0x000000ff61617208 */ /* 0x000fe20000800000 */
[----:B------:R-:W-:Y:S03]  /*18120*/  @P4 IMAD R7, R7, 0x70, RZ ;  /* 0x0000007007074824 */ /* 0x000fe600078e02ff */
[----:B------:R-:W-:Y:S01]  /*18130*/  MUFU.EX2 R83, R13 ;  /* 0x0000000d00537308 */ /* 0x000fe20000000800 */
[--C-:B------:R-:W-:Y:S02]  /*18140*/  FFMA.FTZ R112, R112, c[0x0][0x2d0], -R97.reuse ;  /* 0x0000b40070707a23 */ /* 0x100fe40000010861 */
[--C-:B------:R-:W-:Y:S02]  /*18150*/  FFMA.FTZ R114, R114, c[0x0][0x2d0], -R97.reuse ;  /* 0x0000b40072727a23 */ /* 0x100fe40000010861 */
[----:B-1----:R-:W-:Y:S02]  /*18160*/  FFMA.FTZ R4, R15, c[0x0][0x2d0], -R96 ;  /* 0x0000b4000f047a23 */ /* 0x002fe40000010860 */
[----:B------:R-:W-:Y:S01]  /*18170*/  FFMA.FTZ R115, R115, c[0x0][0x2d0], -R97 ;  /* 0x0000b40073737a23 */ /* 0x000fe20000010861 */
[----:B--2---:R-:W-:Y:S01]  /*18180*/  FMNMX.FTZ R0, R0, R2, !PT ;  /* 0x0000000200007209 */ /* 0x004fe20007810000 */
[--C-:B------:R-:W-:Y:S01]  /*18190*/  FFMA.FTZ R15, R26, c[0x0][0x2d0], -R75.reuse ;  /* 0x0000b4001a0f7a23 */ /* 0x100fe2000001084b */
[----:B------:R-:W1:Y:S03]  /*181a0*/  MUFU.EX2 R8, R4 ;  /* 0x0000000400087308 */ /* 0x000e660000000800 */
[----:B------:R-:W2:Y:S01]  /*181b0*/  SHFL.BFLY PT, R2, R0, 0x1, 0x1f ;  /* 0x0c201f0000027f89 */ /* 0x000ea200000e0000 */
[----:B----4-:R-:W-:Y:S06]  /*181c0*/  FFMA.FTZ R14, R45, c[0x0][0x2d0], -R75 ;  /* 0x0000b4002d0e7a23 */ /* 0x010fec000001084b */
[----:B------:R3:W-:Y:S10]  /*181d0*/  MUFU.EX2 R214, R15 ;  /* 0x0000000f00d67308 */ /* 0x0007f40000000800 */
[----:B------:R-:W-:Y:S01]  /*181e0*/  MUFU.EX2 R114, R114 ;  /* 0x0000007200727308 */ /* 0x000fe20000000800 */
[----:B-1----:R1:W-:Y:S01]  /*181f0*/  STL [R1+0xc], R8 ;  /* 0x00000c0801007387 */ /* 0x0023e20000100800 */
[----:B------:R-:W-:Y:S01]  /*18200*/  @P4 IMAD.MOV.U32 R4, RZ, RZ, R68 ;  /* 0x000000ffff044224 */ /* 0x000fe200078e0044 */
[----:B--2---:R-:W-:Y:S01]  /*18210*/  FMNMX.FTZ R71, R0, R2, !PT ;  /* 0x0000000200477209 */ /* 0x004fe20007810000 */
[----:B------:R-:W-:Y:S06]  /*18220*/  FFMA.FTZ R0, R19, c[0x0][0x2d0], -R97 ;  /* 0x0000b40013007a23 */ /* 0x000fec0000010861 */
[----:B------:R-:W-:Y:S01]  /*18230*/  MUFU.EX2 R115, R115 ;  /* 0x0000007300737308 */ /* 0x000fe20000000800 */
[----:B------:R-:W-:Y:S04]  /*18240*/  @P4 IMAD.WIDE.U32 R4, R6, 0x70, R4 ;  /* 0x0000007006044825 */ /* 0x000fe800078e0004 */
[----:B---3--:R-:W-:Y:S01]  /*18250*/  FFMA.FTZ R15, R41, c[0x0][0x2d0], -R75 ;  /* 0x0000b400290f7a23 */ /* 0x008fe2000001084b */
[C---:B------:R-:W-:Y:S01]  /*18260*/  @P4 LEA R6, P0, R4.reuse, c[0x0][0x1c8], 0x1 ;  /* 0x0000720004064a11 */ /* 0x040fe200078008ff */
[----:B------:R-:W-:Y:S02]  /*18270*/  @P4 IMAD.IADD R7, R5, 0x1, R7 ;  /* 0x0000000105074824 */ /* 0x000fe400078e0207 */
[----:B------:R-:W-:Y:S01]  /*18280*/  FMUL.FTZ R100, R71, c[0x0][0x2d0] ;  /* 0x0000b40047647a20 */ /* 0x000fe20000410000 */
[----:B------:R2:W-:Y:S01]  /*18290*/  MUFU.EX2 R109, R0 ;  /* 0x00000000006d7308 */ /* 0x0005e20000000800 */
[----:B------:R-:W-:Y:S01]  /*182a0*/  IMAD.MOV.U32 R68, RZ, RZ, 0x5 ;  /* 0x00000005ff447424 */ /* 0x000fe200078e00ff */
[----:B------:R-:W-:Y:S02]  /*182b0*/  @P4 LEA.HI.X R7, R4, c[0x0][0x1cc], R7, 0x1, P0 ;  /* 0x0000730004074a11 */ /* 0x000fe400000f0c07 */
[----:B------:R-:W-:Y:S02]  /*182c0*/  @P4 IADD3 R4, P0, R17, R6, RZ ;  /* 0x0000000611044210 */ /* 0x000fe40007f1e0ff */
[----:B------:R-:W-:Y:S01]  /*182d0*/  @P4 SHF.L.U64.HI R12, R67, R68, c[0x0][0x1e4] ;  /* 0x00007900430c4619 */ /* 0x000fe20000010244 */
[----:B------:R3:W-:Y:S01]  /*182e0*/  @P4 LDGSTS.E.BYPASS.LTC128B.128 [R241+0x3900], [R6.64], !P6 ;  /* 0x0390000006f14fae */ /* 0x0007e2000f101d48 */
[----:B-1----:R-:W-:Y:S02]  /*182f0*/  FFMA.FTZ R8, R16, c[0x0][0x2d0], -R97 ;  /* 0x0000b40010087a23 */ /* 0x002fe40000010861 */
[----:B------:R-:W-:Y:S01]  /*18300*/  MUFU.EX2 R239, R15 ;  /* 0x0000000f00ef7308 */ /* 0x000fe20000000800 */
[----:B------:R-:W-:Y:S02]  /*18310*/  @P4 IMAD.X R5, R12, 0x1, R7, P0 ;  /* 0x000000010c054824 */ /* 0x000fe400000e0607 */
[----:B------:R-:W-:Y:S03]  /*18320*/  FFMA.FTZ R16, R25, c[0x0][0x2d0], -R75 ;  /* 0x0000b40019107a23 */ /* 0x000fe6000001084b */
[----:B------:R1:W-:Y:S04]  /*18330*/  @P4 LDGSTS.E.BYPASS.LTC128B.128 [R241+0x4100], [R4.64], !P6 ;  /* 0x0410000004f14fae */ /* 0x0003e8000f101d48 */
[----:B------:R4:W-:Y:S01]  /*18340*/  MUFU.EX2 R197, R8 ;  /* 0x0000000800c57308 */ /* 0x0009e20000000800 */
[--C-:B--2---:R-:W-:Y:S09]  /*18350*/  FFMA.FTZ R0, R20, c[0x0][0x2d0], -R97.reuse ;  /* 0x0000b40014007a23 */ /* 0x104ff20000010861 */
[----:B------:R-:W2:Y:S10]  /*18360*/  MUFU.EX2 R2, R0 ;  /* 0x0000000000027308 */ /* 0x000eb40000000800 */
[----:B------:R-:W-:Y:S01]  /*18370*/  MUFU.EX2 R25, R14 ;  /* 0x0000000e00197308 */ /* 0x000fe20000000800 */
[----:B----4-:R-:W-:Y:S09]  /*18380*/  FFMA.FTZ R8, R18, c[0x0][0x2d0], -R97 ;  /* 0x0000b40012087a23 */ /* 0x010ff20000010861 */
[----:B------:R4:W1:Y:S01]  /*18390*/  MUFU.EX2 R196, R8 ;  /* 0x0000000800c47308 */ /* 0x0008620000000800 */
[----:B--2---:R2:W-:Y:S01]  /*183a0*/  STL [R1], R2 ;  /* 0x0000000201007387 */ /* 0x0045e20000100800 */
[C---:B----4-:R-:W-:Y:S02]  /*183b0*/  @P4 IADD3 R8, P0, R17.reuse, R4, RZ ;  /* 0x0000000411084210 */ /* 0x050fe40007f1e0ff */
[----:B-1----:R-:W-:Y:S03]  /*183c0*/  F2FP.PACK_AB R64, R196, R197 ;  /* 0x000000c5c440723e */ /* 0x002fe600000000ff */
[C---:B------:R-:W-:Y:S01]  /*183d0*/  @P4 IMAD.X R9, R12.reuse, 0x1, R5, P0 ;  /* 0x000000010c094824 */ /* 0x040fe200000e0605 */
[----:B------:R-:W-:Y:S04]  /*183e0*/  @P4 IADD3 R10, P0, R17, R8, RZ ;  /* 0x00000008110a4210 */ /* 0x000fe80007f1e0ff */
[----:B------:R-:W-:Y:S01]  /*183f0*/  @P4 IADD3.X R11, R12, R9, RZ, P0, !PT ;  /* 0x000000090c0b4210 */ /* 0x000fe200007fe4ff */
[----:B------:R1:W-:Y:S01]  /*18400*/  @P4 LDGSTS.E.BYPASS.LTC128B.128 [R241+0x4900], [R8.64], !P6 ;  /* 0x0490000008f14fae */ /* 0x0003e2000f101d48 */
[----:B------:R-:W-:Y:S02]  /*18410*/  FSETP.NEU.FTZ.AND P0, PT, R71, -INF , PT ;  /* 0xff8000004700780b */ /* 0x000fe40003f1d000 */
[----:B---3--:R-:W-:Y:S02]  /*18420*/  @P4 IADD3 R6, P5, R17, R10, RZ ;  /* 0x0000000a11064210 */ /* 0x008fe40007fbe0ff */
[----:B------:R-:W-:Y:S03]  /*18430*/  FSEL R100, R100, RZ, P0 ;  /* 0x000000ff64647208 */ /* 0x000fe60000000000 */
[----:B------:R3:W-:Y:S01]  /*18440*/  @P4 LDGSTS.E.BYPASS.LTC128B.128 [R241+0x5100], [R10.64], !P6 ;  /* 0x051000000af14fae */ /* 0x0007e2000f101d48 */
[----:B------:R-:W-:Y:S02]  /*18450*/  @P4 IMAD.X R7, R12, 0x1, R11, P5 ;  /* 0x000000010c074824 */ /* 0x000fe400028e060b */
[--C-:B------:R-:W-:Y:S02]  /*18460*/  FFMA.FTZ R0, R21, c[0x0][0x2d0], -R100.reuse ;  /* 0x0000b40015007a23 */ /* 0x100fe40000010864 */
[--C-:B------:R-:W-:Y:S02]  /*18470*/  FFMA.FTZ R113, R113, c[0x0][0x2d0], -R100.reuse ;  /* 0x0000b40071717a23 */ /* 0x100fe40000010864 */
[----:B------:R4:W-:Y:S01]  /*18480*/  MUFU.EX2 R193, R0 ;  /* 0x0000000000c17308 */ /* 0x0009e20000000800 */
[----:B------:R1:W-:Y:S09]  /*18490*/  @P4 LDGSTS.E.BYPASS.LTC128B.128 [R241+0x5900], [R6.64], !P6 ;  /* 0x0590000006f14fae */ /* 0x0003f2000f101d48 */
[----:B------:R-:W-:Y:S01]  /*184a0*/  MUFU.EX2 R113, R113 ;  /* 0x0000007100717308 */ /* 0x000fe20000000800 */
[--C-:B----4-:R-:W-:Y:S09]  /*184b0*/  FFMA.FTZ R0, R22, c[0x0][0x2d0], -R100.reuse ;  /* 0x0000b40016007a23 */ /* 0x110ff20000010864 */
[----:B------:R4:W-:Y:S02]  /*184c0*/  MUFU.EX2 R199, R0 ;  /* 0x0000000000c77308 */ /* 0x0009e40000000800 */
[--C-:B----4-:R-:W-:Y:S08]  /*184d0*/  FFMA.FTZ R0, R23, c[0x0][0x2d0], -R100.reuse ;  /* 0x0000b40017007a23 */ /* 0x110ff00000010864 */
[----:B------:R4:W-:Y:S02]  /*184e0*/  MUFU.EX2 R252, R0 ;  /* 0x0000000000fc7308 */ /* 0x0009e40000000800 */
[----:B----4-:R-:W-:Y:S08]  /*184f0*/  FFMA.FTZ R0, R24, c[0x0][0x2d0], -R100 ;  /* 0x0000b40018007a23 */ /* 0x010ff00000010864 */
[----:B--2---:R-:W2:Y:S10]  /*18500*/  MUFU.EX2 R2, R0 ;  /* 0x0000000000027308 */ /* 0x004eb40000000800 */
[----:B------:R-:W4:Y:S01]  /*18510*/  MUFU.EX2 R0, R16 ;  /* 0x0000001000007308 */ /* 0x000f220000000800 */
[----:B--2---:R2:W-:Y:S04]  /*18520*/  STL [R1+0x8], R2 ;  /* 0x0000080201007387 */ /* 0x0045e80000100800 */
[----:B----4-:R4:W-:Y:S01]  /*18530*/  STL [R1+0x4], R0 ;  /* 0x0000040001007387 */ /* 0x0109e20000100800 */
[--C-:B--2---:R-:W-:Y:S06]  /*18540*/  FFMA.FTZ R2, R27, c[0x0][0x2d0], -R96.reuse ;  /* 0x0000b4001b027a23 */ /* 0x104fec0000010860 */
[----:B------:R-:W2:Y:S01]  /*18550*/  MUFU.EX2 R2, R2 ;  /* 0x0000000200027308 */ /* 0x000ea20000000800 */
[--C-:B----4-:R-:W-:Y:S09]  /*18560*/  FFMA.FTZ R0, R28, c[0x0][0x2d0], -R96.reuse ;  /* 0x0000b4001c007a23 */ /* 0x110ff20000010860 */
[----:B------:R4:W-:Y:S01]  /*18570*/  MUFU.EX2 R228, R0 ;  /* 0x0000000000e47308 */ /* 0x0009e20000000800 */
[----:B--2---:R2:W-:Y:S01]  /*18580*/  STL [R1+0x14], R2 ;  /* 0x0000140201007387 */ /* 0x0045e20000100800 */
[--C-:B----4-:R-:W-:Y:S08]  /*18590*/  FFMA.FTZ R0, R31, c[0x0][0x2d0], -R96.reuse ;  /* 0x0000b4001f007a23 */ /* 0x110ff00000010860 */
[----:B------:R4:W-:Y:S02]  /*185a0*/  MUFU.EX2 R231, R0 ;  /* 0x0000000000e77308 */ /* 0x0009e40000000800 */
[----:B----4-:R-:W-:Y:S08]  /*185b0*/  FFMA.FTZ R0, R32, c[0x0][0x2d0], -R96 ;  /* 0x0000b40020007a23 */ /* 0x010ff00000010860 */
[----:B------:R4:W-:Y:S02]  /*185c0*/  MUFU.EX2 R238, R0 ;  /* 0x0000000000ee7308 */ /* 0x0009e40000000800 */
[--C-:B----4-:R-:W-:Y:S08]  /*185d0*/  FFMA.FTZ R0, R33, c[0x0][0x2d0], -R97.reuse ;  /* 0x0000b40021007a23 */ /* 0x110ff00000010861 */
[----:B--2---:R2:W4:Y:S02]  /*185e0*/  MUFU.EX2 R2, R0 ;  /* 0x0000000000027308 */ /* 0x0045240000000800 */
[--C-:B--2---:R-:W-:Y:S01]  /*185f0*/  FFMA.FTZ R0, R34, c[0x0][0x2d0], -R97.reuse ;  /* 0x0000b40022007a23 */ /* 0x104fe20000010861 */
[----:B----4-:R2:W-:Y:S07]  /*18600*/  STL [R1+0x10], R2 ;  /* 0x0000100201007387 */ /* 0x0105ee0000100800 */
[----:B------:R4:W-:Y:S01]  /*18610*/  MUFU.EX2 R232, R0 ;  /* 0x0000000000e87308 */ /* 0x0009e20000000800 */
[----:B------:R1:W-:Y:S01]  /*18620*/  STL [R1+0xbc], R74 ;  /* 0x0000bc4a01007387 */ /* 0x0003e20000100800 */
[--C-:B--2---:R-:W-:Y:S02]  /*18630*/  FFMA.FTZ R2, R37, c[0x0][0x2d0], -R97.reuse ;  /* 0x0000b40025027a23 */ /* 0x104fe40000010861 */
[----:B----4-:R-:W-:Y:S06]  /*18640*/  FFMA.FTZ R0, R35, c[0x0][0x2d0], -R100 ;  /* 0x0000b40023007a23 */ /* 0x010fec0000010864 */
[----:B------:R2:W-:Y:S10]  /*18650*/  MUFU.EX2 R235, R2 ;  /* 0x0000000200eb7308 */ /* 0x0005f40000000800 */
[----:B------:R4:W-:Y:S01]  /*18660*/  MUFU.EX2 R242, R0 ;  /* 0x0000000000f27308 */ /* 0x0009e20000000800 */
[----:B--2---:R-:W-:Y:S09]  /*18670*/  FFMA.FTZ R2, R43, c[0x0][0x2d0], -R96 ;  /* 0x0000b4002b027a23 */ /* 0x004ff20000010860 */
[----:B------:R2:W-:Y:S01]  /*18680*/  MUFU.EX2 R240, R2 ;  /* 0x0000000200f07308 */ /* 0x0005e20000000800 */
[--C-:B----4-:R-:W-:Y:S09]  /*18690*/  FFMA.FTZ R0, R36, c[0x0][0x2d0], -R100.reuse ;  /* 0x0000b40024007a23 */ /* 0x110ff20000010864 */
[----:B------:R4:W-:Y:S01]  /*186a0*/  MUFU.EX2 R229, R0 ;  /* 0x0000000000e57308 */ /* 0x0009e20000000800 */
[--C-:B--2---:R-:W-:Y:S09]  /*186b0*/  FFMA.FTZ R2, R51, c[0x0][0x2d0], -R100.reuse ;  /* 0x0000b40033027a23 */ /* 0x104ff20000010864 */
[----:B------:R-:W-:Y:S01]  /*186c0*/  MUFU.EX2 R234, R2 ;  /* 0x0000000200ea7308 */ /* 0x000fe20000000800 */
[----:B----4-:R-:W-:Y:S09]  /*186d0*/  FFMA.FTZ R0, R38, c[0x0][0x2d0], -R97 ;  /* 0x0000b40026007a23 */ /* 0x010ff20000010861 */
[----:B------:R2:W-:Y:S02]  /*186e0*/  MUFU.EX2 R28, R0 ;  /* 0x00000000001c7308 */ /* 0x0005e40000000800 */
[--C-:B--2---:R-:W-:Y:S08]  /*186f0*/  FFMA.FTZ R0, R39, c[0x0][0x2d0], -R100.reuse ;  /* 0x0000b40027007a23 */ /* 0x104ff00000010864 */
[----:B------:R2:W-:Y:S02]  /*18700*/  MUFU.EX2 R236, R0 ;  /* 0x0000000000ec7308 */ /* 0x0005e40000000800 */
[----:B--2---:R-:W-:Y:S08]  /*18710*/  FFMA.FTZ R0, R40, c[0x0][0x2d0], -R100 ;  /* 0x0000b40028007a23 */ /* 0x004ff00000010864 */
[----:B------:R2:W-:Y:S02]  /*18720*/  MUFU.EX2 R16, R0 ;  /* 0x0000000000107308 */ /* 0x0005e40000000800 */
[----:B--2---:R-:W-:Y:S08]  /*18730*/  FFMA.FTZ R0, R42, c[0x0][0x2d0], -R75 ;  /* 0x0000b4002a007a23 */ /* 0x004ff0000001084b */
[----:B------:R2:W-:Y:S02]  /*18740*/  MUFU.EX2 R119, R0 ;  /* 0x0000000000777308 */ /* 0x0005e40000000800 */
[--C-:B--2---:R-:W-:Y:S08]  /*18750*/  FFMA.FTZ R0, R44, c[0x0][0x2d0], -R96.reuse ;  /* 0x0000b4002c007a23 */ /* 0x104ff00000010860 */
[----:B------:R2:W-:Y:S02]  /*18760*/  MUFU.EX2 R230, R0 ;  /* 0x0000000000e67308 */ /* 0x0005e40000000800 */
[--C-:B--2---:R-:W-:Y:S08]  /*18770*/  FFMA.FTZ R0, R47, c[0x0][0x2d0], -R96.reuse ;  /* 0x0000b4002f007a23 */ /* 0x104ff00000010860 */
[----:B------:R2:W-:Y:S02]  /*18780*/  MUFU.EX2 R24, R0 ;  /* 0x0000000000187308 */ /* 0x0005e40000000800 */
[----:B--2---:R-:W-:Y:S08]  /*18790*/  FFMA.FTZ R0, R48, c[0x0][0x2d0], -R96 ;  /* 0x0000b40030007a23 */ /* 0x004ff00000010860 */
[----:B------:R2:W-:Y:S02]  /*187a0*/  MUFU.EX2 R84, R0 ;  /* 0x0000000000547308 */ /* 0x0005e40000000800 */
[--C-:B--2---:R-:W-:Y:S08]  /*187b0*/  FFMA.FTZ R0, R49, c[0x0][0x2d0], -R97.reuse ;  /* 0x0000b40031007a23 */ /* 0x104ff00000010861 */
[----:B------:R2:W-:Y:S02]  /*187c0*/  MUFU.EX2 R233, R0 ;  /* 0x0000000000e97308 */ /* 0x0005e40000000800 */
[----:B--2---:R-:W-:Y:S08]  /*187d0*/  FFMA.FTZ R0, R50, c[0x0][0x2d0], -R97 ;  /* 0x0000b40032007a23 */ /* 0x004ff00000010861 */
[----:B------:R2:W-:Y:S02]  /*187e0*/  MUFU.EX2 R27, R0 ;  /* 0x00000000001b7308 */ /* 0x0005e40000000800 */
[----:B--2---:R-:W-:Y:S02]  /*187f0*/  FSEL R0, R74, RZ, P3 ;  /* 0x000000ff4a007208 */ /* 0x004fe40001800000 */
[----:B-1----:R-:W2:Y:S01]  /*18800*/  LDL.LU R74, [R1+0x8] ;  /* 0x00000800014a7983 */ /* 0x002ea20000300800 */
[----:B------:R-:W-:Y:S02]  /*18810*/  @P4 IADD3 R4, P3, R17, R6, RZ ;  /* 0x0000000611044210 */ /* 0x000fe40007f7e0ff */
[----:B------:R-:W-:Y:S01]  /*18820*/  FADD.FTZ R2, -R0, R3 ;  /* 0x0000000300027221 */ /* 0x000fe20000010100 */
[----:B------:R1:W-:Y:S01]  /*18830*/  STL [R1+0xc0], R73 ;  /* 0x0000c04901007387 */ /* 0x0003e20000100800 */
[----:B------:R-:W-:Y:S01]  /*18840*/  FSEL R0, R73, RZ, P2 ;  /* 0x000000ff49007208 */ /* 0x000fe20001000000 */
[----:B------:R-:W-:Y:S01]  /*18850*/  @P4 IMAD.X R5, R12, 0x1, R7, P3 ;  /* 0x000000010c054824 */ /* 0x000fe200018e0607 */
[----:B------:R-:W-:Y:S01]  /*18860*/  @P4 IADD3 R8, P2, R17, R4, RZ ;  /* 0x0000000411084210 */ /* 0x000fe20007f5e0ff */
[----:B------:R-:W-:Y:S02]  /*18870*/  FMUL.FTZ R2, R2, c[0x0][0x2d0] ;  /* 0x0000b40002027a20 */ /* 0x000fe40000410000 */
[----:B------:R-:W-:Y:S01]  /*18880*/  FADD.FTZ R0, -R0, R116 ;  /* 0x0000007400007221 */ /* 0x000fe20000010100 */
[----:B------:R4:W-:Y:S01]  /*18890*/  @P4 LDGSTS.E.BYPASS.LTC128B.128 [R241+0x6100], [R4.64], !P6 ;  /* 0x0610000004f14fae */ /* 0x0009e2000f101d48 */
[----:B------:R3:W3:Y:S01]  /*188a0*/  MUFU.EX2 R3, R2 ;  /* 0x0000000200037308 */ /* 0x0006e20000000800 */
[----:B------:R-:W-:Y:S01]  /*188b0*/  @P4 IADD3.X R9, R12, R5, RZ, P2, !PT ;  /* 0x000000050c094210 */ /* 0x000fe200017fe4ff */
[----:B------:R-:W-:Y:S01]  /*188c0*/  FMUL.FTZ R0, R0, c[0x0][0x2d0] ;  /* 0x0000b40000007a20 */ /* 0x000fe20000410000 */
[----:B------:R-:W-:Y:S04]  /*188d0*/  MOV R116, R81 ;  /* 0x0000005100747202 */ /* 0x000fe80000000f00 */
[----:B------:R4:W-:Y:S03]  /*188e0*/  @P4 LDGSTS.E.BYPASS.LTC128B.128 [R241+0x6900], [R8.64], !P6 ;  /* 0x0690000008f14fae */ /* 0x0009e6000f101d48 */
[----:B------:R4:W4:Y:S05]  /*188f0*/  MUFU.EX2 R69, R0 ;  /* 0x0000000000457308 */ /* 0x00092a0000000800 */
[----:B------:R-:W2:Y:S08]  /*18900*/  LDSM.16.MT88.4 R20, [R224+0x100] ;  /* 0x00010000e014783b */ /* 0x000eb00000004200 */
[----:B-1----:R-:W2:Y:S01]  /*18910*/  LDL.LU R73, [R1] ;  /* 0x0000000001497983 */ /* 0x002ea20000300800 */
[----:B---3--:R-:W-:Y:S01]  /*18920*/  FSEL R2, R72, RZ, P1 ;  /* 0x000000ff48027208 */ /* 0x008fe20000800000 */
[C---:B------:R-:W-:Y:S02]  /*18930*/  FMUL.FTZ R17, R3.reuse, R133 ;  /* 0x0000008503117220 */ /* 0x040fe40000410000 */
[----:B------:R1:W-:Y:S01]  /*18940*/  STL [R1+0xc4], R72 ;  /* 0x0000c44801007387 */ /* 0x0003e20000100800 */
[C---:B----4-:R-:W-:Y:S02]  /*18950*/  FMUL.FTZ R4, R3.reuse, R120 ;  /* 0x0000007803047220 */ /* 0x050fe40000410000 */
[C---:B------:R-:W-:Y:S01]  /*18960*/  FMUL.FTZ R5, R3.reuse, R121 ;  /* 0x0000007903057220 */ /* 0x040fe20000410000 */
[----:B------:R-:W3:Y:S01]  /*18970*/  LDSM.16.MT88.4 R36, [R227+0x100] ;  /* 0x00010000e324783b */ /* 0x000ee20000004200 */
[----:B------:R-:W-:Y:S02]  /*18980*/  FMUL.FTZ R32, R3, R148 ;  /* 0x0000009403207220 */ /* 0x000fe40000410000 */
[----:B------:R-:W-:Y:S01]  /*18990*/  FADD.FTZ R0, -R2, R117 ;  /* 0x0000007502007221 */ /* 0x000fe20000010100 */
[----:B------:R-:W-:Y:S01]  /*189a0*/  FSEL R2, R71, RZ, P0 ;  /* 0x000000ff47027208 */ /* 0x000fe20000000000 */
[----:B------:R-:W-:Y:S02]  /*189b0*/  IMAD.MOV.U32 R117, RZ, RZ, R66 ;  /* 0x000000ffff757224 */ /* 0x000fe400078e0042 */
[----:B------:R-:W-:Y:S01]  /*189c0*/  FMUL.FTZ R0, R0, c[0x0][0x2d0] ;  /* 0x0000b40000007a20 */ /* 0x000fe20000410000 */
[----:B------:R-:W-:Y:S01]  /*189d0*/  LDSM.16.MT88.4 R92, [R225+0x900] ;  /* 0x00090000e15c783b */ /* 0x000fe20000004200 */
[C---:B------:R-:W-:Y:S02]  /*189e0*/  FMUL.FTZ R6, R69.reuse, R122 ;  /* 0x0000007a45067220 */ /* 0x040fe40000410000 */
[----:B------:R4:W3:Y:S01]  /*189f0*/  MUFU.EX2 R68, R0 ;  /* 0x0000000000447308 */ /* 0x0008e20000000800 */
[C---:B------:R-:W-:Y:S02]  /*18a00*/  FMUL.FTZ R7, R69.reuse, R123 ;  /* 0x0000007b45077220 */ /* 0x040fe40000410000 */
[C---:B------:R-:W-:Y:S02]  /*18a10*/  FMUL.FTZ R19, R69.reuse, R135 ;  /* 0x0000008745137220 */ /* 0x040fe40000410000 */
[----:B------:R-:W-:Y:S01]  /*18a20*/  FMUL.FTZ R18, R69, R134 ;  /* 0x0000008645127220 */ /* 0x000fe20000410000 */
[----:B------:R-:W0:Y:S01]  /*18a30*/  LDGDEPBAR ;  /* 0x00000000000079af */ /* 0x000e220000000000 */
[----:B------:R-:W-:Y:S02]  /*18a40*/  FMUL.FTZ R33, R3, R149 ;  /* 0x0000009503217220 */ /* 0x000fe40000410000 */
[C---:B------:R-:W-:Y:S01]  /*18a50*/  FMUL.FTZ R34, R69.reuse, R150 ;  /* 0x0000009645227220 */ /* 0x040fe20000410000 */
[----:B------:R-:W-:Y:S01]  /*18a60*/  MOV R150, R83 ;  /* 0x0000005300967202 */ /* 0x000fe20000000f00 */
[----:B------:R-:W-:Y:S02]  /*18a70*/  FMUL.FTZ R35, R69, R151 ;  /* 0x0000009745237220 */ /* 0x000fe40000410000 */
[----:B------:R-:W-:Y:S01]  /*18a80*/  IMAD.MOV.U32 R151, RZ, RZ, R82 ;  /* 0x000000ffff977224 */ /* 0x000fe200078e0052 */
[----:B-1----:R-:W2:Y:S01]  /*18a90*/  LDL.LU R72, [R1+0xc] ;  /* 0x00000c0001487983 */ /* 0x002ea20000300800 */
[C---:B------:R-:W-:Y:S01]  /*18aa0*/  FMUL.FTZ R48, R3.reuse, R164 ;  /* 0x000000a403307220 */ /* 0x040fe20000410000 */
[----:B------:R-:W-:Y:S01]  /*18ab0*/  MOV R245, R150 ;  /* 0x0000009600f57202 */ /* 0x000fe20000000f00 */
[----:B------:R-:W-:Y:S01]  /*18ac0*/  FMUL.FTZ R49, R3, R165 ;  /* 0x000000a503317220 */ /* 0x000fe20000410000 */
[----:B------:R-:W2:Y:S01]  /*18ad0*/  LDL.LU R135, [R1+0x4] ;  /* 0x0000040001877983 */ /* 0x000ea20000300800 */
[C---:B------:R-:W-:Y:S02]  /*18ae0*/  FMUL.FTZ R50, R69.reuse, R166 ;  /* 0x000000a645327220 */ /* 0x040fe40000410000 */
[----:B------:R-:W-:Y:S01]  /*18af0*/  FMUL.FTZ R51, R69, R167 ;  /* 0x000000a745337220 */ /* 0x000fe20000410000 */
[----:B------:R-:W2:Y:S01]  /*18b00*/  LDL.LU R134, [R1+0x14] ;  /* 0x0000140001867983 */ /* 0x000ea20000300800 */
[----:B------:R-:W-:Y:S02]  /*18b10*/  IMAD.MOV.U32 R149, RZ, RZ, R84 ;  /* 0x000000ffff957224 */ /* 0x000fe400078e0054 */
[----:B----4-:R-:W-:Y:S01]  /*18b20*/  FADD.FTZ R0, -R2, R118 ;  /* 0x0000007602007221 */ /* 0x010fe20000010100 */
[----:B------:R-:W4:Y:S01]  /*18b30*/  LDL.LU R133, [R1+0x10] ;  /* 0x0000100001857983 */ /* 0x000f220000300800 */
[----:B------:R-:W-:Y:S02]  /*18b40*/  FFMA.FTZ R2, R52, c[0x0][0x2d0], -R100 ;  /* 0x0000b40034027a23 */ /* 0x000fe40000010864 */
[----:B------:R-:W-:Y:S01]  /*18b50*/  FMUL.FTZ R0, R0, c[0x0][0x2d0] ;  /* 0x0000b40000007a20 */ /* 0x000fe20000410000 */
[----:B------:R-:W-:Y:S01]  /*18b60*/  LDSM.16.MT88.4 R164, [R225+0x3100] ;  /* 0x00310000e1a4783b */ /* 0x000fe20000004200 */
[----:B------:R1:W1:Y:S01]  /*18b70*/  MUFU.EX2 R26, R2 ;  /* 0x00000002001a7308 */ /* 0x0002620000000800 */
[C---:B---3--:R-:W-:Y:S02]  /*18b80*/  FMUL.FTZ R12, R68.reuse, R128 ;  /* 0x00000080440c7220 */ /* 0x048fe40000410000 */
[----:B------:R-:W-:Y:S01]  /*18b90*/  IMAD.MOV.U32 R118, RZ, RZ, R65 ;  /* 0x000000ffff767224 */ /* 0x000fe200078e0041 */
[----:B------:R-:W-:Y:S01]  /*18ba0*/  F2FP.PACK_AB R65, R199, R193 ;  /* 0x000000c1c741723e */ /* 0x000fe200000000ff */
[C---:B------:R-:W-:Y:S01]  /*18bb0*/  FMUL.FTZ R8, R68.reuse, R124 ;  /* 0x0000007c44087220 */ /* 0x040fe20000410000 */
[----:B------:R-:W-:Y:S01]  /*18bc0*/  MOV R124, R27 ;  /* 0x0000001b007c7202 */ /* 0x000fe20000000f00 */
[----:B------:R-:W-:Y:S01]  /*18bd0*/  FMUL.FTZ R9, R68, R125 ;  /* 0x0000007d44097220 */ /* 0x000fe20000410000 */
[----:B------:R-:W-:Y:S01]  /*18be0*/  F2FP.PACK_AB R78, R118, R249 ;  /* 0x000000f9764e723e */ /* 0x000fe200000000ff */
[C---:B------:R-:W-:Y:S01]  /*18bf0*/  FMUL.FTZ R13, R68.reuse, R129 ;  /* 0x00000081440d7220 */ /* 0x040fe20000410000 */
[----:B------:R-:W3:Y:S01]  /*18c00*/  MUFU.EX2 R0, R0 ;  /* 0x0000000000007308 */ /* 0x000ee20000000800 */
[C---:B------:R-:W-:Y:S02]  /*18c10*/  FMUL.FTZ R29, R68.reuse, R145 ;  /* 0x00000091441d7220 */ /* 0x040fe40000410000 */
[C---:B------:R-:W-:Y:S02]  /*18c20*/  FMUL.FTZ R40, R68.reuse, R156 ;  /* 0x0000009c44287220 */ /* 0x040fe40000410000 */
[C---:B------:R-:W-:Y:S02]  /*18c30*/  FMUL.FTZ R41, R68.reuse, R157 ;  /* 0x0000009d44297220 */ /* 0x040fe40000410000 */
[C---:B------:R-:W-:Y:S02]  /*18c40*/  FMUL.FTZ R44, R68.reuse, R160 ;  /* 0x000000a0442c7220 */ /* 0x040fe40000410000 */
[----:B------:R-:W-:Y:S02]  /*18c50*/  FMUL.FTZ R45, R68, R161 ;  /* 0x000000a1442d7220 */ /* 0x000fe40000410000 */
[--C-:B------:R-:W-:Y:S02]  /*18c60*/  FFMA.FTZ R123, R192, c[0x0][0x2d0], -R96.reuse ;  /* 0x0000b400c07b7a23 */ /* 0x100fe40000010860 */
[----:B------:R-:W-:Y:S02]  /*18c70*/  FFMA.FTZ R122, R198, c[0x0][0x2d0], -R96 ;  /* 0x0000b400c67a7a23 */ /* 0x000fe40000010860 */
[----:B-1----:R-:W-:Y:S02]  /*18c80*/  FFMA.FTZ R2, R53, c[0x0][0x2d0], -R97 ;  /* 0x0000b40035027a23 */ /* 0x002fe40000010861 */
[----:B------:R-:W-:Y:S02]  /*18c90*/  IMAD.MOV.U32 R125, RZ, RZ, R26 ;  /* 0x000000ffff7d7224 */ /* 0x000fe400078e001a */
[----:B------:R-:W-:Y:S02]  /*18ca0*/  IMAD.MOV.U32 R244, RZ, RZ, R149 ;  /* 0x000000fffff47224 */ /* 0x000fe400078e0095 */
[--C-:B------:R-:W-:Y:S02]  /*18cb0*/  FFMA.FTZ R121, R213, c[0x0][0x2d0], -R75.reuse ;  /* 0x0000b400d5797a23 */ /* 0x100fe4000001084b */
[----:B------:R-:W-:Y:S02]  /*18cc0*/  FFMA.FTZ R120, R215, c[0x0][0x2d0], -R75 ;  /* 0x0000b400d7787a23 */ /* 0x000fe4000001084b */
[C---:B---3--:R-:W-:Y:S02]  /*18cd0*/  FMUL.FTZ R10, R0.reuse, R126 ;  /* 0x0000007e000a7220 */ /* 0x048fe40000410000 */
[----:B------:R1:W3:Y:S01]  /*18ce0*/  MUFU.EX2 R126, R2 ;  /* 0x00000002007e7308 */ /* 0x0002e20000000800 */
[C---:B------:R-:W-:Y:S02]  /*18cf0*/  FMUL.FTZ R11, R0.reuse, R127 ;  /* 0x0000007f000b7220 */ /* 0x040fe40000410000 */
[C---:B------:R-:W-:Y:S02]  /*18d00*/  FMUL.FTZ R14, R0.reuse, R130 ;  /* 0x00000082000e7220 */ /* 0x040fe40000410000 */
[C---:B------:R-:W-:Y:S01]  /*18d10*/  FMUL.FTZ R15, R0.reuse, R131 ;  /* 0x00000083000f7220 */ /* 0x040fe20000410000 */
[----:B------:R-:W-:Y:S01]  /*18d20*/  MOV R131, R16 ;  /* 0x0000001000837202 */ /* 0x000fe20000000f00 */
[----:B------:R-:W-:Y:S02]  /*18d30*/  FMUL.FTZ R16, R3, R132 ;  /* 0x0000008403107220 */ /* 0x000fe40000410000 */
        /* <DEDUP_REMOVED lines=8> */
[----:B-1----:R-:W-:Y:S02]  /*18dc0*/  FFMA.FTZ R2, R54, c[0x0][0x2d0], -R97 ;  /* 0x0000b40036027a23 */ /* 0x002fe40000010861 */
[----:B------:R-:W-:Y:S02]  /*18dd0*/  IMAD.MOV.U32 R130, RZ, RZ, R87 ;  /* 0x000000ffff827224 */ /* 0x000fe400078e0057 */
[----:B------:R1:W1:Y:S01]  /*18de0*/  MUFU.EX2 R128, R2 ;  /* 0x0000000200807308 */ /* 0x0002620000000800 */
[----:B------:R-:W-:Y:S02]  /*18df0*/  IMAD.MOV.U32 R132, RZ, RZ, R90 ;  /* 0x000000ffff847224 */ /* 0x000fe400078e005a */
[----:B---3--:R-:W-:Y:S02]  /*18e00*/  IMAD.MOV.U32 R215, RZ, RZ, R126 ;  /* 0x000000ffffd77224 */ /* 0x008fe400078e007e */
[--C-:B------:R-:W-:Y:S05]  /*18e10*/  FFMA.FTZ R126, R185, c[0x0][0x2d0], -R100.reuse ;  /* 0x0000b400b97e7a23 */ /* 0x100fea0000010864 */
[----:B------:R-:W-:Y:S10]  /*18e20*/  MUFU.EX2 R185, R108 ;  /* 0x0000006c00b97308 */ /* 0x000ff40000000800 */
[----:B------:R-:W-:Y:S01]  /*18e30*/  MUFU.EX2 R108, R122 ;  /* 0x0000007a006c7308 */ /* 0x000fe20000000800 */
[----:B-1----:R-:W-:Y:S02]  /*18e40*/  FFMA.FTZ R2, R55, c[0x0][0x2d0], -R100 ;  /* 0x0000b40037027a23 */ /* 0x002fe40000010864 */
[----:B------:R-:W1:Y:S01]  /*18e50*/  LDSM.16.MT88.4 R52, [R225+0x100] ;  /* 0x00010000e134783b */ /* 0x000e620000004200 */
[----:B------:R-:W-:Y:S02]  /*18e60*/  IMAD.MOV.U32 R246, RZ, RZ, R128 ;  /* 0x000000fffff67224 */ /* 0x000fe400078e0080 */
[--C-:B------:R-:W-:Y:S04]  /*18e70*/  FFMA.FTZ R128, R184, c[0x0][0x2d0], -R100.reuse ;  /* 0x0000b400b8807a23 */ /* 0x100fe80000010864 */
[----:B------:R3:W3:Y:S10]  /*18e80*/  MUFU.EX2 R127, R2 ;  /* 0x00000002007f7308 */ /* 0x0006f40000000800 */
[----:B------:R-:W-:Y:S10]  /*18e90*/  MUFU.EX2 R184, R110 ;  /* 0x0000006e00b87308 */ /* 0x000ff40000000800 */
[----:B------:R-:W-:Y:S01]  /*18ea0*/  MUFU.EX2 R110, R120 ;  /* 0x00000078006e7308 */ /* 0x000fe20000000800 */
[--C-:B---3--:R-:W-:Y:S01]  /*18eb0*/  FFMA.FTZ R2, R56, c[0x0][0x2d0], -R100.reuse ;  /* 0x0000b40038027a23 */ /* 0x108fe20000010864 */
[----:B------:R-:W-:Y:S01]  /*18ec0*/  MOV R216, R127 ;  /* 0x0000007f00d87202 */ /* 0x000fe20000000f00 */
[----:B------:R-:W-:Y:S02]  /*18ed0*/  FMUL.FTZ R56, R68, R172 ;  /* 0x000000ac44387220 */ /* 0x000fe40000410000 */
[----:B------:R-:W-:Y:S05]  /*18ee0*/  FFMA.FTZ R127, R101, c[0x0][0x2d0], -R97 ;  /* 0x0000b400657f7a23 */ /* 0x000fea0000010861 */
[----:B------:R3:W-:Y:S01]  /*18ef0*/  MUFU.EX2 R129, R2 ;  /* 0x0000000200817308 */ /* 0x0007e20000000800 */
[----:B------:R-:W-:Y:S09]  /*18f00*/  FFMA.FTZ R101, R200, c[0x0][0x2d0], -R100 ;  /* 0x0000b400c8657a23 */ /* 0x000ff20000010864 */
[----:B------:R-:W-:Y:S01]  /*18f10*/  MUFU.EX2 R172, R112 ;  /* 0x0000007000ac7308 */ /* 0x000fe20000000800 */
[----:B---3--:R-:W-:Y:S02]  /*18f20*/  FFMA.FTZ R2, R57, c[0x0][0x2d0], -R75 ;  /* 0x0000b40039027a23 */ /* 0x008fe4000001084b */
[----:B------:R-:W-:Y:S01]  /*18f30*/  FMUL.FTZ R57, R68, R173 ;  /* 0x000000ad44397220 */ /* 0x000fe20000410000 */
[----:B--2---:R-:W-:Y:S02]  /*18f40*/  F2FP.PACK_AB R67, R74, R252 ;  /* 0x000000fc4a43723e */ /* 0x004fe400000000ff */
[----:B------:R-:W-:Y:S02]  /*18f50*/  F2FP.PACK_AB R66, R73, R109 ;  /* 0x0000006d4942723e */ /* 0x000fe400000000ff */
[----:B------:R-:W-:Y:S07]  /*18f60*/  F2FP.PACK_AB R79, R72, R117 ;  /* 0x00000075484f723e */ /* 0x000fee00000000ff */
[-C--:B------:R-:W-:Y:S08]  /*18f70*/  HMMA.16816.F32 R4, R76, R20.reuse, R4 ;  /* 0x000000144c04723c */ /* 0x080ff00000001804 */
[C---:B------:R-:W-:Y:S07]  /*18f80*/  HMMA.16816.F32 R8, R64.reuse, R20, R8 ;  /* 0x000000144008723c */ /* 0x040fee0000001808 */
[C---:B------:R-:W-:Y:S01]  /*18f90*/  FMUL.FTZ R21, R3.reuse, R137 ;  /* 0x0000008903157220 */ /* 0x040fe20000410000 */
[-C--:B------:R-:W-:Y:S04]  /*18fa0*/  HMMA.16816.F32 R12, R64, R22.reuse, R12 ;  /* 0x00000016400c723c */ /* 0x080fe8000000180c */
[----:B------:R-:W-:Y:S01]  /*18fb0*/  FMUL.FTZ R20, R3, R136 ;  /* 0x0000008803147220 */ /* 0x000fe20000410000 */
[----:B------:R-:W-:Y:S01]  /*18fc0*/  MOV R137, R25 ;  /* 0x0000001900897202 */ /* 0x000fe20000000f00 */
[----:B------:R-:W-:Y:S02]  /*18fd0*/  IMAD.MOV.U32 R136, RZ, RZ, R28 ;  /* 0x000000ffff887224 */ /* 0x000fe400078e001c */
[C---:B------:R-:W-:Y:S04]  /*18fe0*/  HMMA.16816.F32 R16, R76.reuse, R22, R16 ;  /* 0x000000164c10723c */ /* 0x040fe80000001810 */
[C---:B------:R-:W-:Y:S02]  /*18ff0*/  FMUL.FTZ R25, R68.reuse, R141 ;  /* 0x0000008d44197220 */ /* 0x040fe40000410000 */
[C---:B------:R-:W-:Y:S01]  /*19000*/  FMUL.FTZ R28, R68.reuse, R144 ;  /* 0x00000090441c7220 */ /* 0x040fe20000410000 */
[----:B------:R-:W-:Y:S01]  /*19010*/  MOV R144, R85 ;  /* 0x0000005500907202 */ /* 0x000fe20000000f00 */
[C---:B------:R-:W-:Y:S02]  /*19020*/  FMUL.FTZ R23, R69.reuse, R139 ;  /* 0x0000008b45177220 */ /* 0x040fe40000410000 */
[----:B------:R2:W-:Y:S02]  /*19030*/  MUFU.EX2 R139, R2 ;  /* 0x00000002008b7308 */ /* 0x0005e40000000800 */
[----:B------:R-:W-:Y:S02]  /*19040*/  FMUL.FTZ R22, R69, R138 ;  /* 0x0000008a45167220 */ /* 0x000fe40000410000 */
[----:B------:R-:W-:Y:S02]  /*19050*/  IMAD.MOV.U32 R138, RZ, RZ, R24 ;  /* 0x000000ffff8a7224 */ /* 0x000fe400078e0018 */
[----:B------:R-:W-:Y:S03]  /*19060*/  FMUL.FTZ R24, R68, R140 ;  /* 0x0000008c44187220 */ /* 0x000fe60000410000 */
[-C--:B------:R-:W-:Y:S03]  /*19070*/  HMMA.16816.F32 R20, R76, R36.reuse, R20 ;  /* 0x000000244c14723c */ /* 0x080fe60000001814 */
[----:B------:R-:W-:Y:S01]  /*19080*/  MOV R213, R138 ;  /* 0x0000008a00d57202 */ /* 0x000fe20000000f00 */
[----:B------:R-:W-:Y:S02]  /*19090*/  IMAD.MOV.U32 R138, RZ, RZ, R109 ;  /* 0x000000ffff8a7224 */ /* 0x000fe400078e006d */
[----:B------:R-:W-:Y:S02]  /*190a0*/  FFMA.FTZ R109, R191, c[0x0][0x2d0], -R97 ;  /* 0x0000b400bf6d7a23 */ /* 0x000fe40000010861 */
[C---:B------:R-:W-:Y:S02]  /*190b0*/  HMMA.16816.F32 R24, R64.reuse, R36, R24 ;  /* 0x000000244018723c */ /* 0x040fe40000001818 */
[----:B------:R-:W-:Y:S02]  /*190c0*/  MUFU.EX2 R173, R109 ;  /* 0x0000006d00ad7308 */ /* 0x000fe40000000800 */
[--C-:B--2---:R-:W-:Y:S04]  /*190d0*/  FFMA.FTZ R2, R58, c[0x0][0x2d0], -R75.reuse ;  /* 0x0000b4003a027a23 */ /* 0x104fe8000001084b */
[-C--:B------:R-:W-:Y:S04]  /*190e0*/  HMMA.16816.F32 R28, R64, R38.reuse, R28 ;  /* 0x00000026401c723c */ /* 0x080fe8000000181c */
[----:B------:R2:W-:Y:S01]  /*190f0*/  MUFU.EX2 R141, R2 ;  /* 0x00000002008d7308 */ /* 0x0005e20000000800 */
[C---:B------:R-:W-:Y:S02]  /*19100*/  FMUL.FTZ R36, R3.reuse, R152 ;  /* 0x0000009803247220 */ /* 0x040fe40000410000 */
[----:B------:R-:W-:Y:S01]  /*19110*/  FMUL.FTZ R37, R3, R153 ;  /* 0x0000009903257220 */ /* 0x000fe20000410000 */
[C---:B------:R-:W-:Y:S04]  /*19120*/  HMMA.16816.F32 R32, R76.reuse, R38, R32 ;  /* 0x000000264c20723c */ /* 0x040fe80000001820 */
[C---:B------:R-:W-:Y:S02]  /*19130*/  FMUL.FTZ R58, R0.reuse, R174 ;  /* 0x000000ae003a7220 */ /* 0x040fe40000410000 */
[----:B------:R-:W-:Y:S01]  /*19140*/  MUFU.EX2 R109, R121 ;  /* 0x00000079006d7308 */ /* 0x000fe20000000800 */
[C---:B------:R-:W-:Y:S02]  /*19150*/  FMUL.FTZ R38, R69.reuse, R154 ;  /* 0x0000009a45267220 */ /* 0x040fe40000410000 */
[----:B------:R-:W-:Y:S03]  /*19160*/  FMUL.FTZ R39, R69, R155 ;  /* 0x0000009b45277220 */ /* 0x000fe60000410000 */
[----:B------:R-:W-:Y:S02]  /*19170*/  IMAD.MOV.U32 R154, RZ, RZ, R80 ;  /* 0x000000ffff9a7224 */ /* 0x000fe400078e0050 */
[----:B------:R-:W3:Y:S02]  /*19180*/  LDSM.16.MT88.4 R80, [R226+0x100] ;  /* 0x00010000e250783b */ /* 0x000ee40000004200 */
[-C--:B-1----:R-:W-:Y:S01]  /*19190*/  HMMA.16816.F32 R36, R76, R52.reuse, R36 ;  /* 0x000000344c24723c */ /* 0x082fe20000001824 */
[----:B------:R-:W-:Y:S02]  /*191a0*/  MUFU.EX2 R174, R105 ;  /* 0x0000006900ae7308 */ /* 0x000fe40000000800 */
[--C-:B--2---:R-:W-:Y:S02]  /*191b0*/  FFMA.FTZ R2, R59, c[0x0][0x2d0], -R96.reuse ;  /* 0x0000b4003b027a23 */ /* 0x104fe40000010860 */
[----:B------:R-:W-:Y:S03]  /*191c0*/  FMUL.FTZ R59, R0, R175 ;  /* 0x000000af003b7220 */ /* 0x000fe60000410000 */
[C---:B------:R-:W-:Y:S03]  /*191d0*/  HMMA.16816.F32 R40, R64.reuse, R52, R40 ;  /* 0x000000344028723c */ /* 0x040fe60000001828 */
[----:B------:R1:W2:Y:S04]  /*191e0*/  MUFU.EX2 R140, R2 ;  /* 0x00000002008c7308 */ /* 0x0002a80000000800 */
[C---:B------:R-:W-:Y:S01]  /*191f0*/  FMUL.FTZ R52, R3.reuse, R168 ;  /* 0x000000a803347220 */ /* 0x040fe20000410000 */
[-C--:B------:R-:W-:Y:S04]  /*19200*/  HMMA.16816.F32 R44, R64, R54.reuse, R44 ;  /* 0x00000036402c723c */ /* 0x080fe8000000182c */
[----:B------:R-:W-:Y:S01]  /*19210*/  FMUL.FTZ R53, R3, R169 ;  /* 0x000000a903357220 */ /* 0x000fe20000410000 */
[----:B------:R-:W-:Y:S03]  /*19220*/  MUFU.EX2 R168, R102 ;  /* 0x0000006600a87308 */ /* 0x000fe60000000800 */
[C---:B------:R-:W-:Y:S07]  /*19230*/  HMMA.16816.F32 R48, R76.reuse, R54, R48 ;  /* 0x000000364c30723c */ /* 0x040fee0000001830 */
[C---:B------:R-:W-:Y:S01]  /*19240*/  FMUL.FTZ R54, R69.reuse, R170 ;  /* 0x000000aa45367220 */ /* 0x040fe20000410000 */
[----:B------:R-:W-:Y:S01]  /*19250*/  MUFU.EX2 R169, R101 ;  /* 0x0000006500a97308 */ /* 0x000fe20000000800 */
[----:B------:R-:W-:Y:S03]  /*19260*/  FMUL.FTZ R55, R69, R171 ;  /* 0x000000ab45377220 */ /* 0x000fe60000410000 */
[----:B-1----:R-:W-:Y:S02]  /*19270*/  FFMA.FTZ R2, R60, c[0x0][0x2d0], -R96 ;  /* 0x0000b4003c027a23 */ /* 0x002fe40000010860 */
[----:B--2---:R-:W-:Y:S02]  /*19280*/  IMAD.MOV.U32 R155, RZ, RZ, R140 ;  /* 0x000000ffff9b7224 */ /* 0x004fe400078e008c */
[-C--:B---3--:R-:W-:Y:S02]  /*19290*/  HMMA.16816.F32 R52, R76, R80.reuse, R52 ;  /* 0x000000504c34723c */ /* 0x088fe40000001834 */
[----:B------:R1:W-:Y:S01]  /*192a0*/  MUFU.EX2 R142, R2 ;  /* 0x00000002008e7308 */ /* 0x0003e20000000800 */
[----:B------:R-:W-:Y:S05]  /*192b0*/  FMUL.FTZ R60, R68, R176 ;  /* 0x000000b0443c7220 */ /* 0x000fea0000410000 */
[C---:B------:R-:W-:Y:S04]  /*192c0*/  HMMA.16816.F32 R56, R64.reuse, R80, R56 ;  /* 0x000000504038723c */ /* 0x040fe80000001838 */
[----:B------:R-:W-:Y:S03]  /*192d0*/  MUFU.EX2 R101, R127 ;  /* 0x0000007f00657308 */ /* 0x000fe60000000800 */
[----:B----4-:R-:W-:Y:S02]  /*192e0*/  F2FP.PACK_AB R80, R232, R133 ;  /* 0x00000085e850723e */ /* 0x010fe400000000ff */
[----:B------:R-:W-:Y:S03]  /*192f0*/  F2FP.PACK_AB R81, R229, R242 ;  /* 0x000000f2e551723e */ /* 0x000fe600000000ff */
[--C-:B-1----:R-:W-:Y:S02]  /*19300*/  FFMA.FTZ R2, R61, c[0x0][0x2d0], -R75.reuse ;  /* 0x0000b4003d027a23 */ /* 0x102fe4000001084b */
[----:B------:R-:W-:Y:S02]  /*19310*/  FMUL.FTZ R61, R68, R177 ;  /* 0x000000b1443d7220 */ /* 0x000fe40000410000 */
[----:B------:R1:W2:Y:S02]  /*19320*/  MUFU.EX2 R143, R2 ;  /* 0x00000002008f7308 */ /* 0x0002a40000000800 */
[----:B-1----:R-:W-:Y:S02]  /*19330*/  FFMA.FTZ R2, R62, c[0x0][0x2d0], -R75 ;  /* 0x0000b4003e027a23 */ /* 0x002fe4000001084b */
[C---:B------:R-:W-:Y:S06]  /*19340*/  FMUL.FTZ R62, R0.reuse, R178 ;  /* 0x000000b2003e7220 */ /* 0x040fec0000410000 */
[----:B------:R1:W-:Y:S02]  /*19350*/  MUFU.EX2 R146, R2 ;  /* 0x0000000200927308 */ /* 0x0003e40000000800 */
[--C-:B-1----:R-:W-:Y:S02]  /*19360*/  FFMA.FTZ R2, R63, c[0x0][0x2d0], -R96.reuse ;  /* 0x0000b4003f027a23 */ /* 0x102fe40000010860 */
[----:B------:R-:W-:Y:S06]  /*19370*/  FMUL.FTZ R63, R0, R179 ;  /* 0x000000b3003f7220 */ /* 0x000fec0000410000 */
[----:B------:R1:W-:Y:S01]  /*19380*/  MUFU.EX2 R145, R2 ;  /* 0x0000000200917308 */ /* 0x0003e20000000800 */
[-C--:B------:R-:W-:Y:S07]  /*19390*/  HMMA.16816.F32 R60, R64, R82.reuse, R60 ;  /* 0x00000052403c723c */ /* 0x080fee000000183c */
[----:B------:R-:W-:Y:S01]  /*193a0*/  FMUL.FTZ R64, R3, R180 ;  /* 0x000000b403407220 */ /* 0x000fe20000410000 */
[----:B------:R-:W-:Y:S01]  /*193b0*/  F2FP.PACK_AB R180, R109, R110 ;  /* 0x0000006e6db4723e */ /* 0x000fe200000000ff */
[----:B------:R-:W-:Y:S03]  /*193c0*/  FMUL.FTZ R65, R3, R181 ;  /* 0x000000b503417220 */ /* 0x000fe60000410000 */
[C---:B------:R-:W-:Y:S02]  /*193d0*/  FMUL.FTZ R66, R69.reuse, R182 ;  /* 0x000000b645427220 */ /* 0x040fe40000410000 */
[----:B------:R-:W-:Y:S02]  /*193e0*/  FMUL.FTZ R67, R69, R183 ;  /* 0x000000b745437220 */ /* 0x000fe40000410000 */
[----:B-1----:R-:W-:Y:S05]  /*193f0*/  FFMA.FTZ R2, R86, c[0x0][0x2d0], -R96 ;  /* 0x0000b40056027a23 */ /* 0x002fea0000010860 */
[----:B------:R-:W-:Y:S01]  /*19400*/  HMMA.16816.F32 R64, R76, R82, R64 ;  /* 0x000000524c40723c */ /* 0x000fe20000001840 */
[----:B------:R-:W1:Y:S01]  /*19410*/  LDSM.16.MT88.4 R84, [R224+0x900] ;  /* 0x00090000e054783b */ /* 0x000e620000004200 */
[----:B------:R3:W-:Y:S05]  /*19420*/  MUFU.EX2 R147, R2 ;  /* 0x0000000200937308 */ /* 0x0007ea0000000800 */
[----:B------:R-:W-:Y:S02]  /*19430*/  F2FP.PACK_AB R76, R214, R135 ;  /* 0x00000087d64c723e */ /* 0x000fe400000000ff */
[----:B------:R-:W-:Y:S03]  /*19440*/  F2FP.PACK_AB R77, R228, R134 ;  /* 0x00000086e44d723e */ /* 0x000fe600000000ff */
[----:B------:R-:W-:Y:S02]  /*19450*/  F2FP.PACK_AB R78, R237, R132 ;  /* 0x00000084ed4e723e */ /* 0x000fe400000000ff */
[----:B------:R-:W-:Y:S02]  /*19460*/  F2FP.PACK_AB R79, R238, R231 ;  /* 0x000000e7ee4f723e */ /* 0x000fe400000000ff */
[----:B------:R-:W-:Y:S02]  /*19470*/  F2FP.PACK_AB R82, R136, R235 ;  /* 0x000000eb8852723e */ /* 0x000fe400000000ff */
[----:B------:R-:W-:Y:S01]  /*19480*/  F2FP.PACK_AB R83, R131, R236 ;  /* 0x000000ec8353723e */ /* 0x000fe200000000ff */
[--C-:B---3--:R-:W-:Y:S04]  /*19490*/  FFMA.FTZ R2, R88, c[0x0][0x2d0], -R97.reuse ;  /* 0x0000b40058027a23 */ /* 0x108fe80000010861 */
[----:B------:R3:W-:Y:S01]  /*194a0*/  MUFU.EX2 R153, R2 ;  /* 0x0000000200997308 */ /* 0x0007e20000000800 */
[-C--:B-1----:R-:W-:Y:S08]  /*194b0*/  HMMA.16816.F32 R4, R76, R84.reuse, R4 ;  /* 0x000000544c04723c */ /* 0x082ff00000001804 */
[C---:B------:R-:W-:Y:S04]  /*194c0*/  HMMA.16816.F32 R8, R80.reuse, R84, R8 ;  /* 0x000000545008723c */ /* 0x040fe80000001808 */
[----:B---3--:R-:W-:Y:S02]  /*194d0*/  FFMA.FTZ R2, R89, c[0x0][0x2d0], -R97 ;  /* 0x0000b40059027a23 */ /* 0x008fe40000010861 */
[----:B------:R-:W1:Y:S02]  /*194e0*/  LDSM.16.MT88.4 R88, [R227+0x900] ;  /* 0x00090000e358783b */ /* 0x000e640000004200 */
[-C--:B------:R-:W-:Y:S01]  /*194f0*/  HMMA.16816.F32 R12, R80, R86.reuse, R12 ;  /* 0x00000056500c723c */ /* 0x080fe2000000180c */
[----:B------:R3:W-:Y:S03]  /*19500*/  MUFU.EX2 R159, R2 ;  /* 0x00000002009f7308 */ /* 0x0007e60000000800 */
[--C-:B------:R-:W-:Y:S04]  /*19510*/  FFMA.FTZ R84, R217, c[0x0][0x2d0], -R100.reuse ;  /* 0x0000b400d9547a23 */ /* 0x100fe80000010864 */
[C---:B------:R-:W-:Y:S03]  /*19520*/  HMMA.16816.F32 R16, R76.reuse, R86, R16 ;  /* 0x000000564c10723c */ /* 0x040fe60000001810 */
[----:B------:R4:W-:Y:S01]  /*19530*/  MUFU.EX2 R156, R84 ;  /* 0x00000054009c7308 */ /* 0x0009e20000000800 */
[--C-:B---3--:R-:W-:Y:S09]  /*19540*/  FFMA.FTZ R2, R202, c[0x0][0x2d0], -R100.reuse ;  /* 0x0000b400ca027a23 */ /* 0x108ff20000010864 */
[----:B------:R3:W-:Y:S01]  /*19550*/  MUFU.EX2 R152, R2 ;  /* 0x0000000200987308 */ /* 0x0007e20000000800 */
[----:B----4-:R-:W4:Y:S01]  /*19560*/  LDSM.16.MT88.4 R84, [R226+0x900] ;  /* 0x00090000e254783b */ /* 0x010f220000004200 */
[-C--:B-1----:R-:W-:Y:S08]  /*19570*/  HMMA.16816.F32 R20, R76, R88.reuse, R20 ;  /* 0x000000584c14723c */ /* 0x082ff00000001814 */
[C---:B------:R-:W-:Y:S04]  /*19580*/  HMMA.16816.F32 R24, R80.reuse, R88, R24 ;  /* 0x000000585018723c */ /* 0x040fe80000001818 */
[--C-:B---3--:R-:W-:Y:S04]  /*19590*/  FFMA.FTZ R2, R203, c[0x0][0x2d0], -R100.reuse ;  /* 0x0000b400cb027a23 */ /* 0x108fe80000010864 */
[-C--:B------:R-:W-:Y:S01]  /*195a0*/  HMMA.16816.F32 R28, R80, R90.reuse, R28 ;  /* 0x0000005a501c723c */ /* 0x080fe2000000181c */
[----:B------:R1:W-:Y:S03]  /*195b0*/  MUFU.EX2 R158, R2 ;  /* 0x00000002009e7308 */ /* 0x0003e60000000800 */
[----:B------:R-:W-:Y:S01]  /*195c0*/  FFMA.FTZ R88, R220, c[0x0][0x2d0], -R75 ;  /* 0x0000b400dc587a23 */ /* 0x000fe2000001084b */
[----:B--2---:R-:W-:Y:S03]  /*195d0*/  MOV R220, R143 ;  /* 0x0000008f00dc7202 */ /* 0x004fe60000000f00 */
[C---:B------:R-:W-:Y:S08]  /*195e0*/  HMMA.16816.F32 R32, R76.reuse, R90, R32 ;  /* 0x0000005a4c20723c */ /* 0x040ff00000001820 */
[-C--:B------:R-:W-:Y:S08]  /*195f0*/  HMMA.16816.F32 R36, R76, R92.reuse, R36 ;  /* 0x0000005c4c24723c */ /* 0x080ff00000001824 */
[C---:B------:R-:W-:Y:S04]  /*19600*/  HMMA.16816.F32 R40, R80.reuse, R92, R40 ;  /* 0x0000005c5028723c */ /* 0x040fe80000001828 */
[--C-:B-1----:R-:W-:Y:S04]  /*19610*/  FFMA.FTZ R2, R207, c[0x0][0x2d0], -R97.reuse ;  /* 0x0000b400cf027a23 */ /* 0x102fe80000010861 */
[-C--:B------:R-:W-:Y:S01]  /*19620*/  HMMA.16816.F32 R44, R80, R94.reuse, R44 ;  /* 0x0000005e502c723c */ /* 0x080fe2000000182c */
[----:B------:R1:W-:Y:S07]  /*19630*/  MUFU.EX2 R157, R2 ;  /* 0x00000002009d7308 */ /* 0x0003ee0000000800 */
[C---:B------:R-:W-:Y:S01]  /*19640*/  HMMA.16816.F32 R48, R76.reuse, R94, R48 ;  /* 0x0000005e4c30723c */ /* 0x040fe20000001830 */
[----:B------:R-:W-:Y:S07]  /*19650*/  LDSM.16.MT88.4 R92, [R227+0x1100] ;  /* 0x00110000e35c783b */ /* 0x000fee0000004200 */
[-C--:B----4-:R-:W-:Y:S08]  /*19660*/  HMMA.16816.F32 R52, R76, R84.reuse, R52 ;  /* 0x000000544c34723c */ /* 0x090ff00000001834 */
[C---:B------:R-:W-:Y:S04]  /*19670*/  HMMA.16816.F32 R56, R80.reuse, R84, R56 ;  /* 0x000000545038723c */ /* 0x040fe80000001838 */
[--C-:B-1----:R-:W-:Y:S02]  /*19680*/  FFMA.FTZ R2, R211, c[0x0][0x2d0], -R97.reuse ;  /* 0x0000b400d3027a23 */ /* 0x102fe40000010861 */
[----:B------:R1:W-:Y:S02]  /*19690*/  MUFU.EX2 R211, R88 ;  /* 0x0000005800d37308 */ /* 0x0003e40000000800 */
[-C--:B------:R-:W-:Y:S01]  /*196a0*/  HMMA.16816.F32 R60, R80, R86.reuse, R60 ;  /* 0x00000056503c723c */ /* 0x080fe2000000183c */
[----:B------:R-:W2:Y:S04]  /*196b0*/  LDL.LU R82, [R1+0x48] ;  /* 0x0000480001527983 */ /* 0x000ea80000300800 */
[----:B------:R-:W2:Y:S02]  /*196c0*/  LDL.LU R140, [R1+0x54] ;  /* 0x00005400018c7983 */ /* 0x000ea40000300800 */
[----:B------:R-:W-:Y:S01]  /*196d0*/  FFMA.FTZ R80, R154, c[0x0][0x2d0], -R100 ;  /* 0x0000b4009a507a23 */ /* 0x000fe20000010864 */
[----:B------:R-:W-:Y:S01]  /*196e0*/  HMMA.16816.F32 R64, R76, R86, R64 ;  /* 0x000000564c40723c */ /* 0x000fe20000001840 */
[----:B------:R4:W4:Y:S01]  /*196f0*/  MUFU.EX2 R148, R2 ;  /* 0x0000000200947308 */ /* 0x0009220000000800 */
[----:B------:R-:W-:Y:S02]  /*19700*/  LDSM.16.MT88.4 R84, [R225+0x1100] ;  /* 0x00110000e154783b */ /* 0x000fe40000004200 */
[--C-:B------:R-:W-:Y:S01]  /*19710*/  FFMA.FTZ R81, R144, c[0x0][0x2d0], -R97.reuse ;  /* 0x0000b40090517a23 */ /* 0x100fe20000010861 */
[----:B------:R-:W-:Y:S01]  /*19720*/  MOV R154, R141 ;  /* 0x0000008d009a7202 */ /* 0x000fe20000000f00 */
[----:B------:R-:W-:Y:S01]  /*19730*/  IMAD.MOV.U32 R144, RZ, RZ, R124 ;  /* 0x000000ffff907224 */ /* 0x000fe200078e007c */
[----:B------:R-:W-:Y:S01]  /*19740*/  F2FP.PACK_AB R76, R119, R239 ;  /* 0x000000ef774c723e */ /* 0x000fe200000000ff */
[--C-:B------:R-:W-:Y:S01]  /*19750*/  FFMA.FTZ R124, R186, c[0x0][0x2d0], -R100.reuse ;  /* 0x0000b400ba7c7a23 */ /* 0x100fe20000010864 */
[----:B------:R-:W-:Y:S02]  /*19760*/  F2FP.PACK_AB R77, R230, R240 ;  /* 0x000000f0e64d723e */ /* 0x000fe400000000ff */
[----:B------:R4:W-:Y:S01]  /*19770*/  MUFU.EX2 R192, R80 ;  /* 0x0000005000c07308 */ /* 0x0009e20000000800 */
[----:B------:R-:W-:Y:S01]  /*19780*/  F2FP.PACK_AB R79, R244, R213 ;  /* 0x000000d5f44f723e */ /* 0x000fe200000000ff */
[----:B-1----:R-:W1:Y:S08]  /*19790*/  LDSM.16.MT88.4 R88, [R224+0x1100] ;  /* 0x00110000e058783b */ /* 0x002e700000004200 */
[----:B------:R-:W-:Y:S01]  /*197a0*/  MUFU.EX2 R186, R107 ;  /* 0x0000006b00ba7308 */ /* 0x000fe20000000800 */
[----:B----4-:R-:W-:Y:S01]  /*197b0*/  FFMA.FTZ R2, R219, c[0x0][0x2d0], -R100 ;  /* 0x0000b400db027a23 */ /* 0x010fe20000010864 */
[----:B------:R-:W-:Y:S08]  /*197c0*/  MOV R219, R148 ;  /* 0x0000009400db7202 */ /* 0x000ff00000000f00 */
[----:B------:R4:W-:Y:S01]  /*197d0*/  MUFU.EX2 R163, R2 ;  /* 0x0000000200a37308 */ /* 0x0009e20000000800 */
[--C-:B------:R-:W-:Y:S02]  /*197e0*/  FFMA.FTZ R80, R130, c[0x0][0x2d0], -R97.reuse ;  /* 0x0000b40082507a23 */ /* 0x100fe40000010861 */
[----:B------:R-:W-:Y:S07]  /*197f0*/  FFMA.FTZ R130, R98, c[0x0][0x2d0], -R97 ;  /* 0x0000b40062827a23 */ /* 0x000fee0000010861 */
[----:B------:R1:W-:Y:S10]  /*19800*/  MUFU.EX2 R171, R80 ;  /* 0x0000005000ab7308 */ /* 0x0003f40000000800 */
[----:B------:R-:W-:Y:S01]  /*19810*/  MUFU.EX2 R107, R212 ;  /* 0x000000d4006b7308 */ /* 0x000fe20000000800 */
[--C-:B----4-:R-:W-:Y:S09]  /*19820*/  FFMA.FTZ R2, R218, c[0x0][0x2d0], -R75.reuse ;  /* 0x0000b400da027a23 */ /* 0x110ff2000001084b */
[----:B------:R4:W-:Y:S01]  /*19830*/  MUFU.EX2 R162, R2 ;  /* 0x0000000200a27308 */ /* 0x0009e20000000800 */
[----:B-1----:R-:W-:Y:S01]  /*19840*/  F2FP.PACK_AB R80, R144, R233 ;  /* 0x000000e99050723e */ /* 0x002fe200000000ff */
[----:B----4-:R-:W-:Y:S02]  /*19850*/  FFMA.FTZ R2, R221, c[0x0][0x2d0], -R75 ;  /* 0x0000b400dd027a23 */ /* 0x010fe4000001084b */
[----:B------:R-:W-:Y:S06]  /*19860*/  IMAD.MOV.U32 R221, RZ, RZ, R147 ;  /* 0x000000ffffdd7224 */ /* 0x000fec00078e0093 */
[----:B------:R1:W-:Y:S02]  /*19870*/  MUFU.EX2 R218, R2 ;  /* 0x0000000200da7308 */ /* 0x0003e40000000800 */
[--C-:B-1----:R-:W-:Y:S01]  /*19880*/  FFMA.FTZ R2, R247, c[0x0][0x2d0], -R96.reuse ;  /* 0x0000b400f7027a23 */ /* 0x102fe20000010860 */
[----:B------:R-:W-:Y:S07]  /*19890*/  MOV R247, R146 ;  /* 0x0000009200f77202 */ /* 0x000fee0000000f00 */
[----:B------:R1:W-:Y:S02]  /*198a0*/  MUFU.EX2 R161, R2 ;  /* 0x0000000200a17308 */ /* 0x0003e40000000800 */
[----:B-1----:R-:W-:Y:S02]  /*198b0*/  FFMA.FTZ R2, R248, c[0x0][0x2d0], -R96 ;  /* 0x0000b400f8027a23 */ /* 0x002fe40000010860 */
[----:B------:R-:W-:Y:S06]  /*198c0*/  IMAD.MOV.U32 R248, RZ, RZ, R145 ;  /* 0x000000fffff87224 */ /* 0x000fec00078e0091 */
[----:B------:R1:W-:Y:S02]  /*198d0*/  MUFU.EX2 R217, R2 ;  /* 0x0000000200d97308 */ /* 0x0003e40000000800 */
[--C-:B-1----:R-:W-:Y:S02]  /*198e0*/  FFMA.FTZ R2, R222, c[0x0][0x2d0], -R75.reuse ;  /* 0x0000b400de027a23 */ /* 0x102fe4000001084b */
[----:B------:R-:W-:Y:S06]  /*198f0*/  FFMA.FTZ R75, R210, c[0x0][0x2d0], -R75 ;  /* 0x0000b400d24b7a23 */ /* 0x000fec000001084b */
[----:B------:R1:W-:Y:S01]  /*19900*/  MUFU.EX2 R207, R2 ;  /* 0x0000000200cf7308 */ /* 0x0003e20000000800 */
[----:B------:R-:W-:Y:S01]  /*19910*/  IMAD.MOV.U32 R210, RZ, RZ, R137 ;  /* 0x000000ffffd27224 */ /* 0x000fe200078e0089 */
[----:B------:R-:W-:Y:S01]  /*19920*/  MOV R137, R118 ;  /* 0x0000007600897202 */ /* 0x000fe20000000f00 */
[----:B------:R-:W-:Y:S02]  /*19930*/  FFMA.FTZ R118, R187, c[0x0][0x2d0], -R100 ;  /* 0x0000b400bb767a23 */ /* 0x000fe40000010864 */
[----:B------:R-:W-:Y:S01]  /*19940*/  IMAD.MOV.U32 R222, RZ, RZ, R142 ;  /* 0x000000ffffde7224 */ /* 0x000fe200078e008e */
[----:B------:R-:W-:Y:S04]  /*19950*/  F2FP.PACK_AB R78, R245, R210 ;  /* 0x000000d2f54e723e */ /* 0x000fe800000000ff */
[----:B------:R-:W4:Y:S03]  /*19960*/  MUFU.EX2 R105, R75 ;  /* 0x0000004b00697308 */ /* 0x000f260000000800 */
[-C--:B------:R-:W-:Y:S07]  /*19970*/  HMMA.16816.F32 R4, R76, R88.reuse, R4 ;  /* 0x000000584c04723c */ /* 0x080fee0000001804 */
[----:B------:R-:W-:Y:S01]  /*19980*/  MUFU.EX2 R187, R106 ;  /* 0x0000006a00bb7308 */ /* 0x000fe20000000800 */
[--C-:B-1----:R-:W-:Y:S01]  /*19990*/  FFMA.FTZ R2, R243, c[0x0][0x2d0], -R96.reuse ;  /* 0x0000b400f3027a23 */ /* 0x102fe20000010860 */
[----:B------:R-:W-:Y:S02]  /*199a0*/  MOV R243, R139 ;  /* 0x0000008b00f37202 */ /* 0x000fe40000000f00 */
[----:B------:R-:W3:Y:S06]  /*199b0*/  LDL.LU R139, [R1+0x50] ;  /* 0x00005000018b7983 */ /* 0x000eec0000300800 */
[----:B------:R1:W-:Y:S01]  /*199c0*/  MUFU.EX2 R203, R2 ;  /* 0x0000000200cb7308 */ /* 0x0003e20000000800 */
[----:B----4-:R-:W-:Y:S09]  /*199d0*/  F2FP.PACK_AB R182, R105, R107 ;  /* 0x0000006b69b6723e */ /* 0x010ff200000000ff */
[----:B------:R-:W4:Y:S01]  /*199e0*/  MUFU.EX2 R106, R195 ;  /* 0x000000c3006a7308 */ /* 0x000f220000000800 */
[--C-:B-1----:R-:W-:Y:S02]  /*199f0*/  FFMA.FTZ R2, R103, c[0x0][0x2d0], -R96.reuse ;  /* 0x0000b40067027a23 */ /* 0x102fe40000010860 */
[----:B------:R-:W-:Y:S07]  /*19a00*/  FFMA.FTZ R103, R208, c[0x0][0x2d0], -R96 ;  /* 0x0000b400d0677a23 */ /* 0x000fee0000010860 */
[----:B------:R1:W-:Y:S01]  /*19a10*/  MUFU.EX2 R202, R2 ;  /* 0x0000000200ca7308 */ /* 0x0003e20000000800 */
[----:B----4-:R-:W-:Y:S09]  /*19a20*/  F2FP.PACK_AB R181, R106, R108 ;  /* 0x0000006c6ab5723e */ /* 0x010ff200000000ff */
[----:B------:R-:W-:Y:S10]  /*19a30*/  MUFU.EX2 R175, R103 ;  /* 0x0000006700af7308 */ /* 0x000ff40000000800 */
[----:B------:R-:W-:Y:S01]  /*19a40*/  MUFU.EX2 R103, R123 ;  /* 0x0000007b00677308 */ /* 0x000fe20000000800 */
[--C-:B-1----:R-:W-:Y:S01]  /*19a50*/  FFMA.FTZ R2, R250, c[0x0][0x2d0], -R97.reuse ;  /* 0x0000b400fa027a23 */ /* 0x102fe20000010861 */
[----:B------:R-:W-:Y:S01]  /*19a60*/  MOV R250, R129 ;  /* 0x0000008100fa7202 */ /* 0x000fe20000000f00 */
[--C-:B------:R-:W-:Y:S03]  /*19a70*/  FFMA.FTZ R129, R99, c[0x0][0x2d0], -R97.reuse ;  /* 0x0000b40063817a23 */ /* 0x100fe60000010861 */
[----:B------:R-:W-:Y:S04]  /*19a80*/  F2FP.PACK_AB R83, R250, R216 ;  /* 0x000000d8fa53723e */ /* 0x000fe800000000ff */
[----:B------:R1:W-:Y:S02]  /*19a90*/  MUFU.EX2 R160, R2 ;  /* 0x0000000200a07308 */ /* 0x0003e40000000800 */
[--C-:B-1----:R-:W-:Y:S01]  /*19aa0*/  FFMA.FTZ R2, R251, c[0x0][0x2d0], -R97.reuse ;  /* 0x0000b400fb027a23 */ /* 0x102fe20000010861 */
[----:B------:R-:W-:Y:S01]  /*19ab0*/  MOV R251, R125 ;  /* 0x0000007d00fb7202 */ /* 0x000fe20000000f00 */
[----:B------:R-:W-:Y:S06]  /*19ac0*/  FFMA.FTZ R125, R111, c[0x0][0x2d0], -R97 ;  /* 0x0000b4006f7d7a23 */ /* 0x000fec0000010861 */
[----:B------:R1:W-:Y:S01]  /*19ad0*/  MUFU.EX2 R198, R2 ;  /* 0x0000000200c67308 */ /* 0x0003e20000000800 */
[----:B------:R-:W-:Y:S01]  /*19ae0*/  FFMA.FTZ R111, R190, c[0x0][0x2d0], -R100 ;  /* 0x0000b400be6f7a23 */ /* 0x000fe20000010864 */
[----:B------:R-:W4:Y:S01]  /*19af0*/  LDSM.16.MT88.4 R96, [R226+0x1100] ;  /* 0x00110000e260783b */ /* 0x000f220000004200 */
[----:B--2---:R-:W-:Y:S01]  /*19b00*/  FFMA.FTZ R3, R3, R82, R189 ;  /* 0x0000005203037223 */ /* 0x004fe200000100bd */
[----:B------:R-:W-:Y:S01]  /*19b10*/  F2FP.PACK_AB R82, R246, R215 ;  /* 0x000000d7f652723e */ /* 0x000fe200000000ff */
[----:B------:R-:W-:Y:S05]  /*19b20*/  FFMA.FTZ R69, R69, R140, R206 ;  /* 0x0000008c45457223 */ /* 0x000fea00000100ce */
[----:B------:R2:W-:Y:S10]  /*19b30*/  MUFU.EX2 R190, R81 ;  /* 0x0000005100be7308 */ /* 0x0005f40000000800 */
[----:B------:R-:W4:Y:S01]  /*19b40*/  MUFU.EX2 R102, R125 ;  /* 0x0000007d00667308 */ /* 0x000f220000000800 */
[--C-:B-1----:R-:W-:Y:S02]  /*19b50*/  FFMA.FTZ R2, R151, c[0x0][0x2d0], -R100.reuse ;  /* 0x0000b40097027a23 */ /* 0x102fe40000010864 */
[----:B------:R-:W-:Y:S07]  /*19b60*/  LDSM.16.MT88.4 R148, [R227+0x3100] ;  /* 0x00310000e394783b */ /* 0x000fee0000004200 */
[----:B------:R1:W-:Y:S01]  /*19b70*/  MUFU.EX2 R191, R2 ;  /* 0x0000000200bf7308 */ /* 0x0003e20000000800 */
[----:B--2---:R-:W-:Y:S07]  /*19b80*/  F2FP.PACK_AB R81, R251, R234 ;  /* 0x000000eafb51723e */ /* 0x004fee00000000ff */
[C---:B------:R-:W-:Y:S04]  /*19b90*/  HMMA.16816.F32 R8, R80.reuse, R88, R8 ;  /* 0x000000585008723c */ /* 0x040fe80000001808 */
[----:B----4-:R-:W-:Y:S04]  /*19ba0*/  F2FP.PACK_AB R176, R101, R102 ;  /* 0x0000006665b0723e */ /* 0x010fe800000000ff */
[-C--:B------:R-:W-:Y:S04]  /*19bb0*/  HMMA.16816.F32 R12, R80, R90.reuse, R12 ;  /* 0x0000005a500c723c */ /* 0x080fe8000000180c */
[--C-:B-1----:R-:W-:Y:S02]  /*19bc0*/  FFMA.FTZ R2, R116, c[0x0][0x2d0], -R100.reuse ;  /* 0x0000b40074027a23 */ /* 0x102fe40000010864 */
[--C-:B------:R-:W-:Y:S02]  /*19bd0*/  FFMA.FTZ R116, R188, c[0x0][0x2d0], -R100.reuse ;  /* 0x0000b400bc747a23 */ /* 0x100fe40000010864 */
[C---:B------:R-:W-:Y:S01]  /*19be0*/  HMMA.16816.F32 R16, R76.reuse, R90, R16 ;  /* 0x0000005a4c10723c */ /* 0x040fe20000001810 */
[----:B------:R-:W1:Y:S01]  /*19bf0*/  LDSM.16.MT88.4 R88, [R224+0x1900] ;  /* 0x00190000e058783b */ /* 0x000e620000004200 */
[----:B------:R-:W-:Y:S02]  /*19c00*/  MUFU.EX2 R170, R2 ;  /* 0x0000000200aa7308 */ /* 0x000fe40000000800 */
[----:B------:R-:W-:Y:S04]  /*19c10*/  FFMA.FTZ R100, R70, c[0x0][0x2d0], -R100 ;  /* 0x0000b40046647a23 */ /* 0x000fe80000010864 */
[-C--:B------:R-:W-:Y:S01]  /*19c20*/  HMMA.16816.F32 R20, R76, R92.reuse, R20 ;  /* 0x0000005c4c14723c */ /* 0x080fe20000001814 */
[----:B------:R-:W2:Y:S03]  /*19c30*/  LDL.LU R70, [R1+0x4c] ;  /* 0x00004c0001467983 */ /* 0x000ea60000300800 */
[----:B------:R-:W-:Y:S04]  /*19c40*/  MUFU.EX2 R112, R116 ;  /* 0x0000007400707308 */ /* 0x000fe80000000800 */
[C---:B------:R-:W-:Y:S06]  /*19c50*/  HMMA.16816.F32 R24, R80.reuse, R92, R24 ;  /* 0x0000005c5018723c */ /* 0x040fec0000001818 */
[----:B------:R-:W-:Y:S02]  /*19c60*/  MUFU.EX2 R100, R100 ;  /* 0x0000006400647308 */ /* 0x000fe40000000800 */
[-C--:B------:R-:W-:Y:S08]  /*19c70*/  HMMA.16816.F32 R28, R80, R94.reuse, R28 ;  /* 0x0000005e501c723c */ /* 0x080ff0000000181c */
[C---:B------:R-:W-:Y:S01]  /*19c80*/  HMMA.16816.F32 R32, R76.reuse, R94, R32 ;  /* 0x0000005e4c20723c */ /* 0x040fe20000001820 */
[----:B------:R-:W-:Y:S01]  /*19c90*/  LDSM.16.MT88.4 R92, [R225+0x1900] ;  /* 0x00190000e15c783b */ /* 0x000fe20000004200 */
[----:B------:R-:W-:Y:S06]  /*19ca0*/  MUFU.EX2 R188, R104 ;  /* 0x0000006800bc7308 */ /* 0x000fec0000000800 */
[-C--:B------:R-:W-:Y:S04]  /*19cb0*/  HMMA.16816.F32 R36, R76, R84.reuse, R36 ;  /* 0x000000544c24723c */ /* 0x080fe80000001824 */
[----:B------:R-:W4:Y:S04]  /*19cc0*/  MUFU.EX2 R104, R194 ;  /* 0x000000c200687308 */ /* 0x000f280000000800 */
[C---:B------:R-:W-:Y:S08]  /*19cd0*/  HMMA.16816.F32 R40, R80.reuse, R84, R40 ;  /* 0x000000545028723c */ /* 0x040ff00000001828 */
[-C--:B------:R-:W-:Y:S08]  /*19ce0*/  HMMA.16816.F32 R44, R80, R86.reuse, R44 ;  /* 0x00000056502c723c */ /* 0x080ff0000000182c */
[C---:B------:R-:W-:Y:S01]  /*19cf0*/  HMMA.16816.F32 R48, R76.reuse, R86, R48 ;  /* 0x000000564c30723c */ /* 0x040fe20000001830 */
[----:B------:R-:W1:Y:S03]  /*19d00*/  LDSM.16.MT88.4 R84, [R227+0x1900] ;  /* 0x00190000e354783b */ /* 0x000e660000004200 */
[----:B----4-:R-:W-:Y:S04]  /*19d10*/  F2FP.PACK_AB R183, R103, R104 ;  /* 0x0000006867b7723e */ /* 0x010fe800000000ff */
        /* <DEDUP_REMOVED lines=12> */
[----:B------:R-:W-:Y:S05]  /*19de0*/  F2FP.PACK_AB R83, R163, R156 ;  /* 0x0000009ca353723e */ /* 0x000fea00000000ff */
[-C--:B-1----:R-:W-:Y:S08]  /*19df0*/  HMMA.16816.F32 R4, R76, R88.reuse, R4 ;  /* 0x000000584c04723c */ /* 0x082ff00000001804 */
[C---:B------:R-:W-:Y:S08]  /*19e00*/  HMMA.16816.F32 R8, R80.reuse, R88, R8 ;  /* 0x000000585008723c */ /* 0x040ff00000001808 */
[-C--:B------:R-:W-:Y:S08]  /*19e10*/  HMMA.16816.F32 R12, R80, R90.reuse, R12 ;  /* 0x0000005a500c723c */ /* 0x080ff0000000180c */
[C---:B------:R-:W-:Y:S01]  /*19e20*/  HMMA.16816.F32 R16, R76.reuse, R90, R16 ;  /* 0x0000005a4c10723c */ /* 0x040fe20000001810 */
[----:B------:R-:W-:Y:S07]  /*19e30*/  LDSM.16.MT88.4 R88, [R227+0x2100] ;  /* 0x00210000e358783b */ /* 0x000fee0000004200 */
[-C--:B------:R-:W-:Y:S04]  /*19e40*/  HMMA.16816.F32 R20, R76, R84.reuse, R20 ;  /* 0x000000544c14723c */ /* 0x080fe80000001814 */
[----:B---3--:R-:W-:Y:S02]  /*19e50*/  FFMA.FTZ R68, R68, R139, R197 ;  /* 0x0000008b44447223 */ /* 0x008fe400000100c5 */
[----:B------:R-:W-:Y:S02]  /*19e60*/  IMAD.MOV.U32 R139, RZ, RZ, R117 ;  /* 0x000000ffff8b7224 */ /* 0x000fe400078e0075 */
[C---:B------:R-:W-:Y:S01]  /*19e70*/  HMMA.16816.F32 R24, R80.reuse, R84, R24 ;  /* 0x000000545018723c */ /* 0x040fe20000001818 */
[----:B------:R-:W-:Y:S07]  /*19e80*/  MUFU.EX2 R117, R111 ;  /* 0x0000006f00757308 */ /* 0x000fee0000000800 */
[-C--:B------:R-:W-:Y:S03]  /*19e90*/  HMMA.16816.F32 R28, R80, R86.reuse, R28 ;  /* 0x00000056501c723c */ /* 0x080fe6000000181c */
[----:B------:R1:W-:Y:S05]  /*19ea0*/  MUFU.EX2 R111, R118 ;  /* 0x00000076006f7308 */ /* 0x0003ea0000000800 */
[C---:B------:R-:W-:Y:S01]  /*19eb0*/  HMMA.16816.F32 R32, R76.reuse, R86, R32 ;  /* 0x000000564c20723c */ /* 0x040fe20000001820 */
[----:B------:R-:W3:Y:S07]  /*19ec0*/  LDSM.16.MT88.4 R84, [R224+0x2100] ;  /* 0x00210000e054783b */ /* 0x000eee0000004200 */
[-C--:B------:R-:W-:Y:S08]  /*19ed0*/  HMMA.16816.F32 R36, R76, R92.reuse, R36 ;  /* 0x0000005c4c24723c */ /* 0x080ff00000001824 */
[C---:B------:R-:W-:Y:S04]  /*19ee0*/  HMMA.16816.F32 R40, R80.reuse, R92, R40 ;  /* 0x0000005c5028723c */ /* 0x040fe80000001828 */
[----:B-1----:R-:W-:Y:S04]  /*19ef0*/  IMAD.MOV.U32 R118, RZ, RZ, R71 ;  /* 0x000000ffff767224 */ /* 0x002fe800078e0047 */
[-C--:B------:R-:W-:Y:S08]  /*19f00*/  HMMA.16816.F32 R44, R80, R94.reuse, R44 ;  /* 0x0000005e502c723c */ /* 0x080ff0000000182c */
[C---:B------:R-:W-:Y:S01]  /*19f10*/  HMMA.16816.F32 R48, R76.reuse, R94, R48 ;  /* 0x0000005e4c30723c */ /* 0x040fe20000001830 */
[----:B------:R-:W1:Y:S07]  /*19f20*/  LDSM.16.MT88.4 R92, [R225+0x2100] ;  /* 0x00210000e15c783b */ /* 0x000e6e0000004200 */
[-C--:B----4-:R-:W-:Y:S08]  /*19f30*/  HMMA.16816.F32 R52, R76, R96.reuse, R52 ;  /* 0x000000604c34723c */ /* 0x090ff00000001834 */
        /* <DEDUP_REMOVED lines=12> */
[-C--:B---3--:R-:W-:Y:S08]  /*1a000*/  HMMA.16816.F32 R4, R76, R84.reuse, R4 ;  /* 0x000000544c04723c */ /* 0x088ff00000001804 */
[C---:B------:R-:W-:Y:S08]  /*1a010*/  HMMA.16816.F32 R8, R80.reuse, R84, R8 ;  /* 0x000000545008723c */ /* 0x040ff00000001808 */
[-C--:B------:R-:W-:Y:S08]  /*1a020*/  HMMA.16816.F32 R12, R80, R86.reuse, R12 ;  /* 0x00000056500c723c */ /* 0x080ff0000000180c */
[C---:B------:R-:W-:Y:S01]  /*1a030*/  HMMA.16816.F32 R16, R76.reuse, R86, R16 ;  /* 0x000000564c10723c */ /* 0x040fe20000001810 */
[----:B------:R-:W3:Y:S07]  /*1a040*/  LDSM.16.MT88.4 R84, [R224+0x2900] ;  /* 0x00290000e054783b */ /* 0x000eee0000004200 */
[-C--:B------:R-:W-:Y:S08]  /*1a050*/  HMMA.16816.F32 R20, R76, R88.reuse, R20 ;  /* 0x000000584c14723c */ /* 0x080ff00000001814 */
[C---:B------:R-:W-:Y:S04]  /*1a060*/  HMMA.16816.F32 R24, R80.reuse, R88, R24 ;  /* 0x000000585018723c */ /* 0x040fe80000001818 */
[----:B--2---:R-:W-:Y:S04]  /*1a070*/  FFMA.FTZ R2, R0, R70, R193 ;  /* 0x0000004600027223 */ /* 0x004fe800000100c1 */
[-C--:B------:R-:W-:Y:S04]  /*1a080*/  HMMA.16816.F32 R28, R80, R90.reuse, R28 ;  /* 0x0000005a501c723c */ /* 0x080fe8000000181c */
[----:B------:R-:W-:Y:S02]  /*1a090*/  FADD.FTZ R70, R209, R69 ;  /* 0x00000045d1467221 */ /* 0x000fe40000010000 */
[----:B------:R-:W-:Y:S02]  /*1a0a0*/  FADD.FTZ R69, R196, R68 ;  /* 0x00000044c4457221 */ /* 0x000fe40000010000 */
[C---:B------:R-:W-:Y:S01]  /*1a0b0*/  HMMA.16816.F32 R32, R76.reuse, R90, R32 ;  /* 0x0000005a4c20723c */ /* 0x040fe20000001820 */
[----:B------:R-:W3:Y:S03]  /*1a0c0*/  LDSM.16.MT88.4 R88, [R227+0x2900] ;  /* 0x00290000e358783b */ /* 0x000ee60000004200 */
[----:B------:R-:W-:Y:S02]  /*1a0d0*/  FADD.FTZ R0, R223, R3 ;  /* 0x00000003df007221 */ /* 0x000fe40000010000 */
[----:B------:R-:W-:Y:S02]  /*1a0e0*/  FADD.FTZ R68, R199, R2 ;  /* 0x00000002c7447221 */ /* 0x000fe40000010000 */
[-C--:B-1----:R-:W-:Y:S04]  /*1a0f0*/  HMMA.16816.F32 R36, R76, R92.reuse, R36 ;  /* 0x0000005c4c24723c */ /* 0x082fe80000001824 */
[----:B------:R-:W-:Y:S02]  /*1a100*/  FADD.FTZ R2, R139, R70 ;  /* 0x000000468b027221 */ /* 0x000fe40000010000 */
[----:B------:R-:W-:Y:S01]  /*1a110*/  FADD.FTZ R3, R249, R0 ;  /* 0x00000000f9037221 */ /* 0x000fe20000010000 */
[----:B------:R-:W1:Y:S01]  /*1a120*/  MUFU.EX2 R70, R128 ;  /* 0x0000008000467308 */ /* 0x000e620000000800 */
[C---:B------:R-:W-:Y:S04]  /*1a130*/  HMMA.16816.F32 R40, R80.reuse, R92, R40 ;  /* 0x0000005c5028723c */ /* 0x040fe80000001828 */
[----:B------:R-:W-:Y:S02]  /*1a140*/  FADD.FTZ R2, R72, R2 ;  /* 0x0000000248027221 */ /* 0x000fe40000010000 */
[----:B------:R-:W-:Y:S01]  /*1a150*/  FADD.FTZ R0, R138, R69 ;  /* 0x000000458a007221 */ /* 0x000fe20000010000 */
[----:B------:R-:W2:Y:S01]  /*1a160*/  LDL.LU R72, [R1+0xc4] ;  /* 0x0000c40001487983 */ /* 0x000ea20000300800 */
[-C--:B------:R-:W-:Y:S04]  /*1a170*/  HMMA.16816.F32 R44, R80, R94.reuse, R44 ;  /* 0x0000005e502c723c */ /* 0x080fe8000000182c */
[----:B------:R-:W-:Y:S02]  /*1a180*/  FADD.FTZ R0, R73, R0 ;  /* 0x0000000049007221 */ /* 0x000fe40000010000 */
[----:B------:R-:W-:Y:S01]  /*1a190*/  FADD.FTZ R68, R252, R68 ;  /* 0x00000044fc447221 */ /* 0x000fe20000010000 */
[----:B------:R-:W2:Y:S01]  /*1a1a0*/  LDL.LU R73, [R1+0xc0] ;  /* 0x0000c00001497983 */ /* 0x000ea20000300800 */
[C---:B------:R-:W-:Y:S03]  /*1a1b0*/  HMMA.16816.F32 R48, R76.reuse, R94, R48 ;  /* 0x0000005e4c30723c */ /* 0x040fe60000001830 */
[----:B------:R-:W3:Y:S01]  /*1a1c0*/  LDSM.16.MT88.4 R92, [R225+0x2900] ;  /* 0x00290000e15c783b */ /* 0x000ee20000004200 */
[----:B------:R-:W-:Y:S02]  /*1a1d0*/  FADD.FTZ R68, R74, R68 ;  /* 0x000000444a447221 */ /* 0x000fe40000010000 */
[----:B------:R-:W-:Y:S01]  /*1a1e0*/  FADD.FTZ R3, R137, R3 ;  /* 0x0000000389037221 */ /* 0x000fe20000010000 */
[----:B-1----:R-:W-:Y:S01]  /*1a1f0*/  F2FP.PACK_AB R179, R100, R70 ;  /* 0x0000004664b3723e */ /* 0x002fe200000000ff */
[-C--:B----4-:R-:W-:Y:S03]  /*1a200*/  HMMA.16816.F32 R52, R76, R96.reuse, R52 ;  /* 0x000000604c34723c */ /* 0x090fe60000001834 */
[----:B------:R-:W4:Y:S01]  /*1a210*/  LDL.LU R74, [R1+0xbc] ;  /* 0x0000bc00014a7983 */ /* 0x000f220000300800 */
[----:B------:R-:W-:Y:S02]  /*1a220*/  FADD.FTZ R3, R135, R3 ;  /* 0x0000000387037221 */ /* 0x000fe40000010000 */
[----:B------:R-:W-:Y:S02]  /*1a230*/  FADD.FTZ R68, R242, R68 ;  /* 0x00000044f2447221 */ /* 0x000fe40000010000 */
[C---:B------:R-:W-:Y:S01]  /*1a240*/  HMMA.16816.F32 R56, R80.reuse, R96, R56 ;  /* 0x000000605038723c */ /* 0x040fe20000001838 */
[----:B------:R-:W2:Y:S03]  /*1a250*/  LDL.LU R242, [R1+0xb8] ;  /* 0x0000b80001f27983 */ /* 0x000ea60000300800 */
[----:B------:R-:W-:Y:S02]  /*1a260*/  FADD.FTZ R2, R134, R2 ;  /* 0x0000000286027221 */ /* 0x000fe40000010000 */
[----:B------:R-:W-:Y:S02]  /*1a270*/  FADD.FTZ R3, R214, R3 ;  /* 0x00000003d6037221 */ /* 0x000fe40000010000 */
[-C--:B------:R-:W-:Y:S01]  /*1a280*/  HMMA.16816.F32 R60, R80, R98.reuse, R60 ;  /* 0x00000062503c723c */ /* 0x080fe2000000183c */
[----:B------:R-:W4:Y:S03]  /*1a290*/  LDL.LU R214, [R1+0xb4] ;  /* 0x0000b40001d67983 */ /* 0x000f260000300800 */
[----:B------:R-:W-:Y:S02]  /*1a2a0*/  FADD.FTZ R0, R133, R0 ;  /* 0x0000000085007221 */ /* 0x000fe40000010000 */
[----:B------:R-:W-:Y:S01]  /*1a2b0*/  FADD.FTZ R69, R228, R2 ;  /* 0x00000002e4457221 */ /* 0x000fe20000010000 */
[----:B------:R-:W-:Y:S01]  /*1a2c0*/  F2FP.PACK_AB R80, R172, R173 ;  /* 0x000000adac50723e */ /* 0x000fe200000000ff */
[----:B------:R-:W-:Y:S01]  /*1a2d0*/  HMMA.16816.F32 R64, R76, R98, R64 ;  /* 0x000000624c40723c */ /* 0x000fe20000001840 */
[----:B------:R1:W5:Y:S03]  /*1a2e0*/  LDL.LU R228, [R1+0xb0] ;  /* 0x0000b00001e47983 */ /* 0x0003660000300800 */
[----:B------:R-:W-:Y:S01]  /*1a2f0*/  FADD.FTZ R75, R232, R0 ;  /* 0x00000000e84b7221 */ /* 0x000fe20000010000 */
[----:B------:R-:W-:Y:S01]  /*1a300*/  F2FP.PACK_AB R81, R113, R117 ;  /* 0x000000757151723e */ /* 0x000fe200000000ff */
[----:B------:R1:W5:Y:S01]  /*1a310*/  LDL.LU R232, [R1+0xac] ;  /* 0x0000ac0001e87983 */ /* 0x0003620000300800 */
[----:B------:R-:W-:Y:S01]  /*1a320*/  FADD.FTZ R2, R229, R68 ;  /* 0x00000044e5027221 */ /* 0x000fe20000010000 */
[----:B------:R-:W-:Y:S01]  /*1a330*/  F2FP.PACK_AB R76, R188, R168 ;  /* 0x000000a8bc4c723e */ /* 0x000fe200000000ff */
[----:B------:R-:W-:Y:S01]  /*1a340*/  FADD.FTZ R68, R231, R69 ;  /* 0x00000045e7447221 */ /* 0x000fe20000010000 */
[----:B------:R-:W4:Y:S02]  /*1a350*/  LDL R116, [R1+0x1c] ;  /* 0x00001c0001747983 */ /* 0x000f240000100800 */
[----:B------:R-:W-:Y:S01]  /*1a360*/  FADD.FTZ R0, R132, R3 ;  /* 0x0000000384007221 */ /* 0x000fe20000010000 */
[----:B------:R-:W-:Y:S01]  /*1a370*/  F2FP.PACK_AB R77, R174, R175 ;  /* 0x000000afae4d723e */ /* 0x000fe200000000ff */
[----:B------:R1:W5:Y:S01]  /*1a380*/  LDL.LU R229, [R1+0xa8] ;  /* 0x0000a80001e57983 */ /* 0x0003620000300800 */
[----:B------:R-:W-:Y:S01]  /*1a390*/  FADD.FTZ R3, R235, R75 ;  /* 0x0000004beb037221 */ /* 0x000fe20000010000 */
[----:B------:R-:W-:Y:S01]  /*1a3a0*/  F2FP.PACK_AB R78, R186, R187 ;  /* 0x000000bbba4e723e */ /* 0x000fe200000000ff */
[----:B------:R-:W-:Y:S01]  /*1a3b0*/  FADD.FTZ R2, R236, R2 ;  /* 0x00000002ec027221 */ /* 0x000fe20000010000 */
        /* <DEDUP_REMOVED lines=9> */
[-C--:B---3--:R-:W-:Y:S03]  /*1a450*/  HMMA.16816.F32 R4, R76, R84.reuse, R4 ;  /* 0x000000544c04723c */ /* 0x088fe60000001804 */
[----:B------:R1:W5:Y:S01]  /*1a460*/  LDL.LU R237, [R1+0x98] ;  /* 0x0000980001ed7983 */ /* 0x0003620000300800 */
[----:B------:R-:W-:Y:S01]  /*1a470*/  FADD.FTZ R0, R240, R68 ;  /* 0x00000044f0007221 */ /* 0x000fe20000010000 */
[----:B------:R-:W-:Y:S01]  /*1a480*/  F2FP.PACK_AB R83, R111, R112 ;  /* 0x000000706f53723e */ /* 0x000fe200000000ff */
[----:B------:R-:W-:Y:S01]  /*1a490*/  FADD.FTZ R3, R136, R3 ;  /* 0x0000000388037221 */ /* 0x000fe20000010000 */
[----:B------:R1:W5:Y:S01]  /*1a4a0*/  LDL.LU R238, [R1+0x94] ;  /* 0x0000940001ee7983 */ /* 0x0003620000300800 */
[----:B------:R-:W-:Y:S03]  /*1a4b0*/  FADD.FTZ R2, R119, R2 ;  /* 0x0000000277027221 */ /* 0x000fe60000010000 */
[----:B------:R1:W5:Y:S01]  /*1a4c0*/  LDL.LU R239, [R1+0x90] ;  /* 0x0000900001ef7983 */ /* 0x0003620000300800 */
[C---:B------:R-:W-:Y:S01]  /*1a4d0*/  HMMA.16816.F32 R8, R80.reuse, R84, R8 ;  /* 0x000000545008723c */ /* 0x040fe20000001808 */
[----:B------:R-:W-:Y:S02]  /*1a4e0*/  MUFU.EX2 R84, R130 ;  /* 0x0000008200547308 */ /* 0x000fe40000000800 */
[----:B------:R1:W5:Y:S01]  /*1a4f0*/  LDL.LU R240, [R1+0x8c] ;  /* 0x00008c0001f07983 */ /* 0x0003620000300800 */
[----:B------:R-:W-:Y:S02]  /*1a500*/  FADD.FTZ R68, R233, R3 ;  /* 0x00000003e9447221 */ /* 0x000fe40000010000 */
[----:B------:R-:W-:Y:S01]  /*1a510*/  FADD.FTZ R3, R234, R69 ;  /* 0x00000045ea037221 */ /* 0x000fe20000010000 */
[----:B------:R1:W5:Y:S01]  /*1a520*/  LDL.LU R233, [R1+0x88] ;  /* 0x0000880001e97983 */ /* 0x0003620000300800 */
[-C--:B------:R-:W-:Y:S03]  /*1a530*/  HMMA.16816.F32 R12, R80, R86.reuse, R12 ;  /* 0x00000056500c723c */ /* 0x080fe6000000180c */
[----:B------:R1:W5:Y:S01]  /*1a540*/  LDL.LU R234, [R1+0x84] ;  /* 0x0000840001ea7983 */ /* 0x0003620000300800 */
[----:B------:R-:W-:Y:S01]  /*1a550*/  FADD.FTZ R0, R230, R0 ;  /* 0x00000000e6007221 */ /* 0x000fe20000010000 */
[----:B------:R-:W3:Y:S01]  /*1a560*/  MUFU.EX2 R85, R129 ;  /* 0x0000008100557308 */ /* 0x000ee20000000800 */
[----:B------:R-:W-:Y:S01]  /*1a570*/  FADD.FTZ R3, R251, R3 ;  /* 0x00000003fb037221 */ /* 0x000fe20000010000 */
[----:B------:R1:W5:Y:S01]  /*1a580*/  LDL.LU R119, [R1+0x80] ;  /* 0x0000800001777983 */ /* 0x0003620000300800 */
[C---:B------:R-:W-:Y:S03]  /*1a590*/  HMMA.16816.F32 R16, R76.reuse, R86, R16 ;  /* 0x000000564c10723c */ /* 0x040fe60000001810 */
[----:B------:R1:W5:Y:S01]  /*1a5a0*/  LDL.LU R230, [R1+0x7c] ;  /* 0x00007c0001e67983 */ /* 0x0003620000300800 */
[----:B------:R-:W-:Y:S02]  /*1a5b0*/  FADD.FTZ R2, R210, R2 ;  /* 0x00000002d2027221 */ /* 0x000fe40000010000 */
[----:B------:R-:W-:Y:S01]  /*1a5c0*/  FADD.FTZ R0, R213, R0 ;  /* 0x00000000d5007221 */ /* 0x000fe20000010000 */
[----:B------:R-:W1:Y:S01]  /*1a5d0*/  LDSM.16.MT88.4 R96, [R226+0x2900] ;  /* 0x00290000e260783b */ /* 0x000e620000004200 */
[-C--:B------:R-:W-:Y:S01]  /*1a5e0*/  HMMA.16816.F32 R20, R76, R88.reuse, R20 ;  /* 0x000000584c14723c */ /* 0x080fe20000001814 */
[----:B------:R-:W-:Y:S06]  /*1a5f0*/  MUFU.EX2 R87, R124 ;  /* 0x0000007c00577308 */ /* 0x000fec0000000800 */
[----:B------:R-:W1:Y:S01]  /*1a600*/  LDSM.16.MT88.4 R132, [R224+0x3100] ;  /* 0x00310000e084783b */ /* 0x000e620000004200 */
[C---:B------:R-:W-:Y:S03]  /*1a610*/  HMMA.16816.F32 R24, R80.reuse, R88, R24 ;  /* 0x000000585018723c */ /* 0x040fe60000001818 */
[----:B------:R-:W1:Y:S01]  /*1a620*/  MUFU.EX2 R86, R126 ;  /* 0x0000007e00567308 */ /* 0x000e620000000800 */
[----:B---3--:R-:W-:Y:S04]  /*1a630*/  F2FP.PACK_AB R178, R84, R85 ;  /* 0x0000005554b2723e */ /* 0x008fe800000000ff */
[-C--:B------:R-:W-:Y:S08]  /*1a640*/  HMMA.16816.F32 R28, R80, R90.reuse, R28 ;  /* 0x0000005a501c723c */ /* 0x080ff0000000181c */
[C---:B------:R-:W-:Y:S08]  /*1a650*/  HMMA.16816.F32 R32, R76.reuse, R90, R32 ;  /* 0x0000005a4c20723c */ /* 0x040ff00000001820 */
[-C--:B------:R-:W-:Y:S04]  /*1a660*/  HMMA.16816.F32 R36, R76, R92.reuse, R36 ;  /* 0x0000005c4c24723c */ /* 0x080fe80000001824 */
[----:B-1----:R-:W-:Y:S04]  /*1a670*/  F2FP.PACK_AB R177, R86, R87 ;  /* 0x0000005756b1723e */ /* 0x002fe800000000ff */
[C---:B------:R-:W-:Y:S08]  /*1a680*/  HMMA.16816.F32 R40, R80.reuse, R92, R40 ;  /* 0x0000005c5028723c */ /* 0x040ff00000001828 */
[-C--:B------:R-:W-:Y:S08]  /*1a690*/  HMMA.16816.F32 R44, R80, R94.reuse, R44 ;  /* 0x0000005e502c723c */ /* 0x080ff0000000182c */
[C---:B------:R-:W-:Y:S08]  /*1a6a0*/  HMMA.16816.F32 R48, R76.reuse, R94, R48 ;  /* 0x0000005e4c30723c */ /* 0x040ff00000001830 */
[-C--:B------:R-:W-:Y:S08]  /*1a6b0*/  HMMA.16816.F32 R52, R76, R96.reuse, R52 ;  /* 0x000000604c34723c */ /* 0x080ff00000001834 */
[C---:B------:R-:W-:Y:S08]  /*1a6c0*/  HMMA.16816.F32 R56, R80.reuse, R96, R56 ;  /* 0x000000605038723c */ /* 0x040ff00000001838 */
[-C--:B------:R-:W-:Y:S08]  /*1a6d0*/  HMMA.16816.F32 R60, R80, R98.reuse, R60 ;  /* 0x00000062503c723c */ /* 0x080ff0000000183c */
[----:B------:R-:W-:Y:S08]  /*1a6e0*/  HMMA.16816.F32 R64, R76, R98, R64 ;  /* 0x000000624c40723c */ /* 0x000ff00000001840 */
[-C--:B------:R-:W-:Y:S07]  /*1a6f0*/  HMMA.16816.F32 R120, R180, R132.reuse, R4 ;  /* 0x00000084b478723c */ /* 0x080fee0000001804 */
[----:B------:R-:W-:Y:S01]  /*1a700*/  FADD.FTZ R4, R144, R68 ;  /* 0x0000004490047221 */ /* 0x000fe20000010000 */
[C---:B------:R-:W-:Y:S07]  /*1a710*/  HMMA.16816.F32 R124, R176.reuse, R132, R8 ;  /* 0x00000084b07c723c */ /* 0x040fee0000001808 */
[----:B------:R-:W-:Y:S01]  /*1a720*/  FADD.FTZ R11, R215, R4 ;  /* 0x00000004d70b7221 */ /* 0x000fe20000010000 */
[-C--:B------:R-:W-:Y:S01]  /*1a730*/  HMMA.16816.F32 R128, R176, R134.reuse, R12 ;  /* 0x00000086b080723c */ /* 0x080fe2000000180c */
[----:B------:R-:W1:Y:S03]  /*1a740*/  LDSM.16.MT88.4 R4, [R226+0x3100] ;  /* 0x00310000e204783b */ /* 0x000e660000004200 */
        /* <DEDUP_REMOVED lines=51> */
[----:B--2---:R-:W-:Y:S01]  /*1aa80*/  MOV R117, R72 ;  /* 0x0000004800757202 */ /* 0x004fe20000000f00 */
        /* <DEDUP_REMOVED lines=9> */
[----:B------:R-:W-:Y:S01]  /*1ab20*/  FADD.FTZ R9, R112, R8 ;  /* 0x0000000870097221 */ /* 0x000fe20000010000 */
[----:B----4-:R-:W-:Y:S01]  /*1ab30*/  ISETP.GT.AND P0, PT, R214, R116, PT ;  /* 0x00000074d600720c */ /* 0x010fe20003f04270 */
[----:B------:R-:W-:Y:S01]  /*1ab40*/  FADD.FTZ R8, R186, R3 ;  /* 0x00000003ba087221 */ /* 0x000fe20000010000 */
[----:B------:R-:W-:Y:S01]  /*1ab50*/  MOV R214, R242 ;  /* 0x000000f200d67202 */ /* 0x000fe20000000f00 */
[----:B------:R-:W-:Y:S01]  /*1ab60*/  FADD.FTZ R4, R184, R2 ;  /* 0x00000002b8047221 */ /* 0x000fe20000010000 */
[----:B------:R-:W-:Y:S04]  /*1ab70*/  HMMA.16816.F32 R180, R180, R6, R64 ;  /* 0x00000006b4b4723c */ /* 0x000fe80000001840 */
        /* <DEDUP_REMOVED lines=25> */
.L_x_725:
[----:B-1----:R-:W-:-:S13]  /*1ad10*/  ISETP.GE.AND P0, PT, R242, RZ, PT ;  /* 0x000000fff200720c */ /* 0x002fda0003f06270 */
[----:B------:R-:W-:Y:S05]  /*1ad20*/  @!P0 BRA `(.L_x_727) ;  /* 0x00005c4000008947 */ /* 0x000fea0003800000 */
[----:B------:R-:W3:Y:S01]  /*1ad30*/  LDL.LU.64 R6, [R1+0x30] ;  /* 0x0000300001067983 */ /* 0x000ee20000300a00 */
[----:B------:R-:W-:-:S03]  /*1ad40*/  ULDC.64 UR4, c[0x0][0x208] ;  /* 0x0000820000047ab9 */ /* 0x000fc60000000a00 */
[----:B------:R-:W3:Y:S01]  /*1ad50*/  LDL.LU.64 R4, [R1+0x38] ;  /* 0x0000380001047983 */ /* 0x000ee20000300a00 */
[----:B------:R-:W-:Y:S01]  /*1ad60*/  UIMAD.WIDE.U32 UR10, UR4, 0x70, URZ ;  /* 0x00000070040a78a5 */ /* 0x000fe2000f8e003f */
[----:B------:R-:W-:Y:S01]  /*1ad70*/  MOV R3, R73 ;  /* 0x0000004900037202 */ /* 0x000fe20000000f00 */
[----:B------:R-:W-:Y:S01]  /*1ad80*/  UIMAD UR7, UR5, 0x70, URZ ;  /* 0x00000070050778a4 */ /* 0x000fe2000f8e023f */
[----:B--2---:R-:W-:Y:S01]  /*1ad90*/  MOV R2, R74 ;  /* 0x0000004a00027202 */ /* 0x004fe20000000f00 */
[----:B------:R-:W-:Y:S01]  /*1ada0*/  UMOV UR6, 0x5 ;  /* 0x0000000500067882 */ /* 0x000fe20000000000 */
[----:B------:R-:W-:Y:S01]  /*1adb0*/  IMAD.MOV.U32 R117, RZ, RZ, R71 ;  /* 0x000000ffff757224 */ /* 0x000fe200078e0047 */
[----:B------:R-:W-:Y:S01]  /*1adc0*/  ULDC.64 UR4, c[0x0][0x1e0] ;  /* 0x0000780000047ab9 */ /* 0x000fe20000000a00 */
[----:B------:R-:W-:Y:S01]  /*1add0*/  MOV R116, R72 ;  /* 0x0000004800747202 */ /* 0x000fe20000000f00 */
[----:B------:R-:W-:Y:S02]  /*1ade0*/  USHF.L.U64.HI UR5, UR4, UR6, UR5 ;  /* 0x0000000604057299 */ /* 0x000fe40008010205 */
[----:B------:R-:W-:-:S02]  /*1adf0*/  USHF.L.U32 UR4, UR4, 0x5, URZ ;  /* 0x0000000504047899 */ /* 0x000fc4000800063f */
[----:B------:R-:W-:Y:S01]  /*1ae00*/  UIADD3 UR7, UR11, UR7, URZ ;  /* 0x000000070b077290 */ /* 0x000fe2000fffe03f */
[----:B---3--:R-:W-:-:S05]  /*1ae10*/  IMAD.MOV.U32 R5, RZ, RZ, R7 ;  /* 0x000000ffff057224 */ /* 0x008fca00078e0007 */
[----:B------:R1:W-:Y:S04]  /*1ae20*/  STL.64 [R1+0x58], R4 ;  /* 0x0000580401007387 */ /* 0x0003e80000100a00 */
.L_x_728:
[----:B---3--:R-:W2:Y:S01]  /*1ae30*/  LDL R0, [R1+0x60] ;  /* 0x0000600001007983 */ /* 0x008ea20000100800 */
[----:B------:R-:W-:Y:S04]  /*1ae40*/  DEPBAR.LE SB0, 0x0 ;  /* 0x000080000000791a */ /* 0x000fe80000000000 */
[----:B------:R-:W3:Y:S01]  /*1ae50*/  LDL.64 R74, [R1+0x58] ;  /* 0x00005800014a7983 */ /* 0x000ee20000100a00 */
[----:B------:R-:W-:Y:S02]  /*1ae60*/  SHF.R.S32.HI R72, RZ, 0x1f, R242 ;  /* 0x0000001fff487819 */ /* 0x000fe400000114f2 */
[----:B------:R-:W-:Y:S02]  /*1ae70*/  MOV R106, c[0x0][0x208] ;  /* 0x00008200006a7a02 */ /* 0x000fe40000000f00 */
[----:B------:R-:W-:Y:S01]  /*1ae80*/  MOV R105, 0x5 ;  /* 0x0000000500697802 */ /* 0x000fe20000000f00 */
[----:B------:R-:W-:Y:S01]  /*1ae90*/  BAR.SYNC.DEFER_BLOCKING 0x0 ;  /* 0x0000000000007b1d */ /* 0x000fe20000010000 */
[----:B------:R-:W-:Y:S02]  /*1aea0*/  SHF.L.U32 R106, R106, 0x5, RZ ;  /* 0x000000056a6a7819 */ /* 0x000fe400000006ff */
[----:B------:R-:W-:Y:S04]  /*1aeb0*/  MOV R104, c[0x0][0x208] ;  /* 0x0000820000687a02 */ /* 0x000fe80000000f00 */
[----:B------:R-:W-:Y:S01]  /*1aec0*/  SHF.L.U64.HI R104, R104, R105, c[0x0][0x20c] ;  /* 0x0000830068687619 */ /* 0x000fe20000010269 */
[----:B-----5:R-:W-:Y:S04]  /*1aed0*/  STL [R1+0x7c], R230 ;  /* 0x00007ce601007387 */ /* 0x020fe80000100800 */
[----:B------:R-:W-:Y:S04]  /*1aee0*/  STL [R1+0x80], R119 ;  /* 0x0000807701007387 */ /* 0x000fe80000100800 */
[----:B------:R-:W-:Y:S04]  /*1aef0*/  STL [R1+0x84], R234 ;  /* 0x000084ea01007387 */ /* 0x000fe80000100800 */
[----:B------:R-:W-:Y:S04]  /*1af00*/  STL [R1+0x88], R233 ;  /* 0x000088e901007387 */ /* 0x000fe80000100800 */
[----:B------:R-:W-:Y:S08]  /*1af10*/  LDSM.16.M88.4 R112, [R230+0x7100] ;  /* 0x00710000e670783b */ /* 0x000ff00000000200 */
[----:B------:R-:W4:Y:S08]  /*1af20*/  LDSM.16.M88.4 R16, [R119+0x3900] ;  /* 0x003900007710783b */ /* 0x000f300000000200 */
[----:B------:R-:W1:Y:S08]  /*1af30*/  LDSM.16.M88.4 R108, [R230+0x9100] ;  /* 0x00910000e66c783b */ /* 0x000e700000000200 */
        /* <DEDUP_REMOVED lines=24> */
[----:B---3--:R-:W-:Y:S01]  /*1b0c0*/  IMAD.WIDE.U32 R84, R242, UR10, R74 ;  /* 0x0000000af2547c25 */ /* 0x008fe2000f8e004a */
[-C--:B-1--4-:R-:W-:Y:S03]  /*1b0d0*/  HMMA.16816.F32 R4, R112, R16.reuse, RZ ;  /* 0x000000107004723c */ /* 0x092fe600000018ff */
[----:B--2---:R-:W-:Y:S01]  /*1b0e0*/  LOP3.LUT P4, RZ, R0, 0x1, RZ, 0xc0, !PT ;  /* 0x0000000100ff7812 */ /* 0x004fe2000788c0ff */
[----:B------:R-:W-:Y:S01]  /*1b0f0*/  IMAD R0, R242, UR7, RZ ;  /* 0x00000007f2007c24 */ /* 0x000fe2000f8e02ff */
[----:B------:R-:W-:Y:S03]  /*1b100*/  LEA R88, P0, R84, c[0x0][0x1f8], 0x1 ;  /* 0x00007e0054587a11 */ /* 0x000fe600078008ff */
[C---:B------:R-:W-:Y:S04]  /*1b110*/  HMMA.16816.F32 R8, R108.reuse, R16, RZ ;  /* 0x000000106c08723c */ /* 0x040fe800000018ff */
[----:B------:R-:W-:Y:S04]  /*1b120*/  IMAD R0, R72, UR10, R0 ;  /* 0x0000000a48007c24 */ /* 0x000fe8000f8e0200 */
[-C--:B------:R-:W-:Y:S01]  /*1b130*/  HMMA.16816.F32 R12, R108, R18.reuse, RZ ;  /* 0x000000126c0c723c */ /* 0x080fe200000018ff */
[----:B------:R-:W-:Y:S04]  /*1b140*/  IADD3 R0, R85, R0, RZ ;  /* 0x0000000055007210 */ /* 0x000fe80007ffe0ff */
[----:B------:R-:W-:Y:S02]  /*1b150*/  LEA.HI.X R89, R84, c[0x0][0x1fc], R0, 0x1, P0 ;  /* 0x00007f0054597a11 */ /* 0x000fe400000f0c00 */
[----:B------:R-:W-:Y:S01]  /*1b160*/  IADD3 R94, P0, R88, R106, RZ ;  /* 0x0000006a585e7210 */ /* 0x000fe20007f1e0ff */
[C---:B------:R-:W-:Y:S02]  /*1b170*/  HMMA.16816.F32 R16, R112.reuse, R18, RZ ;  /* 0x000000127010723c */ /* 0x040fe400000018ff */
[----:B------:R-:W-:Y:S01]  /*1b180*/  @!PT LDS RZ, [RZ] ;  /* 0x00000000fffff984 */ /* 0x000fe20000000800 */
[----:B------:R-:W-:Y:S01]  /*1b190*/  @!PT LDS RZ, [RZ] ;  /* 0x00000000fffff984 */ /* 0x000fe20000000800 */
[----:B------:R-:W-:Y:S01]  /*1b1a0*/  @!PT LDS RZ, [RZ] ;  /* 0x00000000fffff984 */ /* 0x000fe20000000800 */
[----:B------:R1:W-:Y:S02]  /*1b1b0*/  LDGSTS.E.BYPASS.LTC128B.128 [R241+0x100], [R88.64], !P4 ;  /* 0x0010000058f17fae */ /* 0x0003e4000e101d48 */
[----:B------:R-:W-:Y:S02]  /*1b1c0*/  IADD3.X R95, R89, R104, RZ, P0, !PT ;  /* 0x00000068595f7210 */ /* 0x000fe400007fe4ff */
[----:B------:R-:W-:Y:S02]  /*1b1d0*/  IADD3 R92, P1, R94, R106, RZ ;  /* 0x0000006a5e5c7210 */ /* 0x000fe40007f3e0ff */
[-C--:B------:R-:W-:Y:S02]  /*1b1e0*/  HMMA.16816.F32 R20, R112, R32.reuse, RZ ;  /* 0x000000207014723c */ /* 0x080fe400000018ff */
[----:B------:R2:W-:Y:S02]  /*1b1f0*/  LDGSTS.E.BYPASS.LTC128B.128 [R241+0x900], [R94.64], !P4 ;  /* 0x009000005ef17fae */ /* 0x0005e4000e101d48 */
[----:B------:R-:W-:Y:S02]  /*1b200*/  IADD3.X R93, R95, R104, RZ, P1, !PT ;  /* 0x000000685f5d7210 */ /* 0x000fe40000ffe4ff */
[----:B------:R-:W-:Y:S02]  /*1b210*/  IADD3 R102, P0, R92, R106, RZ ;  /* 0x0000006a5c667210 */ /* 0x000fe40007f1e0ff */
[C---:B------:R-:W-:Y:S02]  /*1b220*/  HMMA.16816.F32 R24, R108.reuse, R32, RZ ;  /* 0x000000206c18723c */ /* 0x040fe400000018ff */
[----:B------:R2:W-:Y:S02]  /*1b230*/  LDGSTS.E.BYPASS.LTC128B.128 [R241+0x1100], [R92.64], !P4 ;  /* 0x011000005cf17fae */ /* 0x0005e4000e101d48 */
[----:B------:R-:W-:Y:S04]  /*1b240*/  IADD3.X R103, R93, R104, RZ, P0, !PT ;  /* 0x000000685d677210 */ /* 0x000fe800007fe4ff */
[-C--:B------:R-:W-:Y:S02]  /*1b250*/  HMMA.16816.F32 R28, R108, R34.reuse, RZ ;  /* 0x000000226c1c723c */ /* 0x080fe400000018ff */
[----:B------:R3:W-:Y:S06]  /*1b260*/  LDGSTS.E.BYPASS.LTC128B.128 [R241+0x1900], [R102.64], !P4 ;  /* 0x0190000066f17fae */ /* 0x0007ec000e101d48 */
        /* <DEDUP_REMOVED lines=15> */
[----:B------:R-:W-:Y:S01]  /*1b360*/  IADD3 R96, P2, R102, R106, RZ ;  /* 0x0000006a66607210 */ /* 0x000fe20007f5e0ff */
[-C--:B--2---:R-:W-:Y:S04]  /*1b370*/  HMMA.16816.F32 R92, R108, R98.reuse, RZ ;  /* 0x000000626c5c723c */ /* 0x084fe800000018ff */
[----:B------:R-:W-:Y:S02]  /*1b380*/  IADD3.X R97, R103, R104, RZ, P2, !PT ;  /* 0x0000006867617210 */ /* 0x000fe400017fe4ff */
[----:B------:R-:W-:Y:S03]  /*1b390*/  IADD3 R100, P1, R96, R106, RZ ;  /* 0x0000006a60647210 */ /* 0x000fe60007f3e0ff */
[----:B------:R1:W-:Y:S03]  /*1b3a0*/  LDGSTS.E.BYPASS.LTC128B.128 [R241+0x2100], [R96.64], !P4 ;  /* 0x0210000060f17fae */ /* 0x0003e6000e101d48 */
[----:B------:R-:W-:Y:S02]  /*1b3b0*/  IADD3.X R101, R97, R104, RZ, P1, !PT ;  /* 0x0000006861657210 */ /* 0x000fe40000ffe4ff */
[----:B---3--:R-:W-:Y:S03]  /*1b3c0*/  IADD3 R102, P0, R100, R106, RZ ;  /* 0x0000006a64667210 */ /* 0x008fe60007f1e0ff */
[----:B------:R2:W-:Y:S01]  /*1b3d0*/  LDGSTS.E.BYPASS.LTC128B.128 [R241+0x2900], [R100.64], !P4 ;  /* 0x0290000064f17fae */ /* 0x0005e2000e101d48 */
[----:B------:R-:W-:Y:S02]  /*1b3e0*/  IADD3.X R103, R101, R104, RZ, P0, !PT ;  /* 0x0000006865677210 */ /* 0x000fe400007fe4ff */
        /* <DEDUP_REMOVED lines=100> */
[----:B------:R1:W-:Y:S01]  /*1ba30*/  MUFU.TANH R185, R7 ;  /* 0x0000000700b97308 */ /* 0x0003e20000002400 */
[----:B------:R-:W-:Y:S09]  /*1ba40*/  FMUL.FTZ R16, R16, c[0x0][0x320] ;  /* 0x0000c80010107a20 */ /* 0x000ff20000410000 */
[----:B------:R-:W2:Y:S10]  /*1ba50*/  MUFU.TANH R196, R8 ;  /* 0x0000000800c47308 */ /* 0x000eb40000002400 */
[----:B------:R-:W3:Y:S01]  /*1ba60*/  MUFU.TANH R187, R9 ;  /* 0x0000000900bb7308 */ /* 0x000ee20000002400 */
[----:B-1----:R-:W1:Y:S09]  /*1ba70*/  LDSM.16.M88.4 R4, [R228+0x800] ;  /* 0x00080000e404783b */ /* 0x002e720000000200 */
[----:B------:R-:W-:Y:S10]  /*1ba80*/  MUFU.TANH R195, R10 ;  /* 0x0000000a00c37308 */ /* 0x000ff40000002400 */
[----:B------:R4:W-:Y:S10]  /*1ba90*/  MUFU.TANH R194, R11 ;  /* 0x0000000b00c27308 */ /* 0x0009f40000002400 */
[----:B------:R-:W2:Y:S10]  /*1baa0*/  MUFU.TANH R18, R18 ;  /* 0x0000001200127308 */ /* 0x000eb40000002400 */
[----:B------:R-:W2:Y:S01]  /*1bab0*/  MUFU.TANH R16, R16 ;  /* 0x0000001000107308 */ /* 0x000ea20000002400 */
[----:B----4-:R-:W4:Y:S01]  /*1bac0*/  LDSM.16.M88.4 R8, [R228+0x1000] ;  /* 0x00100000e408783b */ /* 0x010f220000000200 */
[-C--:B-1----:R-:W-:Y:S08]  /*1bad0*/  HMMA.16816.F32 R20, R204, R4.reuse, R20 ;  /* 0x00000004cc14723c */ /* 0x082ff00000001814 */
[----:B------:R-:W-:Y:S01]  /*1bae0*/  MUFU.TANH R12, R12 ;  /* 0x0000000c000c7308 */ /* 0x000fe20000002400 */
        /* <DEDUP_REMOVED lines=20> */
[----:B------:R-:W4:Y:S01]  /*1bc30*/  MUFU.TANH R22, R22 ;  /* 0x0000001600167308 */ /* 0x000f220000002400 */
        /* <DEDUP_REMOVED lines=48> */
[----:B------:R-:W1:Y:S01]  /*1bf40*/  MUFU.TANH R33, R33 ;  /* 0x0000002100217308 */ /* 0x000e620000002400 */
[C---:B------:R-:W-:Y:S04]  /*1bf50*/  HMMA.16816.F32 R88, R188.reuse, R4, R88 ;  /* 0x00000004bc58723c */ /* 0x040fe80000001858 */
[----:B------:R-:W-:Y:S02]  /*1bf60*/  FMUL.FTZ R70, R70, c[0x0][0x320] ;  /* 0x0000c80046467a20 */ /* 0x000fe40000410000 */
[----:B------:R-:W-:Y:S01]  /*1bf70*/  FMUL.FTZ R68, R68, c[0x0][0x320] ;  /* 0x0000c80044447a20 */ /* 0x000fe20000410000 */
[----:B------:R-:W-:Y:S01]  /*1bf80*/  FMNMX.FTZ R5, R196, R116, !PT ;  /* 0x00000074c4057209 */ /* 0x000fe20007810000 */
[----:B------:R-:W-:Y:S01]  /*1bf90*/  FMUL.FTZ R82, R82, c[0x0][0x320] ;  /* 0x0000c80052527a20 */ /* 0x000fe20000410000 */
[----:B------:R-:W-:Y:S01]  /*1bfa0*/  MUFU.TANH R29, R29 ;  /* 0x0000001d001d7308 */ /* 0x000fe20000002400 */
[-C--:B------:R-:W-:Y:S03]  /*1bfb0*/  HMMA.16816.F32 R92, R188, R6.reuse, R92 ;  /* 0x00000006bc5c723c */ /* 0x080fe6000000185c */
[----:B------:R-:W-:Y:S01]  /*1bfc0*/  FMUL.FTZ R81, R81, c[0x0][0x320] ;  /* 0x0000c80051517a20 */ /* 0x000fe20000410000 */
[----:B------:R-:W-:Y:S01]  /*1bfd0*/  FMNMX.FTZ R4, R186, R3, !PT ;  /* 0x00000003ba047209 */ /* 0x000fe20007810000 */
[----:B------:R-:W-:Y:S02]  /*1bfe0*/  FMUL.FTZ R87, R87, c[0x0][0x320] ;  /* 0x0000c80057577a20 */ /* 0x000fe40000410000 */
[----:B------:R-:W-:Y:S01]  /*1bff0*/  FMUL.FTZ R86, R86, c[0x0][0x320] ;  /* 0x0000c80056567a20 */ /* 0x000fe20000410000 */
[C---:B------:R-:W-:Y:S01]  /*1c000*/  HMMA.16816.F32 R96, R204.reuse, R6, R96 ;  /* 0x00000006cc60723c */ /* 0x040fe20000001860 */
[----:B------:R1:W-:Y:S03]  /*1c010*/  MUFU.TANH R119, R74 ;  /* 0x0000004a00777308 */ /* 0x0003e60000002400 */
[----:B------:R-:W-:Y:S02]  /*1c020*/  FMUL.FTZ R84, R84, c[0x0][0x320] ;  /* 0x0000c80054547a20 */ /* 0x000fe40000410000 */
[----:B------:R-:W-:Y:S02]  /*1c030*/  FMUL.FTZ R90, R90, c[0x0][0x320] ;  /* 0x0000c8005a5a7a20 */ /* 0x000fe40000410000 */
[-C--:B--2---:R-:W-:Y:S03]  /*1c040*/  HMMA.16816.F32 R100, R204, R8.reuse, R100 ;  /* 0x00000008cc64723c */ /* 0x084fe60000001864 */
        /* <DEDUP_REMOVED lines=8> */
[----:B-1----:R-:W-:Y:S01]  /*1c0d0*/  FMNMX.FTZ R74, R118, R0, !PT ;  /* 0x00000000764a7209 */ /* 0x002fe20007810000 */
[----:B------:R-:W-:Y:S01]  /*1c0e0*/  FMUL.FTZ R98, R98, c[0x0][0x320] ;  /* 0x0000c80062627a20 */ /* 0x000fe20000410000 */
[----:B------:R-:W-:Y:S01]  /*1c0f0*/  FMNMX.FTZ R0, R185, R4, !PT ;  /* 0x00000004b9007209 */ /* 0x000fe20007810000 */
[----:B------:R-:W1:Y:S01]  /*1c100*/  MUFU.TANH R26, R36 ;  /* 0x00000024001a7308 */ /* 0x000e620000002400 */
[----:B---3--:R-:W-:Y:S01]  /*1c110*/  FMNMX.FTZ R4, R187, R5, !PT ;  /* 0x00000005bb047209 */ /* 0x008fe20007810000 */
[----:B------:R-:W-:Y:S04]  /*1c120*/  HMMA.16816.F32 R112, R204, R10, R112 ;  /* 0x0000000acc70723c */ /* 0x000fe80000001870 */
[----:B------:R-:W-:Y:S01]  /*1c130*/  FMNMX.FTZ R0, R18, R0, !PT ;  /* 0x0000000012007209 */ /* 0x000fe20007810000 */
[----:B------:R-:W-:Y:S01]  /*1c140*/  FMUL.FTZ R101, R101, c[0x0][0x320] ;  /* 0x0000c80065657a20 */ /* 0x000fe20000410000 */
[----:B------:R-:W-:Y:S01]  /*1c150*/  FMNMX.FTZ R74, R16, R74, !PT ;  /* 0x0000004a104a7209 */ /* 0x000fe20007810000 */
[----:B------:R-:W-:Y:S01]  /*1c160*/  FMUL.FTZ R106, R106, c[0x0][0x320] ;  /* 0x0000c8006a6a7a20 */ /* 0x000fe20000410000 */
[----:B------:R2:W-:Y:S01]  /*1c170*/  MUFU.TANH R201, R39 ;  /* 0x0000002700c97308 */ /* 0x0005e20000002400 */
[----:B------:R-:W-:Y:S03]  /*1c180*/  FMUL.FTZ R99, R99, c[0x0][0x320] ;  /* 0x0000c80063637a20 */ /* 0x000fe60000410000 */
[----:B------:R-:W-:Y:S01]  /*1c190*/  FMNMX.FTZ R0, R19, R0, !PT ;  /* 0x0000000013007209 */ /* 0x000fe20007810000 */
[----:B------:R-:W-:Y:S01]  /*1c1a0*/  FMUL.FTZ R96, R96, c[0x0][0x320] ;  /* 0x0000c80060607a20 */ /* 0x000fe20000410000 */
[----:B------:R-:W-:Y:S01]  /*1c1b0*/  FMNMX.FTZ R74, R17, R74, !PT ;  /* 0x0000004a114a7209 */ /* 0x000fe20007810000 */
[----:B------:R-:W-:Y:S01]  /*1c1c0*/  FMUL.FTZ R97, R97, c[0x0][0x320] ;  /* 0x0000c80061617a20 */ /* 0x000fe20000410000 */
[----:B----4-:R-:W-:Y:S01]  /*1c1d0*/  FMNMX.FTZ R5, R22, R0, !PT ;  /* 0x0000000016057209 */ /* 0x010fe20007810000 */
[----:B------:R-:W-:Y:S01]  /*1c1e0*/  FMUL.FTZ R102, R102, c[0x0][0x320] ;  /* 0x0000c80066667a20 */ /* 0x000fe20000410000 */
[----:B------:R-:W3:Y:S01]  /*1c1f0*/  MUFU.TANH R208, R40 ;  /* 0x0000002800d07308 */ /* 0x000ee20000002400 */
        /* <DEDUP_REMOVED lines=9> */
[----:B------:R-:W-:Y:S01]  /*1c290*/  MUFU.TANH R192, R27 ;  /* 0x0000001b00c07308 */ /* 0x000fe20000002400 */
[----:B------:R-:W-:Y:S01]  /*1c2a0*/  FMUL.FTZ R115, R115, c[0x0][0x320] ;  /* 0x0000c80073737a20 */ /* 0x000fe20000410000 */
[----:B------:R-:W-:Y:S01]  /*1c2b0*/  FMNMX.FTZ R74, R32, R74, !PT ;  /* 0x0000004a204a7209 */ /* 0x000fe20007810000 */
[----:B------:R-:W-:Y:S01]  /*1c2c0*/  FMUL.FTZ R89, R89, c[0x0][0x320] ;  /* 0x0000c80059597a20 */ /* 0x000fe20000410000 */
[----:B--2---:R-:W2:Y:S01]  /*1c2d0*/  LDL.64 R38, [R1+0x70] ;  /* 0x0000700001267983 */ /* 0x004ea20000100a00 */
[----:B------:R-:W-:Y:S01]  /*1c2e0*/  FMUL.FTZ R92, R92, c[0x0][0x320] ;  /* 0x0000c8005c5c7a20 */ /* 0x000fe20000410000 */
[----:B------:R-:W-:Y:S01]  /*1c2f0*/  FMNMX.FTZ R0, R24, R4, !PT ;  /* 0x0000000418007209 */ /* 0x000fe20007810000 */
[----:B------:R-:W-:Y:S01]  /*1c300*/  FMUL.FTZ R91, R91, c[0x0][0x320] ;  /* 0x0000c8005b5b7a20 */ /* 0x000fe20000410000 */
[----:B------:R-:W-:Y:S01]  /*1c310*/  FMNMX.FTZ R74, R33, R74, !PT ;  /* 0x0000004a214a7209 */ /* 0x000fe20007810000 */
[----:B------:R-:W-:Y:S01]  /*1c320*/  FMUL.FTZ R94, R94, c[0x0][0x320] ;  /* 0x0000c8005e5e7a20 */ /* 0x000fe20000410000 */
[----:B------:R-:W4:Y:S01]  /*1c330*/  MUFU.TANH R27, R37 ;  /* 0x00000025001b7308 */ /* 0x000f220000002400 */
[----:B------:R-:W-:Y:S01]  /*1c340*/  FMUL.FTZ R95, R95, c[0x0][0x320] ;  /* 0x0000c8005f5f7a20 */ /* 0x000fe20000410000 */
[----:B------:R-:W-:Y:S01]  /*1c350*/  FMNMX.FTZ R0, R25, R0, !PT ;  /* 0x0000000019007209 */ /* 0x000fe20007810000 */
[----:B------:R-:W-:Y:S01]  /*1c360*/  FMUL.FTZ R107, R107, c[0x0][0x320] ;  /* 0x0000c8006b6b7a20 */ /* 0x000fe20000410000 */
[----:B-1----:R-:W-:Y:S01]  /*1c370*/  FMNMX.FTZ R74, R26, R74, !PT ;  /* 0x0000004a1a4a7209 */ /* 0x002fe20007810000 */
[----:B------:R-:W-:Y:S01]  /*1c380*/  FMUL.FTZ R69, R69, c[0x0][0x320] ;  /* 0x0000c80045457a20 */ /* 0x000fe20000410000 */
[----:B------:R-:W-:Y:S01]  /*1c390*/  FMNMX.FTZ R0, R28, R0, !PT ;  /* 0x000000001c007209 */ /* 0x000fe20007810000 */
[----:B------:R-:W-:Y:S01]  /*1c3a0*/  FMUL.FTZ R83, R83, c[0x0][0x320] ;  /* 0x0000c80053537a20 */ /* 0x000fe20000410000 */
[----:B------:R-:W-:Y:S01]  /*1c3b0*/  FMNMX.FTZ R5, R34, R5, !PT ;  /* 0x0000000522057209 */ /* 0x000fe20007810000 */
[----:B------:R-:W-:Y:S01]  /*1c3c0*/  FMUL.FTZ R72, R72, c[0x0][0x320] ;  /* 0x0000c80048487a20 */ /* 0x000fe20000410000 */
[----:B------:R-:W1:Y:S01]  /*1c3d0*/  MUFU.TANH R50, R50 ;  /* 0x0000003200327308 */ /* 0x000e620000002400 */
        /* <DEDUP_REMOVED lines=8> */
[----:B------:R-:W-:Y:S01]  /*1c460*/  FMUL.FTZ R76, R76, c[0x0][0x320] ;  /* 0x0000c8004c4c7a20 */ /* 0x000fe20000410000 */
[----:B------:R-:W3:Y:S01]  /*1c470*/  MUFU.TANH R48, R48 ;  /* 0x0000003000307308 */ /* 0x000ee20000002400 */
[----:B------:R-:W-:Y:S01]  /*1c480*/  FMUL.FTZ R78, R78, c[0x0][0x320] ;  /* 0x0000c8004e4e7a20 */ /* 0x000fe20000410000 */
[----:B------:R-:W-:Y:S01]  /*1c490*/  FMNMX.FTZ R0, R201, R5, !PT ;  /* 0x00000005c9007209 */ /* 0x000fe20007810000 */
[----:B------:R-:W-:Y:S01]  /*1c4a0*/  FMUL.FTZ R77, R77, c[0x0][0x320] ;  /* 0x0000c8004d4d7a20 */ /* 0x000fe20000410000 */
[----:B----4-:R-:W-:Y:S01]  /*1c4b0*/  FMNMX.FTZ R74, R27, R74, !PT ;  /* 0x0000004a1b4a7209 */ /* 0x010fe20007810000 */
        /* <DEDUP_REMOVED lines=8> */
[----:B------:R-:W-:Y:S02]  /*1c540*/  FMUL.FTZ R67, R67, c[0x0][0x320] ;  /* 0x0000c80043437a20 */ /* 0x000fe40000410000 */
[----:B------:R-:W-:Y:S02]  /*1c550*/  FMUL.FTZ R65, R65, c[0x0][0x320] ;  /* 0x0000c80041417a20 */ /* 0x000fe40000410000 */
[----:B------:R-:W-:Y:S02]  /*1c560*/  FMUL.FTZ R47, R47, c[0x0][0x320] ;  /* 0x0000c8002f2f7a20 */ /* 0x000fe40000410000 */
        /* <DEDUP_REMOVED lines=18> */
[----:B------:R-:W-:Y:S05]  /*1c690*/  FMUL.FTZ R108, R108, c[0x0][0x320] ;  /* 0x0000c8006c6c7a20 */ /* 0x000fea0000410000 */
[----:B------:R-:W1:Y:S01]  /*1c6a0*/  MUFU.TANH R222, R55 ;  /* 0x0000003700de7308 */ /* 0x000e620000002400 */
[----:B---3--:R-:W-:Y:S09]  /*1c6b0*/  FMNMX.FTZ R0, R248, R0, !PT ;  /* 0x00000000f8007209 */ /* 0x008ff20007810000 */
[----:B------:R3:W3:Y:S01]  /*1c6c0*/  MUFU.TANH R217, R53 ;  /* 0x0000003500d97308 */ /* 0x0006e20000002400 */
[----:B----4-:R-:W-:Y:S09]  /*1c6d0*/  FMNMX.FTZ R74, R215, R74, !PT ;  /* 0x0000004ad74a7209 */ /* 0x010ff20007810000 */
[----:B------:R-:W-:Y:S01]  /*1c6e0*/  MUFU.TANH R216, R43 ;  /* 0x0000002b00d87308 */ /* 0x000fe20000002400 */
[----:B-1----:R-:W-:Y:S09]  /*1c6f0*/  FMNMX.FTZ R0, R222, R0, !PT ;  /* 0x00000000de007209 */ /* 0x002ff20007810000 */
[----:B------:R-:W1:Y:S01]  /*1c700*/  MUFU.TANH R43, R66 ;  /* 0x00000042002b7308 */ /* 0x000e620000002400 */
[----:B---3--:R-:W3:Y:S01]  /*1c710*/  LDL.64 R52, [R1+0x68] ;  /* 0x0000680001347983 */ /* 0x008ee20000100a00 */
[----:B------:R-:W-:Y:S08]  /*1c720*/  FMNMX.FTZ R74, R217, R74, !PT ;  /* 0x0000004ad94a7209 */ /* 0x000ff00007810000 */
[----:B------:R-:W4:Y:S10]  /*1c730*/  MUFU.TANH R212, R64 ;  /* 0x0000004000d47308 */ /* 0x000f340000002400 */
[----:B------:R-:W-:Y:S01]  /*1c740*/  MUFU.TANH R214, R46 ;  /* 0x0000002e00d67308 */ /* 0x000fe20000002400 */
[----:B-1----:R-:W-:Y:S09]  /*1c750*/  FMNMX.FTZ R0, R43, R0, !PT ;  /* 0x000000002b007209 */ /* 0x002ff20007810000 */
[----:B------:R-:W1:Y:S01]  /*1c760*/  MUFU.TANH R46, R67 ;  /* 0x00000043002e7308 */ /* 0x000e620000002400 */
[----:B----4-:R-:W-:Y:S09]  /*1c770*/  FMNMX.FTZ R74, R212, R74, !PT ;  /* 0x0000004ad44a7209 */ /* 0x010ff20007810000 */
[----:B------:R-:W4:Y:S10]  /*1c780*/  MUFU.TANH R252, R70 ;  /* 0x0000004600fc7308 */ /* 0x000f340000002400 */
[----:B------:R4:W-:Y:S01]  /*1c790*/  MUFU.TANH R220, R87 ;  /* 0x0000005700dc7308 */ /* 0x0009e20000002400 */
[----:B-1----:R-:W-:Y:S09]  /*1c7a0*/  FMNMX.FTZ R0, R46, R0, !PT ;  /* 0x000000002e007209 */ /* 0x002ff20007810000 */
[----:B------:R-:W1:Y:S10]  /*1c7b0*/  MUFU.TANH R211, R65 ;  /* 0x0000004100d37308 */ /* 0x000e740000002400 */
[----:B------:R-:W-:Y:S01]  /*1c7c0*/  MUFU.TANH R231, R61 ;  /* 0x0000003d00e77308 */ /* 0x000fe20000002400 */
[----:B----4-:R-:W-:Y:S04]  /*1c7d0*/  MOV R87, R252 ;  /* 0x000000fc00577202 */ /* 0x010fe80000000f00 */
[----:B------:R-:W-:Y:S05]  /*1c7e0*/  FMNMX.FTZ R0, R87, R0, !PT ;  /* 0x0000000057007209 */ /* 0x000fea0007810000 */
[----:B------:R-:W4:Y:S01]  /*1c7f0*/  MUFU.TANH R61, R68 ;  /* 0x00000044003d7308 */ /* 0x000f220000002400 */
[----:B-1----:R-:W-:Y:S09]  /*1c800*/  FMNMX.FTZ R74, R211, R74, !PT ;  /* 0x0000004ad34a7209 */ /* 0x002ff20007810000 */
[----:B------:R-:W1:Y:S10]  /*1c810*/  MUFU.TANH R239, R71 ;  /* 0x0000004700ef7308 */ /* 0x000e740000002400 */
[----:B------:R-:W1:Y:S01]  /*1c820*/  MUFU.TANH R249, R69 ;  /* 0x0000004500f97308 */ /* 0x000e620000002400 */
[----:B----4-:R-:W-:Y:S09]  /*1c830*/  FMNMX.FTZ R74, R61, R74, !PT ;  /* 0x0000004a3d4a7209 */ /* 0x010ff20007810000 */
[----:B------:R-:W4:Y:S01]  /*1c840*/  MUFU.TANH R238, R93 ;  /* 0x0000005d00ee7308 */ /* 0x000f220000002400 */
[----:B-1----:R-:W-:Y:S09]  /*1c850*/  FMNMX.FTZ R0, R239, R0, !PT ;  /* 0x00000000ef007209 */ /* 0x002ff20007810000 */
[----:B------:R4:W-:Y:S01]  /*1c860*/  MUFU.TANH R190, R101 ;  /* 0x0000006500be7308 */ /* 0x0009e20000002400 */
[----:B------:R-:W-:Y:S09]  /*1c870*/  FMNMX.FTZ R74, R249, R74, !PT ;  /* 0x0000004af94a7209 */ /* 0x000ff20007810000 */
[----:B------:R-:W1:Y:S10]  /*1c880*/  MUFU.TANH R233, R82 ;  /* 0x0000005200e97308 */ /* 0x000e740000002400 */
[----:B------:R-:W1:Y:S01]  /*1c890*/  MUFU.TANH R199, R83 ;  /* 0x0000005300c77308 */ /* 0x000e620000002400 */
[----:B----4-:R-:W-:Y:S09]  /*1c8a0*/  MOV R101, R238 ;  /* 0x000000ee00657202 */ /* 0x010ff20000000f00 */
[----:B------:R-:W4:Y:S01]  /*1c8b0*/  MUFU.TANH R14, R14 ;  /* 0x0000000e000e7308 */ /* 0x000f220000002400 */
[----:B-1----:R-:W-:Y:S09]  /*1c8c0*/  FMNMX.FTZ R0, R233, R0, !PT ;  /* 0x00000000e9007209 */ /* 0x002ff20007810000 */
[----:B------:R-:W-:Y:S01]  /*1c8d0*/  MUFU.TANH R218, R47 ;  /* 0x0000002f00da7308 */ /* 0x000fe20000002400 */
[----:B------:R-:W-:Y:S04]  /*1c8e0*/  MOV R207, R199 ;  /* 0x000000c700cf7202 */ /* 0x000fe80000000f00 */
[----:B------:R-:W-:Y:S05]  /*1c8f0*/  FMNMX.FTZ R0, R207, R0, !PT ;  /* 0x00000000cf007209 */ /* 0x000fea0007810000 */
[----:B------:R-:W-:Y:S01]  /*1c900*/  MUFU.TANH R47, R79 ;  /* 0x0000004f002f7308 */ /* 0x000fe20000002400 */
[----:B----4-:R-:W-:Y:S09]  /*1c910*/  FMNMX.FTZ R5, R14, R5, !PT ;  /* 0x000000050e057209 */ /* 0x010ff20007810000 */
[----:B------:R-:W1:Y:S10]  /*1c920*/  MUFU.TANH R79, R80 ;  /* 0x00000050004f7308 */ /* 0x000e740000002400 */
[----:B------:R-:W4:Y:S10]  /*1c930*/  MUFU.TANH R200, R86 ;  /* 0x0000005600c87308 */ /* 0x000f340000002400 */
[----:B------:R-:W2:Y:S01]  /*1c940*/  MUFU.TANH R15, R15 ;  /* 0x0000000f000f7308 */ /* 0x000ea20000002400 */
[----:B-1----:R-:W-:Y:S09]  /*1c950*/  FMNMX.FTZ R74, R79, R74, !PT ;  /* 0x0000004a4f4a7209 */ /* 0x002ff20007810000 */
[----:B------:R-:W1:Y:S01]  /*1c960*/  MUFU.TANH R240, R81 ;  /* 0x0000005100f07308 */ /* 0x000e620000002400 */
[----:B----4-:R-:W-:Y:S04]  /*1c970*/  MOV R205, R200 ;  /* 0x000000c800cd7202 */ /* 0x010fe80000000f00 */
[----:B------:R-:W-:Y:S05]  /*1c980*/  FMNMX.FTZ R0, R205, R0, !PT ;  /* 0x00000000cd007209 */ /* 0x000fea0007810000 */
[----:B------:R-:W4:Y:S01]  /*1c990*/  MUFU.TANH R236, R72 ;  /* 0x0000004800ec7308 */ /* 0x000f220000002400 */
[----:B------:R-:W-:Y:S02]  /*1c9a0*/  FMNMX.FTZ R0, R220, R0, !PT ;  /* 0x00000000dc007209 */ /* 0x000fe40007810000 */
[----:B--2---:R-:W-:Y:S04]  /*1c9b0*/  FMNMX.FTZ R5, R15, R5, !PT ;  /* 0x000000050f057209 */ /* 0x004fe80007810000 */
[----:B------:R-:W-:Y:S03]  /*1c9c0*/  FMNMX.FTZ R5, R193, R5, !PT ;  /* 0x00000005c1057209 */ /* 0x000fe60007810000 */
[----:B------:R4:W-:Y:S01]  /*1c9d0*/  MUFU.TANH R237, R90 ;  /* 0x0000005a00ed7308 */ /* 0x0009e20000002400 */
[----:B------:R-:W-:Y:S02]  /*1c9e0*/  FMNMX.FTZ R5, R192, R5, !PT ;  /* 0x00000005c0057209 */ /* 0x000fe40007810000 */
[----:B-1----:R-:W-:Y:S07]  /*1c9f0*/  FMNMX.FTZ R74, R240, R74, !PT ;  /* 0x0000004af04a7209 */ /* 0x002fee0007810000 */
[----:B------:R-:W1:Y:S10]  /*1ca00*/  MUFU.TANH R247, R84 ;  /* 0x0000005400f77308 */ /* 0x000e740000002400 */
[----:B------:R2:W2:Y:S01]  /*1ca10*/  MUFU.TANH R246, R85 ;  /* 0x0000005500f67308 */ /* 0x0004a20000002400 */
[----:B----4-:R-:W-:Y:S09]  /*1ca20*/  MOV R90, R236 ;  /* 0x000000ec005a7202 */ /* 0x010ff20000000f00 */
[----:B------:R4:W-:Y:S01]  /*1ca30*/  MUFU.TANH R189, R113 ;  /* 0x0000007100bd7308 */ /* 0x0009e20000002400 */
[----:B-1----:R-:W-:Y:S09]  /*1ca40*/  FMNMX.FTZ R74, R247, R74, !PT ;  /* 0x0000004af74a7209 */ /* 0x002ff20007810000 */
[----:B------:R-:W-:Y:S01]  /*1ca50*/  MUFU.TANH R210, R45 ;  /* 0x0000002d00d27308 */ /* 0x000fe20000002400 */
[----:B--2---:R-:W-:Y:S09]  /*1ca60*/  MOV R85, R231 ;  /* 0x000000e700557202 */ /* 0x004ff20000000f00 */
[----:B------:R-:W1:Y:S01]  /*1ca70*/  MUFU.TANH R45, R98 ;  /* 0x00000062002d7308 */ /* 0x000e620000002400 */
[----:B----4-:R-:W-:Y:S04]  /*1ca80*/  MOV R113, R246 ;  /* 0x000000f600717202 */ /* 0x010fe80000000f00 */
[----:B------:R-:W-:Y:S05]  /*1ca90*/  FMNMX.FTZ R74, R113, R74, !PT ;  /* 0x0000004a714a7209 */ /* 0x000fea0007810000 */
[----:B------:R-:W2:Y:S10]  /*1caa0*/  MUFU.TANH R219, R99 ;  /* 0x0000006300db7308 */ /* 0x000eb40000002400 */
[----:B------:R-:W4:Y:S01]  /*1cab0*/  MUFU.TANH R30, R30 ;  /* 0x0000001e001e7308 */ /* 0x000f220000002400 */
[----:B-1----:R-:W-:Y:S09]  /*1cac0*/  FMNMX.FTZ R0, R45, R0, !PT ;  /* 0x000000002d007209 */ /* 0x002ff20007810000 */
[----:B------:R-:W-:Y:S01]  /*1cad0*/  MUFU.TANH R209, R44 ;  /* 0x0000002c00d17308 */ /* 0x000fe20000002400 */
[----:B--2---:R-:W-:Y:S04]  /*1cae0*/  MOV R204, R219 ;  /* 0x000000db00cc7202 */ /* 0x004fe80000000f00 */
[----:B------:R-:W-:Y:S05]  /*1caf0*/  FMNMX.FTZ R0, R204, R0, !PT ;  /* 0x00000000cc007209 */ /* 0x000fea0007810000 */
[----:B------:R-:W1:Y:S01]  /*1cb00*/  MUFU.TANH R44, R96 ;  /* 0x00000060002c7308 */ /* 0x000e620000002400 */
[----:B----4-:R-:W-:Y:S09]  /*1cb10*/  FMNMX.FTZ R5, R30, R5, !PT ;  /* 0x000000051e057209 */ /* 0x010ff20007810000 */
[----:B------:R-:W2:Y:S10]  /*1cb20*/  MUFU.TANH R31, R31 ;  /* 0x0000001f001f7308 */ /* 0x000eb40000002400 */
[----:B------:R-:W4:Y:S01]  /*1cb30*/  MUFU.TANH R235, R97 ;  /* 0x0000006100eb7308 */ /* 0x000f220000002400 */
[----:B-1----:R-:W-:Y:S09]  /*1cb40*/  FMNMX.FTZ R74, R44, R74, !PT ;  /* 0x0000004a2c4a7209 */ /* 0x002ff20007810000 */
[----:B------:R-:W1:Y:S01]  /*1cb50*/  MUFU.TANH R238, R102 ;  /* 0x0000006600ee7308 */ /* 0x000e620000002400 */
[----:B--2---:R-:W-:Y:S09]  /*1cb60*/  FMNMX.FTZ R5, R31, R5, !PT ;  /* 0x000000051f057209 */ /* 0x004ff20007810000 */
[----:B------:R-:W2:Y:S01]  /*1cb70*/  MUFU.TANH R213, R42 ;  /* 0x0000002a00d57308 */ /* 0x000ea20000002400 */
[----:B----4-:R-:W-:Y:S09]  /*1cb80*/  FMNMX.FTZ R74, R235, R74, !PT ;  /* 0x0000004aeb4a7209 */ /* 0x010ff20007810000 */
[----:B------:R4:W3:Y:S01]  /*1cb90*/  MUFU.TANH R250, R100 ;  /* 0x0000006400fa7308 */ /* 0x0008e20000002400 */
[----:B-1----:R-:W-:Y:S09]  /*1cba0*/  FMNMX.FTZ R0, R238, R0, !PT ;  /* 0x00000000ee007209 */ /* 0x002ff20007810000 */
[----:B------:R-:W-:Y:S01]  /*1cbb0*/  MUFU.TANH R197, R57 ;  /* 0x0000003900c57308 */ /* 0x000fe20000002400 */
[----:B--2---:R-:W-:Y:S04]  /*1cbc0*/  FMNMX.FTZ R5, R213, R5, !PT ;  /* 0x00000005d5057209 */ /* 0x004fe80007810000 */
[----:B------:R-:W-:Y:S05]  /*1cbd0*/  FMNMX.FTZ R5, R216, R5, !PT ;  /* 0x00000005d8057209 */ /* 0x000fea0007810000 */
[----:B------:R-:W1:Y:S01]  /*1cbe0*/  MUFU.TANH R57, R103 ;  /* 0x0000006700397308 */ /* 0x000e620000002400 */
[----:B------:R-:W-:Y:S02]  /*1cbf0*/  FMNMX.FTZ R5, R214, R5, !PT ;  /* 0x00000005d6057209 */ /* 0x000fe40007810000 */
[----:B----4-:R-:W-:Y:S02]  /*1cc00*/  MOV R100, R237 ;  /* 0x000000ed00647202 */ /* 0x010fe40000000f00 */
[----:B------:R-:W-:Y:S02]  /*1cc10*/  FMNMX.FTZ R5, R218, R5, !PT ;  /* 0x00000005da057209 */ /* 0x000fe40007810000 */
[----:B---3--:R-:W-:Y:S03]  /*1cc20*/  FMNMX.FTZ R74, R250, R74, !PT ;  /* 0x0000004afa4a7209 */ /* 0x008fe60007810000 */
[----:B------:R-:W2:Y:S01]  /*1cc30*/  MUFU.TANH R203, R41 ;  /* 0x0000002900cb7308 */ /* 0x000ea20000002400 */
[----:B------:R-:W-:Y:S09]  /*1cc40*/  FMNMX.FTZ R74, R190, R74, !PT ;  /* 0x0000004abe4a7209 */ /* 0x000ff20007810000 */
[----:B------:R-:W-:Y:S01]  /*1cc50*/  MUFU.TANH R223, R60 ;  /* 0x0000003c00df7308 */ /* 0x000fe20000002400 */
[----:B-1----:R-:W-:Y:S09]  /*1cc60*/  FMNMX.FTZ R0, R57, R0, !PT ;  /* 0x0000000039007209 */ /* 0x002ff20007810000 */
[----:B------:R-:W1:Y:S01]  /*1cc70*/  MUFU.TANH R60, R114 ;  /* 0x00000072003c7308 */ /* 0x000e620000002400 */
[----:B--2---:R-:W-:Y:S04]  /*1cc80*/  FMNMX.FTZ R4, R203, R4, !PT ;  /* 0x00000004cb047209 */ /* 0x004fe80007810000 */
[----:B------:R-:W-:Y:S05]  /*1cc90*/  FMNMX.FTZ R4, R209, R4, !PT ;  /* 0x00000004d1047209 */ /* 0x000fea0007810000 */
[----:B------:R-:W-:Y:S01]  /*1cca0*/  MUFU.TANH R236, R104 ;  /* 0x0000006800ec7308 */ /* 0x000fe20000002400 */
[----:B------:R-:W-:Y:S09]  /*1ccb0*/  FMNMX.FTZ R4, R210, R4, !PT ;  /* 0x00000004d2047209 */ /* 0x000ff20007810000 */
[----:B------:R-:W2:Y:S01]  /*1ccc0*/  MUFU.TANH R104, R112 ;  /* 0x0000007000687308 */ /* 0x000ea20000002400 */
[----:B-1----:R-:W-:Y:S09]  /*1ccd0*/  FMNMX.FTZ R0, R60, R0, !PT ;  /* 0x000000003c007209 */ /* 0x002ff20007810000 */
[----:B------:R-:W1:Y:S10]  /*1cce0*/  MUFU.TANH R244, R58 ;  /* 0x0000003a00f47308 */ /* 0x000e740000002400 */
[----:B------:R1:W-:Y:S01]  /*1ccf0*/  MUFU.TANH R230, R88 ;  /* 0x0000005800e67308 */ /* 0x0003e20000002400 */
[----:B--2---:R-:W-:Y:S04]  /*1cd00*/  FMNMX.FTZ R74, R104, R74, !PT ;  /* 0x0000004a684a7209 */ /* 0x004fe80007810000 */
[----:B------:R-:W-:Y:S05]  /*1cd10*/  FMNMX.FTZ R74, R189, R74, !PT ;  /* 0x0000004abd4a7209 */ /* 0x000fea0007810000 */
[----:B------:R-:W2:Y:S01]  /*1cd20*/  MUFU.TANH R231, R115 ;  /* 0x0000007300e77308 */ /* 0x000ea20000002400 */
[----:B------:R-:W3:Y:S09]  /*1cd30*/  SHFL.BFLY PT, R6, R74, 0x2, 0x1f ;  /* 0x0c401f004a067f89 */ /* 0x000ef200000e0000 */
[----:B------:R-:W4:Y:S01]  /*1cd40*/  MUFU.TANH R202, R73 ;  /* 0x0000004900ca7308 */ /* 0x000f220000002400 */
[----:B-1----:R-:W-:Y:S05]  /*1cd50*/  IMAD.MOV.U32 R88, RZ, RZ, R244 ;  /* 0x000000ffff587224 */ /* 0x002fea00078e00f4 */
[----:B------:R-:W-:Y:S04]  /*1cd60*/  FMNMX.FTZ R5, R88, R5, !PT ;  /* 0x0000000558057209 */ /* 0x000fe80007810000 */
[----:B------:R-:W1:Y:S01]  /*1cd70*/  MUFU.TANH R56, R56 ;  /* 0x0000003800387308 */ /* 0x000e620000002400 */
[----:B--2---:R-:W-:Y:S02]  /*1cd80*/  FMNMX.FTZ R0, R231, R0, !PT ;  /* 0x00000000e7007209 */ /* 0x004fe40007810000 */
[----:B------:R-:W-:Y:S02]  /*1cd90*/  MOV R115, R119 ;  /* 0x0000007700737202 */ /* 0x000fe40000000f00 */
[----:B---3--:R-:W-:Y:S05]  /*1cda0*/  FMNMX.FTZ R74, R74, R6, !PT ;  /* 0x000000064a4a7209 */ /* 0x008fea0007810000 */
[----:B------:R-:W-:Y:S01]  /*1cdb0*/  MUFU.TANH R119, R106 ;  /* 0x0000006a00777308 */ /* 0x000fe20000002400 */
[----:B------:R-:W2:Y:S01]  /*1cdc0*/  SHFL.BFLY PT, R8, R74, 0x1, 0x1f ;  /* 0x0c201f004a087f89 */ /* 0x000ea200000e0000 */
[----:B----4-:R-:W-:Y:S08]  /*1cdd0*/  MOV R206, R202 ;  /* 0x000000ca00ce7202 */ /* 0x010ff00000000f00 */
[----:B------:R-:W3:Y:S01]  /*1cde0*/  MUFU.TANH R232, R59 ;  /* 0x0000003b00e87308 */ /* 0x000ee20000002400 */
[----:B------:R-:W4:Y:S01]  /*1cdf0*/  SHFL.BFLY PT, R73, R0, 0x2, 0x1f ;  /* 0x0c401f0000497f89 */ /* 0x000f2200000e0000 */
[----:B-1----:R-:W-:Y:S08]  /*1ce00*/  FMNMX.FTZ R4, R56, R4, !PT ;  /* 0x0000000438047209 */ /* 0x002ff00007810000 */
[----:B------:R-:W1:Y:S01]  /*1ce10*/  MUFU.TANH R229, R62 ;  /* 0x0000003e00e57308 */ /* 0x000e620000002400 */
[----:B--2---:R-:W-:Y:S09]  /*1ce20*/  FMNMX.FTZ R74, R74, R8, !PT ;  /* 0x000000084a4a7209 */ /* 0x004ff20007810000 */
[----:B------:R-:W2:Y:S01]  /*1ce30*/  MUFU.TANH R58, R63 ;  /* 0x0000003f003a7308 */ /* 0x000ea20000002400 */
[----:B---3--:R-:W-:Y:S02]  /*1ce40*/  FMNMX.FTZ R5, R232, R5, !PT ;  /* 0x00000005e8057209 */ /* 0x008fe40007810000 */
[----:B------:R-:W-:Y:S02]  /*1ce50*/  MOV R59, R197 ;  /* 0x000000c5003b7202 */ /* 0x000fe40000000f00 */
[----:B----4-:R-:W-:Y:S05]  /*1ce60*/  FMNMX.FTZ R73, R0, R73, !PT ;  /* 0x0000004900497209 */ /* 0x010fea0007810000 */
[----:B------:R-:W3:Y:S01]  /*1ce70*/  MUFU.TANH R234, R75 ;  /* 0x0000004b00ea7308 */ /* 0x000ee20000002400 */
[----:B------:R-:W-:Y:S01]  /*1ce80*/  FMNMX.FTZ R4, R59, R4, !PT ;  /* 0x000000043b047209 */ /* 0x000fe20007810000 */
[----:B------:R-:W4:Y:S01]  /*1ce90*/  SHFL.BFLY PT, R6, R73, 0x1, 0x1f ;  /* 0x0c201f0049067f89 */ /* 0x000f2200000e0000 */
[----:B-1----:R-:W-:Y:S02]  /*1cea0*/  FMNMX.FTZ R5, R229, R5, !PT ;  /* 0x00000005e5057209 */ /* 0x002fe40007810000 */
[----:B------:R-:W-:Y:S05]  /*1ceb0*/  MOV R62, R223 ;  /* 0x000000df003e7202 */ /* 0x000fea0000000f00 */
[----:B------:R1:W1:Y:S01]  /*1cec0*/  MUFU.TANH R251, R76 ;  /* 0x0000004c00fb7308 */ /* 0x0002620000002400 */
[----:B------:R-:W-:Y:S02]  /*1ced0*/  FMNMX.FTZ R4, R62, R4, !PT ;  /* 0x000000043e047209 */ /* 0x000fe40007810000 */
[----:B--2---:R-:W-:Y:S02]  /*1cee0*/  FMNMX.FTZ R5, R58, R5, !PT ;  /* 0x000000053a057209 */ /* 0x004fe40007810000 */
[----:B------:R-:W-:Y:S02]  /*1cef0*/  FMNMX.FTZ R4, R85, R4, !PT ;  /* 0x0000000455047209 */ /* 0x000fe40007810000 */
[----:B------:R-:W-:Y:S03]  /*1cf00*/  FMNMX.FTZ R5, R115, R5, !PT ;  /* 0x0000000573057209 */ /* 0x000fe60007810000 */
[----:B------:R2:W2:Y:S01]  /*1cf10*/  MUFU.TANH R36, R89 ;  /* 0x0000005900247308 */ /* 0x0004a20000002400 */
[----:B------:R-:W-:Y:S02]  /*1cf20*/  FMNMX.FTZ R4, R90, R4, !PT ;  /* 0x000000045a047209 */ /* 0x000fe40007810000 */
[----:B---3--:R-:W-:Y:S02]  /*1cf30*/  FMNMX.FTZ R5, R234, R5, !PT ;  /* 0x00000005ea057209 */ /* 0x008fe40007810000 */
[----:B------:R-:W-:Y:S02]  /*1cf40*/  FMNMX.FTZ R4, R206, R4, !PT ;  /* 0x00000004ce047209 */ /* 0x000fe40007810000 */
[----:B----4-:R-:W-:Y:S03]  /*1cf50*/  FMNMX.FTZ R73, R73, R6, !PT ;  /* 0x0000000649497209 */ /* 0x010fe60007810000 */
[----:B------:R-:W3:Y:S01]  /*1cf60*/  MUFU.TANH R221, R78 ;  /* 0x0000004e00dd7308 */ /* 0x000ee20000002400 */
[----:B-1----:R-:W-:Y:S01]  /*1cf70*/  FMUL.FTZ R76, R110, c[0x0][0x320] ;  /* 0x0000c8006e4c7a20 */ /* 0x002fe20000410000 */
[----:B------:R-:W-:Y:S08]  /*1cf80*/  MOV R110, R57 ;  /* 0x00000039006e7202 */ /* 0x000ff00000000f00 */
[----:B------:R-:W1:Y:S01]  /*1cf90*/  MUFU.TANH R245, R77 ;  /* 0x0000004d00f57308 */ /* 0x000e620000002400 */
[----:B--2---:R-:W-:Y:S01]  /*1cfa0*/  MOV R89, R251 ;  /* 0x000000fb00597202 */ /* 0x004fe20000000f00 */
[----:B------:R-:W-:Y:S03]  /*1cfb0*/  IMAD.MOV.U32 R103, RZ, RZ, R36 ;  /* 0x000000ffff677224 */ /* 0x000fe600078e0024 */
[----:B------:R-:W-:Y:S05]  /*1cfc0*/  FMNMX.FTZ R4, R89, R4, !PT ;  /* 0x0000000459047209 */ /* 0x000fea0007810000 */
[----:B------:R-:W2:Y:S01]  /*1cfd0*/  MUFU.TANH R37, R92 ;  /* 0x0000005c00257308 */ /* 0x000ea20000002400 */
[----:B---3--:R-:W-:Y:S01]  /*1cfe0*/  FMNMX.FTZ R0, R221, R5, !PT ;  /* 0x00000005dd007209 */ /* 0x008fe20007810000 */
[----:B------:R-:W-:Y:S03]  /*1cff0*/  FMUL.FTZ R78, R73, c[0x0][0x2d0] ;  /* 0x0000b400494e7a20 */ /* 0x000fe60000410000 */
[----:B------:R-:W-:Y:S05]  /*1d000*/  FMNMX.FTZ R0, R47, R0, !PT ;  /* 0x000000002f007209 */ /* 0x000fea0007810000 */
[----:B------:R3:W4:Y:S01]  /*1d010*/  MUFU.TANH R41, R105 ;  /* 0x0000006900297308 */ /* 0x0007220000002400 */
[----:B------:R-:W-:Y:S01]  /*1d020*/  FMNMX.FTZ R5, R100, R0, !PT ;  /* 0x0000000064057209 */ /* 0x000fe20007810000 */
[----:B------:R-:W-:Y:S01]  /*1d030*/  FMUL.FTZ R0, R111, c[0x0][0x320] ;  /* 0x0000c8006f007a20 */ /* 0x000fe20000410000 */
[----:B-1----:R-:W-:Y:S02]  /*1d040*/  MOV R86, R245 ;  /* 0x000000f500567202 */ /* 0x002fe40000000f00 */
[----:B------:R-:W-:Y:S02]  /*1d050*/  MOV R111, R58 ;  /* 0x0000003a006f7202 */ /* 0x000fe40000000f00 */
[----:B------:R-:W-:Y:S03]  /*1d060*/  FMNMX.FTZ R4, R86, R4, !PT ;  /* 0x0000000456047209 */ /* 0x000fe60007810000 */
[----:B------:R-:W1:Y:S01]  /*1d070*/  MUFU.TANH R42, R108 ;  /* 0x0000006c002a7308 */ /* 0x000e620000002400 */
[----:B------:R-:W-:Y:S02]  /*1d080*/  FMNMX.FTZ R4, R230, R4, !PT ;  /* 0x00000004e6047209 */ /* 0x000fe40007810000 */
[----:B--2---:R-:W-:Y:S02]  /*1d090*/  MOV R102, R37 ;  /* 0x0000002500667202 */ /* 0x004fe40000000f00 */
[----:B------:R-:W-:Y:S05]  /*1d0a0*/  FMNMX.FTZ R4, R103, R4, !PT ;  /* 0x0000000467047209 */ /* 0x000fea0007810000 */
[----:B------:R2:W-:Y:S01]  /*1d0b0*/  MUFU.TANH R75, R0 ;  /* 0x00000000004b7308 */ /* 0x0005e20000002400 */
[----:B------:R-:W-:Y:S01]  /*1d0c0*/  FMNMX.FTZ R4, R102, R4, !PT ;  /* 0x0000000466047209 */ /* 0x000fe20007810000 */
[----:B---3--:R-:W-:Y:S03]  /*1d0d0*/  FMUL.FTZ R105, R74, c[0x0][0x2d0] ;  /* 0x0000b4004a697a20 */ /* 0x008fe60000410000 */
[----:B------:R-:W-:Y:S01]  /*1d0e0*/  FMNMX.FTZ R4, R101, R4, !PT ;  /* 0x0000000465047209 */ /* 0x000fe20007810000 */
[----:B------:R-:W-:Y:S03]  /*1d0f0*/  FFMA.FTZ R104, R104, c[0x0][0x2d0], -R105 ;  /* 0x0000b40068687a23 */ /* 0x000fe60000010869 */
[----:B------:R-:W-:Y:S01]  /*1d100*/  FMNMX.FTZ R4, R236, R4, !PT ;  /* 0x00000004ec047209 */ /* 0x000fe20007810000 */
[----:B------:R-:W3:Y:S03]  /*1d110*/  MUFU.TANH R114, R109 ;  /* 0x0000006d00727308 */ /* 0x000ee60000002400 */
[----:B----4-:R-:W-:Y:S04]  /*1d120*/  FMNMX.FTZ R4, R41, R4, !PT ;  /* 0x0000000429047209 */ /* 0x010fe80007810000 */
[----:B-1----:R-:W-:Y:S03]  /*1d130*/  FMNMX.FTZ R4, R42, R4, !PT ;  /* 0x000000042a047209 */ /* 0x002fe60007810000 */
[----:B------:R-:W1:Y:S01]  /*1d140*/  MUFU.TANH R243, R91 ;  /* 0x0000005b00f37308 */ /* 0x000e620000002400 */
[----:B--2---:R-:W-:Y:S04]  /*1d150*/  FADD.FTZ R0, -R74, R2 ;  /* 0x000000024a007221 */ /* 0x004fe80000010100 */
[----:B------:R-:W-:Y:S05]  /*1d160*/  FMUL.FTZ R2, R0, c[0x0][0x2d0] ;  /* 0x0000b40000027a20 */ /* 0x000fea0000410000 */
[----:B------:R-:W2:Y:S01]  /*1d170*/  MUFU.TANH R109, R94 ;  /* 0x0000005e006d7308 */ /* 0x000ea20000002400 */
[----:B---3--:R-:W-:Y:S05]  /*1d180*/  FMNMX.FTZ R4, R114, R4, !PT ;  /* 0x0000000472047209 */ /* 0x008fea0007810000 */
[----:B------:R-:W3:Y:S04]  /*1d190*/  SHFL.BFLY PT, R7, R4, 0x2, 0x1f ;  /* 0x0c401f0004077f89 */ /* 0x000ee800000e0000 */
[----:B------:R4:W-:Y:S01]  /*1d1a0*/  MUFU.EX2 R70, R2 ;  /* 0x0000000200467308 */ /* 0x0009e20000000800 */
[----:B-1----:R-:W-:Y:S04]  /*1d1b0*/  MOV R108, R243 ;  /* 0x000000f3006c7202 */ /* 0x002fe80000000f00 */
[----:B------:R-:W-:Y:S05]  /*1d1c0*/  FMNMX.FTZ R5, R108, R5, !PT ;  /* 0x000000056c057209 */ /* 0x000fea0007810000 */
[----:B------:R-:W1:Y:S01]  /*1d1d0*/  MUFU.TANH R188, R95 ;  /* 0x0000005f00bc7308 */ /* 0x000e620000002400 */
[----:B--2---:R-:W-:Y:S09]  /*1d1e0*/  FMNMX.FTZ R5, R109, R5, !PT ;  /* 0x000000056d057209 */ /* 0x004ff20007810000 */
[----:B------:R-:W2:Y:S01]  /*1d1f0*/  MUFU.TANH R237, R107 ;  /* 0x0000006b00ed7308 */ /* 0x000ea20000002400 */
[----:B---3--:R-:W-:Y:S01]  /*1d200*/  FMNMX.FTZ R4, R4, R7, !PT ;  /* 0x0000000704047209 */ /* 0x008fe20007810000 */
[----:B----4-:R-:W-:Y:S02]  /*1d210*/  FADD.FTZ R2, -R73, R3 ;  /* 0x0000000349027221 */ /* 0x010fe40000010100 */
[--C-:B------:R-:W-:Y:S02]  /*1d220*/  FFMA.FTZ R7, R35, c[0x0][0x2d0], -R78.reuse ;  /* 0x0000b40023077a23 */ /* 0x100fe4000001084e */
[----:B------:R-:W3:Y:S01]  /*1d230*/  SHFL.BFLY PT, R72, R4, 0x1, 0x1f ;  /* 0x0c201f0004487f89 */ /* 0x000ee200000e0000 */
[----:B------:R-:W-:Y:S03]  /*1d240*/  FMUL.FTZ R2, R2, c[0x0][0x2d0] ;  /* 0x0000b40002027a20 */ /* 0x000fe60000410000 */
[----:B------:R-:W-:Y:S01]  /*1d250*/  MUFU.EX2 R106, R7 ;  /* 0x00000007006a7308 */ /* 0x000fe20000000800 */
[----:B-1----:R-:W-:Y:S04]  /*1d260*/  FMNMX.FTZ R5, R188, R5, !PT ;  /* 0x00000005bc057209 */ /* 0x002fe80007810000 */
[----:B------:R-:W-:Y:S05]  /*1d270*/  FMNMX.FTZ R5, R119, R5, !PT ;  /* 0x0000000577057209 */ /* 0x000fea0007810000 */
[----:B------:R1:W4:Y:S01]  /*1d280*/  MUFU.EX2 R69, R2 ;  /* 0x0000000200457308 */ /* 0x0003220000000800 */
[----:B--2---:R-:W-:Y:S01]  /*1d290*/  FMNMX.FTZ R0, R237, R5, !PT ;  /* 0x00000005ed007209 */ /* 0x004fe20007810000 */
[----:B------:R-:W-:Y:S08]  /*1d2a0*/  FFMA.FTZ R5, R23, c[0x0][0x2d0], -R78 ;  /* 0x0000b40017057a23 */ /* 0x000ff0000001084e */
[----:B------:R-:W2:Y:S01]  /*1d2b0*/  MUFU.TANH R76, R76 ;  /* 0x0000004c004c7308 */ /* 0x000ea20000002400 */
[----:B---3--:R-:W-:Y:S01]  /*1d2c0*/  FMNMX.FTZ R72, R4, R72, !PT ;  /* 0x0000004804487209 */ /* 0x008fe20007810000 */
[----:B------:R-:W-:Y:S04]  /*1d2d0*/  FFMA.FTZ R4, R184, c[0x0][0x2d0], -R105 ;  /* 0x0000b400b8047a23 */ /* 0x000fe80000010869 */
[C---:B------:R-:W-:Y:S04]  /*1d2e0*/  FMUL.FTZ R107, R72.reuse, c[0x0][0x2d0] ;  /* 0x0000b400486b7a20 */ /* 0x040fe80000410000 */
[----:B------:R3:W-:Y:S01]  /*1d2f0*/  MUFU.EX2 R245, R4 ;  /* 0x0000000400f57308 */ /* 0x0007e20000000800 */
[----:B-1----:R-:W-:Y:S02]  /*1d300*/  FADD.FTZ R2, -R72, R116 ;  /* 0x0000007448027221 */ /* 0x002fe40000010100 */
[----:B----4-:R-:W-:Y:S02]  /*1d310*/  FMUL.FTZ R35, R69, R151 ;  /* 0x0000009745237220 */ /* 0x010fe40000410000 */
[----:B------:R-:W-:Y:S05]  /*1d320*/  FMUL.FTZ R2, R2, c[0x0][0x2d0] ;  /* 0x0000b40002027a20 */ /* 0x000fea0000410000 */
[----:B------:R1:W-:Y:S01]  /*1d330*/  MUFU.EX2 R96, R5 ;  /* 0x0000000500607308 */ /* 0x0003e20000000800 */
[----:B------:R-:W-:Y:S01]  /*1d340*/  IMAD.MOV.U32 R151, RZ, RZ, R43 ;  /* 0x000000ffff977224 */ /* 0x000fe200078e002b */
[----:B--2---:R-:W-:Y:S04]  /*1d350*/  FMNMX.FTZ R0, R76, R0, !PT ;  /* 0x000000004c007209 */ /* 0x004fe80007810000 */
[----:B------:R-:W-:Y:S04]  /*1d360*/  FMNMX.FTZ R0, R75, R0, !PT ;  /* 0x000000004b007209 */ /* 0x000fe80007810000 */
[----:B------:R2:W4:Y:S01]  /*1d370*/  MUFU.EX2 R68, R2 ;  /* 0x0000000200447308 */ /* 0x0005220000000800 */
[----:B------:R-:W4:Y:S01]  /*1d380*/  SHFL.BFLY PT, R3, R0, 0x2, 0x1f ;  /* 0x0c401f0000037f89 */ /* 0x000f2200000e0000 */
[--C-:B---3--:R-:W-:Y:S08]  /*1d390*/  FFMA.FTZ R4, R20, c[0x0][0x2d0], -R105.reuse ;  /* 0x0000b40014047a23 */ /* 0x108ff00000010869 */
[----:B------:R-:W-:Y:S01]  /*1d3a0*/  MUFU.EX2 R91, R4 ;  /* 0x00000004005b7308 */ /* 0x000fe20000000800 */
[----:B-1----:R-:W-:Y:S01]  /*1d3b0*/  @P0 MOV R5, R53 ;  /* 0x0000003500050202 */ /* 0x002fe20000000f00 */
[--C-:B--2---:R-:W-:Y:S01]  /*1d3c0*/  FFMA.FTZ R2, R118, c[0x0][0x2d0], -R105.reuse ;  /* 0x0000b40076027a23 */ /* 0x104fe20000010869 */
[----:B------:R-:W-:Y:S01]  /*1d3d0*/  MOV R118, R220 ;  /* 0x000000dc00767202 */ /* 0x000fe20000000f00 */
[----:B----4-:R-:W-:Y:S01]  /*1d3e0*/  FMUL.FTZ R57, R68, R173 ;  /* 0x000000ad44397220 */ /* 0x010fe20000410000 */
[----:B------:R-:W-:Y:S05]  /*1d3f0*/  FMNMX.FTZ R0, R0, R3, !PT ;  /* 0x0000000300007209 */ /* 0x000fea0007810000 */
[----:B------:R1:W2:Y:S01]  /*1d400*/  MUFU.EX2 R246, R2 ;  /* 0x0000000200f67308 */ /* 0x0002a20000000800 */
[--C-:B------:R-:W-:Y:S02]  /*1d410*/  FFMA.FTZ R3, R17, c[0x0][0x2d0], -R105.reuse ;  /* 0x0000b40011037a23 */ /* 0x100fe40000010869 */
[----:B------:R-:W-:Y:S01]  /*1d420*/  FMUL.FTZ R17, R70, R133 ;  /* 0x0000008546117220 */ /* 0x000fe20000410000 */
[----:B------:R-:W-:Y:S01]  /*1d430*/  MOV R133, R45 ;  /* 0x0000002d00857202 */ /* 0x000fe20000000f00 */
[----:B------:R-:W-:Y:S05]  /*1d440*/  FMUL.FTZ R45, R68, R161 ;  /* 0x000000a1442d7220 */ /* 0x000fea0000410000 */
[----:B------:R3:W-:Y:S01]  /*1d450*/  MUFU.EX2 R112, R3 ;  /* 0x0000000300707308 */ /* 0x0007e20000000800 */
[----:B-1----:R-:W-:Y:S01]  /*1d460*/  FFMA.FTZ R2, R16, c[0x0][0x2d0], -R105 ;  /* 0x0000b40010027a23 */ /* 0x002fe20000010869 */
[----:B--2---:R-:W-:Y:S01]  /*1d470*/  F2FP.PACK_AB R80, R246, R245 ;  /* 0x000000f5f650723e */ /* 0x004fe200000000ff */
[----:B------:R-:W-:Y:S01]  /*1d480*/  FMUL.FTZ R16, R70, R132 ;  /* 0x0000008446107220 */ /* 0x000fe20000410000 */
[----:B------:R-:W-:Y:S06]  /*1d490*/  MOV R132, R250 ;  /* 0x000000fa00847202 */ /* 0x000fec0000000f00 */
[----:B------:R1:W2:Y:S01]  /*1d4a0*/  MUFU.EX2 R251, R2 ;  /* 0x0000000200fb7308 */ /* 0x0002a20000000800 */
[--C-:B---3--:R-:W-:Y:S01]  /*1d4b0*/  FFMA.FTZ R3, R186, c[0x0][0x2d0], -R78.reuse ;  /* 0x0000b400ba037a23 */ /* 0x108fe2000001084e */
[----:B------:R-:W-:Y:S08]  /*1d4c0*/  MOV R186, R247 ;  /* 0x000000f700ba7202 */ /* 0x000ff00000000f00 */
[----:B------:R3:W-:Y:S01]  /*1d4d0*/  MUFU.EX2 R243, R3 ;  /* 0x0000000300f37308 */ /* 0x0007e20000000800 */
[----:B-1----:R-:W1:Y:S01]  /*1d4e0*/  SHFL.BFLY PT, R2, R0, 0x1, 0x1f ;  /* 0x0c201f0000027f89 */ /* 0x002e6200000e0000 */
[----:B--2---:R-:W-:Y:S01]  /*1d4f0*/  F2FP.PACK_AB R82, R112, R251 ;  /* 0x000000fb7052723e */ /* 0x004fe200000000ff */
[--C-:B---3--:R-:W-:Y:S01]  /*1d500*/  FFMA.FTZ R3, R185, c[0x0][0x2d0], -R78.reuse ;  /* 0x0000b400b9037a23 */ /* 0x108fe2000001084e */
[----:B------:R-:W-:Y:S01]  /*1d510*/  MOV R185, R60 ;  /* 0x0000003c00b97202 */ /* 0x000fe20000000f00 */
[----:B------:R-:W-:Y:S05]  /*1d520*/  FMUL.FTZ R60, R68, R176 ;  /* 0x000000b0443c7220 */ /* 0x000fea0000410000 */
[----:B------:R2:W3:Y:S01]  /*1d530*/  MUFU.EX2 R244, R3 ;  /* 0x0000000300f47308 */ /* 0x0004e20000000800 */
[----:B-1----:R-:W-:Y:S01]  /*1d540*/  FMNMX.FTZ R71, R0, R2, !PT ;  /* 0x0000000200477209 */ /* 0x002fe20007810000 */
[----:B------:R-:W-:Y:S02]  /*1d550*/  FFMA.FTZ R2, R196, c[0x0][0x2d0], -R107 ;  /* 0x0000b400c4027a23 */ /* 0x000fe4000001086b */
[--C-:B------:R-:W-:Y:S06]  /*1d560*/  FFMA.FTZ R0, R19, c[0x0][0x2d0], -R78.reuse ;  /* 0x0000b40013007a23 */ /* 0x100fec000001084e */
[----:B------:R1:W-:Y:S01]  /*1d570*/  MUFU.EX2 R219, R2 ;  /* 0x0000000200db7308 */ /* 0x0003e20000000800 */
[----:B------:R-:W-:Y:S02]  /*1d580*/  FMUL.FTZ R77, R71, c[0x0][0x2d0] ;  /* 0x0000b400474d7a20 */ /* 0x000fe40000410000 */
[----:B------:R-:W-:Y:S01]  /*1d590*/  FMUL.FTZ R19, R69, R135 ;  /* 0x0000008745137220 */ /* 0x000fe20000410000 */
[----:B------:R-:W-:Y:S01]  /*1d5a0*/  MOV R135, R88 ;  /* 0x0000005800877202 */ /* 0x000fe20000000f00 */
[----:B------:R-:W-:Y:S02]  /*1d5b0*/  FFMA.FTZ R75, R75, c[0x0][0x2d0], -R77 ;  /* 0x0000b4004b4b7a23 */ /* 0x000fe4000001084d */
[--C-:B--2---:R-:W-:Y:S03]  /*1d5c0*/  FFMA.FTZ R3, R18, c[0x0][0x2d0], -R78.reuse ;  /* 0x0000b40012037a23 */ /* 0x104fe6000001084e */
[----:B------:R2:W-:Y:S01]  /*1d5d0*/  MUFU.EX2 R184, R0 ;  /* 0x0000000000b87308 */ /* 0x0005e20000000800 */
[----:B---3--:R-:W-:Y:S01]  /*1d5e0*/  F2FP.PACK_AB R81, R244, R243 ;  /* 0x000000f3f451723e */ /* 0x008fe200000000ff */
[----:B------:R-:W-:Y:S01]  /*1d5f0*/  FMUL.FTZ R18, R69, R134 ;  /* 0x0000008645127220 */ /* 0x000fe20000410000 */
[----:B------:R-:W-:Y:S01]  /*1d600*/  MOV R134, R44 ;  /* 0x0000002c00867202 */ /* 0x000fe20000000f00 */
[C---:B------:R-:W-:Y:S06]  /*1d610*/  FMUL.FTZ R44, R68.reuse, R160 ;  /* 0x000000a0442c7220 */ /* 0x040fec0000410000 */
[----:B------:R3:W4:Y:S01]  /*1d620*/  MUFU.EX2 R63, R3 ;  /* 0x00000003003f7308 */ /* 0x0007220000000800 */
[----:B-1----:R-:W-:Y:S01]  /*1d630*/  FFMA.FTZ R2, R187, c[0x0][0x2d0], -R107 ;  /* 0x0000b400bb027a23 */ /* 0x002fe2000001086b */
[----:B------:R-:W-:Y:S01]  /*1d640*/  MOV R187, R41 ;  /* 0x0000002900bb7202 */ /* 0x000fe20000000f00 */
[----:B------:R-:W-:Y:S07]  /*1d650*/  FMUL.FTZ R41, R68, R157 ;  /* 0x0000009d44297220 */ /* 0x000fee0000410000 */
[----:B------:R1:W1:Y:S01]  /*1d660*/  MUFU.EX2 R223, R2 ;  /* 0x0000000200df7308 */ /* 0x0002620000000800 */
[----:B--2---:R-:W-:Y:S01]  /*1d670*/  FADD.FTZ R0, -R71, R117 ;  /* 0x0000007547007221 */ /* 0x004fe20000010100 */
[----:B------:R-:W-:Y:S03]  /*1d680*/  MOV R117, R221 ;  /* 0x000000dd00757202 */ /* 0x000fe60000000f00 */
[----:B------:R-:W-:Y:S05]  /*1d690*/  FMUL.FTZ R0, R0, c[0x0][0x2d0] ;  /* 0x0000b40000007a20 */ /* 0x000fea0000410000 */
[----:B------:R-:W-:Y:S01]  /*1d6a0*/  MUFU.EX2 R75, R75 ;  /* 0x0000004b004b7308 */ /* 0x000fe20000000800 */
[----:B---3--:R-:W-:Y:S01]  /*1d6b0*/  FFMA.FTZ R3, R21, c[0x0][0x2d0], -R105 ;  /* 0x0000b40015037a23 */ /* 0x008fe20000010869 */
[----:B----4-:R-:W-:Y:S08]  /*1d6c0*/  F2FP.PACK_AB R83, R184, R63 ;  /* 0x0000003fb853723e */ /* 0x010ff000000000ff */
[----:B------:R2:W-:Y:S01]  /*1d6d0*/  MUFU.EX2 R93, R3 ;  /* 0x00000003005d7308 */ /* 0x0005e20000000800 */
[--C-:B-1----:R-:W-:Y:S01]  /*1d6e0*/  FFMA.FTZ R2, R12, c[0x0][0x2d0], -R107.reuse ;  /* 0x0000b4000c027a23 */ /* 0x102fe2000001086b */
[----:B------:R-:W-:Y:S01]  /*1d6f0*/  F2FP.PACK_AB R64, R223, R219 ;  /* 0x000000dbdf40723e */ /* 0x000fe200000000ff */
[----:B------:R-:W-:Y:S01]  /*1d700*/  FMUL.FTZ R12, R68, R128 ;  /* 0x00000080440c7220 */ /* 0x000fe20000410000 */
[----:B------:R-:W-:Y:S06]  /*1d710*/  MOV R128, R91 ;  /* 0x0000005b00807202 */ /* 0x000fec0000000f00 */
[----:B------:R1:W-:Y:S10]  /*1d720*/  MUFU.EX2 R84, R2 ;  /* 0x0000000200547308 */ /* 0x0003f40000000800 */
[----:B------:R-:W3:Y:S01]  /*1d730*/  MUFU.EX2 R0, R0 ;  /* 0x0000000000007308 */ /* 0x000ee20000000800 */
[----:B--2---:R-:W-:Y:S09]  /*1d740*/  FFMA.FTZ R3, R22, c[0x0][0x2d0], -R78 ;  /* 0x0000b40016037a23 */ /* 0x004ff2000001084e */
[----:B------:R-:W-:Y:S01]  /*1d750*/  MUFU.EX2 R92, R3 ;  /* 0x00000003005c7308 */ /* 0x000fe20000000800 */
[----:B-1----:R-:W-:Y:S02]  /*1d760*/  FFMA.FTZ R2, R13, c[0x0][0x2d0], -R107 ;  /* 0x0000b4000d027a23 */ /* 0x002fe4000001086b */
[----:B------:R-:W-:Y:S01]  /*1d770*/  FMUL.FTZ R13, R68, R129 ;  /* 0x00000081440d7220 */ /* 0x000fe20000410000 */
[----:B------:R-:W-:Y:S06]  /*1d780*/  MOV R129, R47 ;  /* 0x0000002f00817202 */ /* 0x000fec0000000f00 */
[----:B------:R1:W-:Y:S01]  /*1d790*/  MUFU.EX2 R36, R2 ;  /* 0x0000000200247308 */ /* 0x0003e20000000800 */
[C---:B---3--:R-:W-:Y:S02]  /*1d7a0*/  FMUL.FTZ R47, R0.reuse, R163 ;  /* 0x000000a3002f7220 */ /* 0x048fe40000410000 */
[C---:B------:R-:W-:Y:S02]  /*1d7b0*/  FMUL.FTZ R43, R0.reuse, R159 ;  /* 0x0000009f002b7220 */ /* 0x040fe40000410000 */
[----:B------:R-:W-:Y:S02]  /*1d7c0*/  FMUL.FTZ R58, R0, R174 ;  /* 0x000000ae003a7220 */ /* 0x000fe40000410000 */
[--C-:B-1----:R-:W-:Y:S04]  /*1d7d0*/  FFMA.FTZ R2, R195, c[0x0][0x2d0], -R77.reuse ;  /* 0x0000b400c3027a23 */ /* 0x102fe8000001084d */
        /* <DEDUP_REMOVED lines=10> */
[C---:B------:R-:W-:Y:S06]  /*1d880*/  FMUL.FTZ R15, R0.reuse, R131 ;  /* 0x00000083000f7220 */ /* 0x040fec0000410000 */
[----:B------:R1:W2:Y:S01]  /*1d890*/  MUFU.EX2 R202, R2 ;  /* 0x0000000200ca7308 */ /* 0x0002a20000000800 */
[----:B------:R-:W-:Y:S02]  /*1d8a0*/  IMAD.MOV.U32 R131, RZ, RZ, R63 ;  /* 0x000000ffff837224 */ /* 0x000fe400078e003f */
[----:B------:R-:W-:Y:S02]  /*1d8b0*/  FMUL.FTZ R63, R0, R179 ;  /* 0x000000b3003f7220 */ /* 0x000fe40000410000 */
[--C-:B-1----:R-:W-:Y:S01]  /*1d8c0*/  FFMA.FTZ R2, R32, c[0x0][0x2d0], -R105.reuse ;  /* 0x0000b40020027a23 */ /* 0x102fe20000010869 */
[----:B--2---:R-:W-:Y:S04]  /*1d8d0*/  F2FP.PACK_AB R67, R202, R199 ;  /* 0x000000c7ca43723e */ /* 0x004fe800000000ff */
[----:B------:R1:W-:Y:S02]  /*1d8e0*/  MUFU.EX2 R97, R2 ;  /* 0x0000000200617308 */ /* 0x0003e40000000800 */
[----:B-1----:R-:W-:Y:S08]  /*1d8f0*/  FFMA.FTZ R2, R33, c[0x0][0x2d0], -R105 ;  /* 0x0000b40021027a23 */ /* 0x002ff00000010869 */
[----:B------:R1:W2:Y:S02]  /*1d900*/  MUFU.EX2 R99, R2 ;  /* 0x0000000200637308 */ /* 0x0002a40000000800 */
[----:B-1----:R-:W-:Y:S05]  /*1d910*/  @P0 SHF.R.S32.HI R2, RZ, 0x1f, R242 ;  /* 0x0000001fff020819 */ /* 0x002fea00000114f2 */
[----:B------:R-:W-:Y:S02]  /*1d920*/  @P0 IMAD R4, R2, c[0x0][0x1e0], RZ ;  /* 0x0000780002040a24 */ /* 0x000fe400078e02ff */
[C---:B------:R-:W-:Y:S04]  /*1d930*/  @P0 IMAD.WIDE.U32 R2, R242.reuse, c[0x0][0x1e0], RZ ;  /* 0x00007800f2020a25 */ /* 0x040fe800078e00ff */
[----:B------:R-:W-:Y:S01]  /*1d940*/  @P0 IMAD R6, R242, c[0x0][0x1e4], R4 ;  /* 0x00007900f2060a24 */ /* 0x000fe200078e0204 */
[----:B------:R-:W-:Y:S04]  /*1d950*/  @P0 MOV R4, R38 ;  /* 0x0000002600040202 */ /* 0x000fe80000000f00 */
[----:B------:R-:W-:Y:S01]  /*1d960*/  @P0 IADD3 R3, R3, R6, RZ ;  /* 0x0000000603030210 */ /* 0x000fe20007ffe0ff */
[----:B------:R-:W-:Y:S04]  /*1d970*/  @P0 IMAD.WIDE.U32 R4, R2, 0x70, R4 ;  /* 0x0000007002040825 */ /* 0x000fe800078e0004 */
[----:B------:R-:W-:Y:S01]  /*1d980*/  @P0 IMAD R3, R3, 0x70, RZ ;  /* 0x0000007003030824 */ /* 0x000fe200078e02ff */
[----:B------:R-:W-:Y:S01]  /*1d990*/  @P0 LEA R2, P1, R4, c[0x0][0x1c8], 0x1 ;  /* 0x0000720004020a11 */ /* 0x000fe200078208ff */
[----:B------:R-:W-:Y:S02]  /*1d9a0*/  FFMA.FTZ R6, R34, c[0x0][0x2d0], -R78 ;  /* 0x0000b40022067a23 */ /* 0x000fe4000001084e */
[----:B------:R-:W-:Y:S01]  /*1d9b0*/  FMUL.FTZ R34, R69, R150 ;  /* 0x0000009645227220 */ /* 0x000fe20000410000 */
[----:B------:R-:W-:Y:S01]  /*1d9c0*/  @P0 IADD3 R3, R5, R3, RZ ;  /* 0x0000000305030210 */ /* 0x000fe20007ffe0ff */
[----:B------:R1:W-:Y:S01]  /*1d9d0*/  MUFU.EX2 R95, R6 ;  /* 0x00000006005f7308 */ /* 0x0003e20000000800 */
[----:B------:R-:W-:Y:S01]  /*1d9e0*/  MOV R150, R46 ;  /* 0x0000002e00967202 */ /* 0x000fe20000000f00 */
[----:B------:R-:W-:Y:S01]  /*1d9f0*/  FMUL.FTZ R46, R0, R162 ;  /* 0x000000a2002e7220 */ /* 0x000fe20000410000 */
[----:B------:R-:W-:Y:S01]  /*1da00*/  @P0 LEA.HI.X R3, R4, c[0x0][0x1cc], R3, 0x1, P1 ;  /* 0x0000730004030a11 */ /* 0x000fe200008f0c03 */
[--C-:B------:R-:W-:Y:S02]  /*1da10*/  FFMA.FTZ R4, R24, c[0x0][0x2d0], -R107.reuse ;  /* 0x0000b40018047a23 */ /* 0x100fe4000001086b */
[----:B------:R-:W-:Y:S01]  /*1da20*/  FMUL.FTZ R24, R68, R140 ;  /* 0x0000008c44187220 */ /* 0x000fe20000410000 */
[----:B------:R-:W-:Y:S01]  /*1da30*/  MOV R140, R106 ;  /* 0x0000006a008c7202 */ /* 0x000fe20000000f00 */
[----:B------:R3:W-:Y:S01]  /*1da40*/  @P0 LDGSTS.E.BYPASS.LTC128B.128 [R241+0x3900], [R2.64], !P4 ;  /* 0x0390000002f10fae */ /* 0x0007e2000e101d48 */
[----:B------:R-:W-:Y:S01]  /*1da50*/  MOV R106, R42 ;  /* 0x0000002a006a7202 */ /* 0x000fe20000000f00 */
[----:B------:R4:W2:Y:S01]  /*1da60*/  MUFU.EX2 R33, R4 ;  /* 0x0000000400217308 */ /* 0x0008a20000000800 */
[----:B------:R-:W-:Y:S03]  /*1da70*/  FMUL.FTZ R42, R0, R158 ;  /* 0x0000009e002a7220 */ /* 0x000fe60000410000 */
[--C-:B------:R-:W-:Y:S06]  /*1da80*/  FFMA.FTZ R106, R106, c[0x0][0x2d0], -R107.reuse ;  /* 0x0000b4006a6a7a23 */ /* 0x100fec000001086b */
[----:B------:R-:W-:Y:S01]  /*1da90*/  MUFU.EX2 R106, R106 ;  /* 0x0000006a006a7308 */ /* 0x000fe20000000800 */
[----:B-1----:R-:W-:Y:S04]  /*1daa0*/  @P0 IADD3 R6, P3, R2, UR4, RZ ;  /* 0x0000000402060c10 */ /* 0x002fe8000ff7e0ff */
[----:B------:R-:W-:Y:S02]  /*1dab0*/  @P0 IADD3.X R7, R3, UR5, RZ, P3, !PT ;  /* 0x0000000503070c10 */ /* 0x000fe40009ffe4ff */
[----:B------:R-:W-:Y:S03]  /*1dac0*/  @P0 IADD3 R10, P2, R6, UR4, RZ ;  /* 0x00000004060a0c10 */ /* 0x000fe6000ff5e0ff */
[----:B------:R1:W-:Y:S01]  /*1dad0*/  @P0 LDGSTS.E.BYPASS.LTC128B.128 [R241+0x4100], [R6.64], !P4 ;  /* 0x0410000006f10fae */ /* 0x0003e2000e101d48 */
[----:B------:R-:W-:Y:S01]  /*1dae0*/  @P0 IADD3.X R11, R7, UR5, RZ, P2, !PT ;  /* 0x00000005070b0c10 */ /* 0x000fe200097fe4ff */
[--C-:B---3--:R-:W-:Y:S01]  /*1daf0*/  FFMA.FTZ R2, R25, c[0x0][0x2d0], -R107.reuse ;  /* 0x0000b40019027a23 */ /* 0x108fe2000001086b */
[----:B------:R-:W-:Y:S01]  /*1db00*/  @P0 IADD3 R8, P1, R10, UR4, RZ ;  /* 0x000000040a080c10 */ /* 0x000fe2000ff3e0ff */
[----:B------:R-:W-:Y:S01]  /*1db10*/  FMUL.FTZ R25, R68, R141 ;  /* 0x0000008d44197220 */ /* 0x000fe20000410000 */
[----:B--2---:R-:W-:Y:S01]  /*1db20*/  MOV R141, R99 ;  /* 0x00000063008d7202 */ /* 0x004fe20000000f00 */
[----:B------:R2:W3:Y:S01]  /*1db30*/  MUFU.EX2 R94, R2 ;  /* 0x00000002005e7308 */ /* 0x0004e20000000800 */
[----:B------:R-:W-:Y:S01]  /*1db40*/  @P0 IADD3.X R9, R11, UR5, RZ, P1, !PT ;  /* 0x000000050b090c10 */ /* 0x000fe20008ffe4ff */
[----:B------:R3:W-:Y:S01]  /*1db50*/  @P0 LDGSTS.E.BYPASS.LTC128B.128 [R241+0x4900], [R10.64], !P4 ;  /* 0x049000000af10fae */ /* 0x0007e2000e101d48 */
[----:B----4-:R-:W-:Y:S04]  /*1db60*/  @P0 IADD3 R4, P3, R8, UR4, RZ ;  /* 0x0000000408040c10 */ /* 0x010fe8000ff7e0ff */
        /* <DEDUP_REMOVED lines=8> */
[----:B---3--:R-:W-:Y:S01]  /*1dbf0*/  FMUL.FTZ R10, R0, R126 ;  /* 0x0000007e000a7220 */ /* 0x008fe20000410000 */
[----:B------:R-:W-:Y:S01]  /*1dc00*/  @P0 IADD3 R6, P1, R2, UR4, RZ ;  /* 0x0000000402060c10 */ /* 0x000fe2000ff3e0ff */
[----:B------:R-:W-:Y:S01]  /*1dc10*/  FMUL.FTZ R11, R0, R127 ;  /* 0x0000007f000b7220 */ /* 0x000fe20000410000 */
[----:B------:R-:W-:Y:S01]  /*1dc20*/  MOV R126, R92 ;  /* 0x0000005c007e7202 */ /* 0x000fe20000000f00 */
[----:B------:R2:W-:Y:S01]  /*1dc30*/  @P0 LDGSTS.E.BYPASS.LTC128B.128 [R241+0x6100], [R2.64], !P4 ;  /* 0x0610000002f10fae */ /* 0x0005e2000e101d48 */
[C---:B----4-:R-:W-:Y:S01]  /*1dc40*/  FMUL.FTZ R8, R68.reuse, R124 ;  /* 0x0000007c44087220 */ /* 0x050fe20000410000 */
[----:B------:R-:W-:Y:S01]  /*1dc50*/  MOV R124, R93 ;  /* 0x0000005d007c7202 */ /* 0x000fe20000000f00 */
[----:B------:R-:W-:Y:S01]  /*1dc60*/  FMUL.FTZ R9, R68, R125 ;  /* 0x0000007d44097220 */ /* 0x000fe20000410000 */
[----:B------:R-:W-:Y:S01]  /*1dc70*/  MOV R125, R33 ;  /* 0x00000021007d7202 */ /* 0x000fe20000000f00 */
[----:B------:R-:W-:Y:S01]  /*1dc80*/  FMUL.FTZ R33, R70, R149 ;  /* 0x0000009546217220 */ /* 0x000fe20000410000 */
[----:B------:R-:W-:Y:S01]  /*1dc90*/  MOV R149, R56 ;  /* 0x0000003800957202 */ /* 0x000fe20000000f00 */
[----:B------:R-:W-:Y:S02]  /*1dca0*/  FMUL.FTZ R56, R68, R172 ;  /* 0x000000ac44387220 */ /* 0x000fe40000410000 */
[----:B------:R-:W-:Y:S02]  /*1dcb0*/  FFMA.FTZ R4, R29, c[0x0][0x2d0], -R107 ;  /* 0x0000b4001d047a23 */ /* 0x000fe4000001086b */
[----:B------:R-:W-:Y:S01]  /*1dcc0*/  FMUL.FTZ R5, R70, R121 ;  /* 0x0000007946057220 */ /* 0x000fe20000410000 */
[----:B-1----:R-:W-:Y:S01]  /*1dcd0*/  @P0 IADD3.X R7, R3, UR5, RZ, P1, !PT ;  /* 0x0000000503070c10 */ /* 0x002fe20008ffe4ff */
[----:B------:R1:W3:Y:S01]  /*1dce0*/  MUFU.EX2 R32, R4 ;  /* 0x0000000400207308 */ /* 0x0002e20000000800 */
[----:B------:R-:W-:Y:S02]  /*1dcf0*/  FMUL.FTZ R29, R68, R145 ;  /* 0x00000091441d7220 */ /* 0x000fe40000410000 */
[----:B------:R-:W-:Y:S01]  /*1dd00*/  IMAD.MOV.U32 R121, RZ, RZ, R94 ;  /* 0x000000ffff797224 */ /* 0x000fe200078e005e */
[----:B------:R4:W-:Y:S01]  /*1dd10*/  @P0 LDGSTS.E.BYPASS.LTC128B.128 [R241+0x6900], [R6.64], !P4 ;  /* 0x0690000006f10fae */ /* 0x0009e2000e101d48 */
[--C-:B--2---:R-:W-:Y:S01]  /*1dd20*/  FFMA.FTZ R2, R193, c[0x0][0x2d0], -R77.reuse ;  /* 0x0000b400c1027a23 */ /* 0x104fe2000001084d */
[----:B------:R-:W-:Y:S06]  /*1dd30*/  MOV R193, R89 ;  /* 0x0000005900c17202 */ /* 0x000fec0000000f00 */
[----:B------:R-:W2:Y:S01]  /*1dd40*/  LDSM.16.MT88.4 R20, [R224+0x100] ;  /* 0x00010000e014783b */ /* 0x000ea20000004200 */
[----:B------:R4:W-:Y:S07]  /*1dd50*/  MUFU.EX2 R195, R2 ;  /* 0x0000000200c37308 */ /* 0x0009ee0000000800 */
[----:B------:R-:W-:Y:S01]  /*1dd60*/  LDSM.16.MT88.4 R52, [R225+0x100] ;  /* 0x00010000e134783b */ /* 0x000fe20000004200 */
[C---:B-1----:R-:W-:Y:S01]  /*1dd70*/  FMUL.FTZ R4, R70.reuse, R120 ;  /* 0x0000007846047220 */ /* 0x042fe20000410000 */
[----:B---3--:R-:W-:Y:S01]  /*1dd80*/  MOV R127, R32 ;  /* 0x00000020007f7202 */ /* 0x008fe20000000f00 */
[----:B------:R-:W-:Y:S01]  /*1dd90*/  FMUL.FTZ R32, R70, R148 ;  /* 0x0000009446207220 */ /* 0x000fe20000410000 */
[----:B------:R-:W-:Y:S01]  /*1dda0*/  MOV R148, R59 ;  /* 0x0000003b00947202 */ /* 0x000fe20000000f00 */
[----:B------:R-:W-:Y:S03]  /*1ddb0*/  FMUL.FTZ R59, R0, R175 ;  /* 0x000000af003b7220 */ /* 0x000fe60000410000 */
[----:B------:R-:W-:Y:S01]  /*1ddc0*/  LDSM.16.MT88.4 R88, [R224+0x900] ;  /* 0x00090000e058783b */ /* 0x000fe20000004200 */
[----:B------:R-:W-:Y:S01]  /*1ddd0*/  MOV R120, R97 ;  /* 0x0000006100787202 */ /* 0x000fe20000000f00 */
[C---:B----4-:R-:W-:Y:S02]  /*1dde0*/  FMUL.FTZ R6, R69.reuse, R122 ;  /* 0x0000007a45067220 */ /* 0x050fe40000410000 */
[C---:B------:R-:W-:Y:S01]  /*1ddf0*/  FMUL.FTZ R7, R69.reuse, R123 ;  /* 0x0000007b45077220 */ /* 0x040fe20000410000 */
[----:B------:R-:W-:Y:S03]  /*1de00*/  MOV R123, R96 ;  /* 0x00000060007b7202 */ /* 0x000fe60000000f00 */
[----:B------:R-:W0:Y:S01]  /*1de10*/  LDGDEPBAR ;  /* 0x00000000000079af */ /* 0x000e220000000000 */
[--C-:B------:R-:W-:Y:S01]  /*1de20*/  FFMA.FTZ R2, R192, c[0x0][0x2d0], -R77.reuse ;  /* 0x0000b400c0027a23 */ /* 0x100fe2000001084d */
[----:B------:R-:W-:Y:S03]  /*1de30*/  MOV R192, R36 ;  /* 0x0000002400c07202 */ /* 0x000fe60000000f00 */
[----:B------:R1:W-:Y:S01]  /*1de40*/  MUFU.EX2 R196, R2 ;  /* 0x0000000200c47308 */ /* 0x0003e20000000800 */
[----:B------:R-:W-:Y:S02]  /*1de50*/  F2FP.PACK_AB R66, R192, R84 ;  /* 0x00000054c042723e */ /* 0x000fe400000000ff */
[----:B------:R-:W3:Y:S01]  /*1de60*/  LDSM.16.MT88.4 R36, [R227+0x100] ;  /* 0x00010000e324783b */ /* 0x000ee20000004200 */
[-C--:B--2---:R-:W-:Y:S08]  /*1de70*/  HMMA.16816.F32 R4, R80, R20.reuse, R4 ;  /* 0x000000145004723c */ /* 0x084ff00000001804 */
[C---:B------:R-:W-:Y:S04]  /*1de80*/  HMMA.16816.F32 R8, R64.reuse, R20, R8 ;  /* 0x000000144008723c */ /* 0x040fe80000001808 */
[--C-:B-1----:R-:W-:Y:S04]  /*1de90*/  FFMA.FTZ R2, R30, c[0x0][0x2d0], -R77.reuse ;  /* 0x0000b4001e027a23 */ /* 0x102fe8000001084d */
[-C--:B------:R-:W-:Y:S01]  /*1dea0*/  HMMA.16816.F32 R12, R64, R22.reuse, R12 ;  /* 0x00000016400c723c */ /* 0x080fe2000000180c */
[----:B------:R1:W-:Y:S03]  /*1deb0*/  MUFU.EX2 R197, R2 ;  /* 0x0000000200c57308 */ /* 0x0003e60000000800 */
[C---:B------:R-:W-:Y:S01]  /*1dec0*/  FMUL.FTZ R20, R70.reuse, R136 ;  /* 0x0000008846147220 */ /* 0x040fe20000410000 */
[----:B------:R-:W-:Y:S01]  /*1ded0*/  MOV R136, R87 ;  /* 0x0000005700887202 */ /* 0x000fe20000000f00 */
[----:B------:R-:W-:Y:S01]  /*1dee0*/  FMUL.FTZ R21, R70, R137 ;  /* 0x0000008946157220 */ /* 0x000fe20000410000 */
[----:B------:R-:W-:Y:S01]  /*1def0*/  MOV R137, R86 ;  /* 0x0000005600897202 */ /* 0x000fe20000000f00 */
[C---:B------:R-:W-:Y:S04]  /*1df00*/  HMMA.16816.F32 R16, R80.reuse, R22, R16 ;  /* 0x000000165010723c */ /* 0x040fe80000001810 */
[C---:B------:R-:W-:Y:S03]  /*1df10*/  FMUL.FTZ R30, R0.reuse, R146 ;  /* 0x00000092001e7220 */ /* 0x040fe60000410000 */
[C---:B------:R-:W-:Y:S01]  /*1df20*/  FMUL.FTZ R22, R69.reuse, R138 ;  /* 0x0000008a45167220 */ /* 0x040fe20000410000 */
[----:B------:R-:W-:Y:S01]  /*1df30*/  MOV R138, R85 ;  /* 0x00000055008a7202 */ /* 0x000fe20000000f00 */
[----:B------:R-:W-:Y:S01]  /*1df40*/  FMUL.FTZ R23, R69, R139 ;  /* 0x0000008b45177220 */ /* 0x000fe20000410000 */
[----:B------:R-:W2:Y:S02]  /*1df50*/  LDSM.16.MT88.4 R84, [R226+0x100] ;  /* 0x00010000e254783b */ /* 0x000ea40000004200 */
[----:B------:R-:W-:Y:S01]  /*1df60*/  MOV R139, R62 ;  /* 0x0000003e008b7202 */ /* 0x000fe20000000f00 */
[C---:B------:R-:W-:Y:S03]  /*1df70*/  FMUL.FTZ R62, R0.reuse, R178 ;  /* 0x000000b2003e7220 */ /* 0x040fe60000410000 */
[-C--:B---3--:R-:W-:Y:S03]  /*1df80*/  HMMA.16816.F32 R20, R80, R36.reuse, R20 ;  /* 0x000000245014723c */ /* 0x088fe60000001814 */
[----:B-1----:R-:W-:Y:S02]  /*1df90*/  FFMA.FTZ R2, R31, c[0x0][0x2d0], -R77 ;  /* 0x0000b4001f027a23 */ /* 0x002fe4000001084d */
[----:B------:R-:W-:Y:S02]  /*1dfa0*/  FMUL.FTZ R31, R0, R147 ;  /* 0x00000093001f7220 */ /* 0x000fe40000410000 */
[----:B------:R1:W-:Y:S02]  /*1dfb0*/  MUFU.EX2 R200, R2 ;  /* 0x0000000200c87308 */ /* 0x0003e40000000800 */
[--C-:B-1----:R-:W-:Y:S03]  /*1dfc0*/  FFMA.FTZ R2, R26, c[0x0][0x2d0], -R105.reuse ;  /* 0x0000b4001a027a23 */ /* 0x102fe60000010869 */
[C---:B------:R-:W-:Y:S01]  /*1dfd0*/  FMUL.FTZ R26, R0.reuse, R142 ;  /* 0x0000008e001a7220 */ /* 0x040fe20000410000 */
[----:B------:R-:W-:Y:S04]  /*1dfe0*/  MOV R142, R98 ;  /* 0x00000062008e7202 */ /* 0x000fe80000000f00 */
[----:B------:R1:W3:Y:S01]  /*1dff0*/  MUFU.EX2 R40, R2 ;  /* 0x0000000200287308 */ /* 0x0002e20000000800 */
[----:B------:R-:W-:Y:S01]  /*1e000*/  LDSM.16.MT88.4 R96, [R225+0x900] ;  /* 0x00090000e160783b */ /* 0x000fe20000004200 */
[--C-:B-1----:R-:W-:Y:S01]  /*1e010*/  FFMA.FTZ R2, R27, c[0x0][0x2d0], -R105.reuse ;  /* 0x0000b4001b027a23 */ /* 0x102fe20000010869 */
[----:B---3--:R-:W-:Y:S01]  /*1e020*/  MOV R147, R40 ;  /* 0x0000002800937202 */ /* 0x008fe20000000f00 */
[----:B------:R-:W-:Y:S01]  /*1e030*/  FMUL.FTZ R27, R0, R143 ;  /* 0x0000008f001b7220 */ /* 0x000fe20000410000 */
[----:B------:R-:W-:Y:S05]  /*1e040*/  MOV R143, R95 ;  /* 0x0000005f008f7202 */ /* 0x000fea0000000f00 */
[----:B------:R1:W3:Y:S01]  /*1e050*/  MUFU.EX2 R3, R2 ;  /* 0x0000000200037308 */ /* 0x0002e20000000800 */
[----:B------:R-:W4:Y:S01]  /*1e060*/  LDSM.16.MT88.4 R92, [R227+0x900] ;  /* 0x00090000e35c783b */ /* 0x000f220000004200 */
[----:B------:R-:W-:Y:S01]  /*1e070*/  FMUL.FTZ R40, R68, R156 ;  /* 0x0000009c44287220 */ /* 0x000fe20000410000 */
[C---:B------:R-:W-:Y:S07]  /*1e080*/  HMMA.16816.F32 R24, R64.reuse, R36, R24 ;  /* 0x000000244018723c */ /* 0x040fee0000001818 */
[C---:B------:R-:W-:Y:S01]  /*1e090*/  FMUL.FTZ R36, R70.reuse, R152 ;  /* 0x0000009846247220 */ /* 0x040fe20000410000 */
[-C--:B------:R-:W-:Y:S04]  /*1e0a0*/  HMMA.16816.F32 R28, R64, R38.reuse, R28 ;  /* 0x00000026401c723c */ /* 0x080fe8000000181c */
[----:B------:R-:W-:Y:S04]  /*1e0b0*/  FMUL.FTZ R37, R70, R153 ;  /* 0x0000009946257220 */ /* 0x000fe80000410000 */
[C---:B------:R-:W-:Y:S04]  /*1e0c0*/  HMMA.16816.F32 R32, R80.reuse, R38, R32 ;  /* 0x000000265020723c */ /* 0x040fe80000001820 */
[--C-:B-1----:R-:W-:Y:S01]  /*1e0d0*/  FFMA.FTZ R2, R48, c[0x0][0x2d0], -R105.reuse ;  /* 0x0000b40030027a23 */ /* 0x102fe20000010869 */
[----:B---3--:R-:W-:Y:S01]  /*1e0e0*/  MOV R146, R3 ;  /* 0x0000000300927202 */ /* 0x008fe20000000f00 */
[C---:B------:R-:W-:Y:S01]  /*1e0f0*/  FMUL.FTZ R48, R70.reuse, R164 ;  /* 0x000000a446307220 */ /* 0x040fe20000410000 */
[----:B------:R-:W-:Y:S01]  /*1e100*/  MOV R3, R222 ;  /* 0x000000de00037202 */ /* 0x000fe20000000f00 */
[----:B------:R1:W-:Y:S01]  /*1e110*/  MUFU.EX2 R122, R2 ;  /* 0x00000002007a7308 */ /* 0x0003e20000000800 */
[C---:B------:R-:W-:Y:S03]  /*1e120*/  FMUL.FTZ R39, R69.reuse, R155 ;  /* 0x0000009b45277220 */ /* 0x040fe60000410000 */
[----:B------:R-:W-:Y:S01]  /*1e130*/  MOV R155, R248 ;  /* 0x000000f8009b7202 */ /* 0x000fe20000000f00 */
[----:B------:R-:W-:Y:S02]  /*1e140*/  FMUL.FTZ R38, R69, R154 ;  /* 0x0000009a45267220 */ /* 0x000fe40000410000 */
[--C-:B------:R-:W-:Y:S05]  /*1e150*/  FFMA.FTZ R3, R3, c[0x0][0x2d0], -R78.reuse ;  /* 0x0000b40003037a23 */ /* 0x100fea000001084e */
[-C--:B------:R-:W-:Y:S08]  /*1e160*/  HMMA.16816.F32 R36, R80, R52.reuse, R36 ;  /* 0x000000345024723c */ /* 0x080ff00000001824 */
[C---:B------:R-:W-:Y:S04]  /*1e170*/  HMMA.16816.F32 R40, R64.reuse, R52, R40 ;  /* 0x000000344028723c */ /* 0x040fe80000001828 */
[----:B-1----:R-:W-:Y:S02]  /*1e180*/  FFMA.FTZ R2, R49, c[0x0][0x2d0], -R105 ;  /* 0x0000b40031027a23 */ /* 0x002fe40000010869 */
[C---:B------:R-:W-:Y:S02]  /*1e190*/  FMUL.FTZ R49, R70.reuse, R165 ;  /* 0x000000a546317220 */ /* 0x040fe40000410000 */
[-C--:B------:R-:W-:Y:S01]  /*1e1a0*/  HMMA.16816.F32 R44, R64, R54.reuse, R44 ;  /* 0x00000036402c723c */ /* 0x080fe2000000182c */
[----:B------:R1:W-:Y:S03]  /*1e1b0*/  MUFU.EX2 R252, R2 ;  /* 0x0000000200fc7308 */ /* 0x0003e60000000800 */
[C---:B------:R-:W-:Y:S02]  /*1e1c0*/  FMUL.FTZ R53, R70.reuse, R169 ;  /* 0x000000a946357220 */ /* 0x040fe40000410000 */
[----:B------:R-:W-:Y:S02]  /*1e1d0*/  FMUL.FTZ R52, R70, R168 ;  /* 0x000000a846347220 */ /* 0x000fe40000410000 */
[--C-:B-1----:R-:W-:Y:S01]  /*1e1e0*/  FFMA.FTZ R2, R198, c[0x0][0x2d0], -R78.reuse ;  /* 0x0000b400c6027a23 */ /* 0x102fe2000001084e */
[----:B------:R-:W-:Y:S03]  /*1e1f0*/  MOV R198, R61 ;  /* 0x0000003d00c67202 */ /* 0x000fe60000000f00 */
[----:B------:R-:W-:Y:S01]  /*1e200*/  FMUL.FTZ R61, R68, R177 ;  /* 0x000000b1443d7220 */ /* 0x000fe20000410000 */
[----:B------:R1:W-:Y:S02]  /*1e210*/  MUFU.EX2 R250, R2 ;  /* 0x0000000200fa7308 */ /* 0x0003e40000000800 */
[--C-:B-1----:R-:W-:Y:S01]  /*1e220*/  FFMA.FTZ R2, R201, c[0x0][0x2d0], -R78.reuse ;  /* 0x0000b400c9027a23 */ /* 0x102fe2000001084e */
[----:B------:R-:W-:Y:S07]  /*1e230*/  MOV R201, R249 ;  /* 0x000000f900c97202 */ /* 0x000fee0000000f00 */
[----:B------:R1:W-:Y:S02]  /*1e240*/  MUFU.EX2 R249, R2 ;  /* 0x0000000200f97308 */ /* 0x0003e40000000800 */
[--C-:B-1----:R-:W-:Y:S02]  /*1e250*/  FFMA.FTZ R2, R50, c[0x0][0x2d0], -R78.reuse ;  /* 0x0000b40032027a23 */ /* 0x102fe4000001084e */
[----:B------:R-:W-:Y:S06]  /*1e260*/  FMUL.FTZ R50, R69, R166 ;  /* 0x000000a645327220 */ /* 0x000fec0000410000 */
[----:B------:R1:W-:Y:S02]  /*1e270*/  MUFU.EX2 R247, R2 ;  /* 0x0000000200f77308 */ /* 0x0003e40000000800 */
[--C-:B-1----:R-:W-:Y:S02]  /*1e280*/  FFMA.FTZ R2, R51, c[0x0][0x2d0], -R78.reuse ;  /* 0x0000b40033027a23 */ /* 0x102fe4000001084e */
[C---:B------:R-:W-:Y:S06]  /*1e290*/  FMUL.FTZ R51, R69.reuse, R167 ;  /* 0x000000a745337220 */ /* 0x040fec0000410000 */
[----:B------:R1:W-:Y:S01]  /*1e2a0*/  MUFU.EX2 R248, R2 ;  /* 0x0000000200f87308 */ /* 0x0003e20000000800 */
[C---:B------:R-:W-:Y:S07]  /*1e2b0*/  HMMA.16816.F32 R48, R80.reuse, R54, R48 ;  /* 0x000000365030723c */ /* 0x040fee0000001830 */
[C---:B------:R-:W-:Y:S02]  /*1e2c0*/  FMUL.FTZ R55, R69.reuse, R171 ;  /* 0x000000ab45377220 */ /* 0x040fe40000410000 */
[----:B------:R-:W-:Y:S07]  /*1e2d0*/  FMUL.FTZ R54, R69, R170 ;  /* 0x000000aa45367220 */ /* 0x000fee0000410000 */
[-C--:B--2---:R-:W-:Y:S03]  /*1e2e0*/  HMMA.16816.F32 R52, R80, R84.reuse, R52 ;  /* 0x000000545034723c */ /* 0x084fe60000001834 */
[--C-:B-1----:R-:W-:Y:S04]  /*1e2f0*/  FFMA.FTZ R2, R208, c[0x0][0x2d0], -R107.reuse ;  /* 0x0000b400d0027a23 */ /* 0x102fe8000001086b */
[----:B------:R1:W-:Y:S01]  /*1e300*/  MUFU.EX2 R145, R2 ;  /* 0x0000000200917308 */ /* 0x0003e20000000800 */
[C---:B------:R-:W-:Y:S07]  /*1e310*/  HMMA.16816.F32 R56, R64.reuse, R84, R56 ;  /* 0x000000544038723c */ /* 0x040fee0000001838 */
[----:B------:R-:W-:Y:S01]  /*1e320*/  F2FP.PACK_AB R84, R121, R125 ;  /* 0x0000007d7954723e */ /* 0x000fe200000000ff */
[-C--:B------:R-:W-:Y:S04]  /*1e330*/  HMMA.16816.F32 R60, R64, R86.reuse, R60 ;  /* 0x00000056403c723c */ /* 0x080fe8000000183c */
[----:B------:R-:W-:Y:S03]  /*1e340*/  F2FP.PACK_AB R85, R196, R195 ;  /* 0x000000c3c455723e */ /* 0x000fe600000000ff */
[C---:B------:R-:W-:Y:S02]  /*1e350*/  FMUL.FTZ R64, R70.reuse, R180 ;  /* 0x000000b446407220 */ /* 0x040fe40000410000 */
[----:B------:R-:W-:Y:S03]  /*1e360*/  FMUL.FTZ R65, R70, R181 ;  /* 0x000000b546417220 */ /* 0x000fe60000410000 */
[C---:B------:R-:W-:Y:S02]  /*1e370*/  FMUL.FTZ R66, R69.reuse, R182 ;  /* 0x000000b645427220 */ /* 0x040fe40000410000 */
[----:B------:R-:W-:Y:S02]  /*1e380*/  FMUL.FTZ R67, R69, R183 ;  /* 0x000000b745437220 */ /* 0x000fe40000410000 */
[--C-:B-1----:R-:W-:Y:S04]  /*1e390*/  FFMA.FTZ R2, R203, c[0x0][0x2d0], -R107.reuse ;  /* 0x0000b400cb027a23 */ /* 0x102fe8000001086b */
[----:B------:R1:W2:Y:S01]  /*1e3a0*/  MUFU.EX2 R222, R2 ;  /* 0x0000000200de7308 */ /* 0x0002a20000000800 */
        /* <DEDUP_REMOVED lines=13> */
[----:B------:R-:W3:Y:S03]  /*1e480*/  LDSM.16.MT88.4 R88, [R226+0x900] ;  /* 0x00090000e258783b */ /* 0x000ee60000004200 */
[----:B-1----:R-:W-:Y:S04]  /*1e490*/  FFMA.FTZ R2, R210, c[0x0][0x2d0], -R107 ;  /* 0x0000b400d2027a23 */ /* 0x002fe8000001086b */
[-C--:B----4-:R-:W-:Y:S01]  /*1e4a0*/  HMMA.16816.F32 R20, R80, R92.reuse, R20 ;  /* 0x0000005c5014723c */ /* 0x090fe20000001814 */
[----:B------:R1:W4:Y:S07]  /*1e4b0*/  MUFU.EX2 R221, R2 ;  /* 0x0000000200dd7308 */ /* 0x00032e0000000800 */
[C---:B------:R-:W-:Y:S08]  /*1e4c0*/  HMMA.16816.F32 R24, R84.reuse, R92, R24 ;  /* 0x0000005c5418723c */ /* 0x040ff00000001818 */
[-C--:B------:R-:W-:Y:S08]  /*1e4d0*/  HMMA.16816.F32 R28, R84, R94.reuse, R28 ;  /* 0x0000005e541c723c */ /* 0x080ff0000000181c */
[C---:B------:R-:W-:Y:S01]  /*1e4e0*/  HMMA.16816.F32 R32, R80.reuse, R94, R32 ;  /* 0x0000005e5020723c */ /* 0x040fe20000001820 */
[----:B------:R-:W2:Y:S03]  /*1e4f0*/  LDSM.16.MT88.4 R92, [R224+0x1100] ;  /* 0x00110000e05c783b */ /* 0x000ea60000004200 */
[--C-:B-1----:R-:W-:Y:S04]  /*1e500*/  FFMA.FTZ R2, R213, c[0x0][0x2d0], -R77.reuse ;  /* 0x0000b400d5027a23 */ /* 0x102fe8000001084d */
[-C--:B------:R-:W-:Y:S01]  /*1e510*/  HMMA.16816.F32 R36, R80, R96.reuse, R36 ;  /* 0x000000605024723c */ /* 0x080fe20000001824 */
[----:B------:R1:W-:Y:S07]  /*1e520*/  MUFU.EX2 R144, R2 ;  /* 0x0000000200907308 */ /* 0x0003ee0000000800 */
[C---:B------:R-:W-:Y:S08]  /*1e530*/  HMMA.16816.F32 R40, R84.reuse, R96, R40 ;  /* 0x000000605428723c */ /* 0x040ff00000001828 */
[-C--:B------:R-:W-:Y:S08]  /*1e540*/  HMMA.16816.F32 R44, R84, R98.reuse, R44 ;  /* 0x00000062542c723c */ /* 0x080ff0000000182c */
[C---:B------:R-:W-:Y:S01]  /*1e550*/  HMMA.16816.F32 R48, R80.reuse, R98, R48 ;  /* 0x000000625030723c */ /* 0x040fe20000001830 */
[----:B------:R-:W-:Y:S03]  /*1e560*/  LDSM.16.MT88.4 R96, [R225+0x1100] ;  /* 0x00110000e160783b */ /* 0x000fe60000004200 */
[--C-:B-1----:R-:W-:Y:S04]  /*1e570*/  FFMA.FTZ R2, R216, c[0x0][0x2d0], -R77.reuse ;  /* 0x0000b400d8027a23 */ /* 0x102fe8000001084d */
[-C--:B---3--:R-:W-:Y:S01]  /*1e580*/  HMMA.16816.F32 R52, R80, R88.reuse, R52 ;  /* 0x000000585034723c */ /* 0x088fe20000001834 */
[----:B------:R1:W3:Y:S07]  /*1e590*/  MUFU.EX2 R154, R2 ;  /* 0x00000002009a7308 */ /* 0x0002ee0000000800 */
[C---:B------:R-:W-:Y:S08]  /*1e5a0*/  HMMA.16816.F32 R56, R84.reuse, R88, R56 ;  /* 0x000000585438723c */ /* 0x040ff00000001838 */
[-C--:B------:R-:W-:Y:S07]  /*1e5b0*/  HMMA.16816.F32 R60, R84, R90.reuse, R60 ;  /* 0x0000005a543c723c */ /* 0x080fee000000183c */
[----:B--2---:R-:W-:Y:S01]  /*1e5c0*/  F2FP.PACK_AB R84, R222, R145 ;  /* 0x00000091de54723e */ /* 0x004fe200000000ff */
[----:B------:R-:W-:Y:S01]  /*1e5d0*/  HMMA.16816.F32 R64, R80, R90, R64 ;  /* 0x0000005a5040723c */ /* 0x000fe20000001840 */
[----:B------:R-:W2:Y:S03]  /*1e5e0*/  LDSM.16.MT88.4 R88, [R227+0x1100] ;  /* 0x00110000e358783b */ /* 0x000ea60000004200 */
[--C-:B-1----:R-:W-:Y:S01]  /*1e5f0*/  FFMA.FTZ R2, R214, c[0x0][0x2d0], -R77.reuse ;  /* 0x0000b400d6027a23 */ /* 0x102fe2000001084d */
[----:B----4-:R-:W-:Y:S01]  /*1e600*/  F2FP.PACK_AB R86, R221, R220 ;  /* 0x000000dcdd56723e */ /* 0x010fe200000000ff */
[----:B------:R-:W-:Y:S01]  /*1e610*/  MUFU.EX2 R214, R3 ;  /* 0x0000000300d67308 */ /* 0x000fe20000000800 */
[----:B------:R-:W-:Y:S02]  /*1e620*/  F2FP.PACK_AB R80, R146, R147 ;  /* 0x000000939250723e */ /* 0x000fe400000000ff */
[----:B------:R-:W-:Y:S03]  /*1e630*/  F2FP.PACK_AB R82, R252, R122 ;  /* 0x0000007afc52723e */ /* 0x000fe600000000ff */
[----:B------:R-:W-:Y:S02]  /*1e640*/  F2FP.PACK_AB R81, R249, R250 ;  /* 0x000000faf951723e */ /* 0x000fe400000000ff */
[----:B------:R-:W-:Y:S02]  /*1e650*/  F2FP.PACK_AB R83, R248, R247 ;  /* 0x000000f7f853723e */ /* 0x000fe400000000ff */
[----:B------:R1:W-:Y:S01]  /*1e660*/  MUFU.EX2 R152, R2 ;  /* 0x0000000200987308 */ /* 0x0003e20000000800 */
[----:B---3--:R-:W-:Y:S04]  /*1e670*/  F2FP.PACK_AB R85, R154, R144 ;  /* 0x000000909a55723e */ /* 0x008fe800000000ff */
[-C--:B------:R-:W-:Y:S03]  /*1e680*/  HMMA.16816.F32 R4, R80, R92.reuse, R4 ;  /* 0x0000005c5004723c */ /* 0x080fe60000001804 */
[----:B-1----:R-:W-:Y:S04]  /*1e690*/  FFMA.FTZ R2, R218, c[0x0][0x2d0], -R77 ;  /* 0x0000b400da027a23 */ /* 0x002fe8000001084d */
[----:B------:R1:W3:Y:S02]  /*1e6a0*/  MUFU.EX2 R153, R2 ;  /* 0x0000000200997308 */ /* 0x0002e40000000800 */
[--C-:B-1----:R-:W-:Y:S03]  /*1e6b0*/  FFMA.FTZ R2, R215, c[0x0][0x2d0], -R105.reuse ;  /* 0x0000b400d7027a23 */ /* 0x102fe60000010869 */
[----:B---3--:R-:W-:Y:S05]  /*1e6c0*/  F2FP.PACK_AB R87, R153, R152 ;  /* 0x000000989957723e */ /* 0x008fea00000000ff */
[----:B------:R1:W-:Y:S02]  /*1e6d0*/  MUFU.EX2 R216, R2 ;  /* 0x0000000200d87308 */ /* 0x0003e40000000800 */
[C---:B------:R-:W-:Y:S08]  /*1e6e0*/  HMMA.16816.F32 R8, R84.reuse, R92, R8 ;  /* 0x0000005c5408723c */ /* 0x040ff00000001808 */
[-C--:B------:R-:W-:Y:S08]  /*1e6f0*/  HMMA.16816.F32 R12, R84, R94.reuse, R12 ;  /* 0x0000005e540c723c */ /* 0x080ff0000000180c */
[C---:B------:R-:W-:Y:S01]  /*1e700*/  HMMA.16816.F32 R16, R80.reuse, R94, R16 ;  /* 0x0000005e5010723c */ /* 0x040fe20000001810 */
[----:B------:R-:W3:Y:S03]  /*1e710*/  LDSM.16.MT88.4 R92, [R226+0x1100] ;  /* 0x00110000e25c783b */ /* 0x000ee60000004200 */
[--C-:B-1----:R-:W-:Y:S04]  /*1e720*/  FFMA.FTZ R2, R217, c[0x0][0x2d0], -R105.reuse ;  /* 0x0000b400d9027a23 */ /* 0x102fe80000010869 */
[-C--:B--2---:R-:W-:Y:S01]  /*1e730*/  HMMA.16816.F32 R20, R80, R88.reuse, R20 ;  /* 0x000000585014723c */ /* 0x084fe20000001814 */
[----:B------:R1:W2:Y:S07]  /*1e740*/  MUFU.EX2 R218, R2 ;  /* 0x0000000200da7308 */ /* 0x0002ae0000000800 */
[C---:B------:R-:W-:Y:S08]  /*1e750*/  HMMA.16816.F32 R24, R84.reuse, R88, R24 ;  /* 0x000000585418723c */ /* 0x040ff00000001818 */
[-C--:B------:R-:W-:Y:S08]  /*1e760*/  HMMA.16816.F32 R28, R84, R90.reuse, R28 ;  /* 0x0000005a541c723c */ /* 0x080ff0000000181c */
[C---:B------:R-:W-:Y:S01]  /*1e770*/  HMMA.16816.F32 R32, R80.reuse, R90, R32 ;  /* 0x0000005a5020723c */ /* 0x040fe20000001820 */
[----:B------:R-:W4:Y:S03]  /*1e780*/  LDSM.16.MT88.4 R88, [R224+0x1900] ;  /* 0x00190000e058783b */ /* 0x000f260000004200 */
[--C-:B-1----:R-:W-:Y:S04]  /*1e790*/  FFMA.FTZ R2, R212, c[0x0][0x2d0], -R105.reuse ;  /* 0x0000b400d4027a23 */ /* 0x102fe80000010869 */
[----:B------:R1:W-:Y:S01]  /*1e7a0*/  MUFU.EX2 R215, R2 ;  /* 0x0000000200d77308 */ /* 0x0003e20000000800 */
[-C--:B------:R-:W-:Y:S08]  /*1e7b0*/  HMMA.16816.F32 R36, R80, R96.reuse, R36 ;  /* 0x000000605024723c */ /* 0x080ff00000001824 */
[C---:B------:R-:W-:Y:S08]  /*1e7c0*/  HMMA.16816.F32 R40, R84.reuse, R96, R40 ;  /* 0x000000605428723c */ /* 0x040ff00000001828 */
[-C--:B------:R-:W-:Y:S04]  /*1e7d0*/  HMMA.16816.F32 R44, R84, R98.reuse, R44 ;  /* 0x00000062542c723c */ /* 0x080fe8000000182c */
[----:B-1----:R-:W-:Y:S04]  /*1e7e0*/  FFMA.FTZ R2, R211, c[0x0][0x2d0], -R105 ;  /* 0x0000b400d3027a23 */ /* 0x002fe80000010869 */
[C---:B------:R-:W-:Y:S01]  /*1e7f0*/  HMMA.16816.F32 R48, R80.reuse, R98, R48 ;  /* 0x000000625030723c */ /* 0x040fe20000001830 */
[----:B------:R-:W-:Y:S01]  /*1e800*/  LDSM.16.MT88.4 R96, [R225+0x1900] ;  /* 0x00190000e160783b */ /* 0x000fe20000004200 */
[----:B------:R1:W1:Y:S06]  /*1e810*/  MUFU.EX2 R217, R2 ;  /* 0x0000000200d97308 */ /* 0x00026c0000000800 */
[-C--:B---3--:R-:W-:Y:S08]  /*1e820*/  HMMA.16816.F32 R52, R80, R92.reuse, R52 ;  /* 0x0000005c5034723c */ /* 0x088ff00000001834 */
[C---:B------:R-:W-:Y:S08]  /*1e830*/  HMMA.16816.F32 R56, R84.reuse, R92, R56 ;  /* 0x0000005c5438723c */ /* 0x040ff00000001838 */
[-C--:B------:R-:W-:Y:S04]  /*1e840*/  HMMA.16816.F32 R60, R84, R94.reuse, R60 ;  /* 0x0000005e543c723c */ /* 0x080fe8000000183c */
[----:B-1----:R-:W-:Y:S01]  /*1e850*/  FFMA.FTZ R2, R155, c[0x0][0x2d0], -R78 ;  /* 0x0000b4009b027a23 */ /* 0x002fe2000001084e */
[----:B------:R-:W-:Y:S02]  /*1e860*/  MOV R155, R151 ;  /* 0x00000097009b7202 */ /* 0x000fe40000000f00 */
[----:B------:R-:W-:Y:S01]  /*1e870*/  MOV R151, R150 ;  /* 0x0000009600977202 */ /* 0x000fe20000000f00 */
[----:B------:R1:W3:Y:S01]  /*1e880*/  MUFU.EX2 R163, R2 ;  /* 0x0000000200a37308 */ /* 0x0002e20000000800 */
[----:B------:R-:W-:Y:S01]  /*1e890*/  MOV R158, R155 ;  /* 0x0000009b009e7202 */ /* 0x000fe20000000f00 */
[----:B------:R-:W-:Y:S01]  /*1e8a0*/  HMMA.16816.F32 R64, R80, R94, R64 ;  /* 0x0000005e5040723c */ /* 0x000fe20000001840 */
[----:B------:R-:W3:Y:S03]  /*1e8b0*/  LDSM.16.MT88.4 R92, [R227+0x1900] ;  /* 0x00190000e35c783b */ /* 0x000ee60000004200 */
[----:B------:R-:W-:Y:S02]  /*1e8c0*/  MOV R157, R151 ;  /* 0x00000097009d7202 */ /* 0x000fe40000000f00 */
[----:B------:R-:W-:Y:S02]  /*1e8d0*/  MOV R150, R149 ;  /* 0x0000009500967202 */ /* 0x000fe40000000f00 */
[----:B------:R-:W-:Y:S01]  /*1e8e0*/  MOV R149, R148 ;  /* 0x0000009400957202 */ /* 0x000fe20000000f00 */
[----:B------:R-:W-:Y:S03]  /*1e8f0*/  IMAD.MOV.U32 R148, RZ, RZ, R198 ;  /* 0x000000ffff947224 */ /* 0x000fe600078e00c6 */
[----:B------:R-:W-:Y:S02]  /*1e900*/  MOV R198, R139 ;  /* 0x0000008b00c67202 */ /* 0x000fe40000000f00 */
[----:B------:R-:W-:Y:S02]  /*1e910*/  MOV R156, R150 ;  /* 0x00000096009c7202 */ /* 0x000fe40000000f00 */
[----:B------:R-:W-:Y:S02]  /*1e920*/  MOV R155, R149 ;  /* 0x00000095009b7202 */ /* 0x000fe40000000f00 */
[----:B------:R-:W-:Y:S02]  /*1e930*/  MOV R151, R198 ;  /* 0x000000c600977202 */ /* 0x000fe40000000f00 */
[----:B------:R-:W-:Y:S01]  /*1e940*/  MOV R139, R138 ;  /* 0x0000008a008b7202 */ /* 0x000fe20000000f00 */
[--C-:B-1----:R-:W-:Y:S01]  /*1e950*/  FFMA.FTZ R2, R158, c[0x0][0x2d0], -R78.reuse ;  /* 0x0000b4009e027a23 */ /* 0x102fe2000001084e */
[----:B--2---:R-:W-:Y:S02]  /*1e960*/  F2FP.PACK_AB R80, R218, R216 ;  /* 0x000000d8da50723e */ /* 0x004fe400000000ff */
[----:B------:R-:W-:Y:S01]  /*1e970*/  F2FP.PACK_AB R82, R217, R215 ;  /* 0x000000d7d952723e */ /* 0x000fe200000000ff */
[----:B------:R1:W-:Y:S01]  /*1e980*/  MUFU.EX2 R159, R2 ;  /* 0x00000002009f7308 */ /* 0x0003e20000000800 */
[----:B------:R-:W-:Y:S01]  /*1e990*/  MOV R158, R157 ;  /* 0x0000009d009e7202 */ /* 0x000fe20000000f00 */
[----:B------:R-:W-:Y:S01]  /*1e9a0*/  IMAD.MOV.U32 R150, RZ, RZ, R139 ;  /* 0x000000ffff967224 */ /* 0x000fe200078e008b */
        /* <DEDUP_REMOVED lines=11> */
[----:B------:R2:W5:Y:S01]  /*1ea60*/  LDL.LU R232, [R1+0xac] ;  /* 0x0000ac0001e87983 */ /* 0x0005620000300800 */
[----:B------:R-:W-:Y:S01]  /*1ea70*/  MOV R136, R194 ;  /* 0x000000c200887202 */ /* 0x000fe20000000f00 */
[----:B-1----:R-:W-:Y:S01]  /*1ea80*/  FFMA.FTZ R2, R158, c[0x0][0x2d0], -R78 ;  /* 0x0000b4009e027a23 */ /* 0x002fe2000001084e */
[----:B------:R-:W-:Y:S02]  /*1ea90*/  MOV R194, R229 ;  /* 0x000000e500c27202 */ /* 0x000fe40000000f00 */
[----:B------:R2:W5:Y:S01]  /*1eaa0*/  LDL.LU R229, [R1+0xa8] ;  /* 0x0000a80001e57983 */ /* 0x0005620000300800 */
[----:B------:R1:W1:Y:S01]  /*1eab0*/  MUFU.EX2 R213, R2 ;  /* 0x0000000200d57308 */ /* 0x0002620000000800 */
        /* <DEDUP_REMOVED lines=15> */
[----:B------:R1:W-:Y:S01]  /*1ebb0*/  MUFU.EX2 R155, R2 ;  /* 0x00000002009b7308 */ /* 0x0003e20000000800 */
[----:B------:R-:W-:Y:S01]  /*1ebc0*/  MOV R208, R157 ;  /* 0x0000009d00d07202 */ /* 0x000fe20000000f00 */
[----:B------:R-:W-:Y:S01]  /*1ebd0*/  IMAD.MOV.U32 R149, RZ, RZ, R135 ;  /* 0x000000ffff957224 */ /* 0x000fe200078e0087 */
[----:B------:R-:W-:Y:S01]  /*1ebe0*/  MOV R157, R156 ;  /* 0x0000009c009d7202 */ /* 0x000fe20000000f00 */
[----:B------:R2:W5:Y:S01]  /*1ebf0*/  LDL.LU R231, [R1+0xa4] ;  /* 0x0000a40001e77983 */ /* 0x0005620000300800 */
        /* <DEDUP_REMOVED lines=9> */
[----:B------:R-:W-:Y:S02]  /*1ec90*/  MOV R129, R184 ;  /* 0x000000b800817202 */ /* 0x000fe40000000f00 */
[----:B------:R-:W-:Y:S01]  /*1eca0*/  MOV R194, R187 ;  /* 0x000000bb00c27202 */ /* 0x000fe20000000f00 */
[--C-:B-1----:R-:W-:Y:S01]  /*1ecb0*/  FFMA.FTZ R2, R158, c[0x0][0x2d0], -R107.reuse ;  /* 0x0000b4009e027a23 */ /* 0x102fe2000001086b */
[----:B------:R-:W-:Y:S02]  /*1ecc0*/  MOV R187, R236 ;  /* 0x000000ec00bb7202 */ /* 0x000fe40000000f00 */
[----:B------:R2:W5:Y:S01]  /*1ecd0*/  LDL.LU R236, [R1+0x9c] ;  /* 0x00009c0001ec7983 */ /* 0x0005620000300800 */
[----:B------:R1:W1:Y:S01]  /*1ece0*/  MUFU.EX2 R158, R2 ;  /* 0x00000002009e7308 */ /* 0x0002620000000800 */
[----:B------:R-:W-:Y:S02]  /*1ecf0*/  MOV R184, R237 ;  /* 0x000000ed00b87202 */ /* 0x000fe40000000f00 */
[----:B------:R2:W5:Y:S01]  /*1ed00*/  LDL.LU R237, [R1+0x98] ;  /* 0x0000980001ed7983 */ /* 0x0005620000300800 */
[----:B------:R-:W-:Y:S02]  /*1ed10*/  MOV R111, R110 ;  /* 0x0000006e006f7202 */ /* 0x000fe40000000f00 */
[----:B------:R-:W-:Y:S02]  /*1ed20*/  MOV R110, R238 ;  /* 0x000000ee006e7202 */ /* 0x000fe40000000f00 */
[----:B------:R2:W5:Y:S01]  /*1ed30*/  LDL.LU R238, [R1+0x94] ;  /* 0x0000940001ee7983 */ /* 0x0005620000300800 */
[----:B---3--:R-:W-:Y:S02]  /*1ed40*/  F2FP.PACK_AB R81, R214, R163 ;  /* 0x000000a3d651723e */ /* 0x008fe400000000ff */
[----:B------:R-:W-:Y:S07]  /*1ed50*/  F2FP.PACK_AB R83, R213, R159 ;  /* 0x0000009fd553723e */ /* 0x000fee00000000ff */
[-C--:B----4-:R-:W-:Y:S03]  /*1ed60*/  HMMA.16816.F32 R4, R80, R88.reuse, R4 ;  /* 0x000000585004723c */ /* 0x090fe60000001804 */
[----:B-1----:R-:W-:Y:S01]  /*1ed70*/  FFMA.FTZ R2, R208, c[0x0][0x2d0], -R107 ;  /* 0x0000b400d0027a23 */ /* 0x002fe2000001086b */
[----:B------:R-:W-:Y:S02]  /*1ed80*/  F2FP.PACK_AB R84, R158, R155 ;  /* 0x0000009b9e54723e */ /* 0x000fe400000000ff */
[----:B------:R-:W-:Y:S01]  /*1ed90*/  MOV R208, R157 ;  /* 0x0000009d00d07202 */ /* 0x000fe20000000f00 */
[----:B------:R1:W-:Y:S01]  /*1eda0*/  MUFU.EX2 R162, R2 ;  /* 0x0000000200a27308 */ /* 0x0003e20000000800 */
[----:B------:R-:W-:Y:S01]  /*1edb0*/  MOV R157, R156 ;  /* 0x0000009c009d7202 */ /* 0x000fe20000000f00 */
[----:B------:R-:W-:Y:S03]  /*1edc0*/  IMAD.MOV.U32 R156, RZ, RZ, R151 ;  /* 0x000000ffff9c7224 */ /* 0x000fe600078e0097 */
[----:B------:R-:W-:Y:S02]  /*1edd0*/  MOV R151, R150 ;  /* 0x0000009600977202 */ /* 0x000fe40000000f00 */
        /* <DEDUP_REMOVED lines=8> */
[----:B------:R1:W3:Y:S01]  /*1ee60*/  MUFU.EX2 R161, R2 ;  /* 0x0000000200a17308 */ /* 0x0002e20000000800 */
        /* <DEDUP_REMOVED lines=23> */
[----:B------:R-:W-:Y:S01]  /*1efe0*/  IMAD.MOV.U32 R150, RZ, RZ, R149 ;  /* 0x000000ffff967224 */ /* 0x000fe200078e0095 */
[----:B------:R-:W-:Y:S02]  /*1eff0*/  MOV R149, R148 ;  /* 0x0000009400957202 */ /* 0x000fe40000000f00 */
[----:B------:R-:W-:Y:S01]  /*1f000*/  MOV R148, R201 ;  /* 0x000000c900947202 */ /* 0x000fe20000000f00 */
[--C-:B-1----:R-:W-:Y:S01]  /*1f010*/  FFMA.FTZ R2, R203, c[0x0][0x2d0], -R77.reuse ;  /* 0x0000b400cb027a23 */ /* 0x102fe2000001084d */
[----:B------:R-:W-:Y:S02]  /*1f020*/  MOV R203, R156 ;  /* 0x0000009c00cb7202 */ /* 0x000fe40000000f00 */
[----:B------:R-:W-:Y:S01]  /*1f030*/  MOV R201, R198 ;  /* 0x000000c600c97202 */ /* 0x000fe20000000f00 */
[----:B------:R1:W4:Y:S01]  /*1f040*/  MUFU.EX2 R156, R2 ;  /* 0x00000002009c7308 */ /* 0x0003220000000800 */
[----:B------:R-:W-:Y:S02]  /*1f050*/  MOV R198, R139 ;  /* 0x0000008b00c67202 */ /* 0x000fe40000000f00 */
[----:B------:R-:W-:Y:S02]  /*1f060*/  MOV R139, R138 ;  /* 0x0000008a008b7202 */ /* 0x000fe40000000f00 */
[----:B------:R-:W-:Y:S02]  /*1f070*/  MOV R138, R137 ;  /* 0x00000089008a7202 */ /* 0x000fe40000000f00 */
[----:B------:R-:W-:Y:S02]  /*1f080*/  MOV R137, R234 ;  /* 0x000000ea00897202 */ /* 0x000fe40000000f00 */
        /* <DEDUP_REMOVED lines=8> */
[----:B------:R-:W-:Y:S01]  /*1f110*/  MOV R193, R119 ;  /* 0x0000007700c17202 */ /* 0x000fe20000000f00 */
[--C-:B-1----:R-:W-:Y:S01]  /*1f120*/  FFMA.FTZ R2, R160, c[0x0][0x2d0], -R77.reuse ;  /* 0x0000b400a0027a23 */ /* 0x102fe2000001084d */
[----:B------:R-:W-:Y:S01]  /*1f130*/  MOV R160, R208 ;  /* 0x000000d000a07202 */ /* 0x000fe20000000f00 */
[----:B------:R2:W5:Y:S01]  /*1f140*/  LDL.LU R119, [R1+0x80] ;  /* 0x0000800001777983 */ /* 0x0005620000300800 */
[----:B------:R-:W-:Y:S01]  /*1f150*/  MOV R208, R149 ;  /* 0x0000009500d07202 */ /* 0x000fe20000000f00 */
[----:B------:R-:W-:Y:S01]  /*1f160*/  IMAD.MOV.U32 R149, RZ, RZ, R198 ;  /* 0x000000ffff957224 */ /* 0x000fe200078e00c6 */
[----:B------:R-:W-:Y:S02]  /*1f170*/  MOV R198, R138 ;  /* 0x0000008a00c67202 */ /* 0x000fe40000000f00 */
[----:B------:R-:W-:Y:S02]  /*1f180*/  MOV R138, R136 ;  /* 0x00000088008a7202 */ /* 0x000fe40000000f00 */
[----:B------:R-:W-:Y:S02]  /*1f190*/  MOV R136, R118 ;  /* 0x0000007600887202 */ /* 0x000fe40000000f00 */
[----:B------:R1:W-:Y:S01]  /*1f1a0*/  MUFU.EX2 R118, R2 ;  /* 0x0000000200767308 */ /* 0x0003e20000000800 */
        /* <DEDUP_REMOVED lines=9> */
[----:B---3--:R-:W-:Y:S02]  /*1f240*/  F2FP.PACK_AB R86, R161, R162 ;  /* 0x000000a2a156723e */ /* 0x008fe400000000ff */
[----:B----4-:R-:W-:Y:S01]  /*1f250*/  F2FP.PACK_AB R85, R156, R157 ;  /* 0x0000009d9c55723e */ /* 0x010fe200000000ff */
[----:B-1----:R-:W-:Y:S01]  /*1f260*/  FFMA.FTZ R2, R164, c[0x0][0x2d0], -R77 ;  /* 0x0000b400a4027a23 */ /* 0x002fe2000001084d */
[----:B------:R-:W-:Y:S02]  /*1f270*/  MOV R164, R203 ;  /* 0x000000cb00a47202 */ /* 0x000fe40000000f00 */
[----:B------:R-:W-:Y:S02]  /*1f280*/  MOV R203, R151 ;  /* 0x0000009700cb7202 */ /* 0x000fe40000000f00 */
[----:B------:R-:W-:Y:S02]  /*1f290*/  MOV R151, R201 ;  /* 0x000000c900977202 */ /* 0x000fe40000000f00 */
[----:B------:R-:W-:Y:S01]  /*1f2a0*/  MOV R201, R139 ;  /* 0x0000008b00c97202 */ /* 0x000fe20000000f00 */
[--C-:B------:R-:W-:Y:S01]  /*1f2b0*/  FFMA.FTZ R3, R203, c[0x0][0x2d0], -R78.reuse ;  /* 0x0000b400cb037a23 */ /* 0x100fe2000001084e */
[----:B------:R-:W-:Y:S02]  /*1f2c0*/  MOV R139, R138 ;  /* 0x0000008a008b7202 */ /* 0x000fe40000000f00 */
[----:B------:R-:W-:Y:S01]  /*1f2d0*/  MOV R138, R136 ;  /* 0x00000088008a7202 */ /* 0x000fe20000000f00 */
[----:B------:R1:W-:Y:S01]  /*1f2e0*/  MUFU.EX2 R209, R3 ;  /* 0x0000000300d17308 */ /* 0x0003e20000000800 */
[----:B------:R-:W-:Y:S02]  /*1f2f0*/  MOV R136, R134 ;  /* 0x0000008600887202 */ /* 0x000fe40000000f00 */
[----:B------:R-:W-:Y:S07]  /*1f300*/  MOV R134, R117 ;  /* 0x0000007500867202 */ /* 0x000fee0000000f00 */
[----:B------:R3:W4:Y:S01]  /*1f310*/  MUFU.EX2 R117, R2 ;  /* 0x0000000200757308 */ /* 0x0007220000000800 */
[--C-:B-1----:R-:W-:Y:S01]  /*1f320*/  FFMA.FTZ R3, R139, c[0x0][0x2d0], -R105.reuse ;  /* 0x0000b4008b037a23 */ /* 0x102fe20000010869 */
[----:B------:R-:W-:Y:S08]  /*1f330*/  MOV R139, R205 ;  /* 0x000000cd008b7202 */ /* 0x000ff00000000f00 */
[----:B------:R1:W-:Y:S01]  /*1f340*/  MUFU.EX2 R205, R3 ;  /* 0x0000000300cd7308 */ /* 0x0003e20000000800 */
[--C-:B---3--:R-:W-:Y:S01]  /*1f350*/  FFMA.FTZ R2, R165, c[0x0][0x2d0], -R105.reuse ;  /* 0x0000b400a5027a23 */ /* 0x108fe20000010869 */
[----:B------:R-:W-:Y:S02]  /*1f360*/  MOV R165, R164 ;  /* 0x000000a400a57202 */ /* 0x000fe40000000f00 */
[----:B------:R-:W-:Y:S06]  /*1f370*/  MOV R164, R160 ;  /* 0x000000a000a47202 */ /* 0x000fec0000000f00 */
[----:B------:R3:W-:Y:S01]  /*1f380*/  MUFU.EX2 R160, R2 ;  /* 0x0000000200a07308 */ /* 0x0007e20000000800 */
[----:B----4-:R-:W-:Y:S07]  /*1f390*/  F2FP.PACK_AB R87, R117, R118 ;  /* 0x000000767557723e */ /* 0x010fee00000000ff */
[C---:B------:R-:W-:Y:S04]  /*1f3a0*/  HMMA.16816.F32 R8, R84.reuse, R88, R8 ;  /* 0x000000585408723c */ /* 0x040fe80000001808 */
[--C-:B-1----:R-:W-:Y:S04]  /*1f3b0*/  FFMA.FTZ R3, R139, c[0x0][0x2d0], -R78.reuse ;  /* 0x0000b4008b037a23 */ /* 0x102fe8000001084e */
[-C--:B------:R-:W-:Y:S01]  /*1f3c0*/  HMMA.16816.F32 R12, R84, R90.reuse, R12 ;  /* 0x0000005a540c723c */ /* 0x080fe2000000180c */
[----:B------:R1:W-:Y:S07]  /*1f3d0*/  MUFU.EX2 R174, R3 ;  /* 0x0000000300ae7308 */ /* 0x0003ee0000000800 */
[C---:B------:R-:W-:Y:S01]  /*1f3e0*/  HMMA.16816.F32 R16, R80.reuse, R90, R16 ;  /* 0x0000005a5010723c */ /* 0x040fe20000001810 */
[----:B------:R-:W4:Y:S03]  /*1f3f0*/  LDSM.16.MT88.4 R88, [R226+0x1900] ;  /* 0x00190000e258783b */ /* 0x000f260000004200 */
[----:B---3--:R-:W-:Y:S04]  /*1f400*/  FFMA.FTZ R2, R165, c[0x0][0x2d0], -R105 ;  /* 0x0000b400a5027a23 */ /* 0x008fe80000010869 */
[-C--:B------:R-:W-:Y:S01]  /*1f410*/  HMMA.16816.F32 R20, R80, R92.reuse, R20 ;  /* 0x0000005c5014723c */ /* 0x080fe20000001814 */
[----:B------:R3:W2:Y:S07]  /*1f420*/  MUFU.EX2 R211, R2 ;  /* 0x0000000200d37308 */ /* 0x0006ae0000000800 */
[C---:B------:R-:W-:Y:S04]  /*1f430*/  HMMA.16816.F32 R24, R84.reuse, R92, R24 ;  /* 0x0000005c5418723c */ /* 0x040fe80000001818 */
[----:B-1----:R-:W-:Y:S04]  /*1f440*/  FFMA.FTZ R3, R100, c[0x0][0x2d0], -R77 ;  /* 0x0000b40064037a23 */ /* 0x002fe8000001084d */
[-C--:B------:R-:W-:Y:S08]  /*1f450*/  HMMA.16816.F32 R28, R84, R94.reuse, R28 ;  /* 0x0000005e541c723c */ /* 0x080ff0000000181c */
[C---:B------:R-:W-:Y:S01]  /*1f460*/  HMMA.16816.F32 R32, R80.reuse, R94, R32 ;  /* 0x0000005e5020723c */ /* 0x040fe20000001820 */
[----:B------:R-:W1:Y:S03]  /*1f470*/  LDSM.16.MT88.4 R92, [R224+0x2100] ;  /* 0x00210000e05c783b */ /* 0x000e660000004200 */
[--C-:B---3--:R-:W-:Y:S02]  /*1f480*/  FFMA.FTZ R2, R79, c[0x0][0x2d0], -R105.reuse ;  /* 0x0000b4004f027a23 */ /* 0x108fe40000010869 */
[--C-:B------:R-:W-:Y:S02]  /*1f490*/  FFMA.FTZ R79, R190, c[0x0][0x2d0], -R105.reuse ;  /* 0x0000b400be4f7a23 */ /* 0x100fe40000010869 */
[-C--:B------:R-:W-:Y:S01]  /*1f4a0*/  HMMA.16816.F32 R36, R80, R96.reuse, R36 ;  /* 0x000000605024723c */ /* 0x080fe20000001824 */
[----:B------:R3:W-:Y:S07]  /*1f4b0*/  MUFU.EX2 R212, R2 ;  /* 0x0000000200d47308 */ /* 0x0007ee0000000800 */
[C---:B------:R-:W-:Y:S08]  /*1f4c0*/  HMMA.16816.F32 R40, R84.reuse, R96, R40 ;  /* 0x000000605428723c */ /* 0x040ff00000001828 */
[-C--:B------:R-:W-:Y:S08]  /*1f4d0*/  HMMA.16816.F32 R44, R84, R98.reuse, R44 ;  /* 0x00000062542c723c */ /* 0x080ff0000000182c */
[C---:B------:R-:W-:Y:S01]  /*1f4e0*/  HMMA.16816.F32 R48, R80.reuse, R98, R48 ;  /* 0x000000625030723c */ /* 0x040fe20000001830 */
[----:B------:R-:W1:Y:S03]  /*1f4f0*/  LDSM.16.MT88.4 R96, [R227+0x2100] ;  /* 0x00210000e360783b */ /* 0x000e660000004200 */
[----:B---3--:R-:W-:Y:S04]  /*1f500*/  FFMA.FTZ R2, R164, c[0x0][0x2d0], -R105 ;  /* 0x0000b400a4027a23 */ /* 0x008fe80000010869 */
[-C--:B----4-:R-:W-:Y:S01]  /*1f510*/  HMMA.16816.F32 R52, R80, R88.reuse, R52 ;  /* 0x000000585034723c */ /* 0x090fe20000001834 */
[----:B------:R3:W4:Y:S01]  /*1f520*/  MUFU.EX2 R210, R2 ;  /* 0x0000000200d27308 */ /* 0x0007220000000800 */
[----:B------:R-:W-:Y:S06]  /*1f530*/  LDSM.16.MT88.4 R164, [R225+0x3100] ;  /* 0x00310000e1a4783b */ /* 0x000fec0000004200 */
[C---:B------:R-:W-:Y:S08]  /*1f540*/  HMMA.16816.F32 R56, R84.reuse, R88, R56 ;  /* 0x000000585438723c */ /* 0x040ff00000001838 */
[-C--:B------:R-:W-:Y:S08]  /*1f550*/  HMMA.16816.F32 R60, R84, R90.reuse, R60 ;  /* 0x0000005a543c723c */ /* 0x080ff0000000183c */
[----:B------:R-:W-:Y:S01]  /*1f560*/  HMMA.16816.F32 R64, R80, R90, R64 ;  /* 0x0000005a5040723c */ /* 0x000fe20000001840 */
[----:B------:R-:W-:Y:S03]  /*1f570*/  LDSM.16.MT88.4 R88, [R226+0x2100] ;  /* 0x00210000e258783b */ /* 0x000fe60000004200 */
[--C-:B---3--:R-:W-:Y:S01]  /*1f580*/  FFMA.FTZ R2, R150, c[0x0][0x2d0], -R78.reuse ;  /* 0x0000b40096027a23 */ /* 0x108fe2000001084e */
[----:B------:R-:W-:Y:S02]  /*1f590*/  MOV R150, R207 ;  /* 0x000000cf00967202 */ /* 0x000fe40000000f00 */
[----:B--2---:R-:W-:Y:S01]  /*1f5a0*/  F2FP.PACK_AB R80, R211, R160 ;  /* 0x000000a0d350723e */ /* 0x004fe200000000ff */
[----:B------:R2:W3:Y:S01]  /*1f5b0*/  MUFU.EX2 R207, R2 ;  /* 0x0000000200cf7308 */ /* 0x0004e20000000800 */
[----:B----4-:R-:W-:Y:S03]  /*1f5c0*/  F2FP.PACK_AB R82, R210, R212 ;  /* 0x000000d4d252723e */ /* 0x010fe600000000ff */
[--C-:B--2---:R-:W-:Y:S01]  /*1f5d0*/  FFMA.FTZ R2, R208, c[0x0][0x2d0], -R78.reuse ;  /* 0x0000b400d0027a23 */ /* 0x104fe2000001084e */
[----:B---3--:R-:W-:Y:S05]  /*1f5e0*/  F2FP.PACK_AB R81, R207, R209 ;  /* 0x000000d1cf51723e */ /* 0x008fea00000000ff */
[----:B------:R2:W-:Y:S02]  /*1f5f0*/  MUFU.EX2 R208, R2 ;  /* 0x0000000200d07308 */ /* 0x0005e40000000800 */
[----:B--2---:R-:W-:Y:S01]  /*1f600*/  FFMA.FTZ R2, R150, c[0x0][0x2d0], -R78 ;  /* 0x0000b40096027a23 */ /* 0x004fe2000001084e */
[----:B------:R-:W-:Y:S07]  /*1f610*/  MOV R150, R206 ;  /* 0x000000ce00967202 */ /* 0x000fee0000000f00 */
[----:B------:R2:W3:Y:S02]  /*1f620*/  MUFU.EX2 R206, R2 ;  /* 0x0000000200ce7308 */ /* 0x0004e40000000800 */
[--C-:B--2---:R-:W-:Y:S01]  /*1f630*/  FFMA.FTZ R2, R151, c[0x0][0x2d0], -R107.reuse ;  /* 0x0000b40097027a23 */ /* 0x104fe2000001086b */
[----:B------:R-:W-:Y:S02]  /*1f640*/  MOV R151, R111 ;  /* 0x0000006f00977202 */ /* 0x000fe40000000f00 */
[----:B---3--:R-:W-:Y:S05]  /*1f650*/  F2FP.PACK_AB R83, R206, R208 ;  /* 0x000000d0ce53723e */ /* 0x008fea00000000ff */
[----:B------:R2:W-:Y:S02]  /*1f660*/  MUFU.EX2 R171, R2 ;  /* 0x0000000200ab7308 */ /* 0x0005e40000000800 */
[-C--:B-1----:R-:W-:Y:S03]  /*1f670*/  HMMA.16816.F32 R4, R80, R92.reuse, R4 ;  /* 0x0000005c5004723c */ /* 0x082fe60000001804 */
[--C-:B--2---:R-:W-:Y:S01]  /*1f680*/  FFMA.FTZ R2, R150, c[0x0][0x2d0], -R107.reuse ;  /* 0x0000b40096027a23 */ /* 0x104fe2000001086b */
[----:B------:R-:W-:Y:S02]  /*1f690*/  MOV R150, R185 ;  /* 0x000000b900967202 */ /* 0x000fe40000000f00 */
[----:B------:R-:W-:Y:S02]  /*1f6a0*/  MOV R185, R110 ;  /* 0x0000006e00b97202 */ /* 0x000fe40000000f00 */
[----:B------:R1:W2:Y:S04]  /*1f6b0*/  MUFU.EX2 R169, R2 ;  /* 0x0000000200a97308 */ /* 0x0002a80000000800 */
[--C-:B-1----:R-:W-:Y:S01]  /*1f6c0*/  FFMA.FTZ R2, R149, c[0x0][0x2d0], -R107.reuse ;  /* 0x0000b40095027a23 */ /* 0x102fe2000001086b */
[----:B--2---:R-:W-:Y:S02]  /*1f6d0*/  F2FP.PACK_AB R84, R169, R171 ;  /* 0x000000aba954723e */ /* 0x004fe400000000ff */
[----:B------:R-:W-:Y:S03]  /*1f6e0*/  MOV R149, R187 ;  /* 0x000000bb00957202 */ /* 0x000fe60000000f00 */
[----:B------:R1:W-:Y:S02]  /*1f6f0*/  MUFU.EX2 R170, R2 ;  /* 0x0000000200aa7308 */ /* 0x0003e40000000800 */
[----:B-1----:R-:W-:Y:S08]  /*1f700*/  FFMA.FTZ R2, R148, c[0x0][0x2d0], -R107 ;  /* 0x0000b40094027a23 */ /* 0x002ff0000001086b */
[----:B------:R1:W2:Y:S02]  /*1f710*/  MUFU.EX2 R168, R2 ;  /* 0x0000000200a87308 */ /* 0x0002a40000000800 */
[--C-:B-1----:R-:W-:Y:S01]  /*1f720*/  FFMA.FTZ R2, R115, c[0x0][0x2d0], -R77.reuse ;  /* 0x0000b40073027a23 */ /* 0x102fe2000001084d */
[----:B--2---:R-:W-:Y:S07]  /*1f730*/  F2FP.PACK_AB R86, R168, R170 ;  /* 0x000000aaa856723e */ /* 0x004fee00000000ff */
[----:B------:R1:W-:Y:S02]  /*1f740*/  MUFU.EX2 R115, R2 ;  /* 0x0000000200737308 */ /* 0x0003e40000000800 */
[--C-:B-1----:R-:W-:Y:S02]  /*1f750*/  FFMA.FTZ R2, R201, c[0x0][0x2d0], -R77.reuse ;  /* 0x0000b400c9027a23 */ /* 0x102fe4000001084d */
        /* <DEDUP_REMOVED lines=10> */
[----:B------:R1:W2:Y:S02]  /*1f800*/  MUFU.EX2 R112, R2 ;  /* 0x0000000200707308 */ /* 0x0002a40000000800 */
[--C-:B-1----:R-:W-:Y:S01]  /*1f810*/  FFMA.FTZ R2, R201, c[0x0][0x2d0], -R77.reuse ;  /* 0x0000b400c9027a23 */ /* 0x102fe2000001084d */
[----:B------:R-:W-:Y:S02]  /*1f820*/  MOV R201, R113 ;  /* 0x0000007100c97202 */ /* 0x000fe40000000f00 */
[----:B--2---:R-:W-:Y:S05]  /*1f830*/  F2FP.PACK_AB R85, R112, R115 ;  /* 0x000000737055723e */ /* 0x004fea00000000ff */
[----:B------:R1:W-:Y:S02]  /*1f840*/  MUFU.EX2 R113, R2 ;  /* 0x0000000200717308 */ /* 0x0003e40000000800 */
[----:B-1----:R-:W-:Y:S01]  /*1f850*/  FFMA.FTZ R2, R198, c[0x0][0x2d0], -R77 ;  /* 0x0000b400c6027a23 */ /* 0x002fe2000001084d */
        /* <DEDUP_REMOVED lines=9> */
[----:B------:R1:W2:Y:S02]  /*1f8f0*/  MUFU.EX2 R114, R2 ;  /* 0x0000000200727308 */ /* 0x0002a40000000800 */
[--C-:B-1----:R-:W-:Y:S01]  /*1f900*/  FFMA.FTZ R2, R201, c[0x0][0x2d0], -R105.reuse ;  /* 0x0000b400c9027a23 */ /* 0x102fe20000010869 */
[----:B--2---:R-:W-:Y:S07]  /*1f910*/  F2FP.PACK_AB R87, R114, R113 ;  /* 0x000000717257723e */ /* 0x004fee00000000ff */
[----:B------:R1:W2:Y:S01]  /*1f920*/  MUFU.EX2 R175, R2 ;  /* 0x0000000200af7308 */ /* 0x0002a20000000800 */
[C---:B------:R-:W-:Y:S08]  /*1f930*/  HMMA.16816.F32 R8, R84.reuse, R92, R8 ;  /* 0x0000005c5408723c */ /* 0x040ff00000001808 */
[-C--:B------:R-:W-:Y:S08]  /*1f940*/  HMMA.16816.F32 R12, R84, R94.reuse, R12 ;  /* 0x0000005e540c723c */ /* 0x080ff0000000180c */
[C---:B------:R-:W-:Y:S01]  /*1f950*/  HMMA.16816.F32 R16, R80.reuse, R94, R16 ;  /* 0x0000005e5010723c */ /* 0x040fe20000001810 */
[----:B------:R-:W-:Y:S03]  /*1f960*/  LDSM.16.MT88.4 R92, [R224+0x2900] ;  /* 0x00290000e05c783b */ /* 0x000fe60000004200 */
[--C-:B-1----:R-:W-:Y:S01]  /*1f970*/  FFMA.FTZ R2, R137, c[0x0][0x2d0], -R105.reuse ;  /* 0x0000b40089027a23 */ /* 0x102fe20000010869 */
[----:B------:R-:W-:Y:S02]  /*1f980*/  MOV R137, R136 ;  /* 0x0000008800897202 */ /* 0x000fe40000000f00 */
[----:B------:R-:W-:Y:S01]  /*1f990*/  MOV R136, R204 ;  /* 0x000000cc00887202 */ /* 0x000fe20000000f00 */
[-C--:B------:R-:W-:Y:S01]  /*1f9a0*/  HMMA.16816.F32 R20, R80, R96.reuse, R20 ;  /* 0x000000605014723c */ /* 0x080fe20000001814 */
[----:B------:R1:W-:Y:S07]  /*1f9b0*/  MUFU.EX2 R204, R2 ;  /* 0x0000000200cc7308 */ /* 0x0003ee0000000800 */
[C---:B------:R-:W-:Y:S08]  /*1f9c0*/  HMMA.16816.F32 R24, R84.reuse, R96, R24 ;  /* 0x000000605418723c */ /* 0x040ff00000001818 */
[-C--:B------:R-:W-:Y:S08]  /*1f9d0*/  HMMA.16816.F32 R28, R84, R98.reuse, R28 ;  /* 0x00000062541c723c */ /* 0x080ff0000000181c */
[C---:B------:R-:W-:Y:S01]  /*1f9e0*/  HMMA.16816.F32 R32, R80.reuse, R98, R32 ;  /* 0x000000625020723c */ /* 0x040fe20000001820 */
[----:B------:R-:W-:Y:S03]  /*1f9f0*/  LDSM.16.MT88.4 R96, [R227+0x2900] ;  /* 0x00290000e360783b */ /* 0x000fe60000004200 */
[----:B-1----:R-:W-:Y:S04]  /*1fa00*/  FFMA.FTZ R2, R198, c[0x0][0x2d0], -R105 ;  /* 0x0000b400c6027a23 */ /* 0x002fe80000010869 */
[----:B------:R1:W-:Y:S04]  /*1fa10*/  MUFU.EX2 R203, R2 ;  /* 0x0000000200cb7308 */ /* 0x0003e80000000800 */
[--C-:B-1----:R-:W-:Y:S06]  /*1fa20*/  FFMA.FTZ R2, R138, c[0x0][0x2d0], -R78.reuse ;  /* 0x0000b4008a027a23 */ /* 0x102fec000001084e */
[----:B------:R1:W-:Y:S02]  /*1fa30*/  MUFU.EX2 R173, R2 ;  /* 0x0000000200ad7308 */ /* 0x0003e40000000800 */
[--C-:B-1----:R-:W-:Y:S01]  /*1fa40*/  FFMA.FTZ R2, R137, c[0x0][0x2d0], -R78.reuse ;  /* 0x0000b40089027a23 */ /* 0x102fe2000001084e */
[----:B------:R-:W-:Y:S02]  /*1fa50*/  MOV R137, R134 ;  /* 0x0000008600897202 */ /* 0x000fe40000000f00 */
[----:B------:R-:W-:Y:S05]  /*1fa60*/  MOV R134, R194 ;  /* 0x000000c200867202 */ /* 0x000fea0000000f00 */
[----:B------:R1:W-:Y:S01]  /*1fa70*/  MUFU.EX2 R198, R2 ;  /* 0x0000000200c67308 */ /* 0x0003e20000000800 */
[----:B------:R-:W-:Y:S01]  /*1fa80*/  MOV R148, R134 ;  /* 0x0000008600947202 */ /* 0x000fe20000000f00 */
[--C-:B-1----:R-:W-:Y:S01]  /*1fa90*/  FFMA.FTZ R2, R136, c[0x0][0x2d0], -R78.reuse ;  /* 0x0000b40088027a23 */ /* 0x102fe2000001084e */
[----:B------:R-:W-:Y:S07]  /*1faa0*/  MOV R136, R192 ;  /* 0x000000c000887202 */ /* 0x000fee0000000f00 */
[----:B------:R1:W3:Y:S01]  /*1fab0*/  MUFU.EX2 R201, R2 ;  /* 0x0000000200c97308 */ /* 0x0002e20000000800 */
[----:B------:R-:W-:Y:S01]  /*1fac0*/  MOV R138, R136 ;  /* 0x00000088008a7202 */ /* 0x000fe20000000f00 */
[----:B-1----:R-:W-:Y:S01]  /*1fad0*/  FFMA.FTZ R2, R135, c[0x0][0x2d0], -R107 ;  /* 0x0000b40087027a23 */ /* 0x002fe2000001086b */
[----:B------:R-:W-:Y:S07]  /*1fae0*/  MOV R135, R193 ;  /* 0x000000c100877202 */ /* 0x000fee0000000f00 */
[----:B------:R1:W-:Y:S01]  /*1faf0*/  MUFU.EX2 R172, R2 ;  /* 0x0000000200ac7308 */ /* 0x0003e20000000800 */
[----:B------:R-:W-:Y:S02]  /*1fb00*/  IMAD.MOV.U32 R139, RZ, RZ, R135 ;  /* 0x000000ffff8b7224 */ /* 0x000fe400078e0087 */
[--C-:B-1----:R-:W-:Y:S07]  /*1fb10*/  FFMA.FTZ R2, R103, c[0x0][0x2d0], -R107.reuse ;  /* 0x0000b40067027a23 */ /* 0x102fee000001086b */
[----:B------:R1:W4:Y:S02]  /*1fb20*/  MUFU.EX2 R194, R2 ;  /* 0x0000000200c27308 */ /* 0x0003240000000800 */
[--C-:B-1----:R-:W-:Y:S08]  /*1fb30*/  FFMA.FTZ R2, R102, c[0x0][0x2d0], -R107.reuse ;  /* 0x0000b40066027a23 */ /* 0x102ff0000001086b */
[----:B------:R1:W-:Y:S02]  /*1fb40*/  MUFU.EX2 R193, R2 ;  /* 0x0000000200c17308 */ /* 0x0003e40000000800 */
[----:B-1----:R-:W-:Y:S02]  /*1fb50*/  FFMA.FTZ R2, R101, c[0x0][0x2d0], -R107 ;  /* 0x0000b40065027a23 */ /* 0x002fe4000001086b */
[----:B------:R-:W1:Y:S06]  /*1fb60*/  LDSM.16.MT88.4 R100, [R225+0x2100] ;  /* 0x00210000e164783b */ /* 0x000e6c0000004200 */
[----:B------:R2:W1:Y:S02]  /*1fb70*/  MUFU.EX2 R192, R2 ;  /* 0x0000000200c07308 */ /* 0x0004640000000800 */
[----:B--2---:R-:W-:Y:S08]  /*1fb80*/  FFMA.FTZ R2, R108, c[0x0][0x2d0], -R77 ;  /* 0x0000b4006c027a23 */ /* 0x004ff0000001084d */
[----:B------:R2:W-:Y:S10]  /*1fb90*/  MUFU.EX2 R108, R3 ;  /* 0x00000003006c7308 */ /* 0x0005f40000000800 */
[----:B------:R3:W3:Y:S01]  /*1fba0*/  MUFU.EX2 R111, R2 ;  /* 0x00000002006f7308 */ /* 0x0006e20000000800 */
[-C--:B-1----:R-:W-:Y:S08]  /*1fbb0*/  HMMA.16816.F32 R36, R80, R100.reuse, R36 ;  /* 0x000000645024723c */ /* 0x082ff00000001824 */
[C---:B------:R-:W-:Y:S04]  /*1fbc0*/  HMMA.16816.F32 R40, R84.reuse, R100, R40 ;  /* 0x000000645428723c */ /* 0x040fe80000001828 */
[--C-:B--2---:R-:W-:Y:S02]  /*1fbd0*/  FFMA.FTZ R3, R137, c[0x0][0x2d0], -R105.reuse ;  /* 0x0000b40089037a23 */ /* 0x104fe40000010869 */
[----:B------:R-:W2:Y:S01]  /*1fbe0*/  LDL.LU R137, [R1+0x48] ;  /* 0x0000480001897983 */ /* 0x000ea20000300800 */
[----:B------:R-:W-:Y:S01]  /*1fbf0*/  FFMA.FTZ R105, R189, c[0x0][0x2d0], -R105 ;  /* 0x0000b400bd697a23 */ /* 0x000fe20000010869 */
[-C--:B------:R-:W-:Y:S01]  /*1fc00*/  HMMA.16816.F32 R44, R84, R102.reuse, R44 ;  /* 0x00000066542c723c */ /* 0x080fe2000000182c */
[----:B------:R1:W-:Y:S01]  /*1fc10*/  MUFU.EX2 R190, R3 ;  /* 0x0000000300be7308 */ /* 0x0003e20000000800 */
[----:B------:R-:W2:Y:S04]  /*1fc20*/  LDL.LU R136, [R1+0x54] ;  /* 0x0000540001887983 */ /* 0x000ea80000300800 */
[----:B------:R-:W2:Y:S01]  /*1fc30*/  LDL.LU R135, [R1+0x50] ;  /* 0x0000500001877983 */ /* 0x000ea20000300800 */
[--C-:B---3--:R-:W-:Y:S01]  /*1fc40*/  FFMA.FTZ R2, R109, c[0x0][0x2d0], -R77.reuse ;  /* 0x0000b4006d027a23 */ /* 0x108fe2000001084d */
[C---:B------:R-:W-:Y:S02]  /*1fc50*/  HMMA.16816.F32 R48, R80.reuse, R102, R48 ;  /* 0x000000665030723c */ /* 0x040fe40000001830 */
[----:B------:R-:W3:Y:S01]  /*1fc60*/  LDL.LU R134, [R1+0x4c] ;  /* 0x00004c0001867983 */ /* 0x000ee20000300800 */
[----:B------:R4:W-:Y:S03]  /*1fc70*/  MUFU.EX2 R109, R2 ;  /* 0x00000002006d7308 */ /* 0x0009e60000000800 */
[----:B------:R-:W2:Y:S02]  /*1fc80*/  LDSM.16.MT88.4 R100, [R225+0x2900] ;  /* 0x00290000e164783b */ /* 0x000ea40000004200 */
[-C--:B------:R-:W-:Y:S05]  /*1fc90*/  HMMA.16816.F32 R52, R80, R88.reuse, R52 ;  /* 0x000000585034723c */ /* 0x080fea0000001834 */
[----:B------:R4:W4:Y:S03]  /*1fca0*/  MUFU.EX2 R189, R79 ;  /* 0x0000004f00bd7308 */ /* 0x0009260000000800 */
[C---:B------:R-:W-:Y:S04]  /*1fcb0*/  HMMA.16816.F32 R56, R84.reuse, R88, R56 ;  /* 0x000000585438723c */ /* 0x040fe80000001838 */
[--C-:B-1----:R-:W-:Y:S03]  /*1fcc0*/  FFMA.FTZ R3, R150, c[0x0][0x2d0], -R78.reuse ;  /* 0x0000b40096037a23 */ /* 0x102fe6000001084e */
[----:B------:R1:W-:Y:S01]  /*1fcd0*/  MUFU.EX2 R187, R105 ;  /* 0x0000006900bb7308 */ /* 0x0003e20000000800 */
[-C--:B------:R-:W-:Y:S01]  /*1fce0*/  HMMA.16816.F32 R60, R84, R90.reuse, R60 ;  /* 0x0000005a543c723c */ /* 0x080fe2000000183c */
[----:B------:R-:W2:Y:S03]  /*1fcf0*/  LDSM.16.MT88.4 R84, [R226+0x2900] ;  /* 0x00290000e254783b */ /* 0x000ea60000004200 */
[--C-:B----4-:R-:W-:Y:S02]  /*1fd00*/  FFMA.FTZ R2, R188, c[0x0][0x2d0], -R77.reuse ;  /* 0x0000b400bc027a23 */ /* 0x110fe4000001084d */
[--C-:B------:R-:W-:Y:S02]  /*1fd10*/  FFMA.FTZ R88, R184, c[0x0][0x2d0], -R77.reuse ;  /* 0x0000b400b8587a23 */ /* 0x100fe4000001084d */
[----:B------:R-:W-:Y:S01]  /*1fd20*/  HMMA.16816.F32 R64, R80, R90, R64 ;  /* 0x0000005a5040723c */ /* 0x000fe20000001840 */
[----:B------:R4:W4:Y:S03]  /*1fd30*/  MUFU.EX2 R110, R2 ;  /* 0x00000002006e7308 */ /* 0x0009260000000800 */
[----:B------:R-:W-:Y:S01]  /*1fd40*/  FFMA.FTZ R89, R76, c[0x0][0x2d0], -R77 ;  /* 0x0000b4004c597a23 */ /* 0x000fe2000001084d */
[----:B------:R-:W-:Y:S02]  /*1fd50*/  F2FP.PACK_AB R76, R175, R205 ;  /* 0x000000cdaf4c723e */ /* 0x000fe400000000ff */
[----:B------:R-:W-:Y:S02]  /*1fd60*/  F2FP.PACK_AB R79, R201, R198 ;  /* 0x000000c6c94f723e */ /* 0x000fe400000000ff */
[----:B------:R-:W-:Y:S02]  /*1fd70*/  F2FP.PACK_AB R80, R194, R172 ;  /* 0x000000acc250723e */ /* 0x000fe400000000ff */
[----:B------:R4:W4:Y:S01]  /*1fd80*/  MUFU.EX2 R188, R104 ;  /* 0x0000006800bc7308 */ /* 0x0009220000000800 */
[----:B------:R-:W-:Y:S02]  /*1fd90*/  F2FP.PACK_AB R82, R192, R193 ;  /* 0x000000c1c052723e */ /* 0x000fe400000000ff */
[----:B------:R-:W-:Y:S01]  /*1fda0*/  F2FP.PACK_AB R81, R111, R108 ;  /* 0x0000006c6f51723e */ /* 0x000fe200000000ff */
[--C-:B-1----:R-:W-:Y:S01]  /*1fdb0*/  FFMA.FTZ R105, R148, c[0x0][0x2d0], -R107.reuse ;  /* 0x0000b40094697a23 */ /* 0x102fe2000001086b */
[----:B------:R-:W-:Y:S05]  /*1fdc0*/  F2FP.PACK_AB R180, R189, R190 ;  /* 0x000000bebdb4723e */ /* 0x000fea00000000ff */
[----:B------:R-:W-:Y:S01]  /*1fdd0*/  MUFU.EX2 R184, R3 ;  /* 0x0000000300b87308 */ /* 0x000fe20000000800 */
[--C-:B----4-:R-:W-:Y:S01]  /*1fde0*/  FFMA.FTZ R2, R185, c[0x0][0x2d0], -R78.reuse ;  /* 0x0000b400b9027a23 */ /* 0x110fe2000001084e */
[----:B------:R-:W-:Y:S08]  /*1fdf0*/  F2FP.PACK_AB R83, R110, R109 ;  /* 0x0000006d6e53723e */ /* 0x000ff000000000ff */
[----:B------:R1:W-:Y:S01]  /*1fe00*/  MUFU.EX2 R185, R2 ;  /* 0x0000000200b97308 */ /* 0x0003e20000000800 */
[--C-:B------:R-:W-:Y:S01]  /*1fe10*/  FFMA.FTZ R104, R149, c[0x0][0x2d0], -R107.reuse ;  /* 0x0000b40095687a23 */ /* 0x100fe2000001086b */
[----:B------:R-:W-:Y:S01]  /*1fe20*/  F2FP.PACK_AB R182, R187, R188 ;  /* 0x000000bcbbb6723e */ /* 0x000fe200000000ff */
[----:B------:R-:W-:Y:S07]  /*1fe30*/  FFMA.FTZ R107, R139, c[0x0][0x2d0], -R107 ;  /* 0x0000b4008b6b7a23 */ /* 0x000fee000001086b */
[----:B------:R-:W-:Y:S10]  /*1fe40*/  MUFU.EX2 R105, R105 ;  /* 0x0000006900697308 */ /* 0x000ff40000000800 */
[----:B------:R-:W4:Y:S01]  /*1fe50*/  MUFU.EX2 R107, R107 ;  /* 0x0000006b006b7308 */ /* 0x000f220000000800 */
[--C-:B-1----:R-:W-:Y:S02]  /*1fe60*/  FFMA.FTZ R2, R151, c[0x0][0x2d0], -R78.reuse ;  /* 0x0000b40097027a23 */ /* 0x102fe4000001084e */
[----:B------:R-:W-:Y:S01]  /*1fe70*/  FFMA.FTZ R78, R186, c[0x0][0x2d0], -R78 ;  /* 0x0000b400ba4e7a23 */ /* 0x000fe2000001084e */
[----:B------:R-:W-:Y:S06]  /*1fe80*/  LDSM.16.MT88.4 R148, [R227+0x3100] ;  /* 0x00310000e394783b */ /* 0x000fec0000004200 */
[----:B------:R1:W1:Y:S10]  /*1fe90*/  MUFU.EX2 R186, R2 ;  /* 0x0000000200ba7308 */ /* 0x0002740000000800 */
[----:B------:R-:W1:Y:S01]  /*1fea0*/  MUFU.EX2 R104, R104 ;  /* 0x0000006800687308 */ /* 0x000e620000000800 */
[----:B----4-:R-:W-:Y:S09]  /*1feb0*/  F2FP.PACK_AB R178, R107, R106 ;  /* 0x0000006a6bb2723e */ /* 0x010ff200000000ff */
[----:B------:R-:W-:Y:S01]  /*1fec0*/  MUFU.EX2 R91, R88 ;  /* 0x00000058005b7308 */ /* 0x000fe20000000800 */
[----:B-1----:R-:W-:Y:S01]  /*1fed0*/  FFMA.FTZ R2, R138, c[0x0][0x2d0], -R77 ;  /* 0x0000b4008a027a23 */ /* 0x002fe2000001084d */
[----:B------:R-:W-:Y:S02]  /*1fee0*/  F2FP.PACK_AB R77, R173, R174 ;  /* 0x000000aead4d723e */ /* 0x000fe400000000ff */
[----:B------:R-:W-:Y:S06]  /*1fef0*/  F2FP.PACK_AB R181, R186, R185 ;  /* 0x000000b9bab5723e */ /* 0x000fec00000000ff */
[----:B------:R-:W1:Y:S01]  /*1ff00*/  MUFU.EX2 R88, R89 ;  /* 0x0000005900587308 */ /* 0x000e620000000800 */
[----:B------:R-:W-:Y:S09]  /*1ff10*/  F2FP.PACK_AB R176, R105, R104 ;  /* 0x0000006869b0723e */ /* 0x000ff200000000ff */
[----:B------:R-:W4:Y:S01]  /*1ff20*/  MUFU.EX2 R90, R2 ;  /* 0x00000002005a7308 */ /* 0x000f220000000800 */
[----:B-1----:R-:W-:Y:S02]  /*1ff30*/  F2FP.PACK_AB R179, R75, R88 ;  /* 0x000000584bb3723e */ /* 0x002fe400000000ff */
[----:B----4-:R-:W-:Y:S01]  /*1ff40*/  F2FP.PACK_AB R177, R91, R90 ;  /* 0x0000005a5bb1723e */ /* 0x010fe200000000ff */
[----:B--2---:R-:W-:Y:S01]  /*1ff50*/  FFMA.FTZ R70, R70, R137, R245 ;  /* 0x0000008946467223 */ /* 0x004fe200000100f5 */
[----:B------:R-:W-:Y:S02]  /*1ff60*/  MOV R137, R132 ;  /* 0x0000008400897202 */ /* 0x000fe40000000f00 */
[----:B------:R-:W-:Y:S01]  /*1ff70*/  MOV R245, R122 ;  /* 0x0000007a00f57202 */ /* 0x000fe20000000f00 */
[----:B------:R-:W-:Y:S01]  /*1ff80*/  FFMA.FTZ R69, R69, R136, R243 ;  /* 0x0000008845457223 */ /* 0x000fe200000100f3 */
[----:B------:R-:W-:Y:S01]  /*1ff90*/  MOV R136, R133 ;  /* 0x0000008500887202 */ /* 0x000fe20000000f00 */
[----:B------:R-:W-:Y:S01]  /*1ffa0*/  FADD.FTZ R70, R246, R70 ;  /* 0x00000046f6467221 */ /* 0x000fe20000010000 */
[----:B------:R-:W-:Y:S01]  /*1ffb0*/  MOV R243, R127 ;  /* 0x0000007f00f37202 */ /* 0x000fe20000000f00 */
[----:B------:R-:W-:Y:S02]  /*1ffc0*/  FFMA.FTZ R68, R68, R135, R219 ;  /* 0x0000008744447223 */ /* 0x000fe400000100db */
[----:B------:R-:W-:Y:S02]  /*1ffd0*/  FADD.FTZ R69, R244, R69 ;  /* 0x00000045f4457221 */ /* 0x000fe40000010000 */
[----:B---3--:R-:W-:Y:S02]  /*1ffe0*/  FFMA.FTZ R0, R0, R134, R116 ;  /* 0x0000008600007223 */ /* 0x008fe40000010074 */
[----:B------:R1:W2:Y:S01]  /*1fff0*/  MUFU.EX2 R116, R78 ;  /* 0x0000004e00747308 */ /* 0x0002a20000000800 */
[----:B------:R-:W3:Y:S01]  /*20000*/  LDSM.16.MT88.4 R132, [R224+0x3100] ;  /* 0x00310000e084783b */ /* 0x000ee20000004200 */
        /* <DEDUP_REMOVED lines=11> */
[----:B-1----:R-:W-:Y:S01]  /*200c0*/  F2FP.PACK_AB R78, R203, R204 ;  /* 0x000000cccb4e723e */ /* 0x002fe200000000ff */
[----:B------:R-:W-:Y:S01]  /*200d0*/  FADD.FTZ R2, R124, R2 ;  /* 0x000000027c027221 */ /* 0x000fe20000010000 */
[----:B--2---:R-:W-:Y:S01]  /*200e0*/  F2FP.PACK_AB R183, R116, R184 ;  /* 0x000000b874b7723e */ /* 0x004fe200000000ff */
[----:B------:R-:W-:Y:S02]  /*200f0*/  FADD.FTZ R0, R123, R0 ;  /* 0x000000007b007221 */ /* 0x000fe40000010000 */
[----:B------:R-:W-:Y:S02]  /*20100*/  FADD.FTZ R70, R121, R68 ;  /* 0x0000004479467221 */ /* 0x000fe40000010000 */
[-C--:B------:R-:W-:Y:S05]  /*20110*/  HMMA.16816.F32 R4, R76, R92.reuse, R4 ;  /* 0x0000005c4c04723c */ /* 0x080fea0000001804 */
[----:B------:R-:W-:Y:S02]  /*20120*/  FADD.FTZ R68, R120, R2 ;  /* 0x0000000278447221 */ /* 0x000fe40000010000 */
[----:B------:R-:W-:Y:S01]  /*20130*/  FADD.FTZ R0, R143, R0 ;  /* 0x000000008f007221 */ /* 0x000fe20000010000 */
[C---:B------:R-:W-:Y:S04]  /*20140*/  HMMA.16816.F32 R8, R80.reuse, R92, R8 ;  /* 0x0000005c5008723c */ /* 0x040fe80000001808 */
[----:B------:R-:W-:Y:S04]  /*20150*/  FADD.FTZ R3, R199, R3 ;  /* 0x00000003c7037221 */ /* 0x000fe80000010000 */
[-C--:B------:R-:W-:Y:S04]  /*20160*/  HMMA.16816.F32 R12, R80, R94.reuse, R12 ;  /* 0x0000005e500c723c */ /* 0x080fe8000000180c */
[----:B------:R-:W-:Y:S04]  /*20170*/  FADD.FTZ R3, R202, R3 ;  /* 0x00000003ca037221 */ /* 0x000fe80000010000 */
[C---:B------:R-:W-:Y:S04]  /*20180*/  HMMA.16816.F32 R16, R76.reuse, R94, R16 ;  /* 0x0000005e4c10723c */ /* 0x040fe80000001810 */
[----:B------:R-:W-:Y:S04]  /*20190*/  FADD.FTZ R3, R195, R3 ;  /* 0x00000003c3037221 */ /* 0x000fe80000010000 */
[-C--:B------:R-:W-:Y:S04]  /*201a0*/  HMMA.16816.F32 R20, R76, R96.reuse, R20 ;  /* 0x000000604c14723c */ /* 0x080fe80000001814 */
[----:B------:R-:W-:Y:S02]  /*201b0*/  FADD.FTZ R69, R196, R3 ;  /* 0x00000003c4457221 */ /* 0x000fe40000010000 */
[----:B------:R-:W-:Y:S02]  /*201c0*/  FADD.FTZ R3, R142, R70 ;  /* 0x000000468e037221 */ /* 0x000fe40000010000 */
[C---:B------:R-:W-:Y:S04]  /*201d0*/  HMMA.16816.F32 R24, R80.reuse, R96, R24 ;  /* 0x000000605018723c */ /* 0x040fe80000001818 */
[----:B------:R-:W-:Y:S02]  /*201e0*/  FADD.FTZ R3, R243, R3 ;  /* 0x00000003f3037221 */ /* 0x000fe40000010000 */
[----:B------:R-:W-:Y:S02]  /*201f0*/  FADD.FTZ R2, R197, R69 ;  /* 0x00000045c5027221 */ /* 0x000fe40000010000 */
[-C--:B------:R-:W-:Y:S04]  /*20200*/  HMMA.16816.F32 R28, R80, R98.reuse, R28 ;  /* 0x00000062501c723c */ /* 0x080fe8000000181c */
[----:B------:R-:W-:Y:S04]  /*20210*/  FADD.FTZ R2, R200, R2 ;  /* 0x00000002c8027221 */ /* 0x000fe80000010000 */
        /* <DEDUP_REMOVED lines=9> */
[-C--:B---3--:R-:W-:Y:S07]  /*202b0*/  HMMA.16816.F32 R120, R180, R132.reuse, R4 ;  /* 0x00000084b478723c */ /* 0x088fee0000001804 */
        /* <DEDUP_REMOVED lines=107> */
.L_x_727:
        /* <DEDUP_REMOVED lines=120> */
.L_x_671:
[----:B------:R-:W3:Y:S02]  /*210f0*/  S2R R55, SR_CTAID.Y ;  /* 0x0000000000377919 */ /* 0x000ee40000002600 */
[----:B---3--:R-:W-:Y:S01]  /*21100*/  SHF.R.S32.HI R43, RZ, 0x1f, R55 ;  /* 0x0000001fff2b7819 */ /* 0x008fe20000011437 */
[----:B------:R-:W-:Y:S05]  /*21110*/  @P4 BRA `(.L_x_729) ;  /* 0x0000130000004947 */ /* 0x000fea0003800000 */
[----:B------:R-:W3:Y:S01]  /*21120*/  LDL R44, [R1+0x78] ;  /* 0x00007800012c7983 */ /* 0x000ee20000100800 */
[----:B------:R-:W-:Y:S01]  /*21130*/  IMAD.MOV.U32 R6, RZ, RZ, -0x10 ;  /* 0xfffffff0ff067424 */ /* 0x000fe200078e00ff */
[----:B------:R-:W-:Y:S02]  /*21140*/  F2FP.PACK_AB R5, R121, R120 ;  /* 0x000000787905723e */ /* 0x000fe400000000ff */
[----:B------:R-:W4:Y:S01]  /*21150*/  S2R R41, SR_TID.X ;  /* 0x0000000000297919 */ /* 0x000f220000002100 */
        /* <DEDUP_REMOVED lines=12> */
[----:B----4-:R-:W-:Y:S02]  /*21220*/  SHF.R.S32.HI R42, RZ, 0x1f, R41 ;  /* 0x0000001fff2a7819 */ /* 0x010fe40000011429 */
        /* <DEDUP_REMOVED lines=16> */
[----:B--2---:R-:W-:Y:S01]  /*21330*/  IMAD.IADD R27, R41, 0x1, -R0 ;  /* 0x00000001291b7824 */ /* 0x004fe200078e0a00 */
        /* <DEDUP_REMOVED lines=35> */
[----:B--2---:R-:W-:-:S03]  /*21570*/  IMAD.MOV.U32 R5, RZ, RZ, 0x20 ;  /* 0x00000020ff057424 */ /* 0x004fc600078e00ff */
        /* <DEDUP_REMOVED lines=14> */
[----:B--2---:R-:W-:-:S03]  /*21660*/  IMAD.IADD R3, R8, 0x1, R2 ;  /* 0x0000000108037824 */ /* 0x004fc600078e0202 */
        /* <DEDUP_REMOVED lines=36> */
.L_x_730:
        /* <DEDUP_REMOVED lines=183> */
.L_x_729:
        /* <DEDUP_REMOVED lines=19> */
.L_x_731:
[----:B----4-:R-:W3:Y:S01]  /*22550*/  S2R R10, SR_TID.X ;  /* 0x00000000000a7919 */ /* 0x010ee20000002100 */
[----:B------:R-:W-:Y:S01]  /*22560*/  SHF.R.S32.HI R0, RZ, 0x1f, R8 ;  /* 0x0000001fff007819 */ /* 0x000fe20000011408 */
[----:B------:R-:W-:Y:S01]  /*22570*/  BSSY B0, `(.L_x_732) ;  /* 0x0000026000007945 */ /* 0x000fe20003800000 */
[----:B-1----:R-:W-:-:S02]  /*22580*/  SEL R9, R8, RZ, !P0 ;  /* 0x000000ff08097207 */ /* 0x002fc40004000000 */
[----:B------:R-:W-:Y:S02]  /*22590*/  SEL R11, R0, RZ, !P0 ;  /* 0x000000ff000b7207 */ /* 0x000fe40004000000 */
[----:B---3--:R-:W-:-:S13]  /*225a0*/  ISETP.GT.AND P1, PT, R10, 0x7f, PT ;  /* 0x0000007f0a00780c */ /* 0x008fda0003f24270 */
        /* <DEDUP_REMOVED lines=34> */
.L_x_733:
[----:B------:R-:W-:Y:S05]  /*227d0*/  BSYNC B0 ;  /* 0x0000000000007941 */ /* 0x000fea0003800000 */
.L_x_732:
[----:B------:R-:W3:Y:S01]  /*227e0*/  S2R R12, SR_CTAID.X ;  /* 0x00000000000c7919 */ /* 0x000ee20000002500 */
        /* <DEDUP_REMOVED lines=16> */
[----:B---3--:R-:W-:Y:S02]  /*228f0*/  IMAD R4, R12, 0x80, R4 ;  /* 0x000000800c047824 */ /* 0x008fe400078e0204 */
        /* <DEDUP_REMOVED lines=28> */
[----:B------:R-:W3:Y:S01]  /*22ac0*/  SHFL.IDX PT, R7, R3, RZ, 0x181f ;  /* 0x00181fff03077589 */ /* 0x000ee200000e0000 */
[----:B------:R-:W-:-:S02]  /*22ad0*/  IADD3 R8, R2, 0x10, RZ ;  /* 0x0000001002087810 */ /* 0x000fc40007ffe0ff */
[-C--:B------:R-:W-:Y:S01]  /*22ae0*/  ISETP.GE.OR P1, PT, R2, R19.reuse, P0 ;  /* 0x000000130200720c */ /* 0x080fe20000726670 */
[----:B------:R-:W4:Y:S01]  /*22af0*/  SHFL.IDX PT, R9, R3, 0x1, 0x181f ;  /* 0x00381f0003097f89 */ /* 0x000f2200000e0000 */
[-C--:B------:R-:W-:Y:S02]  /*22b00*/  ISETP.GE.OR P5, PT, R8, R19.reuse, P0 ;  /* 0x000000130800720c */ /* 0x080fe400007a6670 */
[C---:B------:R-:W-:Y:S01]  /*22b10*/  IADD3 R14, R2.reuse, 0x20, RZ ;  /* 0x00000020020e7810 */ /* 0x040fe20007ffe0ff */
[----:B------:R-:W2:Y:S01]  /*22b20*/  SHFL.IDX PT, R8, R4, 0x2, 0x181f ;  /* 0x00581f0004087f89 */ /* 0x000ea200000e0000 */
[----:B------:R-:W-:Y:S02]  /*22b30*/  IADD3 R10, R2, 0x40, RZ ;  /* 0x00000040020a7810 */ /* 0x000fe40007ffe0ff */
[----:B------:R-:W-:Y:S01]  /*22b40*/  ISETP.GE.OR P4, PT, R14, R19, P0 ;  /* 0x000000130e00720c */ /* 0x000fe20000786670 */
[----:B------:R-:W2:Y:S01]  /*22b50*/  SHFL.IDX PT, R12, R3, 0x2, 0x181f ;  /* 0x00581f00030c7f89 */ /* 0x000ea200000e0000 */
[----:B------:R-:W-:-:S02]  /*22b60*/  IADD3 R13, R2, 0x30, RZ ;  /* 0x00000030020d7810 */ /* 0x000fc40007ffe0ff */
[-C--:B------:R-:W-:Y:S01]  /*22b70*/  ISETP.GE.OR P6, PT, R10, R19.reuse, P0 ;  /* 0x000000130a00720c */ /* 0x080fe200007c6670 */
[----:B------:R-:W2:Y:S01]  /*22b80*/  SHFL.IDX PT, R11, R4, 0x3, 0x181f ;  /* 0x00781f00040b7f89 */ /* 0x000ea200000e0000 */
[C---:B-1----:R-:W-:Y:S02]  /*22b90*/  @!P1 LEA R6, P2, R0.reuse, R6, 0x1 ;  /* 0x0000000600069211 */ /* 0x042fe400078408ff */
[----:B------:R-:W-:Y:S01]  /*22ba0*/  ISETP.GE.OR P3, PT, R13, R19, P0 ;  /* 0x000000130d00720c */ /* 0x000fe20000766670 */
[----:B------:R-:W1:Y:S01]  /*22bb0*/  SHFL.IDX PT, R14, R3, 0x3, 0x181f ;  /* 0x00781f00030e7f89 */ /* 0x000e6200000e0000 */
[----:B---3--:R-:W-:-:S03]  /*22bc0*/  @!P1 LEA.HI.X R7, R0, R7, R20, 0x1, P2 ;  /* 0x0000000700079211 */ /* 0x008fc600010f0c14 */
[----:B------:R-:W3:Y:S04]  /*22bd0*/  SHFL.IDX PT, R10, R4, 0x4, 0x181f ;  /* 0x00981f00040a7f89 */ /* 0x000ee800000e0000 */
[----:B------:R1:W-:Y:S04]  /*22be0*/  @!P1 ST.E.128 [R6.64], RZ ;  /* 0x000000ff06009985 */ /* 0x0003e8000c101d08 */
[----:B------:R-:W-:Y:S04]  /*22bf0*/  SHFL.IDX PT, R13, R4, 0x5, 0x181f ;  /* 0x00b81f00040d7f89 */ /* 0x000fe800000e0000 */
[----:B------:R-:W-:Y:S04]  /*22c00*/  SHFL.IDX PT, R15, R4, 0x6, 0x181f ;  /* 0x00d81f00040f7f89 */ /* 0x000fe800000e0000 */
[----:B------:R-:W3:Y:S04]  /*22c10*/  SHFL.IDX PT, R18, R3, 0x4, 0x181f ;  /* 0x00981f0003127f89 */ /* 0x000ee800000e0000 */
[----:B------:R-:W3:Y:S04]  /*22c20*/  SHFL.IDX PT, R17, R3, 0x5, 0x181f ;  /* 0x00b81f0003117f89 */ /* 0x000ee800000e0000 */
[----:B------:R-:W3:Y:S04]  /*22c30*/  SHFL.IDX PT, R16, R3, 0x6, 0x181f ;  /* 0x00d81f0003107f89 */ /* 0x000ee800000e0000 */
[----:B------:R-:W3:Y:S01]  /*22c40*/  SHFL.IDX PT, R4, R4, 0x7, 0x181f ;  /* 0x00f81f0004047f89 */ /* 0x000ee200000e0000 */
[----:B-1----:R-:W-:-:S02]  /*22c50*/  IADD3 R7, R2, 0x50, RZ ;  /* 0x0000005002077810 */ /* 0x002fc40007ffe0ff */
[C---:B------:R-:W-:Y:S01]  /*22c60*/  @!P5 LEA R6, P1, R0.reuse, R5, 0x1 ;  /* 0x000000050006d211 */ /* 0x040fe200078208ff */
[----:B------:R-:W1:Y:S01]  /*22c70*/  SHFL.IDX PT, R3, R3, 0x7, 0x181f ;  /* 0x00f81f0003037f89 */ /* 0x000e6200000e0000 */
[----:B------:R-:W-:Y:S02]  /*22c80*/  ISETP.GE.OR P2, PT, R7, R19, P0 ;  /* 0x000000130700720c */ /* 0x000fe40000746670 */
[C---:B----4-:R-:W-:Y:S02]  /*22c90*/  @!P5 LEA.HI.X R7, R0.reuse, R9, R20, 0x1, P1 ;  /* 0x000000090007d211 */ /* 0x050fe400008f0c14 */
[----:B--2---:R-:W-:Y:S02]  /*22ca0*/  @!P4 LEA R8, P1, R0, R8, 0x1 ;  /* 0x000000080008c211 */ /* 0x004fe400078208ff */
        /* <DEDUP_REMOVED lines=9> */
[----:B--2---:R-:W-:-:S04]  /*22d40*/  @!P3 LEA R6, P5, R0, R11, 0x1 ;  /* 0x0000000b0006b211 */ /* 0x004fc800078a08ff */
[C---:B------:R-:W-:Y:S02]  /*22d50*/  @!P3 LEA.HI.X R7, R0.reuse, R14, R20, 0x1, P5 ;  /* 0x0000000e0007b211 */ /* 0x040fe400028f0c14 */
[----:B---3--:R-:W-:-:S03]  /*22d60*/  @!P6 LEA R10, P5, R0, R10, 0x1 ;  /* 0x0000000a000ae211 */ /* 0x008fc600078a08ff */
        /* <DEDUP_REMOVED lines=14> */
.L_x_734:
        /* <DEDUP_REMOVED lines=11> */
.L_x_745:


//--------------------- .nv.shared._ZN7cutlass13device_kernelIN5flash19enable_sm80_to_sm89INS1_16FlashAttnFwdSm80INS1_25CollectiveMainloopFwdSm80ILi4ELi1ELb0EN4cute5tupleIJNS5_1CILi128EEENS7_ILi112EEENS7_ILi64EEEEEELi64ENS_6half_tEfNS_4arch4Sm80ELb0ELb0ELb1ELb0ELb0ELb0ELb1ELb0EEENS1_21CollectiveEpilogueFwdINS6_IJS8_SA_S9_EEENS6_IJNS7_ILi1EEESI_SI_EEESC_SE_Li128ELb0ELb1ELb0ELb0EEENS1_19SingleTileSchedulerILb0ELb0ELb1ELi128EEEEEEEEEvNT_6ParamsE --------------------------
	.section	.nv.shared._ZN7cutlass13device_kernelIN5flash19enable_sm80_to_sm89INS1_16FlashAttnFwdSm80INS1_25CollectiveMainloopFwdSm80ILi4ELi1ELb0EN4cute5tupleIJNS5_1CILi128EEENS7_ILi112EEENS7_ILi64EEEEEELi64ENS_6half_tEfNS_4arch4Sm80ELb0ELb0ELb1ELb0ELb0ELb0ELb1ELb0EEENS1_21CollectiveEpilogueFwdINS6_IJS8_SA_S9_EEENS6_IJNS7_ILi1EEESI_SI_EEESC_SE_Li128ELb0ELb1ELb0ELb0EEENS1_19SingleTileSchedulerILb0ELb0ELb1ELi128EEEEEEEEEvNT_6ParamsE,"aw",@nobits
	.sectionflags	@""
	.align	16


//--------------------- .nv.global                --------------------------
	.section	.nv.global,"aw",@nobits
.nv.global:
	.type		_ZN73_INTERNAL_df11ec02_37_flash_fwd_hdim64_fp16_softcap_sm80_cu_18e39b8a_35004cute1_E,@object
	.size		_ZN73_INTERNAL_df11ec02_37_flash_fwd_hdim64_fp16_softcap_sm80_cu_18e39b8a_35004cute1_E,(_ZN73_INTERNAL_df11ec02_37_flash_fwd_hdim64_fp16_softcap_sm80_cu_18e39b8a_35004cuda3std3__45__cpo6cbeginE - _ZN73_INTERNAL_df11ec02_37_flash_fwd_hdim64_fp16_softcap_sm80_cu_18e39b8a_35004cute1_E)
_ZN73_INTERNAL_df11ec02_37_flash_fwd_hdim64_fp16_softcap_sm80_cu_18e39b8a_35004cute1_E:
	.zero		1
	.type		_ZN73_INTERNAL_df11ec02_37_flash_fwd_hdim64_fp16_softcap_sm80_cu_18e39b8a_35004cuda3std3__45__cpo6cbeginE,@object
	.size		_ZN73_INTERNAL_df11ec02_37_flash_fwd_hdim64_fp16_softcap_sm80_cu_18e39b8a_35004cuda3std3__45__cpo6cbeginE,(_ZN73_INTERNAL_df11ec02_37_flash_fwd_hdim64_fp16_softcap_sm80_cu_18e39b8a_35004cuda3std3__48in_placeE - _ZN73_INTERNAL_df11ec02_37_flash_fwd_hdim64_fp16_softcap_sm80_cu_18e39b8a_35004cuda3std3__45__cpo6cbeginE)
_ZN73_INTERNAL_df11ec02_37_flash_fwd_hdim64_fp16_softcap_sm80_cu_18e39b8a_35004cuda3std3__45__cpo6cbeginE:
	.zero		1
	.type		_ZN73_INTERNAL_df11ec02_37_flash_fwd_hdim64_fp16_softcap_sm80_cu_18e39b8a_35004cuda3std3__48in_placeE,@object
	.size		_ZN73_INTERNAL_df11ec02_37_flash_fwd_hdim64_fp16_softcap_sm80_cu_18e39b8a_35004cuda3std3__48in_placeE,(_ZN73_INTERNAL_df11ec02_37_flash_fwd_hdim64_fp16_softcap_sm80_cu_18e39b8a_35004cuda3std6ranges3__45__cpo9iter_moveE - _ZN73_INTERNAL_df11ec02_37_flash_fwd_hdim64_fp16_softcap_sm80_cu_18e39b8a_35004cuda3std3__48in_placeE)
_ZN73_INTERNAL_df11ec02_37_flash_fwd_hdim64_fp16_softcap_sm80_cu_18e39b8a_35004cuda3std3__48in_placeE:
	.zero		1
	.type		_ZN73_INTERNAL_df11ec02_37_flash_fwd_hdim64_fp16_softcap_sm80_cu_18e39b8a_35004cuda3std6ranges3__45__cpo9iter_moveE,@object
	.size		_ZN73_INTERNAL_df11ec02_37_flash_fwd_hdim64_fp16_softcap_sm80_cu_18e39b8a_35004cuda3std6ranges3__45__cpo9iter_moveE,(_ZN73_INTERNAL_df11ec02_37_flash_fwd_hdim64_fp16_softcap_sm80_cu_18e39b8a_35004cuda3std3__45__cpo5beginE - _ZN73_INTERNAL_df11ec02_37_flash_fwd_hdim64_fp16_softcap_sm80_cu_18e39b8a_35004cuda3std6ranges3__45__cpo9iter_moveE)
_ZN73_INTERNAL_df11ec02_37_flash_fwd_hdim64_fp16_softcap_sm80_cu_18e39b8a_35004cuda3std6ranges3__45__cpo9iter_moveE:
	.zero		1
	.type		_ZN73_INTERNAL_df11ec02_37_flash_fwd_hdim64_fp16_softcap_sm80_cu_18e39b8a_35004cuda3std3__45__cpo5beginE,@object
	.size		_ZN73_INTERNAL_df11ec02_37_flash_fwd_hdim64_fp16_softcap_sm80_cu_18e39b8a_35004cuda3std3__45__cpo5beginE,(_ZN73_INTERNAL_df11ec02_37_flash_fwd_hdim64_fp16_softcap_sm80_cu_18e39b8a_35004cuda3std3__475_GLOBAL__N__df11ec02_37_flash_fwd_hdim64_fp16_softcap_sm80_cu_18e39b8a_35006ignoreE - _ZN73_INTERNAL_df11ec02_37_flash_fwd_hdim64_fp16_softcap_sm80_cu_18e39b8a_35004cuda3std3__45__cpo5beginE)
_ZN73_INTERNAL_df11ec02_37_flash_fwd_hdim64_fp16_softcap_sm80_cu_18e39b8a_35004cuda3std3__45__cpo5beginE:
	.zero		1
	.type		_ZN73_INTERNAL_df11ec02_37_flash_fwd_hdim64_fp16_softcap_sm80_cu_18e39b8a_35004cuda3std3__475_GLOBAL__N__df11ec02_37_flash_fwd_hdim64_fp16_softcap_sm80_cu_18e39b8a_35006ignoreE,@object
	.size		_ZN73_INTERNAL_df11ec02_37_flash_fwd_hdim64_fp16_softcap_sm80_cu_18e39b8a_35004cuda3std3__475_GLOBAL__N__df11ec02_37_flash_fwd_hdim64_fp16_softcap_sm80_cu_18e39b8a_35006ignoreE,(_ZN73_INTERNAL_df11ec02_37_flash_fwd_hdim64_fp16_softcap_sm80_cu_18e39b8a_35004cute7productE - _ZN73_INTERNAL_df11ec02_37_flash_fwd_hdim64_fp16_softcap_sm80_cu_18e39b8a_35004cuda3std3__475_GLOBAL__N__df11ec02_37_flash_fwd_hdim64_fp16_softcap_sm80_cu_18e39b8a_35006ignoreE)
_ZN73_INTERNAL_df11ec02_37_flash_fwd_hdim64_fp16_softcap_sm80_cu_18e39b8a_35004cuda3std3__475_GLOBAL__N__df11ec02_37_flash_fwd_hdim64_fp16_softcap_sm80_cu_18e39b8a_35006ignoreE:
	.zero		1
	.type		_ZN73_INTERNAL_df11ec02_37_flash_fwd_hdim64_fp16_softcap_sm80_cu_18e39b8a_35004cute7productE,@object
	.size		_ZN73_INTERNAL_df11ec02_37_flash_fwd_hdim64_fp16_softcap_sm80_cu_18e39b8a_35004cute7productE,(_ZN73_INTERNAL_df11ec02_37_flash_fwd_hdim64_fp16_softcap_sm80_cu_18e39b8a_35004cuda3std3__45__cpo3endE - _ZN73_INTERNAL_df11ec02_37_flash_fwd_hdim64_fp16_softcap_sm80_cu_18e39b8a_35004cute7productE)
_ZN73_INTERNAL_df11ec02_37_flash_fwd_hdim64_fp16_softcap_sm80_cu_18e39b8a_35004cute7productE:
	.zero		1
	.type		_ZN73_INTERNAL_df11ec02_37_flash_fwd_hdim64_fp16_softcap_sm80_cu_18e39b8a_35004cuda3std3__45__cpo3endE,@object
	.size		_ZN73_INTERNAL_df11ec02_37_flash_fwd_hdim64_fp16_softcap_sm80_cu_18e39b8a_35004cuda3std3__45__cpo3endE,(_ZN73_INTERNAL_df11ec02_37_flash_fwd_hdim64_fp16_softcap_sm80_cu_18e39b8a_35004cuda3std3__419piecewise_constructE - _ZN73_INTERNAL_df11ec02_37_flash_fwd_hdim64_fp16_softcap_sm80_cu_18e39b8a_35004cuda3std3__45__cpo3endE)
_ZN73_INTERNAL_df11ec02_37_flash_fwd_hdim64_fp16_softcap_sm80_cu_18e39b8a_35004cuda3std3__45__cpo3endE:
	.zero		1
	.type		_ZN73_INTERNAL_df11ec02_37_flash_fwd_hdim64_fp16_softcap_sm80_cu_18e39b8a_35004cuda3std3__419piecewise_constructE,@object
	.size		_ZN73_INTERNAL_df11ec02_37_flash_fwd_hdim64_fp16_softcap_sm80_cu_18e39b8a_35004cuda3std3__419piecewise_constructE,(_ZN73_INTERNAL_df11ec02_37_flash_fwd_hdim64_fp16_softcap_sm80_cu_18e39b8a_35004cuda3std3__45__cpo4cendE - _ZN73_INTERNAL_df11ec02_37_flash_fwd_hdim64_fp16_softcap_sm80_cu_18e39b8a_35004cuda3std3__419piecewise_constructE)
_ZN73_INTERNAL_df11ec02_37_flash_fwd_hdim64_fp16_softcap_sm80_cu_18e39b8a_35004cuda3std3__419piecewise_constructE:
	.zero		1
	.type		_ZN73_INTERNAL_df11ec02_37_flash_fwd_hdim64_fp16_softcap_sm80_cu_18e39b8a_35004cuda3std3__45__cpo4cendE,@object
	.size		_ZN73_INTERNAL_df11ec02_37_flash_fwd_hdim64_fp16_softcap_sm80_cu_18e39b8a_35004cuda3std3__45__cpo4cendE,(_ZN73_INTERNAL_df11ec02_37_flash_fwd_hdim64_fp16_softcap_sm80_cu_18e39b8a_35004cuda3std6ranges3__45__cpo4swapE - _ZN73_INTERNAL_df11ec02_37_flash_fwd_hdim64_fp16_softcap_sm80_cu_18e39b8a_35004cuda3std3__45__cpo4cendE)
_ZN73_INTERNAL_df11ec02_37_flash_fwd_hdim64_fp16_softcap_sm80_cu_18e39b8a_35004cuda3std3__45__cpo4cendE:
	.zero		1
	.type		_ZN73_INTERNAL_df11ec02_37_flash_fwd_hdim64_fp16_softcap_sm80_cu_18e39b8a_35004cuda3std6ranges3__45__cpo4swapE,@object
	.size		_ZN73_INTERNAL_df11ec02_37_flash_fwd_hdim64_fp16_softcap_sm80_cu_18e39b8a_35004cuda3std6ranges3__45__cpo4swapE,(.L_7 - _ZN73_INTERNAL_df11ec02_37_flash_fwd_hdim64_fp16_softcap_sm80_cu_18e39b8a_35004cuda3std6ranges3__45__cpo4swapE)
_ZN73_INTERNAL_df11ec02_37_flash_fwd_hdim64_fp16_softcap_sm80_cu_18e39b8a_35004cuda3std6ranges3__45__cpo4swapE:
	.zero		1
.L_7:


//--------------------- .nv.shared._ZN7cutlass13device_kernelIN5flash19enable_sm80_to_sm89INS1_16FlashAttnFwdSm80INS1_25CollectiveMainloopFwdSm80ILi4ELi1ELb0EN4cute5tupleIJNS5_1CILi128EEENS7_ILi112EEENS7_ILi64EEEEEELi64ENS_6half_tEfNS_4arch4Sm80ELb0ELb0ELb1ELb1ELb0ELb0ELb1ELb0EEENS1_21CollectiveEpilogueFwdINS6_IJS8_SA_S9_EEENS6_IJNS7_ILi1EEESI_SI_EEESC_SE_Li128ELb1ELb1ELb0ELb0EEENS1_19SingleTileSchedulerILb1ELb0ELb1ELi128EEEEEEEEEvNT_6ParamsE --------------------------
	.section	.nv.shared._ZN7cutlass13device_kernelIN5flash19enable_sm80_to_sm89INS1_16FlashAttnFwdSm80INS1_25CollectiveMainloopFwdSm80ILi4ELi1ELb0EN4cute5tupleIJNS5_1CILi128EEENS7_ILi112EEENS7_ILi64EEEEEELi64ENS_6half_tEfNS_4arch4Sm80ELb0ELb0ELb1ELb1ELb0ELb0ELb1ELb0EEENS1_21CollectiveEpilogueFwdINS6_IJS8_SA_S9_EEENS6_IJNS7_ILi1EEESI_SI_EEESC_SE_Li128ELb1ELb1ELb0ELb0EEENS1_19SingleTileSchedulerILb1ELb0ELb1ELi128EEEEEEEEEvNT_6ParamsE,"aw",@nobits
	.sectionflags	@""
	.align	16


//--------------------- .nv.shared._ZN7cutlass13device_kernelIN5flash19enable_sm80_to_sm89INS1_16FlashAttnFwdSm80INS1_25CollectiveMainloopFwdSm80ILi4ELi1ELb0EN4cute5tupleIJNS5_1CILi128EEENS7_ILi112EEENS7_ILi64EEEEEELi64ENS_6half_tEfNS_4arch4Sm80ELb0ELb0ELb1ELb1ELb0ELb1ELb1ELb0EEENS1_21CollectiveEpilogueFwdINS6_IJS8_SA_S9_EEENS6_IJNS7_ILi1EEESI_SI_EEESC_SE_Li128ELb1ELb1ELb0ELb0EEENS1_19SingleTileSchedulerILb1ELb0ELb1ELi128EEEEEEEEEvNT_6ParamsE --------------------------
	.section	.nv.shared._ZN7cutlass13device_kernelIN5flash19enable_sm80_to_sm89INS1_16FlashAttnFwdSm80INS1_25CollectiveMainloopFwdSm80ILi4ELi1ELb0EN4cute5tupleIJNS5_1CILi128EEENS7_ILi112EEENS7_ILi64EEEEEELi64ENS_6half_tEfNS_4arch4Sm80ELb0ELb0ELb1ELb1ELb0ELb1ELb1ELb0EEENS1_21CollectiveEpilogueFwdINS6_IJS8_SA_S9_EEENS6_IJNS7_ILi1EEESI_SI_EEESC_SE_Li128ELb1ELb1ELb0ELb0EEENS1_19SingleTileSchedulerILb1ELb0ELb1ELi128EEEEEEEEEvNT_6ParamsE,"aw",@nobits
	.sectionflags	@""
	.align	16


//--------------------- .nv.shared._ZN7cutlass13device_kernelIN5flash19enable_sm80_to_sm89INS1_16FlashAttnFwdSm80INS1_25CollectiveMainloopFwdSm80ILi4ELi1ELb0EN4cute5tupleIJNS5_1CILi128EEENS7_ILi96EEENS7_ILi64EEEEEELi64ENS_6half_tEfNS_4arch4Sm80ELb0ELb1ELb1ELb0ELb0ELb0ELb1ELb0EEENS1_21CollectiveEpilogueFwdINS6_IJS8_SA_S9_EEENS6_IJNS7_ILi1EEESI_SI_EEESC_SE_Li128ELb0ELb1ELb0ELb0EEENS1_19SingleTileSchedulerILb0ELb0ELb1ELi128EEEEEEEEEvNT_6ParamsE --------------------------
	.section	.nv.shared._ZN7cutlass13device_kernelIN5flash19enable_sm80_to_sm89INS1_16FlashAttnFwdSm80INS1_25CollectiveMainloopFwdSm80ILi4ELi1ELb0EN4cute5tupleIJNS5_1CILi128EEENS7_ILi96EEENS7_ILi64EEEEEELi64ENS_6half_tEfNS_4arch4Sm80ELb0ELb1ELb1ELb0ELb0ELb0ELb1ELb0EEENS1_21CollectiveEpilogueFwdINS6_IJS8_SA_S9_EEENS6_IJNS7_ILi1EEESI_SI_EEESC_SE_Li128ELb0ELb1ELb0ELb0EEENS1_19SingleTileSchedulerILb0ELb0ELb1ELi128EEEEEEEEEvNT_6ParamsE,"aw",@nobits
	.sectionflags	@""
	.align	16


//--------------------- .nv.shared._ZN7cutlass13device_kernelIN5flash19enable_sm80_to_sm89INS1_16FlashAttnFwdSm80INS1_25CollectiveMainloopFwdSm80ILi4ELi1ELb0EN4cute5tupleIJNS5_1CILi128EEENS7_ILi96EEENS7_ILi64EEEEEELi64ENS_6half_tEfNS_4arch4Sm80ELb0ELb1ELb1ELb1ELb0ELb0ELb1ELb0EEENS1_21CollectiveEpilogueFwdINS6_IJS8_SA_S9_EEENS6_IJNS7_ILi1EEESI_SI_EEESC_SE_Li128ELb1ELb1ELb0ELb0EEENS1_19SingleTileSchedulerILb1ELb0ELb1ELi128EEEEEEEEEvNT_6ParamsE --------------------------
	.section	.nv.shared._ZN7cutlass13device_kernelIN5flash19enable_sm80_to_sm89INS1_16FlashAttnFwdSm80INS1_25CollectiveMainloopFwdSm80ILi4ELi1ELb0EN4cute5tupleIJNS5_1CILi128EEENS7_ILi96EEENS7_ILi64EEEEEELi64ENS_6half_tEfNS_4arch4Sm80ELb0ELb1ELb1ELb1ELb0ELb0ELb1ELb0EEENS1_21CollectiveEpilogueFwdINS6_IJS8_SA_S9_EEENS6_IJNS7_ILi1EEESI_SI_EEESC_SE_Li128ELb1ELb1ELb0ELb0EEENS1_19SingleTileSchedulerILb1ELb0ELb1ELi128EEEEEEEEEvNT_6ParamsE,"aw",@nobits
	.sectionflags	@""
	.align	16


//--------------------- .nv.shared._ZN7cutlass13device_kernelIN5flash19enable_sm80_to_sm89INS1_16FlashAttnFwdSm80INS1_25CollectiveMainloopFwdSm80ILi4ELi1ELb0EN4cute5tupleIJNS5_1CILi128EEENS7_ILi96EEENS7_ILi64EEEEEELi64ENS_6half_tEfNS_4arch4Sm80ELb0ELb1ELb1ELb1ELb0ELb1ELb1ELb0EEENS1_21CollectiveEpilogueFwdINS6_IJS8_SA_S9_EEENS6_IJNS7_ILi1EEESI_SI_EEESC_SE_Li128ELb1ELb1ELb0ELb0EEENS1_19SingleTileSchedulerILb1ELb0ELb1ELi128EEEEEEEEEvNT_6ParamsE --------------------------
	.section	.nv.shared._ZN7cutlass13device_kernelIN5flash19enable_sm80_to_sm89INS1_16FlashAttnFwdSm80INS1_25CollectiveMainloopFwdSm80ILi4ELi1ELb0EN4cute5tupleIJNS5_1CILi128EEENS7_ILi96EEENS7_ILi64EEEEEELi64ENS_6half_tEfNS_4arch4Sm80ELb0ELb1ELb1ELb1ELb0ELb1ELb1ELb0EEENS1_21CollectiveEpilogueFwdINS6_IJS8_SA_S9_EEENS6_IJNS7_ILi1EEESI_SI_EEESC_SE_Li128ELb1ELb1ELb0ELb0EEENS1_19SingleTileSchedulerILb1ELb0ELb1ELi128EEEEEEEEEvNT_6ParamsE,"aw",@nobits
	.sectionflags	@""
	.align	16


//--------------------- .nv.shared._ZN7cutlass13device_kernelIN5flash19enable_sm80_to_sm89INS1_16FlashAttnFwdSm80INS1_25CollectiveMainloopFwdSm80ILi4ELi1ELb0EN4cute5tupleIJNS5_1CILi128EEENS7_ILi112EEENS7_ILi64EEEEEELi64ENS_6half_tEfNS_4arch4Sm80ELb1ELb0ELb1ELb0ELb0ELb0ELb1ELb0EEENS1_21CollectiveEpilogueFwdINS6_IJS8_SA_S9_EEENS6_IJNS7_ILi1EEESI_SI_EEESC_SE_Li128ELb0ELb1ELb0ELb0EEENS1_30DynamicPersistentTileSchedulerILi128ELi128ELb0ELb1ELb0EEEEEEEEEvNT_6ParamsE --------------------------
	.section	.nv.shared._ZN7cutlass13device_kernelIN5flash19enable_sm80_to_sm89INS1_16FlashAttnFwdSm80INS1_25CollectiveMainloopFwdSm80ILi4ELi1ELb0EN4cute5tupleIJNS5_1CILi128EEENS7_ILi112EEENS7_ILi64EEEEEELi64ENS_6half_tEfNS_4arch4Sm80ELb1ELb0ELb1ELb0ELb0ELb0ELb1ELb0EEENS1_21CollectiveEpilogueFwdINS6_IJS8_SA_S9_EEENS6_IJNS7_ILi1EEESI_SI_EEESC_SE_Li128ELb0ELb1ELb0ELb0EEENS1_30DynamicPersistentTileSchedulerILi128ELi128ELb0ELb1ELb0EEEEEEEEEvNT_6ParamsE,"aw",@nobits
	.sectionflags	@""
	.align	16


//--------------------- .nv.shared._ZN7cutlass13device_kernelIN5flash19enable_sm80_to_sm89INS1_16FlashAttnFwdSm80INS1_25CollectiveMainloopFwdSm80ILi4ELi1ELb0EN4cute5tupleIJNS5_1CILi128EEENS7_ILi112EEENS7_ILi64EEEEEELi64ENS_6half_tEfNS_4arch4Sm80ELb1ELb0ELb1ELb1ELb0ELb0ELb1ELb0EEENS1_21CollectiveEpilogueFwdINS6_IJS8_SA_S9_EEENS6_IJNS7_ILi1EEESI_SI_EEESC_SE_Li128ELb1ELb1ELb0ELb0EEENS1_19SingleTileSchedulerILb1ELb0ELb1ELi128EEEEEEEEEvNT_6ParamsE --------------------------
	.section	.nv.shared._ZN7cutlass13device_kernelIN5flash19enable_sm80_to_sm89INS1_16FlashAttnFwdSm80INS1_25CollectiveMainloopFwdSm80ILi4ELi1ELb0EN4cute5tupleIJNS5_1CILi128EEENS7_ILi112EEENS7_ILi64EEEEEELi64ENS_6half_tEfNS_4arch4Sm80ELb1ELb0ELb1ELb1ELb0ELb0ELb1ELb0EEENS1_21CollectiveEpilogueFwdINS6_IJS8_SA_S9_EEENS6_IJNS7_ILi1EEESI_SI_EEESC_SE_Li128ELb1ELb1ELb0ELb0EEENS1_19SingleTileSchedulerILb1ELb0ELb1ELi128EEEEEEEEEvNT_6ParamsE,"aw",@nobits
	.sectionflags	@""
	.align	16


//--------------------- .nv.shared._ZN7cutlass13device_kernelIN5flash19enable_sm80_to_sm89INS1_16FlashAttnFwdSm80INS1_25CollectiveMainloopFwdSm80ILi4ELi1ELb0EN4cute5tupleIJNS5_1CILi128EEENS7_ILi112EEENS7_ILi64EEEEEELi64ENS_6half_tEfNS_4arch4Sm80ELb1ELb0ELb1ELb1ELb0ELb1ELb1ELb0EEENS1_21CollectiveEpilogueFwdINS6_IJS8_SA_S9_EEENS6_IJNS7_ILi1EEESI_SI_EEESC_SE_Li128ELb1ELb1ELb0ELb0EEENS1_19SingleTileSchedulerILb1ELb0ELb1ELi128EEEEEEEEEvNT_6ParamsE --------------------------
	.section	.nv.shared._ZN7cutlass13device_kernelIN5flash19enable_sm80_to_sm89INS1_16FlashAttnFwdSm80INS1_25CollectiveMainloopFwdSm80ILi4ELi1ELb0EN4cute5tupleIJNS5_1CILi128EEENS7_ILi112EEENS7_ILi64EEEEEELi64ENS_6half_tEfNS_4arch4Sm80ELb1ELb0ELb1ELb1ELb0ELb1ELb1ELb0EEENS1_21CollectiveEpilogueFwdINS6_IJS8_SA_S9_EEENS6_IJNS7_ILi1EEESI_SI_EEESC_SE_Li128ELb1ELb1ELb0ELb0EEENS1_19SingleTileSchedulerILb1ELb0ELb1ELi128EEEEEEEEEvNT_6ParamsE,"aw",@nobits
	.sectionflags	@""
	.align	16
